	.target	sm_80

	.elftype	@"ET_EXEC"


//--------------------- .note.nv.tkinfo           --------------------------
	.section	.note.nv.tkinfo,"",@"SHT_NOTE"
	.sectionflags	@"SHF_NOTE_NV_TKINFO"
	.tkinfo
        /*0018*/ 	.word	0x00000002
        /*0030*/ 	.string	""
        /*0030*/ 	.string	"ptxas"
        /*0030*/ 	.string	"Cuda compilation tools, release 13.0, V13.0.88"
        /*0030*/ 	.string	"Build cuda_13.0.r13.0/compiler.36424714_0"
        /*0030*/ 	.string	"-arch sm_80 -m 64 "



//--------------------- .note.nv.cuinfo           --------------------------
	.section	.note.nv.cuinfo,"",@"SHT_NOTE"
	.sectionflags	@"SHF_NOTE_NV_CUINFO"
        /*0018*/ 	.short	0x0002
        /*001a*/ 	.short	0x0050
        /*001c*/ 	.short	0x0082
	.zero		2


//--------------------- .nv.info                  --------------------------
	.section	.nv.info,"",@"SHT_CUDA_INFO"
	.align	4


	//----- nvinfo : EIATTR_REGCOUNT
	.align		4
        /*0000*/ 	.byte	0x04, 0x2f
        /*0002*/ 	.short	(.L_12 - .L_11)
	.align		4
.L_11:
        /*0004*/ 	.word	index@(_ZN7cutlass13device_kernelIN5flash19enable_sm80_to_sm89INS1_16FlashAttnFwdSm80INS1_25CollectiveMainloopFwdSm80ILi4ELi1ELb0EN4cute5tupleIJNS5_1CILi128EEENS7_ILi80EEENS7_ILi64EEEEEELi64ENS_6half_tEfNS_4arch4Sm80ELb1ELb0ELb1ELb1ELb0ELb1ELb1ELb1EEENS1_21CollectiveEpilogueFwdINS6_IJS8_SA_S9_EEENS6_IJNS7_ILi1EEESI_SI_EEESC_SE_Li128ELb1ELb1ELb1ELb0EEENS1_36VarlenDynamicPersistentTileSchedulerILi128ELi80ELi128ELi128ELb1ELb1ELb0ELb1ELb1ELb1EEEEEEEEEvNT_6ParamsE)
        /*0008*/ 	.word	0x000000ff


	//----- nvinfo : EIATTR_FRAME_SIZE
	.align		4
.L_12:
        /*000c*/ 	.byte	0x04, 0x11
        /*000e*/ 	.short	(.L_14 - .L_13)
	.align		4
.L_13:
        /*0010*/ 	.word	index@($__internal_25_$__cuda_sm70_votesync_ballot)
        /*0014*/ 	.word	0x00000000


	//----- nvinfo : EIATTR_FRAME_SIZE
	.align		4
.L_14:
        /*0018*/ 	.byte	0x04, 0x11
        /*001a*/ 	.short	(.L_16 - .L_15)
	.align		4
.L_15:
        /*001c*/ 	.word	index@($__internal_24_$__cuda_sm70_shflsync_up_p)
        /*0020*/ 	.word	0x00000000


	//----- nvinfo : EIATTR_FRAME_SIZE
	.align		4
.L_16:
        /*0024*/ 	.byte	0x04, 0x11
        /*0026*/ 	.short	(.L_18 - .L_17)
	.align		4
.L_17:
        /*0028*/ 	.word	index@($__internal_23_$__cuda_sm70_shflsync_idx_p)
        /*002c*/ 	.word	0x00000000


	//----- nvinfo : EIATTR_FRAME_SIZE
	.align		4
.L_18:
        /*0030*/ 	.byte	0x04, 0x11
        /*0032*/ 	.short	(.L_20 - .L_19)
	.align		4
.L_19:
        /*0034*/ 	.word	index@($__internal_22_$__cuda_sm70_shflsync_bfly_p)
        /*0038*/ 	.word	0x00000000


	//----- nvinfo : EIATTR_FRAME_SIZE
	.align		4
.L_20:
        /*003c*/ 	.byte	0x04, 0x11
        /*003e*/ 	.short	(.L_22 - .L_21)
	.align		4
.L_21:
        /*0040*/ 	.word	index@(_ZN7cutlass13device_kernelIN5flash19enable_sm80_to_sm89INS1_16FlashAttnFwdSm80INS1_25CollectiveMainloopFwdSm80ILi4ELi1ELb0EN4cute5tupleIJNS5_1CILi128EEENS7_ILi80EEENS7_ILi64EEEEEELi64ENS_6half_tEfNS_4arch4Sm80ELb1ELb0ELb1ELb1ELb0ELb1ELb1ELb1EEENS1_21CollectiveEpilogueFwdINS6_IJS8_SA_S9_EEENS6_IJNS7_ILi1EEESI_SI_EEESC_SE_Li128ELb1ELb1ELb1ELb0EEENS1_36VarlenDynamicPersistentTileSchedulerILi128ELi80ELi128ELi128ELb1ELb1ELb0ELb1ELb1ELb1EEEEEEEEEvNT_6ParamsE)
        /*0044*/ 	.word	0x00000068


	//----- nvinfo : EIATTR_REGCOUNT
	.align		4
.L_22:
        /*0048*/ 	.byte	0x04, 0x2f
        /*004a*/ 	.short	(.L_24 - .L_23)
	.align		4
.L_23:
        /*004c*/ 	.word	index@(_ZN7cutlass13device_kernelIN5flash19enable_sm80_to_sm89INS1_16FlashAttnFwdSm80INS1_25CollectiveMainloopFwdSm80ILi4ELi1ELb0EN4cute5tupleIJNS5_1CILi128EEENS7_ILi80EEENS7_ILi64EEEEEELi64ENS_6half_tEfNS_4arch4Sm80ELb1ELb0ELb1ELb1ELb0ELb0ELb1ELb1EEENS1_21CollectiveEpilogueFwdINS6_IJS8_SA_S9_EEENS6_IJNS7_ILi1EEESI_SI_EEESC_SE_Li128ELb1ELb1ELb1ELb0EEENS1_36VarlenDynamicPersistentTileSchedulerILi128ELi80ELi128ELi128ELb1ELb1ELb0ELb1ELb1ELb1EEEEEEEEEvNT_6ParamsE)
        /*0050*/ 	.word	0x000000ff


	//----- nvinfo : EIATTR_FRAME_SIZE
	.align		4
.L_24:
        /*0054*/ 	.byte	0x04, 0x11
        /*0056*/ 	.short	(.L_26 - .L_25)
	.align		4
.L_25:
        /*0058*/ 	.word	index@($__internal_21_$__cuda_sm70_votesync_ballot)
        /*005c*/ 	.word	0x00000000


	//----- nvinfo : EIATTR_FRAME_SIZE
	.align		4
.L_26:
        /*0060*/ 	.byte	0x04, 0x11
        /*0062*/ 	.short	(.L_28 - .L_27)
	.align		4
.L_27:
        /*0064*/ 	.word	index@($__internal_20_$__cuda_sm70_shflsync_up_p)
        /*0068*/ 	.word	0x00000000


	//----- nvinfo : EIATTR_FRAME_SIZE
	.align		4
.L_28:
        /*006c*/ 	.byte	0x04, 0x11
        /*006e*/ 	.short	(.L_30 - .L_29)
	.align		4
.L_29:
        /*0070*/ 	.word	index@($__internal_19_$__cuda_sm70_shflsync_idx_p)
        /*0074*/ 	.word	0x00000000


	//----- nvinfo : EIATTR_FRAME_SIZE
	.align		4
.L_30:
        /*0078*/ 	.byte	0x04, 0x11
        /*007a*/ 	.short	(.L_32 - .L_31)
	.align		4
.L_31:
        /*007c*/ 	.word	index@($__internal_18_$__cuda_sm70_shflsync_bfly_p)
        /*0080*/ 	.word	0x00000000


	//----- nvinfo : EIATTR_FRAME_SIZE
	.align		4
.L_32:
        /*0084*/ 	.byte	0x04, 0x11
        /*0086*/ 	.short	(.L_34 - .L_33)
	.align		4
.L_33:
        /*0088*/ 	.word	index@(_ZN7cutlass13device_kernelIN5flash19enable_sm80_to_sm89INS1_16FlashAttnFwdSm80INS1_25CollectiveMainloopFwdSm80ILi4ELi1ELb0EN4cute5tupleIJNS5_1CILi128EEENS7_ILi80EEENS7_ILi64EEEEEELi64ENS_6half_tEfNS_4arch4Sm80ELb1ELb0ELb1ELb1ELb0ELb0ELb1ELb1EEENS1_21CollectiveEpilogueFwdINS6_IJS8_SA_S9_EEENS6_IJNS7_ILi1EEESI_SI_EEESC_SE_Li128ELb1ELb1ELb1ELb0EEENS1_36VarlenDynamicPersistentTileSchedulerILi128ELi80ELi128ELi128ELb1ELb1ELb0ELb1ELb1ELb1EEEEEEEEEvNT_6ParamsE)
        /*008c*/ 	.word	0x000000a0


	//----- nvinfo : EIATTR_REGCOUNT
	.align		4
.L_34:
        /*0090*/ 	.byte	0x04, 0x2f
        /*0092*/ 	.short	(.L_36 - .L_35)
	.align		4
.L_35:
        /*0094*/ 	.word	index@(_ZN7cutlass13device_kernelIN5flash19enable_sm80_to_sm89INS1_16FlashAttnFwdSm80INS1_25CollectiveMainloopFwdSm80ILi4ELi1ELb0EN4cute5tupleIJNS5_1CILi128EEENS7_ILi112EEENS7_ILi64EEEEEELi64ENS_6half_tEfNS_4arch4Sm80ELb1ELb0ELb1ELb0ELb0ELb0ELb1ELb1EEENS1_21CollectiveEpilogueFwdINS6_IJS8_SA_S9_EEENS6_IJNS7_ILi1EEESI_SI_EEESC_SE_Li128ELb0ELb1ELb1ELb0EEENS1_30DynamicPersistentTileSchedulerILi128ELi128ELb1ELb1ELb0EEEEEEEEEvNT_6ParamsE)
        /*0098*/ 	.word	0x000000ff


	//----- nvinfo : EIATTR_FRAME_SIZE
	.align		4
.L_36:
        /*009c*/ 	.byte	0x04, 0x11
        /*009e*/ 	.short	(.L_38 - .L_37)
	.align		4
.L_37:
        /*00a0*/ 	.word	index@($__internal_17_$__cuda_sm70_shflsync_idx_p)
        /*00a4*/ 	.word	0x00000000


	//----- nvinfo : EIATTR_FRAME_SIZE
	.align		4
.L_38:
        /*00a8*/ 	.byte	0x04, 0x11
        /*00aa*/ 	.short	(.L_40 - .L_39)
	.align		4
.L_39:
        /*00ac*/ 	.word	index@($__internal_16_$__cuda_sm70_shflsync_bfly_p)
        /*00b0*/ 	.word	0x00000000


	//----- nvinfo : EIATTR_FRAME_SIZE
	.align		4
.L_40:
        /*00b4*/ 	.byte	0x04, 0x11
        /*00b6*/ 	.short	(.L_42 - .L_41)
	.align		4
.L_41:
        /*00b8*/ 	.word	index@(_ZN7cutlass13device_kernelIN5flash19enable_sm80_to_sm89INS1_16FlashAttnFwdSm80INS1_25CollectiveMainloopFwdSm80ILi4ELi1ELb0EN4cute5tupleIJNS5_1CILi128EEENS7_ILi112EEENS7_ILi64EEEEEELi64ENS_6half_tEfNS_4arch4Sm80ELb1ELb0ELb1ELb0ELb0ELb0ELb1ELb1EEENS1_21CollectiveEpilogueFwdINS6_IJS8_SA_S9_EEENS6_IJNS7_ILi1EEESI_SI_EEESC_SE_Li128ELb0ELb1ELb1ELb0EEENS1_30DynamicPersistentTileSchedulerILi128ELi128ELb1ELb1ELb0EEEEEEEEEvNT_6ParamsE)
        /*00bc*/ 	.word	0x00000098


	//----- nvinfo : EIATTR_REGCOUNT
	.align		4
.L_42:
        /*00c0*/ 	.byte	0x04, 0x2f
        /*00c2*/ 	.short	(.L_44 - .L_43)
	.align		4
.L_43:
        /*00c4*/ 	.word	index@(_ZN7cutlass13device_kernelIN5flash19enable_sm80_to_sm89INS1_16FlashAttnFwdSm80INS1_25CollectiveMainloopFwdSm80ILi4ELi1ELb0EN4cute5tupleIJNS5_1CILi128EEENS7_ILi80EEENS7_ILi64EEEEEELi64ENS_6half_tEfNS_4arch4Sm80ELb0ELb1ELb1ELb1ELb0ELb1ELb1ELb1EEENS1_21CollectiveEpilogueFwdINS6_IJS8_SA_S9_EEENS6_IJNS7_ILi1EEESI_SI_EEESC_SE_Li128ELb1ELb1ELb1ELb0EEENS1_36VarlenDynamicPersistentTileSchedulerILi128ELi80ELi128ELi128ELb1ELb1ELb0ELb1ELb0ELb1EEEEEEEEEvNT_6ParamsE)
        /*00c8*/ 	.word	0x000000ff


	//----- nvinfo : EIATTR_FRAME_SIZE
	.align		4
.L_44:
        /*00cc*/ 	.byte	0x04, 0x11
        /*00ce*/ 	.short	(.L_46 - .L_45)
	.align		4
.L_45:
        /*00d0*/ 	.word	index@($__internal_15_$__cuda_sm70_votesync_ballot)
        /*00d4*/ 	.word	0x00000000


	//----- nvinfo : EIATTR_FRAME_SIZE
	.align		4
.L_46:
        /*00d8*/ 	.byte	0x04, 0x11
        /*00da*/ 	.short	(.L_48 - .L_47)
	.align		4
.L_47:
        /*00dc*/ 	.word	index@($__internal_14_$__cuda_sm70_shflsync_up_p)
        /*00e0*/ 	.word	0x00000000


	//----- nvinfo : EIATTR_FRAME_SIZE
	.align		4
.L_48:
        /*00e4*/ 	.byte	0x04, 0x11
        /*00e6*/ 	.short	(.L_50 - .L_49)
	.align		4
.L_49:
        /*00e8*/ 	.word	index@($__internal_13_$__cuda_sm70_shflsync_idx_p)
        /*00ec*/ 	.word	0x00000000


	//----- nvinfo : EIATTR_FRAME_SIZE
	.align		4
.L_50:
        /*00f0*/ 	.byte	0x04, 0x11
        /*00f2*/ 	.short	(.L_52 - .L_51)
	.align		4
.L_51:
        /*00f4*/ 	.word	index@($__internal_12_$__cuda_sm70_shflsync_bfly_p)
        /*00f8*/ 	.word	0x00000000


	//----- nvinfo : EIATTR_FRAME_SIZE
	.align		4
.L_52:
        /*00fc*/ 	.byte	0x04, 0x11
        /*00fe*/ 	.short	(.L_54 - .L_53)
	.align		4
.L_53:
        /*0100*/ 	.word	index@(_ZN7cutlass13device_kernelIN5flash19enable_sm80_to_sm89INS1_16FlashAttnFwdSm80INS1_25CollectiveMainloopFwdSm80ILi4ELi1ELb0EN4cute5tupleIJNS5_1CILi128EEENS7_ILi80EEENS7_ILi64EEEEEELi64ENS_6half_tEfNS_4arch4Sm80ELb0ELb1ELb1ELb1ELb0ELb1ELb1ELb1EEENS1_21CollectiveEpilogueFwdINS6_IJS8_SA_S9_EEENS6_IJNS7_ILi1EEESI_SI_EEESC_SE_Li128ELb1ELb1ELb1ELb0EEENS1_36VarlenDynamicPersistentTileSchedulerILi128ELi80ELi128ELi128ELb1ELb1ELb0ELb1ELb0ELb1EEEEEEEEEvNT_6ParamsE)
        /*0104*/ 	.word	0x00000070


	//----- nvinfo : EIATTR_REGCOUNT
	.align		4
.L_54:
        /*0108*/ 	.byte	0x04, 0x2f
        /*010a*/ 	.short	(.L_56 - .L_55)
	.align		4
.L_55:
        /*010c*/ 	.word	index@(_ZN7cutlass13device_kernelIN5flash19enable_sm80_to_sm89INS1_16FlashAttnFwdSm80INS1_25CollectiveMainloopFwdSm80ILi4ELi1ELb0EN4cute5tupleIJNS5_1CILi128EEENS7_ILi80EEENS7_ILi64EEEEEELi64ENS_6half_tEfNS_4arch4Sm80ELb0ELb1ELb1ELb1ELb0ELb0ELb1ELb1EEENS1_21CollectiveEpilogueFwdINS6_IJS8_SA_S9_EEENS6_IJNS7_ILi1EEESI_SI_EEESC_SE_Li128ELb1ELb1ELb1ELb0EEENS1_36VarlenDynamicPersistentTileSchedulerILi128ELi80ELi128ELi128ELb1ELb1ELb0ELb1ELb0ELb1EEEEEEEEEvNT_6ParamsE)
        /*0110*/ 	.word	0x000000ff


	//----- nvinfo : EIATTR_FRAME_SIZE
	.align		4
.L_56:
        /*0114*/ 	.byte	0x04, 0x11
        /*0116*/ 	.short	(.L_58 - .L_57)
	.align		4
.L_57:
        /*0118*/ 	.word	index@($__internal_11_$__cuda_sm70_votesync_ballot)
        /*011c*/ 	.word	0x00000000


	//----- nvinfo : EIATTR_FRAME_SIZE
	.align		4
.L_58:
        /*0120*/ 	.byte	0x04, 0x11
        /*0122*/ 	.short	(.L_60 - .L_59)
	.align		4
.L_59:
        /*0124*/ 	.word	index@($__internal_10_$__cuda_sm70_shflsync_up_p)
        /*0128*/ 	.word	0x00000000


	//----- nvinfo : EIATTR_FRAME_SIZE
	.align		4
.L_60:
        /*012c*/ 	.byte	0x04, 0x11
        /*012e*/ 	.short	(.L_62 - .L_61)
	.align		4
.L_61:
        /*0130*/ 	.word	index@($__internal_9_$__cuda_sm70_shflsync_idx_p)
        /*0134*/ 	.word	0x00000000


	//----- nvinfo : EIATTR_FRAME_SIZE
	.align		4
.L_62:
        /*0138*/ 	.byte	0x04, 0x11
        /*013a*/ 	.short	(.L_64 - .L_63)
	.align		4
.L_63:
        /*013c*/ 	.word	index@($__internal_8_$__cuda_sm70_shflsync_bfly_p)
        /*0140*/ 	.word	0x00000000


	//----- nvinfo : EIATTR_FRAME_SIZE
	.align		4
.L_64:
        /*0144*/ 	.byte	0x04, 0x11
        /*0146*/ 	.short	(.L_66 - .L_65)
	.align		4
.L_65:
        /*0148*/ 	.word	index@(_ZN7cutlass13device_kernelIN5flash19enable_sm80_to_sm89INS1_16FlashAttnFwdSm80INS1_25CollectiveMainloopFwdSm80ILi4ELi1ELb0EN4cute5tupleIJNS5_1CILi128EEENS7_ILi80EEENS7_ILi64EEEEEELi64ENS_6half_tEfNS_4arch4Sm80ELb0ELb1ELb1ELb1ELb0ELb0ELb1ELb1EEENS1_21CollectiveEpilogueFwdINS6_IJS8_SA_S9_EEENS6_IJNS7_ILi1EEESI_SI_EEESC_SE_Li128ELb1ELb1ELb1ELb0EEENS1_36VarlenDynamicPersistentTileSchedulerILi128ELi80ELi128ELi128ELb1ELb1ELb0ELb1ELb0ELb1EEEEEEEEEvNT_6ParamsE)
        /*014c*/ 	.word	0x00000090


	//----- nvinfo : EIATTR_REGCOUNT
	.align		4
.L_66:
        /*0150*/ 	.byte	0x04, 0x2f
        /*0152*/ 	.short	(.L_68 - .L_67)
	.align		4
.L_67:
        /*0154*/ 	.word	index@(_ZN7cutlass13device_kernelIN5flash19enable_sm80_to_sm89INS1_16FlashAttnFwdSm80INS1_25CollectiveMainloopFwdSm80ILi4ELi1ELb0EN4cute5tupleIJNS5_1CILi128EEENS7_ILi96EEENS7_ILi64EEEEEELi64ENS_6half_tEfNS_4arch4Sm80ELb0ELb1ELb1ELb0ELb0ELb0ELb1ELb1EEENS1_21CollectiveEpilogueFwdINS6_IJS8_SA_S9_EEENS6_IJNS7_ILi1EEESI_SI_EEESC_SE_Li128ELb0ELb1ELb1ELb0EEENS1_19SingleTileSchedulerILb0ELb1ELb1ELi128EEEEEEEEEvNT_6ParamsE)
        /*0158*/ 	.word	0x000000ff


	//----- nvinfo : EIATTR_FRAME_SIZE
	.align		4
.L_68:
        /*015c*/ 	.byte	0x04, 0x11
        /*015e*/ 	.short	(.L_70 - .L_69)
	.align		4
.L_69:
        /*0160*/ 	.word	index@(_ZN7cutlass13device_kernelIN5flash19enable_sm80_to_sm89INS1_16FlashAttnFwdSm80INS1_25CollectiveMainloopFwdSm80ILi4ELi1ELb0EN4cute5tupleIJNS5_1CILi128EEENS7_ILi96EEENS7_ILi64EEEEEELi64ENS_6half_tEfNS_4arch4Sm80ELb0ELb1ELb1ELb0ELb0ELb0ELb1ELb1EEENS1_21CollectiveEpilogueFwdINS6_IJS8_SA_S9_EEENS6_IJNS7_ILi1EEESI_SI_EEESC_SE_Li128ELb0ELb1ELb1ELb0EEENS1_19SingleTileSchedulerILb0ELb1ELb1ELi128EEEEEEEEEvNT_6ParamsE)
        /*0164*/ 	.word	0x00000078


	//----- nvinfo : EIATTR_REGCOUNT
	.align		4
.L_70:
        /*0168*/ 	.byte	0x04, 0x2f
        /*016a*/ 	.short	(.L_72 - .L_71)
	.align		4
.L_71:
        /*016c*/ 	.word	index@(_ZN7cutlass13device_kernelIN5flash19enable_sm80_to_sm89INS1_16FlashAttnFwdSm80INS1_25CollectiveMainloopFwdSm80ILi4ELi1ELb0EN4cute5tupleIJNS5_1CILi128EEENS7_ILi80EEENS7_ILi64EEEEEELi64ENS_6half_tEfNS_4arch4Sm80ELb0ELb0ELb1ELb1ELb0ELb1ELb1ELb1EEENS1_21CollectiveEpilogueFwdINS6_IJS8_SA_S9_EEENS6_IJNS7_ILi1EEESI_SI_EEESC_SE_Li128ELb1ELb1ELb1ELb0EEENS1_36VarlenDynamicPersistentTileSchedulerILi128ELi80ELi128ELi128ELb1ELb1ELb0ELb0ELb1ELb1EEEEEEEEEvNT_6ParamsE)
        /*0170*/ 	.word	0x000000ff


	//----- nvinfo : EIATTR_FRAME_SIZE
	.align		4
.L_72:
        /*0174*/ 	.byte	0x04, 0x11
        /*0176*/ 	.short	(.L_74 - .L_73)
	.align		4
.L_73:
        /*0178*/ 	.word	index@($__internal_7_$__cuda_sm70_votesync_ballot)
        /*017c*/ 	.word	0x00000000


	//----- nvinfo : EIATTR_FRAME_SIZE
	.align		4
.L_74:
        /*0180*/ 	.byte	0x04, 0x11
        /*0182*/ 	.short	(.L_76 - .L_75)
	.align		4
.L_75:
        /*0184*/ 	.word	index@($__internal_6_$__cuda_sm70_shflsync_up_p)
        /*0188*/ 	.word	0x00000000


	//----- nvinfo : EIATTR_FRAME_SIZE
	.align		4
.L_76:
        /*018c*/ 	.byte	0x04, 0x11
        /*018e*/ 	.short	(.L_78 - .L_77)
	.align		4
.L_77:
        /*0190*/ 	.word	index@($__internal_5_$__cuda_sm70_shflsync_idx_p)
        /*0194*/ 	.word	0x00000000


	//----- nvinfo : EIATTR_FRAME_SIZE
	.align		4
.L_78:
        /*0198*/ 	.byte	0x04, 0x11
        /*019a*/ 	.short	(.L_80 - .L_79)
	.align		4
.L_79:
        /*019c*/ 	.word	index@($__internal_4_$__cuda_sm70_shflsync_bfly_p)
        /*01a0*/ 	.word	0x00000000


	//----- nvinfo : EIATTR_FRAME_SIZE
	.align		4
.L_80:
        /*01a4*/ 	.byte	0x04, 0x11
        /*01a6*/ 	.short	(.L_82 - .L_81)
	.align		4
.L_81:
        /*01a8*/ 	.word	index@(_ZN7cutlass13device_kernelIN5flash19enable_sm80_to_sm89INS1_16FlashAttnFwdSm80INS1_25CollectiveMainloopFwdSm80ILi4ELi1ELb0EN4cute5tupleIJNS5_1CILi128EEENS7_ILi80EEENS7_ILi64EEEEEELi64ENS_6half_tEfNS_4arch4Sm80ELb0ELb0ELb1ELb1ELb0ELb1ELb1ELb1EEENS1_21CollectiveEpilogueFwdINS6_IJS8_SA_S9_EEENS6_IJNS7_ILi1EEESI_SI_EEESC_SE_Li128ELb1ELb1ELb1ELb0EEENS1_36VarlenDynamicPersistentTileSchedulerILi128ELi80ELi128ELi128ELb1ELb1ELb0ELb0ELb1ELb1EEEEEEEEEvNT_6ParamsE)
        /*01ac*/ 	.word	0x00000070


	//----- nvinfo : EIATTR_REGCOUNT
	.align		4
.L_82:
        /*01b0*/ 	.byte	0x04, 0x2f
        /*01b2*/ 	.short	(.L_84 - .L_83)
	.align		4
.L_83:
        /*01b4*/ 	.word	index@(_ZN7cutlass13device_kernelIN5flash19enable_sm80_to_sm89INS1_16FlashAttnFwdSm80INS1_25CollectiveMainloopFwdSm80ILi4ELi1ELb0EN4cute5tupleIJNS5_1CILi128EEENS7_ILi80EEENS7_ILi64EEEEEELi64ENS_6half_tEfNS_4arch4Sm80ELb0ELb0ELb1ELb1ELb0ELb0ELb1ELb1EEENS1_21CollectiveEpilogueFwdINS6_IJS8_SA_S9_EEENS6_IJNS7_ILi1EEESI_SI_EEESC_SE_Li128ELb1ELb1ELb1ELb0EEENS1_36VarlenDynamicPersistentTileSchedulerILi128ELi80ELi128ELi128ELb1ELb1ELb0ELb0ELb1ELb1EEEEEEEEEvNT_6ParamsE)
        /*01b8*/ 	.word	0x000000ff


	//----- nvinfo : EIATTR_FRAME_SIZE
	.align		4
.L_84:
        /*01bc*/ 	.byte	0x04, 0x11
        /*01be*/ 	.short	(.L_86 - .L_85)
	.align		4
.L_85:
        /*01c0*/ 	.word	index@($__internal_3_$__cuda_sm70_votesync_ballot)
        /*01c4*/ 	.word	0x00000000


	//----- nvinfo : EIATTR_FRAME_SIZE
	.align		4
.L_86:
        /*01c8*/ 	.byte	0x04, 0x11
        /*01ca*/ 	.short	(.L_88 - .L_87)
	.align		4
.L_87:
        /*01cc*/ 	.word	index@($__internal_2_$__cuda_sm70_shflsync_up_p)
        /*01d0*/ 	.word	0x00000000


	//----- nvinfo : EIATTR_FRAME_SIZE
	.align		4
.L_88:
        /*01d4*/ 	.byte	0x04, 0x11
        /*01d6*/ 	.short	(.L_90 - .L_89)
	.align		4
.L_89:
        /*01d8*/ 	.word	index@($__internal_1_$__cuda_sm70_shflsync_idx_p)
        /*01dc*/ 	.word	0x00000000


	//----- nvinfo : EIATTR_FRAME_SIZE
	.align		4
.L_90:
        /*01e0*/ 	.byte	0x04, 0x11
        /*01e2*/ 	.short	(.L_92 - .L_91)
	.align		4
.L_91:
        /*01e4*/ 	.word	index@($__internal_0_$__cuda_sm70_shflsync_bfly_p)
        /*01e8*/ 	.word	0x00000000


	//----- nvinfo : EIATTR_FRAME_SIZE
	.align		4
.L_92:
        /*01ec*/ 	.byte	0x04, 0x11
        /*01ee*/ 	.short	(.L_94 - .L_93)
	.align		4
.L_93:
        /*01f0*/ 	.word	index@(_ZN7cutlass13device_kernelIN5flash19enable_sm80_to_sm89INS1_16FlashAttnFwdSm80INS1_25CollectiveMainloopFwdSm80ILi4ELi1ELb0EN4cute5tupleIJNS5_1CILi128EEENS7_ILi80EEENS7_ILi64EEEEEELi64ENS_6half_tEfNS_4arch4Sm80ELb0ELb0ELb1ELb1ELb0ELb0ELb1ELb1EEENS1_21CollectiveEpilogueFwdINS6_IJS8_SA_S9_EEENS6_IJNS7_ILi1EEESI_SI_EEESC_SE_Li128ELb1ELb1ELb1ELb0EEENS1_36VarlenDynamicPersistentTileSchedulerILi128ELi80ELi128ELi128ELb1ELb1ELb0ELb0ELb1ELb1EEEEEEEEEvNT_6ParamsE)
        /*01f4*/ 	.word	0x00000090


	//----- nvinfo : EIATTR_REGCOUNT
	.align		4
.L_94:
        /*01f8*/ 	.byte	0x04, 0x2f
        /*01fa*/ 	.short	(.L_96 - .L_95)
	.align		4
.L_95:
        /*01fc*/ 	.word	index@(_ZN7cutlass13device_kernelIN5flash19enable_sm80_to_sm89INS1_16FlashAttnFwdSm80INS1_25CollectiveMainloopFwdSm80ILi4ELi1ELb0EN4cute5tupleIJNS5_1CILi128EEENS7_ILi112EEENS7_ILi64EEEEEELi64ENS_6half_tEfNS_4arch4Sm80ELb0ELb0ELb1ELb0ELb0ELb0ELb1ELb1EEENS1_21CollectiveEpilogueFwdINS6_IJS8_SA_S9_EEENS6_IJNS7_ILi1EEESI_SI_EEESC_SE_Li128ELb0ELb1ELb1ELb0EEENS1_19SingleTileSchedulerILb0ELb1ELb1ELi128EEEEEEEEEvNT_6ParamsE)
        /*0200*/ 	.word	0x000000ff


	//----- nvinfo : EIATTR_FRAME_SIZE
	.align		4
.L_96:
        /*0204*/ 	.byte	0x04, 0x11
        /*0206*/ 	.short	(.L_98 - .L_97)
	.align		4
.L_97:
        /*0208*/ 	.word	index@(_ZN7cutlass13device_kernelIN5flash19enable_sm80_to_sm89INS1_16FlashAttnFwdSm80INS1_25CollectiveMainloopFwdSm80ILi4ELi1ELb0EN4cute5tupleIJNS5_1CILi128EEENS7_ILi112EEENS7_ILi64EEEEEELi64ENS_6half_tEfNS_4arch4Sm80ELb0ELb0ELb1ELb0ELb0ELb0ELb1ELb1EEENS1_21CollectiveEpilogueFwdINS6_IJS8_SA_S9_EEENS6_IJNS7_ILi1EEESI_SI_EEESC_SE_Li128ELb0ELb1ELb1ELb0EEENS1_19SingleTileSchedulerILb0ELb1ELb1ELi128EEEEEEEEEvNT_6ParamsE)
        /*020c*/ 	.word	0x00000068


	//----- nvinfo : EIATTR_MIN_STACK_SIZE
	.align		4
.L_98:
        /*0210*/ 	.byte	0x04, 0x12
        /*0212*/ 	.short	(.L_100 - .L_99)
	.align		4
.L_99:
        /*0214*/ 	.word	index@(_ZN7cutlass13device_kernelIN5flash19enable_sm80_to_sm89INS1_16FlashAttnFwdSm80INS1_25CollectiveMainloopFwdSm80ILi4ELi1ELb0EN4cute5tupleIJNS5_1CILi128EEENS7_ILi112EEENS7_ILi64EEEEEELi64ENS_6half_tEfNS_4arch4Sm80ELb0ELb0ELb1ELb0ELb0ELb0ELb1ELb1EEENS1_21CollectiveEpilogueFwdINS6_IJS8_SA_S9_EEENS6_IJNS7_ILi1EEESI_SI_EEESC_SE_Li128ELb0ELb1ELb1ELb0EEENS1_19SingleTileSchedulerILb0ELb1ELb1ELi128EEEEEEEEEvNT_6ParamsE)
        /*0218*/ 	.word	0x00000068


	//----- nvinfo : EIATTR_MIN_STACK_SIZE
	.align		4
.L_100:
        /*021c*/ 	.byte	0x04, 0x12
        /*021e*/ 	.short	(.L_102 - .L_101)
	.align		4
.L_101:
        /*0220*/ 	.word	index@(_ZN7cutlass13device_kernelIN5flash19enable_sm80_to_sm89INS1_16FlashAttnFwdSm80INS1_25CollectiveMainloopFwdSm80ILi4ELi1ELb0EN4cute5tupleIJNS5_1CILi128EEENS7_ILi80EEENS7_ILi64EEEEEELi64ENS_6half_tEfNS_4arch4Sm80ELb0ELb0ELb1ELb1ELb0ELb0ELb1ELb1EEENS1_21CollectiveEpilogueFwdINS6_IJS8_SA_S9_EEENS6_IJNS7_ILi1EEESI_SI_EEESC_SE_Li128ELb1ELb1ELb1ELb0EEENS1_36VarlenDynamicPersistentTileSchedulerILi128ELi80ELi128ELi128ELb1ELb1ELb0ELb0ELb1ELb1EEEEEEEEEvNT_6ParamsE)
        /*0224*/ 	.word	0x00000090


	//----- nvinfo : EIATTR_MIN_STACK_SIZE
	.align		4
.L_102:
        /*0228*/ 	.byte	0x04, 0x12
        /*022a*/ 	.short	(.L_104 - .L_103)
	.align		4
.L_103:
        /*022c*/ 	.word	index@(_ZN7cutlass13device_kernelIN5flash19enable_sm80_to_sm89INS1_16FlashAttnFwdSm80INS1_25CollectiveMainloopFwdSm80ILi4ELi1ELb0EN4cute5tupleIJNS5_1CILi128EEENS7_ILi80EEENS7_ILi64EEEEEELi64ENS_6half_tEfNS_4arch4Sm80ELb0ELb0ELb1ELb1ELb0ELb1ELb1ELb1EEENS1_21CollectiveEpilogueFwdINS6_IJS8_SA_S9_EEENS6_IJNS7_ILi1EEESI_SI_EEESC_SE_Li128ELb1ELb1ELb1ELb0EEENS1_36VarlenDynamicPersistentTileSchedulerILi128ELi80ELi128ELi128ELb1ELb1ELb0ELb0ELb1ELb1EEEEEEEEEvNT_6ParamsE)
        /*0230*/ 	.word	0x00000070


	//----- nvinfo : EIATTR_MIN_STACK_SIZE
	.align		4
.L_104:
        /*0234*/ 	.byte	0x04, 0x12
        /*0236*/ 	.short	(.L_106 - .L_105)
	.align		4
.L_105:
        /*0238*/ 	.word	index@(_ZN7cutlass13device_kernelIN5flash19enable_sm80_to_sm89INS1_16FlashAttnFwdSm80INS1_25CollectiveMainloopFwdSm80ILi4ELi1ELb0EN4cute5tupleIJNS5_1CILi128EEENS7_ILi96EEENS7_ILi64EEEEEELi64ENS_6half_tEfNS_4arch4Sm80ELb0ELb1ELb1ELb0ELb0ELb0ELb1ELb1EEENS1_21CollectiveEpilogueFwdINS6_IJS8_SA_S9_EEENS6_IJNS7_ILi1EEESI_SI_EEESC_SE_Li128ELb0ELb1ELb1ELb0EEENS1_19SingleTileSchedulerILb0ELb1ELb1ELi128EEEEEEEEEvNT_6ParamsE)
        /*023c*/ 	.word	0x00000078


	//----- nvinfo : EIATTR_MIN_STACK_SIZE
	.align		4
.L_106:
        /*0240*/ 	.byte	0x04, 0x12
        /*0242*/ 	.short	(.L_108 - .L_107)
	.align		4
.L_107:
        /*0244*/ 	.word	index@(_ZN7cutlass13device_kernelIN5flash19enable_sm80_to_sm89INS1_16FlashAttnFwdSm80INS1_25CollectiveMainloopFwdSm80ILi4ELi1ELb0EN4cute5tupleIJNS5_1CILi128EEENS7_ILi80EEENS7_ILi64EEEEEELi64ENS_6half_tEfNS_4arch4Sm80ELb0ELb1ELb1ELb1ELb0ELb0ELb1ELb1EEENS1_21CollectiveEpilogueFwdINS6_IJS8_SA_S9_EEENS6_IJNS7_ILi1EEESI_SI_EEESC_SE_Li128ELb1ELb1ELb1ELb0EEENS1_36VarlenDynamicPersistentTileSchedulerILi128ELi80ELi128ELi128ELb1ELb1ELb0ELb1ELb0ELb1EEEEEEEEEvNT_6ParamsE)
        /*0248*/ 	.word	0x00000090


	//----- nvinfo : EIATTR_MIN_STACK_SIZE
	.align		4
.L_108:
        /*024c*/ 	.byte	0x04, 0x12
        /*024e*/ 	.short	(.L_110 - .L_109)
	.align		4
.L_109:
        /*0250*/ 	.word	index@(_ZN7cutlass13device_kernelIN5flash19enable_sm80_to_sm89INS1_16FlashAttnFwdSm80INS1_25CollectiveMainloopFwdSm80ILi4ELi1ELb0EN4cute5tupleIJNS5_1CILi128EEENS7_ILi80EEENS7_ILi64EEEEEELi64ENS_6half_tEfNS_4arch4Sm80ELb0ELb1ELb1ELb1ELb0ELb1ELb1ELb1EEENS1_21CollectiveEpilogueFwdINS6_IJS8_SA_S9_EEENS6_IJNS7_ILi1EEESI_SI_EEESC_SE_Li128ELb1ELb1ELb1ELb0EEENS1_36VarlenDynamicPersistentTileSchedulerILi128ELi80ELi128ELi128ELb1ELb1ELb0ELb1ELb0ELb1EEEEEEEEEvNT_6ParamsE)
        /*0254*/ 	.word	0x00000070


	//----- nvinfo : EIATTR_MIN_STACK_SIZE
	.align		4
.L_110:
        /*0258*/ 	.byte	0x04, 0x12
        /*025a*/ 	.short	(.L_112 - .L_111)
	.align		4
.L_111:
        /*025c*/ 	.word	index@(_ZN7cutlass13device_kernelIN5flash19enable_sm80_to_sm89INS1_16FlashAttnFwdSm80INS1_25CollectiveMainloopFwdSm80ILi4ELi1ELb0EN4cute5tupleIJNS5_1CILi128EEENS7_ILi112EEENS7_ILi64EEEEEELi64ENS_6half_tEfNS_4arch4Sm80ELb1ELb0ELb1ELb0ELb0ELb0ELb1ELb1EEENS1_21CollectiveEpilogueFwdINS6_IJS8_SA_S9_EEENS6_IJNS7_ILi1EEESI_SI_EEESC_SE_Li128ELb0ELb1ELb1ELb0EEENS1_30DynamicPersistentTileSchedulerILi128ELi128ELb1ELb1ELb0EEEEEEEEEvNT_6ParamsE)
        /*0260*/ 	.word	0x00000098


	//----- nvinfo : EIATTR_MIN_STACK_SIZE
	.align		4
.L_112:
        /*0264*/ 	.byte	0x04, 0x12
        /*0266*/ 	.short	(.L_114 - .L_113)
	.align		4
.L_113:
        /*0268*/ 	.word	index@(_ZN7cutlass13device_kernelIN5flash19enable_sm80_to_sm89INS1_16FlashAttnFwdSm80INS1_25CollectiveMainloopFwdSm80ILi4ELi1ELb0EN4cute5tupleIJNS5_1CILi128EEENS7_ILi80EEENS7_ILi64EEEEEELi64ENS_6half_tEfNS_4arch4Sm80ELb1ELb0ELb1ELb1ELb0ELb0ELb1ELb1EEENS1_21CollectiveEpilogueFwdINS6_IJS8_SA_S9_EEENS6_IJNS7_ILi1EEESI_SI_EEESC_SE_Li128ELb1ELb1ELb1ELb0EEENS1_36VarlenDynamicPersistentTileSchedulerILi128ELi80ELi128ELi128ELb1ELb1ELb0ELb1ELb1ELb1EEEEEEEEEvNT_6ParamsE)
        /*026c*/ 	.word	0x000000a0


	//----- nvinfo : EIATTR_MIN_STACK_SIZE
	.align		4
.L_114:
        /*0270*/ 	.byte	0x04, 0x12
        /*0272*/ 	.short	(.L_116 - .L_115)
	.align		4
.L_115:
        /*0274*/ 	.word	index@(_ZN7cutlass13device_kernelIN5flash19enable_sm80_to_sm89INS1_16FlashAttnFwdSm80INS1_25CollectiveMainloopFwdSm80ILi4ELi1ELb0EN4cute5tupleIJNS5_1CILi128EEENS7_ILi80EEENS7_ILi64EEEEEELi64ENS_6half_tEfNS_4arch4Sm80ELb1ELb0ELb1ELb1ELb0ELb1ELb1ELb1EEENS1_21CollectiveEpilogueFwdINS6_IJS8_SA_S9_EEENS6_IJNS7_ILi1EEESI_SI_EEESC_SE_Li128ELb1ELb1ELb1ELb0EEENS1_36VarlenDynamicPersistentTileSchedulerILi128ELi80ELi128ELi128ELb1ELb1ELb0ELb1ELb1ELb1EEEEEEEEEvNT_6ParamsE)
        /*0278*/ 	.word	0x00000068
.L_116:


//--------------------- .nv.info._ZN7cutlass13device_kernelIN5flash19enable_sm80_to_sm89INS1_16FlashAttnFwdSm80INS1_25CollectiveMainloopFwdSm80ILi4ELi1ELb0EN4cute5tupleIJNS5_1CILi128EEENS7_ILi112EEENS7_ILi64EEEEEELi64ENS_6half_tEfNS_4arch4Sm80ELb0ELb0ELb1ELb0ELb0ELb0ELb1ELb1EEENS1_21CollectiveEpilogueFwdINS6_IJS8_SA_S9_EEENS6_IJNS7_ILi1EEESI_SI_EEESC_SE_Li128ELb0ELb1ELb1ELb0EEENS1_19SingleTileSchedulerILb0ELb1ELb1ELi128EEEEEEEEEvNT_6ParamsE --------------------------
	.section	.nv.info._ZN7cutlass13device_kernelIN5flash19enable_sm80_to_sm89INS1_16FlashAttnFwdSm80INS1_25CollectiveMainloopFwdSm80ILi4ELi1ELb0EN4cute5tupleIJNS5_1CILi128EEENS7_ILi112EEENS7_ILi64EEEEEELi64ENS_6half_tEfNS_4arch4Sm80ELb0ELb0ELb1ELb0ELb0ELb0ELb1ELb1EEENS1_21CollectiveEpilogueFwdINS6_IJS8_SA_S9_EEENS6_IJNS7_ILi1EEESI_SI_EEESC_SE_Li128ELb0ELb1ELb1ELb0EEENS1_19SingleTileSchedulerILb0ELb1ELb1ELi128EEEEEEEEEvNT_6ParamsE,"",@"SHT_CUDA_INFO"
	.sectionflags	@""
	.align	4


	//----- nvinfo : EIATTR_CUDA_API_VERSION
	.align		4
        /*0000*/ 	.byte	0x04, 0x37
        /*0002*/ 	.short	(.L_118 - .L_117)
.L_117:
        /*0004*/ 	.word	0x00000082


	//----- nvinfo : EIATTR_SW2861232_WAR
	.align		4
.L_118:
        /*0008*/ 	.byte	0x01, 0x35
	.zero		2


	//----- nvinfo : EIATTR_PARAM_CBANK
	.align		4
        /*000c*/ 	.byte	0x04, 0x0a
        /*000e*/ 	.short	(.L_120 - .L_119)
	.align		4
.L_119:
        /*0010*/ 	.word	index@(.nv.constant0._ZN7cutlass13device_kernelIN5flash19enable_sm80_to_sm89INS1_16FlashAttnFwdSm80INS1_25CollectiveMainloopFwdSm80ILi4ELi1ELb0EN4cute5tupleIJNS5_1CILi128EEENS7_ILi112EEENS7_ILi64EEEEEELi64ENS_6half_tEfNS_4arch4Sm80ELb0ELb0ELb1ELb0ELb0ELb0ELb1ELb1EEENS1_21CollectiveEpilogueFwdINS6_IJS8_SA_S9_EEENS6_IJNS7_ILi1EEESI_SI_EEESC_SE_Li128ELb0ELb1ELb1ELb0EEENS1_19SingleTileSchedulerILb0ELb1ELb1ELi128EEEEEEEEEvNT_6ParamsE)
        /*0014*/ 	.short	0x0160
        /*0016*/ 	.short	0x0418


	//----- nvinfo : EIATTR_CBANK_PARAM_SIZE
	.align		4
.L_120:
        /*0018*/ 	.byte	0x03, 0x19
        /*001a*/ 	.short	0x0418


	//----- nvinfo : EIATTR_KPARAM_INFO
	.align		4
        /*001c*/ 	.byte	0x04, 0x17
        /*001e*/ 	.short	(.L_122 - .L_121)
.L_121:
        /*0020*/ 	.word	0x00000000
        /*0024*/ 	.short	0x0000
        /*0026*/ 	.short	0x0000
        /*0028*/ 	.byte	0x00, 0xf0, 0x61, 0x10


	//----- nvinfo : EIATTR_MAXREG_COUNT
	.align		4
.L_122:
        /*002c*/ 	.byte	0x03, 0x1b
        /*002e*/ 	.short	0x00ff


	//----- nvinfo : EIATTR_NUM_BARRIERS
	.align		4
        /*0030*/ 	.byte	0x02, 0x4c
        /*0032*/ 	.byte	0x02
	.zero		1


	//----- nvinfo : EIATTR_ANNOTATIONS
	.align		4
        /*0034*/ 	.byte	0x04, 0x55
        /*0036*/ 	.short	(.L_124 - .L_123)


	//   ....[0]....
.L_123:
        /*0038*/ 	.word	0x00000001
        /*003c*/ 	.byte	0x90, 0x00, 0x00, 0x00, 0x01, 0x00, 0x00, 0x00, 0xf0, 0x00, 0x00, 0x00, 0x01, 0x00, 0x00, 0x00
        /* <DEDUP_REMOVED lines=25> */
        /*01dc*/ 	.byte	0x40, 0xd3, 0x00, 0x00, 0x01, 0x00, 0x00, 0x00, 0xf0, 0xe7, 0x00, 0x00


	//----- nvinfo : EIATTR_MERCURY_ISA_VERSION
	.align		4
.L_124:
        /*01e8*/ 	.byte	0x03, 0x5f
        /*01ea*/ 	.short	0x0000


	//----- nvinfo : EIATTR_COOP_GROUP_MASK_REGIDS
	.align		4
        /*01ec*/ 	.byte	0x04, 0x29
        /*01ee*/ 	.short	(.L_126 - .L_125)


	//   ....[0]....
.L_125:
        /*01f0*/ 	.word	0xffffffff


	//   ....[1]....
        /*01f4*/ 	.word	0xffffffff


	//   ....[2]....
        /*01f8*/ 	.word	0xffffffff


	//   ....[3]....
        /*01fc*/ 	.word	0xffffffff


	//   ....[4]....
        /*0200*/ 	.word	0xffffffff


	//   ....[5]....
        /*0204*/ 	.word	0xffffffff


	//   ....[6]....
        /*0208*/ 	.word	0xffffffff


	//   ....[7]....
        /*020c*/ 	.word	0xffffffff


	//   ....[8]....
        /*0210*/ 	.word	0xffffffff


	//   ....[9]....
        /*0214*/ 	.word	0xffffffff


	//   ....[10]....
        /*0218*/ 	.word	0xffffffff


	//   ....[11]....
        /*021c*/ 	.word	0xffffffff


	//   ....[12]....
        /*0220*/ 	.word	0xffffffff


	//   ....[13]....
        /*0224*/ 	.word	0xffffffff


	//   ....[14]....
        /*0228*/ 	.word	0xffffffff


	//   ....[15]....
        /*022c*/ 	.word	0xffffffff


	//   ....[16]....
        /*0230*/ 	.word	0xffffffff


	//   ....[17]....
        /*0234*/ 	.word	0xffffffff


	//   ....[18]....
        /*0238*/ 	.word	0xffffffff


	//   ....[19]....
        /*023c*/ 	.word	0xffffffff


	//   ....[20]....
        /*0240*/ 	.word	0xffffffff


	//   ....[21]....
        /*0244*/ 	.word	0xffffffff


	//   ....[22]....
        /*0248*/ 	.word	0xffffffff


	//   ....[23]....
        /*024c*/ 	.word	0xffffffff


	//   ....[24]....
        /*0250*/ 	.word	0xffffffff


	//   ....[25]....
        /*0254*/ 	.word	0xffffffff


	//   ....[26]....
        /*0258*/ 	.word	0xffffffff


	//   ....[27]....
        /*025c*/ 	.word	0xffffffff


	//   ....[28]....
        /*0260*/ 	.word	0xffffffff


	//   ....[29]....
        /*0264*/ 	.word	0xffffffff


	//   ....[30]....
        /*0268*/ 	.word	0xffffffff


	//   ....[31]....
        /*026c*/ 	.word	0xffffffff


	//   ....[32]....
        /*0270*/ 	.word	0xffffffff


	//   ....[33]....
        /*0274*/ 	.word	0xffffffff


	//   ....[34]....
        /*0278*/ 	.word	0xffffffff


	//   ....[35]....
        /*027c*/ 	.word	0xffffffff


	//   ....[36]....
        /*0280*/ 	.word	0xffffffff


	//   ....[37]....
        /*0284*/ 	.word	0xffffffff


	//   ....[38]....
        /*0288*/ 	.word	0xffffffff


	//   ....[39]....
        /*028c*/ 	.word	0xffffffff


	//   ....[40]....
        /*0290*/ 	.word	0xffffffff


	//   ....[41]....
        /*0294*/ 	.word	0xffffffff


	//   ....[42]....
        /*0298*/ 	.word	0xffffffff


	//   ....[43]....
        /*029c*/ 	.word	0xffffffff


	//   ....[44]....
        /*02a0*/ 	.word	0xffffffff


	//   ....[45]....
        /*02a4*/ 	.word	0xffffffff


	//   ....[46]....
        /*02a8*/ 	.word	0xffffffff


	//   ....[47]....
        /*02ac*/ 	.word	0xffffffff


	//   ....[48]....
        /*02b0*/ 	.word	0xffffffff


	//   ....[49]....
        /*02b4*/ 	.word	0xffffffff


	//   ....[50]....
        /*02b8*/ 	.word	0xffffffff


	//   ....[51]....
        /*02bc*/ 	.word	0xffffffff


	//   ....[52]....
        /*02c0*/ 	.word	0xffffffff


	//   ....[53]....
        /*02c4*/ 	.word	0xffffffff


	//   ....[54]....
        /*02c8*/ 	.word	0xffffffff


	//   ....[55]....
        /*02cc*/ 	.word	0xffffffff


	//   ....[56]....
        /*02d0*/ 	.word	0xffffffff


	//----- nvinfo : EIATTR_COOP_GROUP_INSTR_OFFSETS
	.align		4
.L_126:
        /*02d4*/ 	.byte	0x04, 0x28
        /*02d6*/ 	.short	(.L_128 - .L_127)


	//   ....[0]....
.L_127:
        /*02d8*/ 	.word	0x00000060


	//   ....[1]....
        /*02dc*/ 	.word	0x00000be0


	//   ....[2]....
        /*02e0*/ 	.word	0x00000c10


	//   ....[3]....
        /*02e4*/ 	.word	0x00000e20


	//   ....[4]....
        /*02e8*/ 	.word	0x00000e50


	//   ....[5]....
        /*02ec*/ 	.word	0x00000ee0


	//   ....[6]....
        /*02f0*/ 	.word	0x00000f10


	//   ....[7]....
        /*02f4*/ 	.word	0x00000fa0


	//   ....[8]....
        /*02f8*/ 	.word	0x00000fd0


	//   ....[9]....
        /*02fc*/ 	.word	0x00001060


	//   ....[10]....
        /*0300*/ 	.word	0x00001090


	//   ....[11]....
        /*0304*/ 	.word	0x00001120


	//   ....[12]....
        /*0308*/ 	.word	0x00001150


	//   ....[13]....
        /*030c*/ 	.word	0x000011e0


	//   ....[14]....
        /*0310*/ 	.word	0x00001210


	//   ....[15]....
        /*0314*/ 	.word	0x00001290


	//   ....[16]....
        /*0318*/ 	.word	0x000012d0


	//   ....[17]....
        /*031c*/ 	.word	0x00004290


	//   ....[18]....
        /*0320*/ 	.word	0x000043a0


	//   ....[19]....
        /*0324*/ 	.word	0x000047c0


	//   ....[20]....
        /*0328*/ 	.word	0x00004880


	//   ....[21]....
        /*032c*/ 	.word	0x000048e0


	//   ....[22]....
        /*0330*/ 	.word	0x00004990


	//   ....[23]....
        /*0334*/ 	.word	0x00004ac0


	//   ....[24]....
        /*0338*/ 	.word	0x00004c10


	//   ....[25]....
        /*033c*/ 	.word	0x00009340


	//   ....[26]....
        /*0340*/ 	.word	0x00009410


	//   ....[27]....
        /*0344*/ 	.word	0x000094e0


	//   ....[28]....
        /*0348*/ 	.word	0x00009510


	//   ....[29]....
        /*034c*/ 	.word	0x00009540


	//   ....[30]....
        /*0350*/ 	.word	0x00009750


	//   ....[31]....
        /*0354*/ 	.word	0x00009860


	//   ....[32]....
        /*0358*/ 	.word	0x00009b00


	//   ....[33]....
        /*035c*/ 	.word	0x0000cc30


	//   ....[34]....
        /*0360*/ 	.word	0x0000cc40


	//   ....[35]....
        /*0364*/ 	.word	0x0000cc50


	//   ....[36]....
        /*0368*/ 	.word	0x0000cc60


	//   ....[37]....
        /*036c*/ 	.word	0x0000cc90


	//   ....[38]....
        /*0370*/ 	.word	0x0000ccb0


	//   ....[39]....
        /*0374*/ 	.word	0x0000ccd0


	//   ....[40]....
        /*0378*/ 	.word	0x0000cce0


	//   ....[41]....
        /*037c*/ 	.word	0x0000d8c0


	//   ....[42]....
        /*0380*/ 	.word	0x0000d910


	//   ....[43]....
        /*0384*/ 	.word	0x0000d940


	//   ....[44]....
        /*0388*/ 	.word	0x0000d970


	//   ....[45]....
        /*038c*/ 	.word	0x0000d9a0


	//   ....[46]....
        /*0390*/ 	.word	0x0000d9d0


	//   ....[47]....
        /*0394*/ 	.word	0x0000da00


	//   ....[48]....
        /*0398*/ 	.word	0x0000da20


	//   ....[49]....
        /*039c*/ 	.word	0x0000da40


	//   ....[50]....
        /*03a0*/ 	.word	0x0000da50


	//   ....[51]....
        /*03a4*/ 	.word	0x0000de00


	//   ....[52]....
        /*03a8*/ 	.word	0x0000de20


	//   ....[53]....
        /*03ac*/ 	.word	0x0000e120


	//   ....[54]....
        /*03b0*/ 	.word	0x0000e140


	//   ....[55]....
        /*03b4*/ 	.word	0x0000e440


	//   ....[56]....
        /*03b8*/ 	.word	0x0000e450


	//----- nvinfo : EIATTR_EXIT_INSTR_OFFSETS
	.align		4
.L_128:
        /*03bc*/ 	.byte	0x04, 0x1c
        /*03be*/ 	.short	(.L_130 - .L_129)


	//   ....[0]....
.L_129:
        /*03c0*/ 	.word	0x000001b0


	//   ....[1]....
        /*03c4*/ 	.word	0x0000e460


	//   ....[2]....
        /*03c8*/ 	.word	0x0000e700


	//   ....[3]....
        /*03cc*/ 	.word	0x0000e750


	//   ....[4]....
        /*03d0*/ 	.word	0x0000e780


	//   ....[5]....
        /*03d4*/ 	.word	0x0000e7e0


	//   ....[6]....
        /*03d8*/ 	.word	0x0000ea40


	//----- nvinfo : EIATTR_CTAIDZ_USED
	.align		4
.L_130:
        /*03dc*/ 	.byte	0x01, 0x04
	.zero		2


	//----- nvinfo : EIATTR_MAX_THREADS
	.align		4
        /*03e0*/ 	.byte	0x04, 0x05
        /*03e2*/ 	.short	(.L_132 - .L_131)
.L_131:
        /*03e4*/ 	.word	0x00000080
        /*03e8*/ 	.word	0x00000001
        /*03ec*/ 	.word	0x00000001


	//----- nvinfo : EIATTR_CRS_STACK_SIZE
	.align		4
.L_132:
        /*03f0*/ 	.byte	0x04, 0x1e
        /*03f2*/ 	.short	(.L_134 - .L_133)
.L_133:
        /*03f4*/ 	.word	0x00000000
.L_134:


//--------------------- .nv.info._ZN7cutlass13device_kernelIN5flash19enable_sm80_to_sm89INS1_16FlashAttnFwdSm80INS1_25CollectiveMainloopFwdSm80ILi4ELi1ELb0EN4cute5tupleIJNS5_1CILi128EEENS7_ILi80EEENS7_ILi64EEEEEELi64ENS_6half_tEfNS_4arch4Sm80ELb0ELb0ELb1ELb1ELb0ELb0ELb1ELb1EEENS1_21CollectiveEpilogueFwdINS6_IJS8_SA_S9_EEENS6_IJNS7_ILi1EEESI_SI_EEESC_SE_Li128ELb1ELb1ELb1ELb0EEENS1_36VarlenDynamicPersistentTileSchedulerILi128ELi80ELi128ELi128ELb1ELb1ELb0ELb0ELb1ELb1EEEEEEEEEvNT_6ParamsE --------------------------
	.section	.nv.info._ZN7cutlass13device_kernelIN5flash19enable_sm80_to_sm89INS1_16FlashAttnFwdSm80INS1_25CollectiveMainloopFwdSm80ILi4ELi1ELb0EN4cute5tupleIJNS5_1CILi128EEENS7_ILi80EEENS7_ILi64EEEEEELi64ENS_6half_tEfNS_4arch4Sm80ELb0ELb0ELb1ELb1ELb0ELb0ELb1ELb1EEENS1_21CollectiveEpilogueFwdINS6_IJS8_SA_S9_EEENS6_IJNS7_ILi1EEESI_SI_EEESC_SE_Li128ELb1ELb1ELb1ELb0EEENS1_36VarlenDynamicPersistentTileSchedulerILi128ELi80ELi128ELi128ELb1ELb1ELb0ELb0ELb1ELb1EEEEEEEEEvNT_6ParamsE,"",@"SHT_CUDA_INFO"
	.sectionflags	@""
	.align	4


	//----- nvinfo : EIATTR_CUDA_API_VERSION
	.align		4
        /*0000*/ 	.byte	0x04, 0x37
        /*0002*/ 	.short	(.L_136 - .L_135)
.L_135:
        /*0004*/ 	.word	0x00000082


	//----- nvinfo : EIATTR_SW2861232_WAR
	.align		4
.L_136:
        /*0008*/ 	.byte	0x01, 0x35
	.zero		2


	//----- nvinfo : EIATTR_PARAM_CBANK
	.align		4
        /*000c*/ 	.byte	0x04, 0x0a
        /*000e*/ 	.short	(.L_138 - .L_137)
	.align		4
.L_137:
        /*0010*/ 	.word	index@(.nv.constant0._ZN7cutlass13device_kernelIN5flash19enable_sm80_to_sm89INS1_16FlashAttnFwdSm80INS1_25CollectiveMainloopFwdSm80ILi4ELi1ELb0EN4cute5tupleIJNS5_1CILi128EEENS7_ILi80EEENS7_ILi64EEEEEELi64ENS_6half_tEfNS_4arch4Sm80ELb0ELb0ELb1ELb1ELb0ELb0ELb1ELb1EEENS1_21CollectiveEpilogueFwdINS6_IJS8_SA_S9_EEENS6_IJNS7_ILi1EEESI_SI_EEESC_SE_Li128ELb1ELb1ELb1ELb0EEENS1_36VarlenDynamicPersistentTileSchedulerILi128ELi80ELi128ELi128ELb1ELb1ELb0ELb0ELb1ELb1EEEEEEEEEvNT_6ParamsE)
        /*0014*/ 	.short	0x0160
        /*0016*/ 	.short	0x0438


	//----- nvinfo : EIATTR_CBANK_PARAM_SIZE
	.align		4
.L_138:
        /*0018*/ 	.byte	0x03, 0x19
        /*001a*/ 	.short	0x0438


	//----- nvinfo : EIATTR_KPARAM_INFO
	.align		4
        /*001c*/ 	.byte	0x04, 0x17
        /*001e*/ 	.short	(.L_140 - .L_139)
.L_139:
        /*0020*/ 	.word	0x00000000
        /*0024*/ 	.short	0x0000
        /*0026*/ 	.short	0x0000
        /*0028*/ 	.byte	0x00, 0xf0, 0xe1, 0x10


	//----- nvinfo : EIATTR_MAXREG_COUNT
	.align		4
.L_140:
        /*002c*/ 	.byte	0x03, 0x1b
        /*002e*/ 	.short	0x00ff


	//----- nvinfo : EIATTR_NUM_BARRIERS
	.align		4
        /*0030*/ 	.byte	0x02, 0x4c
        /*0032*/ 	.byte	0x06
	.zero		1


	//----- nvinfo : EIATTR_ANNOTATIONS
	.align		4
        /*0034*/ 	.byte	0x04, 0x55
        /*0036*/ 	.short	(.L_142 - .L_141)


	//   ....[0]....
.L_141:
        /* <DEDUP_REMOVED lines=81> */


	//----- nvinfo : EIATTR_MERCURY_ISA_VERSION
	.align		4
.L_142:
        /*0538*/ 	.byte	0x03, 0x5f
        /*053a*/ 	.short	0x0000


	//----- nvinfo : EIATTR_INT_WARP_WIDE_INSTR_OFFSETS
	.align		4
        /*053c*/ 	.byte	0x04, 0x31
        /*053e*/ 	.short	(.L_144 - .L_143)


	//   ....[0]....
.L_143:
        /*0540*/ 	.word	0x0000aba0


	//   ....[1]....
        /*0544*/ 	.word	0x0000ac20


	//----- nvinfo : EIATTR_COOP_GROUP_MASK_REGIDS
	.align		4
.L_144:
        /*0548*/ 	.byte	0x04, 0x29
        /*054a*/ 	.short	(.L_146 - .L_145)


	//   ....[0]....
.L_145:
        /*054c*/ 	.word	0xffffffff


	//   ....[1]....
        /*0550*/ 	.word	0xffffffff


	//   ....[2]....
        /*0554*/ 	.word	0xffffffff


	//   ....[3]....
        /*0558*/ 	.word	0xffffffff


	//   ....[4]....
        /*055c*/ 	.word	0xffffffff


	//   ....[5]....
        /*0560*/ 	.word	0xffffffff


	//   ....[6]....
        /*0564*/ 	.word	0xffffffff


	//   ....[7]....
        /*0568*/ 	.word	0xffffffff


	//   ....[8]....
        /*056c*/ 	.word	0xffffffff


	//   ....[9]....
        /*0570*/ 	.word	0xffffffff


	//   ....[10]....
        /*0574*/ 	.word	0xffffffff


	//   ....[11]....
        /*0578*/ 	.word	0xffffffff


	//   ....[12]....
        /*057c*/ 	.word	0xffffffff


	//   ....[13]....
        /*0580*/ 	.word	0xffffffff


	//   ....[14]....
        /*0584*/ 	.word	0xffffffff


	//   ....[15]....
        /*0588*/ 	.word	0xffffffff


	//   ....[16]....
        /*058c*/ 	.word	0xffffffff


	//   ....[17]....
        /*0590*/ 	.word	0xffffffff


	//   ....[18]....
        /*0594*/ 	.word	0xffffffff


	//   ....[19]....
        /*0598*/ 	.word	0xffffffff


	//   ....[20]....
        /*059c*/ 	.word	0xffffffff


	//   ....[21]....
        /*05a0*/ 	.word	0xffffffff


	//   ....[22]....
        /*05a4*/ 	.word	0xffffffff


	//   ....[23]....
        /*05a8*/ 	.word	0xffffffff


	//   ....[24]....
        /*05ac*/ 	.word	0xffffffff


	//   ....[25]....
        /*05b0*/ 	.word	0xffffffff


	//   ....[26]....
        /*05b4*/ 	.word	0xffffffff


	//   ....[27]....
        /*05b8*/ 	.word	0xffffffff


	//   ....[28]....
        /*05bc*/ 	.word	0xffffffff


	//   ....[29]....
        /*05c0*/ 	.word	0xffffffff


	//   ....[30]....
        /*05c4*/ 	.word	0xffffffff


	//   ....[31]....
        /*05c8*/ 	.word	0xffffffff


	//   ....[32]....
        /*05cc*/ 	.word	0xffffffff


	//   ....[33]....
        /*05d0*/ 	.word	0xffffffff


	//   ....[34]....
        /*05d4*/ 	.word	0xffffffff


	//   ....[35]....
        /*05d8*/ 	.word	0xffffffff


	//   ....[36]....
        /*05dc*/ 	.word	0xffffffff


	//   ....[37]....
        /*05e0*/ 	.word	0xffffffff


	//   ....[38]....
        /*05e4*/ 	.word	0xffffffff


	//   ....[39]....
        /*05e8*/ 	.word	0xffffffff


	//   ....[40]....
        /*05ec*/ 	.word	0xffffffff


	//   ....[41]....
        /*05f0*/ 	.word	0xffffffff


	//   ....[42]....
        /*05f4*/ 	.word	0xffffffff


	//   ....[43]....
        /*05f8*/ 	.word	0xffffffff


	//   ....[44]....
        /*05fc*/ 	.word	0xffffffff


	//   ....[45]....
        /*0600*/ 	.word	0xffffffff


	//   ....[46]....
        /*0604*/ 	.word	0xffffffff


	//   ....[47]....
        /*0608*/ 	.word	0xffffffff


	//   ....[48]....
        /*060c*/ 	.word	0xffffffff


	//   ....[49]....
        /*0610*/ 	.word	0xffffffff


	//   ....[50]....
        /*0614*/ 	.word	0xffffffff


	//   ....[51]....
        /*0618*/ 	.word	0xffffffff


	//   ....[52]....
        /*061c*/ 	.word	0xffffffff


	//   ....[53]....
        /*0620*/ 	.word	0xffffffff


	//   ....[54]....
        /*0624*/ 	.word	0xffffffff


	//   ....[55]....
        /*0628*/ 	.word	0xffffffff


	//   ....[56]....
        /*062c*/ 	.word	0xffffffff


	//   ....[57]....
        /*0630*/ 	.word	0xffffffff


	//   ....[58]....
        /*0634*/ 	.word	0xffffffff


	//   ....[59]....
        /*0638*/ 	.word	0xffffffff


	//   ....[60]....
        /*063c*/ 	.word	0xffffffff


	//   ....[61]....
        /*0640*/ 	.word	0xffffffff


	//   ....[62]....
        /*0644*/ 	.word	0xffffffff


	//   ....[63]....
        /*0648*/ 	.word	0xffffffff


	//   ....[64]....
        /*064c*/ 	.word	0xffffffff


	//   ....[65]....
        /*0650*/ 	.word	0xffffffff


	//   ....[66]....
        /*0654*/ 	.word	0xffffffff


	//   ....[67]....
        /*0658*/ 	.word	0xffffffff


	//   ....[68]....
        /*065c*/ 	.word	0xffffffff


	//   ....[69]....
        /*0660*/ 	.word	0xffffffff


	//   ....[70]....
        /*0664*/ 	.word	0xffffffff


	//   ....[71]....
        /*0668*/ 	.word	0xffffffff


	//   ....[72]....
        /*066c*/ 	.word	0xffffffff


	//   ....[73]....
        /*0670*/ 	.word	0xffffffff


	//   ....[74]....
        /*0674*/ 	.word	0xffffffff


	//   ....[75]....
        /*0678*/ 	.word	0xffffffff


	//   ....[76]....
        /*067c*/ 	.word	0xffffffff


	//   ....[77]....
        /*0680*/ 	.word	0xffffffff


	//   ....[78]....
        /*0684*/ 	.word	0xffffffff


	//   ....[79]....
        /*0688*/ 	.word	0xffffffff


	//   ....[80]....
        /*068c*/ 	.word	0xffffffff


	//   ....[81]....
        /*0690*/ 	.word	0xffffffff


	//   ....[82]....
        /*0694*/ 	.word	0xffffffff


	//   ....[83]....
        /*0698*/ 	.word	0xffffffff


	//   ....[84]....
        /*069c*/ 	.word	0xffffffff


	//   ....[85]....
        /*06a0*/ 	.word	0xffffffff


	//   ....[86]....
        /*06a4*/ 	.word	0xffffffff


	//   ....[87]....
        /*06a8*/ 	.word	0xffffffff


	//   ....[88]....
        /*06ac*/ 	.word	0xffffffff


	//   ....[89]....
        /*06b0*/ 	.word	0xffffffff


	//   ....[90]....
        /*06b4*/ 	.word	0xffffffff


	//   ....[91]....
        /*06b8*/ 	.word	0xffffffff


	//   ....[92]....
        /*06bc*/ 	.word	0xffffffff


	//   ....[93]....
        /*06c0*/ 	.word	0xffffffff


	//   ....[94]....
        /*06c4*/ 	.word	0xffffffff


	//   ....[95]....
        /*06c8*/ 	.word	0xffffffff


	//   ....[96]....
        /*06cc*/ 	.word	0xffffffff


	//   ....[97]....
        /*06d0*/ 	.word	0xffffffff


	//   ....[98]....
        /*06d4*/ 	.word	0xffffffff


	//   ....[99]....
        /*06d8*/ 	.word	0xffffffff


	//   ....[100]....
        /*06dc*/ 	.word	0xffffffff


	//   ....[101]....
        /*06e0*/ 	.word	0xffffffff


	//   ....[102]....
        /*06e4*/ 	.word	0xffffffff


	//   ....[103]....
        /*06e8*/ 	.word	0xffffffff


	//   ....[104]....
        /*06ec*/ 	.word	0xffffffff


	//   ....[105]....
        /*06f0*/ 	.word	0xffffffff


	//   ....[106]....
        /*06f4*/ 	.word	0xffffffff


	//   ....[107]....
        /*06f8*/ 	.word	0xffffffff


	//   ....[108]....
        /*06fc*/ 	.word	0xffffffff


	//   ....[109]....
        /*0700*/ 	.word	0xffffffff


	//   ....[110]....
        /*0704*/ 	.word	0xffffffff


	//   ....[111]....
        /*0708*/ 	.word	0xffffffff


	//   ....[112]....
        /*070c*/ 	.word	0xffffffff


	//   ....[113]....
        /*0710*/ 	.word	0xffffffff


	//   ....[114]....
        /*0714*/ 	.word	0xffffffff


	//   ....[115]....
        /*0718*/ 	.word	0xffffffff


	//   ....[116]....
        /*071c*/ 	.word	0xffffffff


	//   ....[117]....
        /*0720*/ 	.word	0xffffffff


	//   ....[118]....
        /*0724*/ 	.word	0xffffffff


	//   ....[119]....
        /*0728*/ 	.word	0xffffffff


	//   ....[120]....
        /*072c*/ 	.word	0xffffffff


	//   ....[121]....
        /*0730*/ 	.word	0xffffffff


	//   ....[122]....
        /*0734*/ 	.word	0xffffffff


	//   ....[123]....
        /*0738*/ 	.word	0xffffffff


	//   ....[124]....
        /*073c*/ 	.word	0xffffffff


	//   ....[125]....
        /*0740*/ 	.word	0xffffffff


	//   ....[126]....
        /*0744*/ 	.word	0xffffffff


	//   ....[127]....
        /*0748*/ 	.word	0xffffffff


	//   ....[128]....
        /*074c*/ 	.word	0xffffffff


	//   ....[129]....
        /*0750*/ 	.word	0xffffffff


	//   ....[130]....
        /*0754*/ 	.word	0xffffffff


	//   ....[131]....
        /*0758*/ 	.word	0xffffffff


	//   ....[132]....
        /*075c*/ 	.word	0xffffffff


	//   ....[133]....
        /*0760*/ 	.word	0xffffffff


	//   ....[134]....
        /*0764*/ 	.word	0xffffffff


	//   ....[135]....
        /*0768*/ 	.word	0xffffffff


	//   ....[136]....
        /*076c*/ 	.word	0xffffffff


	//   ....[137]....
        /*0770*/ 	.word	0xffffffff


	//   ....[138]....
        /*0774*/ 	.word	0xffffffff


	//   ....[139]....
        /*0778*/ 	.word	0xffffffff


	//   ....[140]....
        /*077c*/ 	.word	0xffffffff


	//   ....[141]....
        /*0780*/ 	.word	0xffffffff


	//   ....[142]....
        /*0784*/ 	.word	0xffffffff


	//   ....[143]....
        /*0788*/ 	.word	0xffffffff


	//   ....[144]....
        /*078c*/ 	.word	0xffffffff


	//   ....[145]....
        /*0790*/ 	.word	0xffffffff


	//   ....[146]....
        /*0794*/ 	.word	0xffffffff


	//   ....[147]....
        /*0798*/ 	.word	0xffffffff


	//   ....[148]....
        /*079c*/ 	.word	0xffffffff


	//   ....[149]....
        /*07a0*/ 	.word	0xffffffff


	//   ....[150]....
        /*07a4*/ 	.word	0xffffffff


	//   ....[151]....
        /*07a8*/ 	.word	0xffffffff


	//   ....[152]....
        /*07ac*/ 	.word	0xffffffff


	//   ....[153]....
        /*07b0*/ 	.word	0xffffffff


	//   ....[154]....
        /*07b4*/ 	.word	0xffffffff


	//   ....[155]....
        /*07b8*/ 	.word	0xffffffff


	//   ....[156]....
        /*07bc*/ 	.word	0xffffffff


	//   ....[157]....
        /*07c0*/ 	.word	0xffffffff


	//   ....[158]....
        /*07c4*/ 	.word	0xffffffff


	//   ....[159]....
        /*07c8*/ 	.word	0xffffffff


	//   ....[160]....
        /*07cc*/ 	.word	0xffffffff


	//   ....[161]....
        /*07d0*/ 	.word	0xffffffff


	//   ....[162]....
        /*07d4*/ 	.word	0xffffffff


	//   ....[163]....
        /*07d8*/ 	.word	0xffffffff


	//   ....[164]....
        /*07dc*/ 	.word	0xffffffff


	//   ....[165]....
        /*07e0*/ 	.word	0xffffffff


	//   ....[166]....
        /*07e4*/ 	.word	0xffffffff


	//   ....[167]....
        /*07e8*/ 	.word	0xffffffff


	//   ....[168]....
        /*07ec*/ 	.word	0xffffffff


	//   ....[169]....
        /*07f0*/ 	.word	0xffffffff


	//   ....[170]....
        /*07f4*/ 	.word	0xffffffff


	//   ....[171]....
        /*07f8*/ 	.word	0xffffffff


	//   ....[172]....
        /*07fc*/ 	.word	0xffffffff


	//   ....[173]....
        /*0800*/ 	.word	0xffffffff


	//   ....[174]....
        /*0804*/ 	.word	0xffffffff


	//   ....[175]....
        /*0808*/ 	.word	0xffffffff


	//   ....[176]....
        /*080c*/ 	.word	0xffffffff


	//   ....[177]....
        /*0810*/ 	.word	0xffffffff


	//   ....[178]....
        /*0814*/ 	.word	0xffffffff


	//   ....[179]....
        /*0818*/ 	.word	0xffffffff


	//   ....[180]....
        /*081c*/ 	.word	0xffffffff


	//   ....[181]....
        /*0820*/ 	.word	0xffffffff


	//   ....[182]....
        /*0824*/ 	.word	0xffffffff


	//   ....[183]....
        /*0828*/ 	.word	0xffffffff


	//   ....[184]....
        /*082c*/ 	.word	0xffffffff


	//   ....[185]....
        /*0830*/ 	.word	0xffffffff


	//   ....[186]....
        /*0834*/ 	.word	0xffffffff


	//   ....[187]....
        /*0838*/ 	.word	0xffffffff


	//   ....[188]....
        /*083c*/ 	.word	0xffffffff


	//   ....[189]....
        /*0840*/ 	.word	0xffffffff


	//   ....[190]....
        /*0844*/ 	.word	0xffffffff


	//   ....[191]....
        /*0848*/ 	.word	0xffffffff


	//   ....[192]....
        /*084c*/ 	.word	0xffffffff


	//   ....[193]....
        /*0850*/ 	.word	0xffffffff


	//   ....[194]....
        /*0854*/ 	.word	0xffffffff


	//   ....[195]....
        /*0858*/ 	.word	0xffffffff


	//   ....[196]....
        /*085c*/ 	.word	0xffffffff


	//   ....[197]....
        /*0860*/ 	.word	0xffffffff


	//   ....[198]....
        /*0864*/ 	.word	0xffffffff


	//   ....[199]....
        /*0868*/ 	.word	0xffffffff


	//   ....[200]....
        /*086c*/ 	.word	0xffffffff


	//   ....[201]....
        /*0870*/ 	.word	0xffffffff


	//   ....[202]....
        /*0874*/ 	.word	0xffffffff


	//   ....[203]....
        /*0878*/ 	.word	0xffffffff


	//   ....[204]....
        /*087c*/ 	.word	0xffffffff


	//   ....[205]....
        /*0880*/ 	.word	0xffffffff


	//   ....[206]....
        /*0884*/ 	.word	0xffffffff


	//   ....[207]....
        /*0888*/ 	.word	0xffffffff


	//   ....[208]....
        /*088c*/ 	.word	0xffffffff


	//   ....[209]....
        /*0890*/ 	.word	0xffffffff


	//   ....[210]....
        /*0894*/ 	.word	0xffffffff


	//   ....[211]....
        /*0898*/ 	.word	0xffffffff


	//   ....[212]....
        /*089c*/ 	.word	0xffffffff


	//   ....[213]....
        /*08a0*/ 	.word	0xffffffff


	//   ....[214]....
        /*08a4*/ 	.word	0xffffffff


	//----- nvinfo : EIATTR_COOP_GROUP_INSTR_OFFSETS
	.align		4
.L_146:
        /*08a8*/ 	.byte	0x04, 0x28
        /*08aa*/ 	.short	(.L_148 - .L_147)


	//   ....[0]....
.L_147:
        /*08ac*/ 	.word	0x00000050


	//   ....[1]....
        /*08b0*/ 	.word	0x00000210


	//   ....[2]....
        /*08b4*/ 	.word	0x00000240


	//   ....[3]....
        /*08b8*/ 	.word	0x00000270


	//   ....[4]....
        /*08bc*/ 	.word	0x000002a0


	//   ....[5]....
        /*08c0*/ 	.word	0x000002d0


	//   ....[6]....
        /*08c4*/ 	.word	0x00000300


	//   ....[7]....
        /*08c8*/ 	.word	0x00000470


	//   ....[8]....
        /*08cc*/ 	.word	0x000004b0


	//   ....[9]....
        /*08d0*/ 	.word	0x000004e0


	//   ....[10]....
        /*08d4*/ 	.word	0x00000510


	//   ....[11]....
        /*08d8*/ 	.word	0x00000540


	//   ....[12]....
        /*08dc*/ 	.word	0x00000570


	//   ....[13]....
        /*08e0*/ 	.word	0x00000600


	//   ....[14]....
        /*08e4*/ 	.word	0x00000630


	//   ....[15]....
        /*08e8*/ 	.word	0x00000650


	//   ....[16]....
        /*08ec*/ 	.word	0x000006b0


	//   ....[17]....
        /*08f0*/ 	.word	0x00002300


	//   ....[18]....
        /*08f4*/ 	.word	0x00002320


	//   ....[19]....
        /*08f8*/ 	.word	0x00002400


	//   ....[20]....
        /*08fc*/ 	.word	0x00002410


	//   ....[21]....
        /*0900*/ 	.word	0x000024f0


	//   ....[22]....
        /*0904*/ 	.word	0x00002510


	//   ....[23]....
        /*0908*/ 	.word	0x000025f0


	//   ....[24]....
        /*090c*/ 	.word	0x00002600


	//   ....[25]....
        /*0910*/ 	.word	0x000026e0


	//   ....[26]....
        /*0914*/ 	.word	0x00002700


	//   ....[27]....
        /*0918*/ 	.word	0x000027e0


	//   ....[28]....
        /*091c*/ 	.word	0x000027f0


	//   ....[29]....
        /*0920*/ 	.word	0x000028d0


	//   ....[30]....
        /*0924*/ 	.word	0x000028f0


	//   ....[31]....
        /*0928*/ 	.word	0x000029d0


	//   ....[32]....
        /*092c*/ 	.word	0x000029e0


	//   ....[33]....
        /*0930*/ 	.word	0x00004cd0


	//   ....[34]....
        /*0934*/ 	.word	0x00004d00


	//   ....[35]....
        /*0938*/ 	.word	0x00004e30


	//   ....[36]....
        /*093c*/ 	.word	0x00004e60


	//   ....[37]....
        /*0940*/ 	.word	0x00004ed0


	//   ....[38]....
        /*0944*/ 	.word	0x00004fe0


	//   ....[39]....
        /*0948*/ 	.word	0x00005040


	//   ....[40]....
        /*094c*/ 	.word	0x000050f0


	//   ....[41]....
        /*0950*/ 	.word	0x00007e00


	//   ....[42]....
        /*0954*/ 	.word	0x00007e50


	//   ....[43]....
        /*0958*/ 	.word	0x00007fd0


	//   ....[44]....
        /*095c*/ 	.word	0x00008060


	//   ....[45]....
        /*0960*/ 	.word	0x00008130


	//   ....[46]....
        /*0964*/ 	.word	0x00008170


	//   ....[47]....
        /*0968*/ 	.word	0x00008320


	//   ....[48]....
        /*096c*/ 	.word	0x00008570


	//   ....[49]....
        /*0970*/ 	.word	0x0000a3f0


	//   ....[50]....
        /*0974*/ 	.word	0x0000a400


	//   ....[51]....
        /*0978*/ 	.word	0x0000a410


	//   ....[52]....
        /*097c*/ 	.word	0x0000a420


	//   ....[53]....
        /*0980*/ 	.word	0x0000a450


	//   ....[54]....
        /*0984*/ 	.word	0x0000a470


	//   ....[55]....
        /*0988*/ 	.word	0x0000a490


	//   ....[56]....
        /*098c*/ 	.word	0x0000a4a0


	//   ....[57]....
        /*0990*/ 	.word	0x0000b6b0


	//   ....[58]....
        /*0994*/ 	.word	0x0000b6c0


	//   ....[59]....
        /*0998*/ 	.word	0x0000b6d0


	//   ....[60]....
        /*099c*/ 	.word	0x0000b6e0


	//   ....[61]....
        /*09a0*/ 	.word	0x0000b6f0


	//   ....[62]....
        /*09a4*/ 	.word	0x0000b700


	//   ....[63]....
        /*09a8*/ 	.word	0x0000b710


	//   ....[64]....
        /*09ac*/ 	.word	0x0000b720


	//   ....[65]....
        /*09b0*/ 	.word	0x0000bb10


	//   ....[66]....
        /*09b4*/ 	.word	0x0000bb30


	//   ....[67]....
        /*09b8*/ 	.word	0x0000bbb0


	//   ....[68]....
        /*09bc*/ 	.word	0x0000bbc0


	//   ....[69]....
        /*09c0*/ 	.word	0x0000bc40


	//   ....[70]....
        /*09c4*/ 	.word	0x0000bc60


	//   ....[71]....
        /*09c8*/ 	.word	0x0000bce0


	//   ....[72]....
        /*09cc*/ 	.word	0x0000bcf0


	//   ....[73]....
        /*09d0*/ 	.word	0x0000bd70


	//   ....[74]....
        /*09d4*/ 	.word	0x0000bd90


	//   ....[75]....
        /*09d8*/ 	.word	0x0000be10


	//   ....[76]....
        /*09dc*/ 	.word	0x0000be20


	//   ....[77]....
        /*09e0*/ 	.word	0x0000bea0


	//   ....[78]....
        /*09e4*/ 	.word	0x0000bec0


	//   ....[79]....
        /*09e8*/ 	.word	0x0000bf40


	//   ....[80]....
        /*09ec*/ 	.word	0x0000bf50


	//   ....[81]....
        /*09f0*/ 	.word	0x0000c1f0


	//   ....[82]....
        /*09f4*/ 	.word	0x0000c210


	//   ....[83]....
        /*09f8*/ 	.word	0x0000c550


	//   ....[84]....
        /*09fc*/ 	.word	0x0000c560


	//   ....[85]....
        /*0a00*/ 	.word	0x0000c7c0


	//   ....[86]....
        /*0a04*/ 	.word	0x0000c7e0


	//   ....[87]....
        /*0a08*/ 	.word	0x0000ca40


	//   ....[88]....
        /*0a0c*/ 	.word	0x0000ca50


	//   ....[89]....
        /*0a10*/ 	.word	0x0000d460


	//   ....[90]....
        /*0a14*/ 	.word	0x0000d480


	//   ....[91]....
        /*0a18*/ 	.word	0x0000d500


	//   ....[92]....
        /*0a1c*/ 	.word	0x0000d510


	//   ....[93]....
        /*0a20*/ 	.word	0x0000d590


	//   ....[94]....
        /*0a24*/ 	.word	0x0000d5b0


	//   ....[95]....
        /*0a28*/ 	.word	0x0000d630


	//   ....[96]....
        /*0a2c*/ 	.word	0x0000d640


	//   ....[97]....
        /*0a30*/ 	.word	0x0000d6c0


	//   ....[98]....
        /*0a34*/ 	.word	0x0000d6e0


	//   ....[99]....
        /*0a38*/ 	.word	0x0000d760


	//   ....[100]....
        /*0a3c*/ 	.word	0x0000d770


	//   ....[101]....
        /*0a40*/ 	.word	0x0000d7f0


	//   ....[102]....
        /*0a44*/ 	.word	0x0000d810


	//   ....[103]....
        /*0a48*/ 	.word	0x0000d890


	//   ....[104]....
        /*0a4c*/ 	.word	0x0000d8a0


	//   ....[105]....
        /*0a50*/ 	.word	0x0000da00


	//   ....[106]....
        /*0a54*/ 	.word	0x0000da20


	//   ....[107]....
        /*0a58*/ 	.word	0x0000db50


	//   ....[108]....
        /*0a5c*/ 	.word	0x0000db90


	//   ....[109]....
        /*0a60*/ 	.word	0x0000dbc0


	//   ....[110]....
        /*0a64*/ 	.word	0x0000dbf0


	//   ....[111]....
        /*0a68*/ 	.word	0x0000dc20


	//   ....[112]....
        /*0a6c*/ 	.word	0x0000dc50


	//   ....[113]....
        /*0a70*/ 	.word	0x0000ddb0


	//   ....[114]....
        /*0a74*/ 	.word	0x0000ddf0


	//   ....[115]....
        /*0a78*/ 	.word	0x0000de20


	//   ....[116]....
        /*0a7c*/ 	.word	0x0000de50


	//   ....[117]....
        /*0a80*/ 	.word	0x0000de80


	//   ....[118]....
        /*0a84*/ 	.word	0x0000deb0


	//   ....[119]....
        /*0a88*/ 	.word	0x0000df40


	//   ....[120]....
        /*0a8c*/ 	.word	0x0000df70


	//   ....[121]....
        /*0a90*/ 	.word	0x0000df80


	//   ....[122]....
        /*0a94*/ 	.word	0x0000dfe0


	//   ....[123]....
        /*0a98*/ 	.word	0x0000e5d0


	//   ....[124]....
        /*0a9c*/ 	.word	0x0000e630


	//   ....[125]....
        /*0aa0*/ 	.word	0x0000e680


	//   ....[126]....
        /*0aa4*/ 	.word	0x0000e6d0


	//   ....[127]....
        /*0aa8*/ 	.word	0x0000e720


	//   ....[128]....
        /*0aac*/ 	.word	0x0000e790


	//   ....[129]....
        /*0ab0*/ 	.word	0x0000e7e0


	//   ....[130]....
        /*0ab4*/ 	.word	0x0000e840


	//   ....[131]....
        /*0ab8*/ 	.word	0x0000e8b0


	//   ....[132]....
        /*0abc*/ 	.word	0x0000e910


	//   ....[133]....
        /*0ac0*/ 	.word	0x0000e980


	//   ....[134]....
        /*0ac4*/ 	.word	0x0000e9f0


	//   ....[135]....
        /*0ac8*/ 	.word	0x0000ea60


	//   ....[136]....
        /*0acc*/ 	.word	0x0000eac0


	//   ....[137]....
        /*0ad0*/ 	.word	0x0000eb30


	//   ....[138]....
        /*0ad4*/ 	.word	0x0000eba0


	//   ....[139]....
        /*0ad8*/ 	.word	0x0000ec10


	//   ....[140]....
        /*0adc*/ 	.word	0x0000ec70


	//   ....[141]....
        /*0ae0*/ 	.word	0x0000ece0


	//   ....[142]....
        /*0ae4*/ 	.word	0x0000ed50


	//   ....[143]....
        /*0ae8*/ 	.word	0x0000edc0


	//   ....[144]....
        /*0aec*/ 	.word	0x0000ee20


	//   ....[145]....
        /*0af0*/ 	.word	0x0000ee90


	//   ....[146]....
        /*0af4*/ 	.word	0x0000ef00


	//   ....[147]....
        /*0af8*/ 	.word	0x0000ef70


	//   ....[148]....
        /*0afc*/ 	.word	0x0000efd0


	//   ....[149]....
        /*0b00*/ 	.word	0x0000f050


	//   ....[150]....
        /*0b04*/ 	.word	0x0000f0b0


	//   ....[151]....
        /*0b08*/ 	.word	0x0000f100


	//   ....[152]....
        /*0b0c*/ 	.word	0x0000f160


	//   ....[153]....
        /*0b10*/ 	.word	0x0000f1b0


	//   ....[154]....
        /*0b14*/ 	.word	0x0000f210


	//   ....[155]....
        /*0b18*/ 	.word	0x0000f260


	//   ....[156]....
        /*0b1c*/ 	.word	0x0000f2c0


	//   ....[157]....
        /*0b20*/ 	.word	0x0000f330


	//   ....[158]....
        /*0b24*/ 	.word	0x0000f3a0


	//   ....[159]....
        /*0b28*/ 	.word	0x0000f410


	//   ....[160]....
        /*0b2c*/ 	.word	0x0000f470


	//   ....[161]....
        /*0b30*/ 	.word	0x0000f4e0


	//   ....[162]....
        /*0b34*/ 	.word	0x0000f550


	//   ....[163]....
        /*0b38*/ 	.word	0x0000f5c0


	//   ....[164]....
        /*0b3c*/ 	.word	0x0000f620


	//   ....[165]....
        /*0b40*/ 	.word	0x0000f690


	//   ....[166]....
        /*0b44*/ 	.word	0x0000f700


	//   ....[167]....
        /*0b48*/ 	.word	0x0000f770


	//   ....[168]....
        /*0b4c*/ 	.word	0x0000f7d0


	//   ....[169]....
        /*0b50*/ 	.word	0x0000f840


	//   ....[170]....
        /*0b54*/ 	.word	0x0000f8b0


	//   ....[171]....
        /*0b58*/ 	.word	0x0000f920


	//   ....[172]....
        /*0b5c*/ 	.word	0x0000f980


	//   ....[173]....
        /*0b60*/ 	.word	0x0000f9f0


	//   ....[174]....
        /*0b64*/ 	.word	0x0000fa60


	//   ....[175]....
        /*0b68*/ 	.word	0x0000fad0


	//   ....[176]....
        /*0b6c*/ 	.word	0x0000fb30


	//   ....[177]....
        /*0b70*/ 	.word	0x0000fba0


	//   ....[178]....
        /*0b74*/ 	.word	0x0000fc10


	//   ....[179]....
        /*0b78*/ 	.word	0x0000fc80


	//   ....[180]....
        /*0b7c*/ 	.word	0x0000fce0


	//   ....[181]....
        /*0b80*/ 	.word	0x0000fd50


	//   ....[182]....
        /*0b84*/ 	.word	0x0000fdc0


	//   ....[183]....
        /*0b88*/ 	.word	0x0000fe30


	//   ....[184]....
        /*0b8c*/ 	.word	0x0000fe90


	//   ....[185]....
        /*0b90*/ 	.word	0x0000ff00


	//   ....[186]....
        /*0b94*/ 	.word	0x0000ff70


	//   ....[187]....
        /*0b98*/ 	.word	0x0000ffe0


	//   ....[188]....
        /*0b9c*/ 	.word	0x00010040


	//   ....[189]....
        /*0ba0*/ 	.word	0x000100b0


	//   ....[190]....
        /*0ba4*/ 	.word	0x00010120


	//   ....[191]....
        /*0ba8*/ 	.word	0x00010190


	//   ....[192]....
        /*0bac*/ 	.word	0x000101f0


	//   ....[193]....
        /*0bb0*/ 	.word	0x00010260


	//   ....[194]....
        /*0bb4*/ 	.word	0x000102d0


	//   ....[195]....
        /*0bb8*/ 	.word	0x00010340


	//   ....[196]....
        /*0bbc*/ 	.word	0x000103a0


	//   ....[197]....
        /*0bc0*/ 	.word	0x00010410


	//   ....[198]....
        /*0bc4*/ 	.word	0x00010480


	//   ....[199]....
        /*0bc8*/ 	.word	0x000104d0


	//   ....[200]....
        /*0bcc*/ 	.word	0x00010510


	//   ....[201]....
        /*0bd0*/ 	.word	0x00010560


	//   ....[202]....
        /*0bd4*/ 	.word	0x000105b0


	//   ....[203]....
        /*0bd8*/ 	.word	0x00010600


	//   ....[204]....
        /*0bdc*/ 	.word	0x00010670


	//   ....[205]....
        /*0be0*/ 	.word	0x000106c0


	//   ....[206]....
        /*0be4*/ 	.word	0x00010710


	//   ....[207]....
        /*0be8*/ 	.word	0x00010760


	//   ....[208]....
        /*0bec*/ 	.word	0x000107b0


	//   ....[209]....
        /*0bf0*/ 	.word	0x00010800


	//   ....[210]....
        /*0bf4*/ 	.word	0x00010870


	//   ....[211]....
        /*0bf8*/ 	.word	0x000108c0


	//   ....[212]....
        /*0bfc*/ 	.word	0x00010920


	//   ....[213]....
        /*0c00*/ 	.word	0x00010980


	//   ....[214]....
        /*0c04*/ 	.word	0x000109e0


	//----- nvinfo : EIATTR_EXIT_INSTR_OFFSETS
	.align		4
.L_148:
        /*0c08*/ 	.byte	0x04, 0x1c
        /*0c0a*/ 	.short	(.L_150 - .L_149)


	//   ....[0]....
.L_149:
        /*0c0c*/ 	.word	0x00000c20


	//   ....[1]....
        /*0c10*/ 	.word	0x0000e590


	//----- nvinfo : EIATTR_MAX_THREADS
	.align		4
.L_150:
        /*0c14*/ 	.byte	0x04, 0x05
        /*0c16*/ 	.short	(.L_152 - .L_151)
.L_151:
        /*0c18*/ 	.word	0x00000080
        /*0c1c*/ 	.word	0x00000001
        /*0c20*/ 	.word	0x00000001


	//----- nvinfo : EIATTR_CRS_STACK_SIZE
	.align		4
.L_152:
        /*0c24*/ 	.byte	0x04, 0x1e
        /*0c26*/ 	.short	(.L_154 - .L_153)
.L_153:
        /*0c28*/ 	.word	0x00000000
.L_154:


//--------------------- .nv.info._ZN7cutlass13device_kernelIN5flash19enable_sm80_to_sm89INS1_16FlashAttnFwdSm80INS1_25CollectiveMainloopFwdSm80ILi4ELi1ELb0EN4cute5tupleIJNS5_1CILi128EEENS7_ILi80EEENS7_ILi64EEEEEELi64ENS_6half_tEfNS_4arch4Sm80ELb0ELb0ELb1ELb1ELb0ELb1ELb1ELb1EEENS1_21CollectiveEpilogueFwdINS6_IJS8_SA_S9_EEENS6_IJNS7_ILi1EEESI_SI_EEESC_SE_Li128ELb1ELb1ELb1ELb0EEENS1_36VarlenDynamicPersistentTileSchedulerILi128ELi80ELi128ELi128ELb1ELb1ELb0ELb0ELb1ELb1EEEEEEEEEvNT_6ParamsE --------------------------
	.section	.nv.info._ZN7cutlass13device_kernelIN5flash19enable_sm80_to_sm89INS1_16FlashAttnFwdSm80INS1_25CollectiveMainloopFwdSm80ILi4ELi1ELb0EN4cute5tupleIJNS5_1CILi128EEENS7_ILi80EEENS7_ILi64EEEEEELi64ENS_6half_tEfNS_4arch4Sm80ELb0ELb0ELb1ELb1ELb0ELb1ELb1ELb1EEENS1_21CollectiveEpilogueFwdINS6_IJS8_SA_S9_EEENS6_IJNS7_ILi1EEESI_SI_EEESC_SE_Li128ELb1ELb1ELb1ELb0EEENS1_36VarlenDynamicPersistentTileSchedulerILi128ELi80ELi128ELi128ELb1ELb1ELb0ELb0ELb1ELb1EEEEEEEEEvNT_6ParamsE,"",@"SHT_CUDA_INFO"
	.sectionflags	@""
	.align	4


	//----- nvinfo : EIATTR_CUDA_API_VERSION
	.align		4
        /*0000*/ 	.byte	0x04, 0x37
        /*0002*/ 	.short	(.L_156 - .L_155)
.L_155:
        /*0004*/ 	.word	0x00000082


	//----- nvinfo : EIATTR_SW2861232_WAR
	.align		4
.L_156:
        /*0008*/ 	.byte	0x01, 0x35
	.zero		2


	//----- nvinfo : EIATTR_PARAM_CBANK
	.align		4
        /*000c*/ 	.byte	0x04, 0x0a
        /*000e*/ 	.short	(.L_158 - .L_157)
	.align		4
.L_157:
        /*0010*/ 	.word	index@(.nv.constant0._ZN7cutlass13device_kernelIN5flash19enable_sm80_to_sm89INS1_16FlashAttnFwdSm80INS1_25CollectiveMainloopFwdSm80ILi4ELi1ELb0EN4cute5tupleIJNS5_1CILi128EEENS7_ILi80EEENS7_ILi64EEEEEELi64ENS_6half_tEfNS_4arch4Sm80ELb0ELb0ELb1ELb1ELb0ELb1ELb1ELb1EEENS1_21CollectiveEpilogueFwdINS6_IJS8_SA_S9_EEENS6_IJNS7_ILi1EEESI_SI_EEESC_SE_Li128ELb1ELb1ELb1ELb0EEENS1_36VarlenDynamicPersistentTileSchedulerILi128ELi80ELi128ELi128ELb1ELb1ELb0ELb0ELb1ELb1EEEEEEEEEvNT_6ParamsE)
        /*0014*/ 	.short	0x0160
        /*0016*/ 	.short	0x0438


	//----- nvinfo : EIATTR_CBANK_PARAM_SIZE
	.align		4
.L_158:
        /*0018*/ 	.byte	0x03, 0x19
        /*001a*/ 	.short	0x0438


	//----- nvinfo : EIATTR_KPARAM_INFO
	.align		4
        /*001c*/ 	.byte	0x04, 0x17
        /*001e*/ 	.short	(.L_160 - .L_159)
.L_159:
        /*0020*/ 	.word	0x00000000
        /*0024*/ 	.short	0x0000
        /*0026*/ 	.short	0x0000
        /*0028*/ 	.byte	0x00, 0xf0, 0xe1, 0x10


	//----- nvinfo : EIATTR_MAXREG_COUNT
	.align		4
.L_160:
        /*002c*/ 	.byte	0x03, 0x1b
        /*002e*/ 	.short	0x00ff


	//----- nvinfo : EIATTR_NUM_BARRIERS
	.align		4
        /*0030*/ 	.byte	0x02, 0x4c
        /*0032*/ 	.byte	0x06
	.zero		1


	//----- nvinfo : EIATTR_ANNOTATIONS
	.align		4
        /*0034*/ 	.byte	0x04, 0x55
        /*0036*/ 	.short	(.L_162 - .L_161)


	//   ....[0]....
.L_161:
        /* <DEDUP_REMOVED lines=61> */


	//----- nvinfo : EIATTR_MERCURY_ISA_VERSION
	.align		4
.L_162:
        /*03f8*/ 	.byte	0x03, 0x5f
        /*03fa*/ 	.short	0x0000


	//----- nvinfo : EIATTR_INT_WARP_WIDE_INSTR_OFFSETS
	.align		4
        /*03fc*/ 	.byte	0x04, 0x31
        /*03fe*/ 	.short	(.L_164 - .L_163)


	//   ....[0]....
.L_163:
        /*0400*/ 	.word	0x00013a10


	//   ....[1]....
        /*0404*/ 	.word	0x00013a90


	//----- nvinfo : EIATTR_COOP_GROUP_MASK_REGIDS
	.align		4
.L_164:
        /*0408*/ 	.byte	0x04, 0x29
        /*040a*/ 	.short	(.L_166 - .L_165)


	//   ....[0]....
.L_165:
        /*040c*/ 	.word	0xffffffff


	//   ....[1]....
        /*0410*/ 	.word	0xffffffff


	//   ....[2]....
        /*0414*/ 	.word	0xffffffff


	//   ....[3]....
        /*0418*/ 	.word	0xffffffff


	//   ....[4]....
        /*041c*/ 	.word	0xffffffff


	//   ....[5]....
        /*0420*/ 	.word	0xffffffff


	//   ....[6]....
        /*0424*/ 	.word	0xffffffff


	//   ....[7]....
        /*0428*/ 	.word	0xffffffff


	//   ....[8]....
        /*042c*/ 	.word	0xffffffff


	//   ....[9]....
        /*0430*/ 	.word	0xffffffff


	//   ....[10]....
        /*0434*/ 	.word	0xffffffff


	//   ....[11]....
        /*0438*/ 	.word	0xffffffff


	//   ....[12]....
        /*043c*/ 	.word	0xffffffff


	//   ....[13]....
        /*0440*/ 	.word	0xffffffff


	//   ....[14]....
        /*0444*/ 	.word	0xffffffff


	//   ....[15]....
        /*0448*/ 	.word	0xffffffff


	//   ....[16]....
        /*044c*/ 	.word	0xffffffff


	//   ....[17]....
        /*0450*/ 	.word	0xffffffff


	//   ....[18]....
        /*0454*/ 	.word	0xffffffff


	//   ....[19]....
        /*0458*/ 	.word	0xffffffff


	//   ....[20]....
        /*045c*/ 	.word	0xffffffff


	//   ....[21]....
        /*0460*/ 	.word	0xffffffff


	//   ....[22]....
        /*0464*/ 	.word	0xffffffff


	//   ....[23]....
        /*0468*/ 	.word	0xffffffff


	//   ....[24]....
        /*046c*/ 	.word	0xffffffff


	//   ....[25]....
        /*0470*/ 	.word	0xffffffff


	//   ....[26]....
        /*0474*/ 	.word	0xffffffff


	//   ....[27]....
        /*0478*/ 	.word	0xffffffff


	//   ....[28]....
        /*047c*/ 	.word	0xffffffff


	//   ....[29]....
        /*0480*/ 	.word	0xffffffff


	//   ....[30]....
        /*0484*/ 	.word	0xffffffff


	//   ....[31]....
        /*0488*/ 	.word	0xffffffff


	//   ....[32]....
        /*048c*/ 	.word	0xffffffff


	//   ....[33]....
        /*0490*/ 	.word	0xffffffff


	//   ....[34]....
        /*0494*/ 	.word	0xffffffff


	//   ....[35]....
        /*0498*/ 	.word	0xffffffff


	//   ....[36]....
        /*049c*/ 	.word	0xffffffff


	//   ....[37]....
        /*04a0*/ 	.word	0xffffffff


	//   ....[38]....
        /*04a4*/ 	.word	0xffffffff


	//   ....[39]....
        /*04a8*/ 	.word	0xffffffff


	//   ....[40]....
        /*04ac*/ 	.word	0xffffffff


	//   ....[41]....
        /*04b0*/ 	.word	0xffffffff


	//   ....[42]....
        /*04b4*/ 	.word	0xffffffff


	//   ....[43]....
        /*04b8*/ 	.word	0xffffffff


	//   ....[44]....
        /*04bc*/ 	.word	0xffffffff


	//   ....[45]....
        /*04c0*/ 	.word	0xffffffff


	//   ....[46]....
        /*04c4*/ 	.word	0xffffffff


	//   ....[47]....
        /*04c8*/ 	.word	0xffffffff


	//   ....[48]....
        /*04cc*/ 	.word	0xffffffff


	//   ....[49]....
        /*04d0*/ 	.word	0xffffffff


	//   ....[50]....
        /*04d4*/ 	.word	0xffffffff


	//   ....[51]....
        /*04d8*/ 	.word	0xffffffff


	//   ....[52]....
        /*04dc*/ 	.word	0xffffffff


	//   ....[53]....
        /*04e0*/ 	.word	0xffffffff


	//   ....[54]....
        /*04e4*/ 	.word	0xffffffff


	//   ....[55]....
        /*04e8*/ 	.word	0xffffffff


	//   ....[56]....
        /*04ec*/ 	.word	0xffffffff


	//   ....[57]....
        /*04f0*/ 	.word	0xffffffff


	//   ....[58]....
        /*04f4*/ 	.word	0xffffffff


	//   ....[59]....
        /*04f8*/ 	.word	0xffffffff


	//   ....[60]....
        /*04fc*/ 	.word	0xffffffff


	//   ....[61]....
        /*0500*/ 	.word	0xffffffff


	//   ....[62]....
        /*0504*/ 	.word	0xffffffff


	//   ....[63]....
        /*0508*/ 	.word	0xffffffff


	//   ....[64]....
        /*050c*/ 	.word	0xffffffff


	//   ....[65]....
        /*0510*/ 	.word	0xffffffff


	//   ....[66]....
        /*0514*/ 	.word	0xffffffff


	//   ....[67]....
        /*0518*/ 	.word	0xffffffff


	//   ....[68]....
        /*051c*/ 	.word	0xffffffff


	//   ....[69]....
        /*0520*/ 	.word	0xffffffff


	//   ....[70]....
        /*0524*/ 	.word	0xffffffff


	//   ....[71]....
        /*0528*/ 	.word	0xffffffff


	//   ....[72]....
        /*052c*/ 	.word	0xffffffff


	//   ....[73]....
        /*0530*/ 	.word	0xffffffff


	//   ....[74]....
        /*0534*/ 	.word	0xffffffff


	//   ....[75]....
        /*0538*/ 	.word	0xffffffff


	//   ....[76]....
        /*053c*/ 	.word	0xffffffff


	//   ....[77]....
        /*0540*/ 	.word	0xffffffff


	//   ....[78]....
        /*0544*/ 	.word	0xffffffff


	//   ....[79]....
        /*0548*/ 	.word	0xffffffff


	//   ....[80]....
        /*054c*/ 	.word	0xffffffff


	//   ....[81]....
        /*0550*/ 	.word	0xffffffff


	//   ....[82]....
        /*0554*/ 	.word	0xffffffff


	//   ....[83]....
        /*0558*/ 	.word	0xffffffff


	//   ....[84]....
        /*055c*/ 	.word	0xffffffff


	//   ....[85]....
        /*0560*/ 	.word	0xffffffff


	//   ....[86]....
        /*0564*/ 	.word	0xffffffff


	//   ....[87]....
        /*0568*/ 	.word	0xffffffff


	//   ....[88]....
        /*056c*/ 	.word	0xffffffff


	//   ....[89]....
        /*0570*/ 	.word	0xffffffff


	//   ....[90]....
        /*0574*/ 	.word	0xffffffff


	//   ....[91]....
        /*0578*/ 	.word	0xffffffff


	//   ....[92]....
        /*057c*/ 	.word	0xffffffff


	//   ....[93]....
        /*0580*/ 	.word	0xffffffff


	//   ....[94]....
        /*0584*/ 	.word	0xffffffff


	//   ....[95]....
        /*0588*/ 	.word	0xffffffff


	//   ....[96]....
        /*058c*/ 	.word	0xffffffff


	//   ....[97]....
        /*0590*/ 	.word	0xffffffff


	//   ....[98]....
        /*0594*/ 	.word	0xffffffff


	//   ....[99]....
        /*0598*/ 	.word	0xffffffff


	//   ....[100]....
        /*059c*/ 	.word	0xffffffff


	//   ....[101]....
        /*05a0*/ 	.word	0xffffffff


	//   ....[102]....
        /*05a4*/ 	.word	0xffffffff


	//   ....[103]....
        /*05a8*/ 	.word	0xffffffff


	//   ....[104]....
        /*05ac*/ 	.word	0xffffffff


	//   ....[105]....
        /*05b0*/ 	.word	0xffffffff


	//   ....[106]....
        /*05b4*/ 	.word	0xffffffff


	//   ....[107]....
        /*05b8*/ 	.word	0xffffffff


	//   ....[108]....
        /*05bc*/ 	.word	0xffffffff


	//   ....[109]....
        /*05c0*/ 	.word	0xffffffff


	//   ....[110]....
        /*05c4*/ 	.word	0xffffffff


	//   ....[111]....
        /*05c8*/ 	.word	0xffffffff


	//   ....[112]....
        /*05cc*/ 	.word	0xffffffff


	//   ....[113]....
        /*05d0*/ 	.word	0xffffffff


	//   ....[114]....
        /*05d4*/ 	.word	0xffffffff


	//   ....[115]....
        /*05d8*/ 	.word	0xffffffff


	//   ....[116]....
        /*05dc*/ 	.word	0xffffffff


	//   ....[117]....
        /*05e0*/ 	.word	0xffffffff


	//   ....[118]....
        /*05e4*/ 	.word	0xffffffff


	//   ....[119]....
        /*05e8*/ 	.word	0xffffffff


	//   ....[120]....
        /*05ec*/ 	.word	0xffffffff


	//   ....[121]....
        /*05f0*/ 	.word	0xffffffff


	//   ....[122]....
        /*05f4*/ 	.word	0xffffffff


	//   ....[123]....
        /*05f8*/ 	.word	0xffffffff


	//   ....[124]....
        /*05fc*/ 	.word	0xffffffff


	//   ....[125]....
        /*0600*/ 	.word	0xffffffff


	//   ....[126]....
        /*0604*/ 	.word	0xffffffff


	//   ....[127]....
        /*0608*/ 	.word	0xffffffff


	//   ....[128]....
        /*060c*/ 	.word	0xffffffff


	//   ....[129]....
        /*0610*/ 	.word	0xffffffff


	//   ....[130]....
        /*0614*/ 	.word	0xffffffff


	//   ....[131]....
        /*0618*/ 	.word	0xffffffff


	//   ....[132]....
        /*061c*/ 	.word	0xffffffff


	//   ....[133]....
        /*0620*/ 	.word	0xffffffff


	//   ....[134]....
        /*0624*/ 	.word	0xffffffff


	//   ....[135]....
        /*0628*/ 	.word	0xffffffff


	//   ....[136]....
        /*062c*/ 	.word	0xffffffff


	//   ....[137]....
        /*0630*/ 	.word	0xffffffff


	//   ....[138]....
        /*0634*/ 	.word	0xffffffff


	//   ....[139]....
        /*0638*/ 	.word	0xffffffff


	//   ....[140]....
        /*063c*/ 	.word	0xffffffff


	//   ....[141]....
        /*0640*/ 	.word	0xffffffff


	//   ....[142]....
        /*0644*/ 	.word	0xffffffff


	//   ....[143]....
        /*0648*/ 	.word	0xffffffff


	//   ....[144]....
        /*064c*/ 	.word	0xffffffff


	//   ....[145]....
        /*0650*/ 	.word	0xffffffff


	//   ....[146]....
        /*0654*/ 	.word	0xffffffff


	//   ....[147]....
        /*0658*/ 	.word	0xffffffff


	//   ....[148]....
        /*065c*/ 	.word	0xffffffff


	//   ....[149]....
        /*0660*/ 	.word	0xffffffff


	//   ....[150]....
        /*0664*/ 	.word	0xffffffff


	//   ....[151]....
        /*0668*/ 	.word	0xffffffff


	//   ....[152]....
        /*066c*/ 	.word	0xffffffff


	//   ....[153]....
        /*0670*/ 	.word	0xffffffff


	//   ....[154]....
        /*0674*/ 	.word	0xffffffff


	//   ....[155]....
        /*0678*/ 	.word	0xffffffff


	//   ....[156]....
        /*067c*/ 	.word	0xffffffff


	//   ....[157]....
        /*0680*/ 	.word	0xffffffff


	//   ....[158]....
        /*0684*/ 	.word	0xffffffff


	//   ....[159]....
        /*0688*/ 	.word	0xffffffff


	//   ....[160]....
        /*068c*/ 	.word	0xffffffff


	//   ....[161]....
        /*0690*/ 	.word	0xffffffff


	//   ....[162]....
        /*0694*/ 	.word	0xffffffff


	//   ....[163]....
        /*0698*/ 	.word	0xffffffff


	//   ....[164]....
        /*069c*/ 	.word	0xffffffff


	//   ....[165]....
        /*06a0*/ 	.word	0xffffffff


	//   ....[166]....
        /*06a4*/ 	.word	0xffffffff


	//   ....[167]....
        /*06a8*/ 	.word	0xffffffff


	//   ....[168]....
        /*06ac*/ 	.word	0xffffffff


	//   ....[169]....
        /*06b0*/ 	.word	0xffffffff


	//   ....[170]....
        /*06b4*/ 	.word	0xffffffff


	//   ....[171]....
        /*06b8*/ 	.word	0xffffffff


	//   ....[172]....
        /*06bc*/ 	.word	0xffffffff


	//   ....[173]....
        /*06c0*/ 	.word	0xffffffff


	//   ....[174]....
        /*06c4*/ 	.word	0xffffffff


	//   ....[175]....
        /*06c8*/ 	.word	0xffffffff


	//   ....[176]....
        /*06cc*/ 	.word	0xffffffff


	//   ....[177]....
        /*06d0*/ 	.word	0xffffffff


	//   ....[178]....
        /*06d4*/ 	.word	0xffffffff


	//   ....[179]....
        /*06d8*/ 	.word	0xffffffff


	//   ....[180]....
        /*06dc*/ 	.word	0xffffffff


	//   ....[181]....
        /*06e0*/ 	.word	0xffffffff


	//   ....[182]....
        /*06e4*/ 	.word	0xffffffff


	//   ....[183]....
        /*06e8*/ 	.word	0xffffffff


	//   ....[184]....
        /*06ec*/ 	.word	0xffffffff


	//   ....[185]....
        /*06f0*/ 	.word	0xffffffff


	//   ....[186]....
        /*06f4*/ 	.word	0xffffffff


	//   ....[187]....
        /*06f8*/ 	.word	0xffffffff


	//   ....[188]....
        /*06fc*/ 	.word	0xffffffff


	//   ....[189]....
        /*0700*/ 	.word	0xffffffff


	//   ....[190]....
        /*0704*/ 	.word	0xffffffff


	//   ....[191]....
        /*0708*/ 	.word	0xffffffff


	//   ....[192]....
        /*070c*/ 	.word	0xffffffff


	//   ....[193]....
        /*0710*/ 	.word	0xffffffff


	//   ....[194]....
        /*0714*/ 	.word	0xffffffff


	//   ....[195]....
        /*0718*/ 	.word	0xffffffff


	//   ....[196]....
        /*071c*/ 	.word	0xffffffff


	//   ....[197]....
        /*0720*/ 	.word	0xffffffff


	//   ....[198]....
        /*0724*/ 	.word	0xffffffff


	//   ....[199]....
        /*0728*/ 	.word	0xffffffff


	//   ....[200]....
        /*072c*/ 	.word	0xffffffff


	//   ....[201]....
        /*0730*/ 	.word	0xffffffff


	//   ....[202]....
        /*0734*/ 	.word	0xffffffff


	//   ....[203]....
        /*0738*/ 	.word	0xffffffff


	//   ....[204]....
        /*073c*/ 	.word	0xffffffff


	//   ....[205]....
        /*0740*/ 	.word	0xffffffff


	//   ....[206]....
        /*0744*/ 	.word	0xffffffff


	//   ....[207]....
        /*0748*/ 	.word	0xffffffff


	//   ....[208]....
        /*074c*/ 	.word	0xffffffff


	//   ....[209]....
        /*0750*/ 	.word	0xffffffff


	//   ....[210]....
        /*0754*/ 	.word	0xffffffff


	//   ....[211]....
        /*0758*/ 	.word	0xffffffff


	//   ....[212]....
        /*075c*/ 	.word	0xffffffff


	//   ....[213]....
        /*0760*/ 	.word	0xffffffff


	//   ....[214]....
        /*0764*/ 	.word	0xffffffff


	//   ....[215]....
        /*0768*/ 	.word	0xffffffff


	//   ....[216]....
        /*076c*/ 	.word	0xffffffff


	//   ....[217]....
        /*0770*/ 	.word	0xffffffff


	//   ....[218]....
        /*0774*/ 	.word	0xffffffff


	//   ....[219]....
        /*0778*/ 	.word	0xffffffff


	//   ....[220]....
        /*077c*/ 	.word	0xffffffff


	//   ....[221]....
        /*0780*/ 	.word	0xffffffff


	//   ....[222]....
        /*0784*/ 	.word	0xffffffff


	//----- nvinfo : EIATTR_COOP_GROUP_INSTR_OFFSETS
	.align		4
.L_166:
        /*0788*/ 	.byte	0x04, 0x28
        /*078a*/ 	.short	(.L_168 - .L_167)


	//   ....[0]....
.L_167:
        /*078c*/ 	.word	0x00000050


	//   ....[1]....
        /*0790*/ 	.word	0x00000200


	//   ....[2]....
        /*0794*/ 	.word	0x00000230


	//   ....[3]....
        /*0798*/ 	.word	0x00000260


	//   ....[4]....
        /*079c*/ 	.word	0x00000290


	//   ....[5]....
        /*07a0*/ 	.word	0x000002c0


	//   ....[6]....
        /*07a4*/ 	.word	0x000002f0


	//   ....[7]....
        /*07a8*/ 	.word	0x00000460


	//   ....[8]....
        /*07ac*/ 	.word	0x000004a0


	//   ....[9]....
        /*07b0*/ 	.word	0x000004d0


	//   ....[10]....
        /*07b4*/ 	.word	0x00000500


	//   ....[11]....
        /*07b8*/ 	.word	0x00000530


	//   ....[12]....
        /*07bc*/ 	.word	0x00000560


	//   ....[13]....
        /*07c0*/ 	.word	0x000005f0


	//   ....[14]....
        /*07c4*/ 	.word	0x00000620


	//   ....[15]....
        /*07c8*/ 	.word	0x00000640


	//   ....[16]....
        /*07cc*/ 	.word	0x000006a0


	//   ....[17]....
        /*07d0*/ 	.word	0x00007d30


	//   ....[18]....
        /*07d4*/ 	.word	0x00007d50


	//   ....[19]....
        /*07d8*/ 	.word	0x00007e20


	//   ....[20]....
        /*07dc*/ 	.word	0x00007e30


	//   ....[21]....
        /*07e0*/ 	.word	0x00007f00


	//   ....[22]....
        /*07e4*/ 	.word	0x00007f20


	//   ....[23]....
        /*07e8*/ 	.word	0x00007ff0


	//   ....[24]....
        /*07ec*/ 	.word	0x00008000


	//   ....[25]....
        /*07f0*/ 	.word	0x000080d0


	//   ....[26]....
        /*07f4*/ 	.word	0x000080f0


	//   ....[27]....
        /*07f8*/ 	.word	0x000081c0


	//   ....[28]....
        /*07fc*/ 	.word	0x000081d0


	//   ....[29]....
        /*0800*/ 	.word	0x000082a0


	//   ....[30]....
        /*0804*/ 	.word	0x000082c0


	//   ....[31]....
        /*0808*/ 	.word	0x00008390


	//   ....[32]....
        /*080c*/ 	.word	0x000083a0


	//   ....[33]....
        /*0810*/ 	.word	0x000089c0


	//   ....[34]....
        /*0814*/ 	.word	0x00008a00


	//   ....[35]....
        /*0818*/ 	.word	0x00008a10


	//   ....[36]....
        /*081c*/ 	.word	0x00008a20


	//   ....[37]....
        /*0820*/ 	.word	0x0000a2c0


	//   ....[38]....
        /*0824*/ 	.word	0x0000a300


	//   ....[39]....
        /*0828*/ 	.word	0x0000a320


	//   ....[40]....
        /*082c*/ 	.word	0x0000a330


	//   ....[41]....
        /*0830*/ 	.word	0x0000db60


	//   ....[42]....
        /*0834*/ 	.word	0x0000dbd0


	//   ....[43]....
        /*0838*/ 	.word	0x0000dcf0


	//   ....[44]....
        /*083c*/ 	.word	0x0000dd40


	//   ....[45]....
        /*0840*/ 	.word	0x0000dd70


	//   ....[46]....
        /*0844*/ 	.word	0x0000de70


	//   ....[47]....
        /*0848*/ 	.word	0x0000df30


	//   ....[48]....
        /*084c*/ 	.word	0x0000e000


	//   ....[49]....
        /*0850*/ 	.word	0x00010d00


	//   ....[50]....
        /*0854*/ 	.word	0x00010d40


	//   ....[51]....
        /*0858*/ 	.word	0x00010f40


	//   ....[52]....
        /*085c*/ 	.word	0x00010fe0


	//   ....[53]....
        /*0860*/ 	.word	0x00011010


	//   ....[54]....
        /*0864*/ 	.word	0x000110e0


	//   ....[55]....
        /*0868*/ 	.word	0x000111c0


	//   ....[56]....
        /*086c*/ 	.word	0x000114b0


	//   ....[57]....
        /*0870*/ 	.word	0x00013250


	//   ....[58]....
        /*0874*/ 	.word	0x00013260


	//   ....[59]....
        /*0878*/ 	.word	0x00013270


	//   ....[60]....
        /*087c*/ 	.word	0x00013280


	//   ....[61]....
        /*0880*/ 	.word	0x000132c0


	//   ....[62]....
        /*0884*/ 	.word	0x000132e0


	//   ....[63]....
        /*0888*/ 	.word	0x000132f0


	//   ....[64]....
        /*088c*/ 	.word	0x00013300


	//   ....[65]....
        /*0890*/ 	.word	0x00014770


	//   ....[66]....
        /*0894*/ 	.word	0x00014780


	//   ....[67]....
        /*0898*/ 	.word	0x00014790


	//   ....[68]....
        /*089c*/ 	.word	0x000147a0


	//   ....[69]....
        /*08a0*/ 	.word	0x000147b0


	//   ....[70]....
        /*08a4*/ 	.word	0x000147c0


	//   ....[71]....
        /*08a8*/ 	.word	0x000147e0


	//   ....[72]....
        /*08ac*/ 	.word	0x00014850


	//   ....[73]....
        /*08b0*/ 	.word	0x00014bd0


	//   ....[74]....
        /*08b4*/ 	.word	0x00014bf0


	//   ....[75]....
        /*08b8*/ 	.word	0x00014c60


	//   ....[76]....
        /*08bc*/ 	.word	0x00014c70


	//   ....[77]....
        /*08c0*/ 	.word	0x00014ce0


	//   ....[78]....
        /*08c4*/ 	.word	0x00014d00


	//   ....[79]....
        /*08c8*/ 	.word	0x00014d70


	//   ....[80]....
        /*08cc*/ 	.word	0x00014d80


	//   ....[81]....
        /*08d0*/ 	.word	0x00014df0


	//   ....[82]....
        /*08d4*/ 	.word	0x00014e10


	//   ....[83]....
        /*08d8*/ 	.word	0x00014e80


	//   ....[84]....
        /*08dc*/ 	.word	0x00014e90


	//   ....[85]....
        /*08e0*/ 	.word	0x00014f00


	//   ....[86]....
        /*08e4*/ 	.word	0x00014f20


	//   ....[87]....
        /*08e8*/ 	.word	0x00014f90


	//   ....[88]....
        /*08ec*/ 	.word	0x00014fa0


	//   ....[89]....
        /*08f0*/ 	.word	0x00015230


	//   ....[90]....
        /*08f4*/ 	.word	0x00015250


	//   ....[91]....
        /*08f8*/ 	.word	0x000155b0


	//   ....[92]....
        /*08fc*/ 	.word	0x000155c0


	//   ....[93]....
        /*0900*/ 	.word	0x00015810


	//   ....[94]....
        /*0904*/ 	.word	0x00015830


	//   ....[95]....
        /*0908*/ 	.word	0x00015aa0


	//   ....[96]....
        /*090c*/ 	.word	0x00015ab0


	//   ....[97]....
        /*0910*/ 	.word	0x00016470


	//   ....[98]....
        /*0914*/ 	.word	0x00016490


	//   ....[99]....
        /*0918*/ 	.word	0x00016500


	//   ....[100]....
        /*091c*/ 	.word	0x00016510


	//   ....[101]....
        /*0920*/ 	.word	0x00016580


	//   ....[102]....
        /*0924*/ 	.word	0x000165a0


	//   ....[103]....
        /*0928*/ 	.word	0x00016610


	//   ....[104]....
        /*092c*/ 	.word	0x00016620


	//   ....[105]....
        /*0930*/ 	.word	0x00016690


	//   ....[106]....
        /*0934*/ 	.word	0x000166b0


	//   ....[107]....
        /*0938*/ 	.word	0x00016720


	//   ....[108]....
        /*093c*/ 	.word	0x00016730


	//   ....[109]....
        /*0940*/ 	.word	0x000167a0


	//   ....[110]....
        /*0944*/ 	.word	0x000167c0


	//   ....[111]....
        /*0948*/ 	.word	0x00016830


	//   ....[112]....
        /*094c*/ 	.word	0x00016840


	//   ....[113]....
        /*0950*/ 	.word	0x00016990


	//   ....[114]....
        /*0954*/ 	.word	0x000169b0


	//   ....[115]....
        /*0958*/ 	.word	0x00016ae0


	//   ....[116]....
        /*095c*/ 	.word	0x00016b20


	//   ....[117]....
        /*0960*/ 	.word	0x00016b50


	//   ....[118]....
        /*0964*/ 	.word	0x00016b80


	//   ....[119]....
        /*0968*/ 	.word	0x00016bb0


	//   ....[120]....
        /*096c*/ 	.word	0x00016be0


	//   ....[121]....
        /*0970*/ 	.word	0x00016d40


	//   ....[122]....
        /*0974*/ 	.word	0x00016d80


	//   ....[123]....
        /*0978*/ 	.word	0x00016db0


	//   ....[124]....
        /*097c*/ 	.word	0x00016de0


	//   ....[125]....
        /*0980*/ 	.word	0x00016e10


	//   ....[126]....
        /*0984*/ 	.word	0x00016e40


	//   ....[127]....
        /*0988*/ 	.word	0x00016ed0


	//   ....[128]....
        /*098c*/ 	.word	0x00016f00


	//   ....[129]....
        /*0990*/ 	.word	0x00016f10


	//   ....[130]....
        /*0994*/ 	.word	0x00016f70


	//   ....[131]....
        /*0998*/ 	.word	0x00017560


	//   ....[132]....
        /*099c*/ 	.word	0x000175c0


	//   ....[133]....
        /*09a0*/ 	.word	0x00017610


	//   ....[134]....
        /*09a4*/ 	.word	0x00017660


	//   ....[135]....
        /*09a8*/ 	.word	0x000176b0


	//   ....[136]....
        /*09ac*/ 	.word	0x00017720


	//   ....[137]....
        /*09b0*/ 	.word	0x00017770


	//   ....[138]....
        /*09b4*/ 	.word	0x000177d0


	//   ....[139]....
        /*09b8*/ 	.word	0x00017840


	//   ....[140]....
        /*09bc*/ 	.word	0x000178a0


	//   ....[141]....
        /*09c0*/ 	.word	0x00017910


	//   ....[142]....
        /*09c4*/ 	.word	0x00017980


	//   ....[143]....
        /*09c8*/ 	.word	0x000179f0


	//   ....[144]....
        /*09cc*/ 	.word	0x00017a50


	//   ....[145]....
        /*09d0*/ 	.word	0x00017ac0


	//   ....[146]....
        /*09d4*/ 	.word	0x00017b30


	//   ....[147]....
        /*09d8*/ 	.word	0x00017ba0


	//   ....[148]....
        /*09dc*/ 	.word	0x00017c00


	//   ....[149]....
        /*09e0*/ 	.word	0x00017c70


	//   ....[150]....
        /*09e4*/ 	.word	0x00017ce0


	//   ....[151]....
        /*09e8*/ 	.word	0x00017d50


	//   ....[152]....
        /*09ec*/ 	.word	0x00017db0


	//   ....[153]....
        /*09f0*/ 	.word	0x00017e20


	//   ....[154]....
        /*09f4*/ 	.word	0x00017e90


	//   ....[155]....
        /*09f8*/ 	.word	0x00017f00


	//   ....[156]....
        /*09fc*/ 	.word	0x00017f60


	//   ....[157]....
        /*0a00*/ 	.word	0x00017fe0


	//   ....[158]....
        /*0a04*/ 	.word	0x00018040


	//   ....[159]....
        /*0a08*/ 	.word	0x00018090


	//   ....[160]....
        /*0a0c*/ 	.word	0x000180f0


	//   ....[161]....
        /*0a10*/ 	.word	0x00018140


	//   ....[162]....
        /*0a14*/ 	.word	0x000181a0


	//   ....[163]....
        /*0a18*/ 	.word	0x000181f0


	//   ....[164]....
        /*0a1c*/ 	.word	0x00018250


	//   ....[165]....
        /*0a20*/ 	.word	0x000182c0


	//   ....[166]....
        /*0a24*/ 	.word	0x00018330


	//   ....[167]....
        /*0a28*/ 	.word	0x000183a0


	//   ....[168]....
        /*0a2c*/ 	.word	0x00018400


	//   ....[169]....
        /*0a30*/ 	.word	0x00018470


	//   ....[170]....
        /*0a34*/ 	.word	0x000184e0


	//   ....[171]....
        /*0a38*/ 	.word	0x00018550


	//   ....[172]....
        /*0a3c*/ 	.word	0x000185b0


	//   ....[173]....
        /*0a40*/ 	.word	0x00018620


	//   ....[174]....
        /*0a44*/ 	.word	0x00018690


	//   ....[175]....
        /*0a48*/ 	.word	0x00018700


	//   ....[176]....
        /*0a4c*/ 	.word	0x00018760


	//   ....[177]....
        /*0a50*/ 	.word	0x000187d0


	//   ....[178]....
        /*0a54*/ 	.word	0x00018840


	//   ....[179]....
        /*0a58*/ 	.word	0x000188b0


	//   ....[180]....
        /*0a5c*/ 	.word	0x00018910


	//   ....[181]....
        /*0a60*/ 	.word	0x00018980


	//   ....[182]....
        /*0a64*/ 	.word	0x000189f0


	//   ....[183]....
        /*0a68*/ 	.word	0x00018a60


	//   ....[184]....
        /*0a6c*/ 	.word	0x00018ac0


	//   ....[185]....
        /*0a70*/ 	.word	0x00018b30


	//   ....[186]....
        /*0a74*/ 	.word	0x00018ba0


	//   ....[187]....
        /*0a78*/ 	.word	0x00018c10


	//   ....[188]....
        /*0a7c*/ 	.word	0x00018c70


	//   ....[189]....
        /*0a80*/ 	.word	0x00018ce0


	//   ....[190]....
        /*0a84*/ 	.word	0x00018d50


	//   ....[191]....
        /*0a88*/ 	.word	0x00018dc0


	//   ....[192]....
        /*0a8c*/ 	.word	0x00018e20


	//   ....[193]....
        /*0a90*/ 	.word	0x00018e90


	//   ....[194]....
        /*0a94*/ 	.word	0x00018f00


	//   ....[195]....
        /*0a98*/ 	.word	0x00018f70


	//   ....[196]....
        /*0a9c*/ 	.word	0x00018fd0


	//   ....[197]....
        /*0aa0*/ 	.word	0x00019040


	//   ....[198]....
        /*0aa4*/ 	.word	0x000190b0


	//   ....[199]....
        /*0aa8*/ 	.word	0x00019120


	//   ....[200]....
        /*0aac*/ 	.word	0x00019180


	//   ....[201]....
        /*0ab0*/ 	.word	0x000191f0


	//   ....[202]....
        /*0ab4*/ 	.word	0x00019260


	//   ....[203]....
        /*0ab8*/ 	.word	0x000192d0


	//   ....[204]....
        /*0abc*/ 	.word	0x00019330


	//   ....[205]....
        /*0ac0*/ 	.word	0x000193a0


	//   ....[206]....
        /*0ac4*/ 	.word	0x00019410


	//   ....[207]....
        /*0ac8*/ 	.word	0x00019460


	//   ....[208]....
        /*0acc*/ 	.word	0x000194a0


	//   ....[209]....
        /*0ad0*/ 	.word	0x000194f0


	//   ....[210]....
        /*0ad4*/ 	.word	0x00019540


	//   ....[211]....
        /*0ad8*/ 	.word	0x00019590


	//   ....[212]....
        /*0adc*/ 	.word	0x00019600


	//   ....[213]....
        /*0ae0*/ 	.word	0x00019650


	//   ....[214]....
        /*0ae4*/ 	.word	0x000196a0


	//   ....[215]....
        /*0ae8*/ 	.word	0x000196f0


	//   ....[216]....
        /*0aec*/ 	.word	0x00019740


	//   ....[217]....
        /*0af0*/ 	.word	0x00019790


	//   ....[218]....
        /*0af4*/ 	.word	0x00019800


	//   ....[219]....
        /*0af8*/ 	.word	0x00019850


	//   ....[220]....
        /*0afc*/ 	.word	0x000198b0


	//   ....[221]....
        /*0b00*/ 	.word	0x00019910


	//   ....[222]....
        /*0b04*/ 	.word	0x00019970


	//----- nvinfo : EIATTR_EXIT_INSTR_OFFSETS
	.align		4
.L_168:
        /*0b08*/ 	.byte	0x04, 0x1c
        /*0b0a*/ 	.short	(.L_170 - .L_169)


	//   ....[0]....
.L_169:
        /*0b0c*/ 	.word	0x00000c10


	//   ....[1]....
        /*0b10*/ 	.word	0x00017520


	//----- nvinfo : EIATTR_MAX_THREADS
	.align		4
.L_170:
        /*0b14*/ 	.byte	0x04, 0x05
        /*0b16*/ 	.short	(.L_172 - .L_171)
.L_171:
        /*0b18*/ 	.word	0x00000080
        /*0b1c*/ 	.word	0x00000001
        /*0b20*/ 	.word	0x00000001


	//----- nvinfo : EIATTR_CRS_STACK_SIZE
	.align		4
.L_172:
        /*0b24*/ 	.byte	0x04, 0x1e
        /*0b26*/ 	.short	(.L_174 - .L_173)
.L_173:
        /*0b28*/ 	.word	0x00000000
.L_174:


//--------------------- .nv.info._ZN7cutlass13device_kernelIN5flash19enable_sm80_to_sm89INS1_16FlashAttnFwdSm80INS1_25CollectiveMainloopFwdSm80ILi4ELi1ELb0EN4cute5tupleIJNS5_1CILi128EEENS7_ILi96EEENS7_ILi64EEEEEELi64ENS_6half_tEfNS_4arch4Sm80ELb0ELb1ELb1ELb0ELb0ELb0ELb1ELb1EEENS1_21CollectiveEpilogueFwdINS6_IJS8_SA_S9_EEENS6_IJNS7_ILi1EEESI_SI_EEESC_SE_Li128ELb0ELb1ELb1ELb0EEENS1_19SingleTileSchedulerILb0ELb1ELb1ELi128EEEEEEEEEvNT_6ParamsE --------------------------
	.section	.nv.info._ZN7cutlass13device_kernelIN5flash19enable_sm80_to_sm89INS1_16FlashAttnFwdSm80INS1_25CollectiveMainloopFwdSm80ILi4ELi1ELb0EN4cute5tupleIJNS5_1CILi128EEENS7_ILi96EEENS7_ILi64EEEEEELi64ENS_6half_tEfNS_4arch4Sm80ELb0ELb1ELb1ELb0ELb0ELb0ELb1ELb1EEENS1_21CollectiveEpilogueFwdINS6_IJS8_SA_S9_EEENS6_IJNS7_ILi1EEESI_SI_EEESC_SE_Li128ELb0ELb1ELb1ELb0EEENS1_19SingleTileSchedulerILb0ELb1ELb1ELi128EEEEEEEEEvNT_6ParamsE,"",@"SHT_CUDA_INFO"
	.sectionflags	@""
	.align	4


	//----- nvinfo : EIATTR_CUDA_API_VERSION
	.align		4
        /*0000*/ 	.byte	0x04, 0x37
        /*0002*/ 	.short	(.L_176 - .L_175)
.L_175:
        /*0004*/ 	.word	0x00000082


	//----- nvinfo : EIATTR_SW2861232_WAR
	.align		4
.L_176:
        /*0008*/ 	.byte	0x01, 0x35
	.zero		2


	//----- nvinfo : EIATTR_PARAM_CBANK
	.align		4
        /*000c*/ 	.byte	0x04, 0x0a
        /*000e*/ 	.short	(.L_178 - .L_177)
	.align		4
.L_177:
        /*0010*/ 	.word	index@(.nv.constant0._ZN7cutlass13device_kernelIN5flash19enable_sm80_to_sm89INS1_16FlashAttnFwdSm80INS1_25CollectiveMainloopFwdSm80ILi4ELi1ELb0EN4cute5tupleIJNS5_1CILi128EEENS7_ILi96EEENS7_ILi64EEEEEELi64ENS_6half_tEfNS_4arch4Sm80ELb0ELb1ELb1ELb0ELb0ELb0ELb1ELb1EEENS1_21CollectiveEpilogueFwdINS6_IJS8_SA_S9_EEENS6_IJNS7_ILi1EEESI_SI_EEESC_SE_Li128ELb0ELb1ELb1ELb0EEENS1_19SingleTileSchedulerILb0ELb1ELb1ELi128EEEEEEEEEvNT_6ParamsE)
        /*0014*/ 	.short	0x0160
        /*0016*/ 	.short	0x0418


	//----- nvinfo : EIATTR_CBANK_PARAM_SIZE
	.align		4
.L_178:
        /*0018*/ 	.byte	0x03, 0x19
        /*001a*/ 	.short	0x0418


	//----- nvinfo : EIATTR_KPARAM_INFO
	.align		4
        /*001c*/ 	.byte	0x04, 0x17
        /*001e*/ 	.short	(.L_180 - .L_179)
.L_179:
        /*0020*/ 	.word	0x00000000
        /*0024*/ 	.short	0x0000
        /*0026*/ 	.short	0x0000
        /*0028*/ 	.byte	0x00, 0xf0, 0x61, 0x10


	//----- nvinfo : EIATTR_MAXREG_COUNT
	.align		4
.L_180:
        /*002c*/ 	.byte	0x03, 0x1b
        /*002e*/ 	.short	0x00ff


	//----- nvinfo : EIATTR_NUM_BARRIERS
	.align		4
        /*0030*/ 	.byte	0x02, 0x4c
        /*0032*/ 	.byte	0x02
	.zero		1


	//----- nvinfo : EIATTR_ANNOTATIONS
	.align		4
        /*0034*/ 	.byte	0x04, 0x55
        /*0036*/ 	.short	(.L_182 - .L_181)


	//   ....[0]....
.L_181:
        /* <DEDUP_REMOVED lines=45> */


	//----- nvinfo : EIATTR_MERCURY_ISA_VERSION
	.align		4
.L_182:
        /*02f8*/ 	.byte	0x03, 0x5f
        /*02fa*/ 	.short	0x0000


	//----- nvinfo : EIATTR_COOP_GROUP_MASK_REGIDS
	.align		4
        /*02fc*/ 	.byte	0x04, 0x29
        /*02fe*/ 	.short	(.L_184 - .L_183)


	//   ....[0]....
.L_183:
        /*0300*/ 	.word	0xffffffff


	//   ....[1]....
        /*0304*/ 	.word	0xffffffff


	//   ....[2]....
        /*0308*/ 	.word	0xffffffff


	//   ....[3]....
        /*030c*/ 	.word	0xffffffff


	//   ....[4]....
        /*0310*/ 	.word	0xffffffff


	//   ....[5]....
        /*0314*/ 	.word	0xffffffff


	//   ....[6]....
        /*0318*/ 	.word	0xffffffff


	//   ....[7]....
        /*031c*/ 	.word	0xffffffff


	//   ....[8]....
        /*0320*/ 	.word	0xffffffff


	//   ....[9]....
        /*0324*/ 	.word	0xffffffff


	//   ....[10]....
        /*0328*/ 	.word	0xffffffff


	//   ....[11]....
        /*032c*/ 	.word	0xffffffff


	//   ....[12]....
        /*0330*/ 	.word	0xffffffff


	//   ....[13]....
        /*0334*/ 	.word	0xffffffff


	//   ....[14]....
        /*0338*/ 	.word	0xffffffff


	//   ....[15]....
        /*033c*/ 	.word	0xffffffff


	//   ....[16]....
        /*0340*/ 	.word	0xffffffff


	//   ....[17]....
        /*0344*/ 	.word	0xffffffff


	//   ....[18]....
        /*0348*/ 	.word	0xffffffff


	//   ....[19]....
        /*034c*/ 	.word	0xffffffff


	//   ....[20]....
        /*0350*/ 	.word	0xffffffff


	//   ....[21]....
        /*0354*/ 	.word	0xffffffff


	//   ....[22]....
        /*0358*/ 	.word	0xffffffff


	//   ....[23]....
        /*035c*/ 	.word	0xffffffff


	//   ....[24]....
        /*0360*/ 	.word	0xffffffff


	//   ....[25]....
        /*0364*/ 	.word	0xffffffff


	//   ....[26]....
        /*0368*/ 	.word	0xffffffff


	//   ....[27]....
        /*036c*/ 	.word	0xffffffff


	//   ....[28]....
        /*0370*/ 	.word	0xffffffff


	//   ....[29]....
        /*0374*/ 	.word	0xffffffff


	//   ....[30]....
        /*0378*/ 	.word	0xffffffff


	//   ....[31]....
        /*037c*/ 	.word	0xffffffff


	//   ....[32]....
        /*0380*/ 	.word	0xffffffff


	//   ....[33]....
        /*0384*/ 	.word	0xffffffff


	//   ....[34]....
        /*0388*/ 	.word	0xffffffff


	//   ....[35]....
        /*038c*/ 	.word	0xffffffff


	//   ....[36]....
        /*0390*/ 	.word	0xffffffff


	//   ....[37]....
        /*0394*/ 	.word	0xffffffff


	//   ....[38]....
        /*0398*/ 	.word	0xffffffff


	//   ....[39]....
        /*039c*/ 	.word	0xffffffff


	//   ....[40]....
        /*03a0*/ 	.word	0xffffffff


	//   ....[41]....
        /*03a4*/ 	.word	0xffffffff


	//   ....[42]....
        /*03a8*/ 	.word	0xffffffff


	//   ....[43]....
        /*03ac*/ 	.word	0xffffffff


	//   ....[44]....
        /*03b0*/ 	.word	0xffffffff


	//   ....[45]....
        /*03b4*/ 	.word	0xffffffff


	//   ....[46]....
        /*03b8*/ 	.word	0xffffffff


	//   ....[47]....
        /*03bc*/ 	.word	0xffffffff


	//   ....[48]....
        /*03c0*/ 	.word	0xffffffff


	//   ....[49]....
        /*03c4*/ 	.word	0xffffffff


	//   ....[50]....
        /*03c8*/ 	.word	0xffffffff


	//   ....[51]....
        /*03cc*/ 	.word	0xffffffff


	//   ....[52]....
        /*03d0*/ 	.word	0xffffffff


	//   ....[53]....
        /*03d4*/ 	.word	0xffffffff


	//   ....[54]....
        /*03d8*/ 	.word	0xffffffff


	//   ....[55]....
        /*03dc*/ 	.word	0xffffffff


	//   ....[56]....
        /*03e0*/ 	.word	0xffffffff


	//   ....[57]....
        /*03e4*/ 	.word	0xffffffff


	//   ....[58]....
        /*03e8*/ 	.word	0xffffffff


	//   ....[59]....
        /*03ec*/ 	.word	0xffffffff


	//   ....[60]....
        /*03f0*/ 	.word	0xffffffff


	//   ....[61]....
        /*03f4*/ 	.word	0xffffffff


	//   ....[62]....
        /*03f8*/ 	.word	0xffffffff


	//   ....[63]....
        /*03fc*/ 	.word	0xffffffff


	//   ....[64]....
        /*0400*/ 	.word	0xffffffff


	//   ....[65]....
        /*0404*/ 	.word	0xffffffff


	//   ....[66]....
        /*0408*/ 	.word	0xffffffff


	//   ....[67]....
        /*040c*/ 	.word	0xffffffff


	//   ....[68]....
        /*0410*/ 	.word	0xffffffff


	//   ....[69]....
        /*0414*/ 	.word	0xffffffff


	//   ....[70]....
        /*0418*/ 	.word	0xffffffff


	//   ....[71]....
        /*041c*/ 	.word	0xffffffff


	//   ....[72]....
        /*0420*/ 	.word	0xffffffff


	//   ....[73]....
        /*0424*/ 	.word	0xffffffff


	//   ....[74]....
        /*0428*/ 	.word	0xffffffff


	//   ....[75]....
        /*042c*/ 	.word	0xffffffff


	//   ....[76]....
        /*0430*/ 	.word	0xffffffff


	//   ....[77]....
        /*0434*/ 	.word	0xffffffff


	//   ....[78]....
        /*0438*/ 	.word	0xffffffff


	//   ....[79]....
        /*043c*/ 	.word	0xffffffff


	//   ....[80]....
        /*0440*/ 	.word	0xffffffff


	//   ....[81]....
        /*0444*/ 	.word	0xffffffff


	//   ....[82]....
        /*0448*/ 	.word	0xffffffff


	//   ....[83]....
        /*044c*/ 	.word	0xffffffff


	//   ....[84]....
        /*0450*/ 	.word	0xffffffff


	//----- nvinfo : EIATTR_COOP_GROUP_INSTR_OFFSETS
	.align		4
.L_184:
        /*0454*/ 	.byte	0x04, 0x28
        /*0456*/ 	.short	(.L_186 - .L_185)


	//   ....[0]....
.L_185:
        /*0458*/ 	.word	0x00000060


	//   ....[1]....
        /*045c*/ 	.word	0x00001210


	//   ....[2]....
        /*0460*/ 	.word	0x00001240


	//   ....[3]....
        /*0464*/ 	.word	0x000013a0


	//   ....[4]....
        /*0468*/ 	.word	0x000013d0


	//   ....[5]....
        /*046c*/ 	.word	0x00001460


	//   ....[6]....
        /*0470*/ 	.word	0x00001490


	//   ....[7]....
        /*0474*/ 	.word	0x00001520


	//   ....[8]....
        /*0478*/ 	.word	0x00001550


	//   ....[9]....
        /*047c*/ 	.word	0x000015e0


	//   ....[10]....
        /*0480*/ 	.word	0x00001610


	//   ....[11]....
        /*0484*/ 	.word	0x000016a0


	//   ....[12]....
        /*0488*/ 	.word	0x000016d0


	//   ....[13]....
        /*048c*/ 	.word	0x00001760


	//   ....[14]....
        /*0490*/ 	.word	0x00001790


	//   ....[15]....
        /*0494*/ 	.word	0x00001810


	//   ....[16]....
        /*0498*/ 	.word	0x00001850


	//   ....[17]....
        /*049c*/ 	.word	0x00003130


	//   ....[18]....
        /*04a0*/ 	.word	0x000033c0


	//   ....[19]....
        /*04a4*/ 	.word	0x00003fa0


	//   ....[20]....
        /*04a8*/ 	.word	0x00004a00


	//   ....[21]....
        /*04ac*/ 	.word	0x000059a0


	//   ....[22]....
        /*04b0*/ 	.word	0x00005ac0


	//   ....[23]....
        /*04b4*/ 	.word	0x00005be0


	//   ....[24]....
        /*04b8*/ 	.word	0x00005ce0


	//   ....[25]....
        /*04bc*/ 	.word	0x000063f0


	//   ....[26]....
        /*04c0*/ 	.word	0x000064b0


	//   ....[27]....
        /*04c4*/ 	.word	0x000064f0


	//   ....[28]....
        /*04c8*/ 	.word	0x00006590


	//   ....[29]....
        /*04cc*/ 	.word	0x00009c60


	//   ....[30]....
        /*04d0*/ 	.word	0x0000a760


	//   ....[31]....
        /*04d4*/ 	.word	0x0000a9b0


	//   ....[32]....
        /*04d8*/ 	.word	0x0000b150


	//   ....[33]....
        /*04dc*/ 	.word	0x0000bec0


	//   ....[34]....
        /*04e0*/ 	.word	0x0000bf60


	//   ....[35]....
        /*04e4*/ 	.word	0x0000c020


	//   ....[36]....
        /*04e8*/ 	.word	0x0000c070


	//   ....[37]....
        /*04ec*/ 	.word	0x0000c540


	//   ....[38]....
        /*04f0*/ 	.word	0x0000c680


	//   ....[39]....
        /*04f4*/ 	.word	0x0000c760


	//   ....[40]....
        /*04f8*/ 	.word	0x0000c8b0


	//   ....[41]....
        /*04fc*/ 	.word	0x000108b0


	//   ....[42]....
        /*0500*/ 	.word	0x00010920


	//   ....[43]....
        /*0504*/ 	.word	0x000109a0


	//   ....[44]....
        /*0508*/ 	.word	0x000109d0


	//   ....[45]....
        /*050c*/ 	.word	0x00010c40


	//   ....[46]....
        /*0510*/ 	.word	0x00010ce0


	//   ....[47]....
        /*0514*/ 	.word	0x00010e40


	//   ....[48]....
        /*0518*/ 	.word	0x00011040


	//   ....[49]....
        /*051c*/ 	.word	0x000152f0


	//   ....[50]....
        /*0520*/ 	.word	0x00015f80


	//   ....[51]....
        /*0524*/ 	.word	0x000161a0


	//   ....[52]....
        /*0528*/ 	.word	0x00016930


	//   ....[53]....
        /*052c*/ 	.word	0x00017670


	//   ....[54]....
        /*0530*/ 	.word	0x00017710


	//   ....[55]....
        /*0534*/ 	.word	0x000177f0


	//   ....[56]....
        /*0538*/ 	.word	0x00017840


	//   ....[57]....
        /*053c*/ 	.word	0x00017d30


	//   ....[58]....
        /*0540*/ 	.word	0x00017e70


	//   ....[59]....
        /*0544*/ 	.word	0x00017f40


	//   ....[60]....
        /*0548*/ 	.word	0x00018090


	//   ....[61]....
        /*054c*/ 	.word	0x0001a510


	//   ....[62]....
        /*0550*/ 	.word	0x0001a520


	//   ....[63]....
        /*0554*/ 	.word	0x0001a530


	//   ....[64]....
        /*0558*/ 	.word	0x0001a540


	//   ....[65]....
        /*055c*/ 	.word	0x0001a570


	//   ....[66]....
        /*0560*/ 	.word	0x0001a590


	//   ....[67]....
        /*0564*/ 	.word	0x0001a5b0


	//   ....[68]....
        /*0568*/ 	.word	0x0001a5c0


	//   ....[69]....
        /*056c*/ 	.word	0x0001b230


	//   ....[70]....
        /*0570*/ 	.word	0x0001b270


	//   ....[71]....
        /*0574*/ 	.word	0x0001b2a0


	//   ....[72]....
        /*0578*/ 	.word	0x0001b2d0


	//   ....[73]....
        /*057c*/ 	.word	0x0001b310


	//   ....[74]....
        /*0580*/ 	.word	0x0001b340


	//   ....[75]....
        /*0584*/ 	.word	0x0001b360


	//   ....[76]....
        /*0588*/ 	.word	0x0001b370


	//   ....[77]....
        /*058c*/ 	.word	0x0001b390


	//   ....[78]....
        /*0590*/ 	.word	0x0001b3a0


	//   ....[79]....
        /*0594*/ 	.word	0x0001b750


	//   ....[80]....
        /*0598*/ 	.word	0x0001b770


	//   ....[81]....
        /*059c*/ 	.word	0x0001ba70


	//   ....[82]....
        /*05a0*/ 	.word	0x0001ba90


	//   ....[83]....
        /*05a4*/ 	.word	0x0001bd90


	//   ....[84]....
        /*05a8*/ 	.word	0x0001bda0


	//----- nvinfo : EIATTR_EXIT_INSTR_OFFSETS
	.align		4
.L_186:
        /*05ac*/ 	.byte	0x04, 0x1c
        /*05ae*/ 	.short	(.L_188 - .L_187)


	//   ....[0]....
.L_187:
        /*05b0*/ 	.word	0x000001c0


	//   ....[1]....
        /*05b4*/ 	.word	0x0001bdb0


	//   ....[2]....
        /*05b8*/ 	.word	0x0001c050


	//   ....[3]....
        /*05bc*/ 	.word	0x0001c0a0


	//   ....[4]....
        /*05c0*/ 	.word	0x0001c0d0


	//   ....[5]....
        /*05c4*/ 	.word	0x0001c130


	//   ....[6]....
        /*05c8*/ 	.word	0x0001c3c0


	//----- nvinfo : EIATTR_CTAIDZ_USED
	.align		4
.L_188:
        /*05cc*/ 	.byte	0x01, 0x04
	.zero		2


	//----- nvinfo : EIATTR_MAX_THREADS
	.align		4
        /*05d0*/ 	.byte	0x04, 0x05
        /*05d2*/ 	.short	(.L_190 - .L_189)
.L_189:
        /*05d4*/ 	.word	0x00000080
        /*05d8*/ 	.word	0x00000001
        /*05dc*/ 	.word	0x00000001


	//----- nvinfo : EIATTR_CRS_STACK_SIZE
	.align		4
.L_190:
        /*05e0*/ 	.byte	0x04, 0x1e
        /*05e2*/ 	.short	(.L_192 - .L_191)
.L_191:
        /*05e4*/ 	.word	0x00000000
.L_192:


//--------------------- .nv.info._ZN7cutlass13device_kernelIN5flash19enable_sm80_to_sm89INS1_16FlashAttnFwdSm80INS1_25CollectiveMainloopFwdSm80ILi4ELi1ELb0EN4cute5tupleIJNS5_1CILi128EEENS7_ILi80EEENS7_ILi64EEEEEELi64ENS_6half_tEfNS_4arch4Sm80ELb0ELb1ELb1ELb1ELb0ELb0ELb1ELb1EEENS1_21CollectiveEpilogueFwdINS6_IJS8_SA_S9_EEENS6_IJNS7_ILi1EEESI_SI_EEESC_SE_Li128ELb1ELb1ELb1ELb0EEENS1_36VarlenDynamicPersistentTileSchedulerILi128ELi80ELi128ELi128ELb1ELb1ELb0ELb1ELb0ELb1EEEEEEEEEvNT_6ParamsE --------------------------
	.section	.nv.info._ZN7cutlass13device_kernelIN5flash19enable_sm80_to_sm89INS1_16FlashAttnFwdSm80INS1_25CollectiveMainloopFwdSm80ILi4ELi1ELb0EN4cute5tupleIJNS5_1CILi128EEENS7_ILi80EEENS7_ILi64EEEEEELi64ENS_6half_tEfNS_4arch4Sm80ELb0ELb1ELb1ELb1ELb0ELb0ELb1ELb1EEENS1_21CollectiveEpilogueFwdINS6_IJS8_SA_S9_EEENS6_IJNS7_ILi1EEESI_SI_EEESC_SE_Li128ELb1ELb1ELb1ELb0EEENS1_36VarlenDynamicPersistentTileSchedulerILi128ELi80ELi128ELi128ELb1ELb1ELb0ELb1ELb0ELb1EEEEEEEEEvNT_6ParamsE,"",@"SHT_CUDA_INFO"
	.sectionflags	@""
	.align	4


	//----- nvinfo : EIATTR_CUDA_API_VERSION
	.align		4
        /*0000*/ 	.byte	0x04, 0x37
        /*0002*/ 	.short	(.L_194 - .L_193)
.L_193:
        /*0004*/ 	.word	0x00000082


	//----- nvinfo : EIATTR_SW2861232_WAR
	.align		4
.L_194:
        /*0008*/ 	.byte	0x01, 0x35
	.zero		2


	//----- nvinfo : EIATTR_PARAM_CBANK
	.align		4
        /*000c*/ 	.byte	0x04, 0x0a
        /*000e*/ 	.short	(.L_196 - .L_195)
	.align		4
.L_195:
        /*0010*/ 	.word	index@(.nv.constant0._ZN7cutlass13device_kernelIN5flash19enable_sm80_to_sm89INS1_16FlashAttnFwdSm80INS1_25CollectiveMainloopFwdSm80ILi4ELi1ELb0EN4cute5tupleIJNS5_1CILi128EEENS7_ILi80EEENS7_ILi64EEEEEELi64ENS_6half_tEfNS_4arch4Sm80ELb0ELb1ELb1ELb1ELb0ELb0ELb1ELb1EEENS1_21CollectiveEpilogueFwdINS6_IJS8_SA_S9_EEENS6_IJNS7_ILi1EEESI_SI_EEESC_SE_Li128ELb1ELb1ELb1ELb0EEENS1_36VarlenDynamicPersistentTileSchedulerILi128ELi80ELi128ELi128ELb1ELb1ELb0ELb1ELb0ELb1EEEEEEEEEvNT_6ParamsE)
        /*0014*/ 	.short	0x0160
        /*0016*/ 	.short	0x0438


	//----- nvinfo : EIATTR_CBANK_PARAM_SIZE
	.align		4
.L_196:
        /*0018*/ 	.byte	0x03, 0x19
        /*001a*/ 	.short	0x0438


	//----- nvinfo : EIATTR_KPARAM_INFO
	.align		4
        /*001c*/ 	.byte	0x04, 0x17
        /*001e*/ 	.short	(.L_198 - .L_197)
.L_197:
        /*0020*/ 	.word	0x00000000
        /*0024*/ 	.short	0x0000
        /*0026*/ 	.short	0x0000
        /*0028*/ 	.byte	0x00, 0xf0, 0xe1, 0x10


	//----- nvinfo : EIATTR_MAXREG_COUNT
	.align		4
.L_198:
        /*002c*/ 	.byte	0x03, 0x1b
        /*002e*/ 	.short	0x00ff


	//----- nvinfo : EIATTR_NUM_BARRIERS
	.align		4
        /*0030*/ 	.byte	0x02, 0x4c
        /*0032*/ 	.byte	0x06
	.zero		1


	//----- nvinfo : EIATTR_ANNOTATIONS
	.align		4
        /*0034*/ 	.byte	0x04, 0x55
        /*0036*/ 	.short	(.L_200 - .L_199)


	//   ....[0]....
.L_199:
        /* <DEDUP_REMOVED lines=101> */


	//----- nvinfo : EIATTR_MERCURY_ISA_VERSION
	.align		4
.L_200:
        /*0678*/ 	.byte	0x03, 0x5f
        /*067a*/ 	.short	0x0000


	//----- nvinfo : EIATTR_INT_WARP_WIDE_INSTR_OFFSETS
	.align		4
        /*067c*/ 	.byte	0x04, 0x31
        /*067e*/ 	.short	(.L_202 - .L_201)


	//   ....[0]....
.L_201:
        /*0680*/ 	.word	0x00017e20


	//   ....[1]....
        /*0684*/ 	.word	0x00017ea0


	//----- nvinfo : EIATTR_COOP_GROUP_MASK_REGIDS
	.align		4
.L_202:
        /*0688*/ 	.byte	0x04, 0x29
        /*068a*/ 	.short	(.L_204 - .L_203)


	//   ....[0]....
.L_203:
        /*068c*/ 	.word	0xffffffff


	//   ....[1]....
        /*0690*/ 	.word	0xffffffff


	//   ....[2]....
        /*0694*/ 	.word	0xffffffff


	//   ....[3]....
        /*0698*/ 	.word	0xffffffff


	//   ....[4]....
        /*069c*/ 	.word	0xffffffff


	//   ....[5]....
        /*06a0*/ 	.word	0xffffffff


	//   ....[6]....
        /*06a4*/ 	.word	0xffffffff


	//   ....[7]....
        /*06a8*/ 	.word	0xffffffff


	//   ....[8]....
        /*06ac*/ 	.word	0xffffffff


	//   ....[9]....
        /*06b0*/ 	.word	0xffffffff


	//   ....[10]....
        /*06b4*/ 	.word	0xffffffff


	//   ....[11]....
        /*06b8*/ 	.word	0xffffffff


	//   ....[12]....
        /*06bc*/ 	.word	0xffffffff


	//   ....[13]....
        /*06c0*/ 	.word	0xffffffff


	//   ....[14]....
        /*06c4*/ 	.word	0xffffffff


	//   ....[15]....
        /*06c8*/ 	.word	0xffffffff


	//   ....[16]....
        /*06cc*/ 	.word	0xffffffff


	//   ....[17]....
        /*06d0*/ 	.word	0xffffffff


	//   ....[18]....
        /*06d4*/ 	.word	0xffffffff


	//   ....[19]....
        /*06d8*/ 	.word	0xffffffff


	//   ....[20]....
        /*06dc*/ 	.word	0xffffffff


	//   ....[21]....
        /*06e0*/ 	.word	0xffffffff


	//   ....[22]....
        /*06e4*/ 	.word	0xffffffff


	//   ....[23]....
        /*06e8*/ 	.word	0xffffffff


	//   ....[24]....
        /*06ec*/ 	.word	0xffffffff


	//   ....[25]....
        /*06f0*/ 	.word	0xffffffff


	//   ....[26]....
        /*06f4*/ 	.word	0xffffffff


	//   ....[27]....
        /*06f8*/ 	.word	0xffffffff


	//   ....[28]....
        /*06fc*/ 	.word	0xffffffff


	//   ....[29]....
        /*0700*/ 	.word	0xffffffff


	//   ....[30]....
        /*0704*/ 	.word	0xffffffff


	//   ....[31]....
        /*0708*/ 	.word	0xffffffff


	//   ....[32]....
        /*070c*/ 	.word	0xffffffff


	//   ....[33]....
        /*0710*/ 	.word	0xffffffff


	//   ....[34]....
        /*0714*/ 	.word	0xffffffff


	//   ....[35]....
        /*0718*/ 	.word	0xffffffff


	//   ....[36]....
        /*071c*/ 	.word	0xffffffff


	//   ....[37]....
        /*0720*/ 	.word	0xffffffff


	//   ....[38]....
        /*0724*/ 	.word	0xffffffff


	//   ....[39]....
        /*0728*/ 	.word	0xffffffff


	//   ....[40]....
        /*072c*/ 	.word	0xffffffff


	//   ....[41]....
        /*0730*/ 	.word	0xffffffff


	//   ....[42]....
        /*0734*/ 	.word	0xffffffff


	//   ....[43]....
        /*0738*/ 	.word	0xffffffff


	//   ....[44]....
        /*073c*/ 	.word	0xffffffff


	//   ....[45]....
        /*0740*/ 	.word	0xffffffff


	//   ....[46]....
        /*0744*/ 	.word	0xffffffff


	//   ....[47]....
        /*0748*/ 	.word	0xffffffff


	//   ....[48]....
        /*074c*/ 	.word	0xffffffff


	//   ....[49]....
        /*0750*/ 	.word	0xffffffff


	//   ....[50]....
        /*0754*/ 	.word	0xffffffff


	//   ....[51]....
        /*0758*/ 	.word	0xffffffff


	//   ....[52]....
        /*075c*/ 	.word	0xffffffff


	//   ....[53]....
        /*0760*/ 	.word	0xffffffff


	//   ....[54]....
        /*0764*/ 	.word	0xffffffff


	//   ....[55]....
        /*0768*/ 	.word	0xffffffff


	//   ....[56]....
        /*076c*/ 	.word	0xffffffff


	//   ....[57]....
        /*0770*/ 	.word	0xffffffff


	//   ....[58]....
        /*0774*/ 	.word	0xffffffff


	//   ....[59]....
        /*0778*/ 	.word	0xffffffff


	//   ....[60]....
        /*077c*/ 	.word	0xffffffff


	//   ....[61]....
        /*0780*/ 	.word	0xffffffff


	//   ....[62]....
        /*0784*/ 	.word	0xffffffff


	//   ....[63]....
        /*0788*/ 	.word	0xffffffff


	//   ....[64]....
        /*078c*/ 	.word	0xffffffff


	//   ....[65]....
        /*0790*/ 	.word	0xffffffff


	//   ....[66]....
        /*0794*/ 	.word	0xffffffff


	//   ....[67]....
        /*0798*/ 	.word	0xffffffff


	//   ....[68]....
        /*079c*/ 	.word	0xffffffff


	//   ....[69]....
        /*07a0*/ 	.word	0xffffffff


	//   ....[70]....
        /*07a4*/ 	.word	0xffffffff


	//   ....[71]....
        /*07a8*/ 	.word	0xffffffff


	//   ....[72]....
        /*07ac*/ 	.word	0xffffffff


	//   ....[73]....
        /*07b0*/ 	.word	0xffffffff


	//   ....[74]....
        /*07b4*/ 	.word	0xffffffff


	//   ....[75]....
        /*07b8*/ 	.word	0xffffffff


	//   ....[76]....
        /*07bc*/ 	.word	0xffffffff


	//   ....[77]....
        /*07c0*/ 	.word	0xffffffff


	//   ....[78]....
        /*07c4*/ 	.word	0xffffffff


	//   ....[79]....
        /*07c8*/ 	.word	0xffffffff


	//   ....[80]....
        /*07cc*/ 	.word	0xffffffff


	//   ....[81]....
        /*07d0*/ 	.word	0xffffffff


	//   ....[82]....
        /*07d4*/ 	.word	0xffffffff


	//   ....[83]....
        /*07d8*/ 	.word	0xffffffff


	//   ....[84]....
        /*07dc*/ 	.word	0xffffffff


	//   ....[85]....
        /*07e0*/ 	.word	0xffffffff


	//   ....[86]....
        /*07e4*/ 	.word	0xffffffff


	//   ....[87]....
        /*07e8*/ 	.word	0xffffffff


	//   ....[88]....
        /*07ec*/ 	.word	0xffffffff


	//   ....[89]....
        /*07f0*/ 	.word	0xffffffff


	//   ....[90]....
        /*07f4*/ 	.word	0xffffffff


	//   ....[91]....
        /*07f8*/ 	.word	0xffffffff


	//   ....[92]....
        /*07fc*/ 	.word	0xffffffff


	//   ....[93]....
        /*0800*/ 	.word	0xffffffff


	//   ....[94]....
        /*0804*/ 	.word	0xffffffff


	//   ....[95]....
        /*0808*/ 	.word	0xffffffff


	//   ....[96]....
        /*080c*/ 	.word	0xffffffff


	//   ....[97]....
        /*0810*/ 	.word	0xffffffff


	//   ....[98]....
        /*0814*/ 	.word	0xffffffff


	//   ....[99]....
        /*0818*/ 	.word	0xffffffff


	//   ....[100]....
        /*081c*/ 	.word	0xffffffff


	//   ....[101]....
        /*0820*/ 	.word	0xffffffff


	//   ....[102]....
        /*0824*/ 	.word	0xffffffff


	//   ....[103]....
        /*0828*/ 	.word	0xffffffff


	//   ....[104]....
        /*082c*/ 	.word	0xffffffff


	//   ....[105]....
        /*0830*/ 	.word	0xffffffff


	//   ....[106]....
        /*0834*/ 	.word	0xffffffff


	//   ....[107]....
        /*0838*/ 	.word	0xffffffff


	//   ....[108]....
        /*083c*/ 	.word	0xffffffff


	//   ....[109]....
        /*0840*/ 	.word	0xffffffff


	//   ....[110]....
        /*0844*/ 	.word	0xffffffff


	//   ....[111]....
        /*0848*/ 	.word	0xffffffff


	//   ....[112]....
        /*084c*/ 	.word	0xffffffff


	//   ....[113]....
        /*0850*/ 	.word	0xffffffff


	//   ....[114]....
        /*0854*/ 	.word	0xffffffff


	//   ....[115]....
        /*0858*/ 	.word	0xffffffff


	//   ....[116]....
        /*085c*/ 	.word	0xffffffff


	//   ....[117]....
        /*0860*/ 	.word	0xffffffff


	//   ....[118]....
        /*0864*/ 	.word	0xffffffff


	//   ....[119]....
        /*0868*/ 	.word	0xffffffff


	//   ....[120]....
        /*086c*/ 	.word	0xffffffff


	//   ....[121]....
        /*0870*/ 	.word	0xffffffff


	//   ....[122]....
        /*0874*/ 	.word	0xffffffff


	//   ....[123]....
        /*0878*/ 	.word	0xffffffff


	//   ....[124]....
        /*087c*/ 	.word	0xffffffff


	//   ....[125]....
        /*0880*/ 	.word	0xffffffff


	//   ....[126]....
        /*0884*/ 	.word	0xffffffff


	//   ....[127]....
        /*0888*/ 	.word	0xffffffff


	//   ....[128]....
        /*088c*/ 	.word	0xffffffff


	//   ....[129]....
        /*0890*/ 	.word	0xffffffff


	//   ....[130]....
        /*0894*/ 	.word	0xffffffff


	//   ....[131]....
        /*0898*/ 	.word	0xffffffff


	//   ....[132]....
        /*089c*/ 	.word	0xffffffff


	//   ....[133]....
        /*08a0*/ 	.word	0xffffffff


	//   ....[134]....
        /*08a4*/ 	.word	0xffffffff


	//   ....[135]....
        /*08a8*/ 	.word	0xffffffff


	//   ....[136]....
        /*08ac*/ 	.word	0xffffffff


	//   ....[137]....
        /*08b0*/ 	.word	0xffffffff


	//   ....[138]....
        /*08b4*/ 	.word	0xffffffff


	//   ....[139]....
        /*08b8*/ 	.word	0xffffffff


	//   ....[140]....
        /*08bc*/ 	.word	0xffffffff


	//   ....[141]....
        /*08c0*/ 	.word	0xffffffff


	//   ....[142]....
        /*08c4*/ 	.word	0xffffffff


	//   ....[143]....
        /*08c8*/ 	.word	0xffffffff


	//   ....[144]....
        /*08cc*/ 	.word	0xffffffff


	//   ....[145]....
        /*08d0*/ 	.word	0xffffffff


	//   ....[146]....
        /*08d4*/ 	.word	0xffffffff


	//   ....[147]....
        /*08d8*/ 	.word	0xffffffff


	//   ....[148]....
        /*08dc*/ 	.word	0xffffffff


	//   ....[149]....
        /*08e0*/ 	.word	0xffffffff


	//   ....[150]....
        /*08e4*/ 	.word	0xffffffff


	//   ....[151]....
        /*08e8*/ 	.word	0xffffffff


	//   ....[152]....
        /*08ec*/ 	.word	0xffffffff


	//   ....[153]....
        /*08f0*/ 	.word	0xffffffff


	//   ....[154]....
        /*08f4*/ 	.word	0xffffffff


	//   ....[155]....
        /*08f8*/ 	.word	0xffffffff


	//   ....[156]....
        /*08fc*/ 	.word	0xffffffff


	//   ....[157]....
        /*0900*/ 	.word	0xffffffff


	//   ....[158]....
        /*0904*/ 	.word	0xffffffff


	//   ....[159]....
        /*0908*/ 	.word	0xffffffff


	//   ....[160]....
        /*090c*/ 	.word	0xffffffff


	//   ....[161]....
        /*0910*/ 	.word	0xffffffff


	//   ....[162]....
        /*0914*/ 	.word	0xffffffff


	//   ....[163]....
        /*0918*/ 	.word	0xffffffff


	//   ....[164]....
        /*091c*/ 	.word	0xffffffff


	//   ....[165]....
        /*0920*/ 	.word	0xffffffff


	//   ....[166]....
        /*0924*/ 	.word	0xffffffff


	//   ....[167]....
        /*0928*/ 	.word	0xffffffff


	//   ....[168]....
        /*092c*/ 	.word	0xffffffff


	//   ....[169]....
        /*0930*/ 	.word	0xffffffff


	//   ....[170]....
        /*0934*/ 	.word	0xffffffff


	//   ....[171]....
        /*0938*/ 	.word	0xffffffff


	//   ....[172]....
        /*093c*/ 	.word	0xffffffff


	//   ....[173]....
        /*0940*/ 	.word	0xffffffff


	//   ....[174]....
        /*0944*/ 	.word	0xffffffff


	//   ....[175]....
        /*0948*/ 	.word	0xffffffff


	//   ....[176]....
        /*094c*/ 	.word	0xffffffff


	//   ....[177]....
        /*0950*/ 	.word	0xffffffff


	//   ....[178]....
        /*0954*/ 	.word	0xffffffff


	//   ....[179]....
        /*0958*/ 	.word	0xffffffff


	//   ....[180]....
        /*095c*/ 	.word	0xffffffff


	//   ....[181]....
        /*0960*/ 	.word	0xffffffff


	//   ....[182]....
        /*0964*/ 	.word	0xffffffff


	//   ....[183]....
        /*0968*/ 	.word	0xffffffff


	//   ....[184]....
        /*096c*/ 	.word	0xffffffff


	//   ....[185]....
        /*0970*/ 	.word	0xffffffff


	//   ....[186]....
        /*0974*/ 	.word	0xffffffff


	//   ....[187]....
        /*0978*/ 	.word	0xffffffff


	//   ....[188]....
        /*097c*/ 	.word	0xffffffff


	//   ....[189]....
        /*0980*/ 	.word	0xffffffff


	//   ....[190]....
        /*0984*/ 	.word	0xffffffff


	//   ....[191]....
        /*0988*/ 	.word	0xffffffff


	//   ....[192]....
        /*098c*/ 	.word	0xffffffff


	//   ....[193]....
        /*0990*/ 	.word	0xffffffff


	//   ....[194]....
        /*0994*/ 	.word	0xffffffff


	//   ....[195]....
        /*0998*/ 	.word	0xffffffff


	//   ....[196]....
        /*099c*/ 	.word	0xffffffff


	//   ....[197]....
        /*09a0*/ 	.word	0xffffffff


	//   ....[198]....
        /*09a4*/ 	.word	0xffffffff


	//   ....[199]....
        /*09a8*/ 	.word	0xffffffff


	//   ....[200]....
        /*09ac*/ 	.word	0xffffffff


	//   ....[201]....
        /*09b0*/ 	.word	0xffffffff


	//   ....[202]....
        /*09b4*/ 	.word	0xffffffff


	//   ....[203]....
        /*09b8*/ 	.word	0xffffffff


	//   ....[204]....
        /*09bc*/ 	.word	0xffffffff


	//   ....[205]....
        /*09c0*/ 	.word	0xffffffff


	//   ....[206]....
        /*09c4*/ 	.word	0xffffffff


	//   ....[207]....
        /*09c8*/ 	.word	0xffffffff


	//   ....[208]....
        /*09cc*/ 	.word	0xffffffff


	//   ....[209]....
        /*09d0*/ 	.word	0xffffffff


	//   ....[210]....
        /*09d4*/ 	.word	0xffffffff


	//   ....[211]....
        /*09d8*/ 	.word	0xffffffff


	//   ....[212]....
        /*09dc*/ 	.word	0xffffffff


	//   ....[213]....
        /*09e0*/ 	.word	0xffffffff


	//   ....[214]....
        /*09e4*/ 	.word	0xffffffff


	//   ....[215]....
        /*09e8*/ 	.word	0xffffffff


	//   ....[216]....
        /*09ec*/ 	.word	0xffffffff


	//   ....[217]....
        /*09f0*/ 	.word	0xffffffff


	//   ....[218]....
        /*09f4*/ 	.word	0xffffffff


	//   ....[219]....
        /*09f8*/ 	.word	0xffffffff


	//   ....[220]....
        /*09fc*/ 	.word	0xffffffff


	//   ....[221]....
        /*0a00*/ 	.word	0xffffffff


	//   ....[222]....
        /*0a04*/ 	.word	0xffffffff


	//   ....[223]....
        /*0a08*/ 	.word	0xffffffff


	//   ....[224]....
        /*0a0c*/ 	.word	0xffffffff


	//   ....[225]....
        /*0a10*/ 	.word	0xffffffff


	//   ....[226]....
        /*0a14*/ 	.word	0xffffffff


	//   ....[227]....
        /*0a18*/ 	.word	0xffffffff


	//   ....[228]....
        /*0a1c*/ 	.word	0xffffffff


	//   ....[229]....
        /*0a20*/ 	.word	0xffffffff


	//   ....[230]....
        /*0a24*/ 	.word	0xffffffff


	//   ....[231]....
        /*0a28*/ 	.word	0xffffffff


	//   ....[232]....
        /*0a2c*/ 	.word	0xffffffff


	//   ....[233]....
        /*0a30*/ 	.word	0xffffffff


	//   ....[234]....
        /*0a34*/ 	.word	0xffffffff


	//   ....[235]....
        /*0a38*/ 	.word	0xffffffff


	//   ....[236]....
        /*0a3c*/ 	.word	0xffffffff


	//   ....[237]....
        /*0a40*/ 	.word	0xffffffff


	//   ....[238]....
        /*0a44*/ 	.word	0xffffffff


	//   ....[239]....
        /*0a48*/ 	.word	0xffffffff


	//   ....[240]....
        /*0a4c*/ 	.word	0xffffffff


	//   ....[241]....
        /*0a50*/ 	.word	0xffffffff


	//   ....[242]....
        /*0a54*/ 	.word	0xffffffff


	//----- nvinfo : EIATTR_COOP_GROUP_INSTR_OFFSETS
	.align		4
.L_204:
        /*0a58*/ 	.byte	0x04, 0x28
        /*0a5a*/ 	.short	(.L_206 - .L_205)


	//   ....[0]....
.L_205:
        /*0a5c*/ 	.word	0x00000050


	//   ....[1]....
        /*0a60*/ 	.word	0x00000210


	//   ....[2]....
        /*0a64*/ 	.word	0x00000240


	//   ....[3]....
        /*0a68*/ 	.word	0x00000270


	//   ....[4]....
        /*0a6c*/ 	.word	0x000002a0


	//   ....[5]....
        /*0a70*/ 	.word	0x000002d0


	//   ....[6]....
        /*0a74*/ 	.word	0x00000300


	//   ....[7]....
        /*0a78*/ 	.word	0x00000470


	//   ....[8]....
        /*0a7c*/ 	.word	0x000004b0


	//   ....[9]....
        /*0a80*/ 	.word	0x000004e0


	//   ....[10]....
        /*0a84*/ 	.word	0x00000510


	//   ....[11]....
        /*0a88*/ 	.word	0x00000540


	//   ....[12]....
        /*0a8c*/ 	.word	0x00000570


	//   ....[13]....
        /*0a90*/ 	.word	0x00000600


	//   ....[14]....
        /*0a94*/ 	.word	0x00000650


	//   ....[15]....
        /*0a98*/ 	.word	0x00000670


	//   ....[16]....
        /*0a9c*/ 	.word	0x000006d0


	//   ....[17]....
        /*0aa0*/ 	.word	0x00002b60


	//   ....[18]....
        /*0aa4*/ 	.word	0x00002b80


	//   ....[19]....
        /*0aa8*/ 	.word	0x00002c60


	//   ....[20]....
        /*0aac*/ 	.word	0x00002c70


	//   ....[21]....
        /*0ab0*/ 	.word	0x00002d50


	//   ....[22]....
        /*0ab4*/ 	.word	0x00002d70


	//   ....[23]....
        /*0ab8*/ 	.word	0x00002e50


	//   ....[24]....
        /*0abc*/ 	.word	0x00002e60


	//   ....[25]....
        /*0ac0*/ 	.word	0x00002f40


	//   ....[26]....
        /*0ac4*/ 	.word	0x00002f60


	//   ....[27]....
        /*0ac8*/ 	.word	0x00003040


	//   ....[28]....
        /*0acc*/ 	.word	0x00003050


	//   ....[29]....
        /*0ad0*/ 	.word	0x00003130


	//   ....[30]....
        /*0ad4*/ 	.word	0x00003150


	//   ....[31]....
        /*0ad8*/ 	.word	0x00003230


	//   ....[32]....
        /*0adc*/ 	.word	0x00003240


	//   ....[33]....
        /*0ae0*/ 	.word	0x00004d10


	//   ....[34]....
        /*0ae4*/ 	.word	0x00005500


	//   ....[35]....
        /*0ae8*/ 	.word	0x000056c0


	//   ....[36]....
        /*0aec*/ 	.word	0x00005d10


	//   ....[37]....
        /*0af0*/ 	.word	0x00006790


	//   ....[38]....
        /*0af4*/ 	.word	0x00006870


	//   ....[39]....
        /*0af8*/ 	.word	0x00006bd0


	//   ....[40]....
        /*0afc*/ 	.word	0x00006c40


	//   ....[41]....
        /*0b00*/ 	.word	0x00006ec0


	//   ....[42]....
        /*0b04*/ 	.word	0x00006f30


	//   ....[43]....
        /*0b08*/ 	.word	0x00006fe0


	//   ....[44]....
        /*0b0c*/ 	.word	0x000070b0


	//   ....[45]....
        /*0b10*/ 	.word	0x00009ff0


	//   ....[46]....
        /*0b14*/ 	.word	0x0000a1f0


	//   ....[47]....
        /*0b18*/ 	.word	0x0000aa70


	//   ....[48]....
        /*0b1c*/ 	.word	0x0000b0c0


	//   ....[49]....
        /*0b20*/ 	.word	0x0000bb60


	//   ....[50]....
        /*0b24*/ 	.word	0x0000bcf0


	//   ....[51]....
        /*0b28*/ 	.word	0x0000bd40


	//   ....[52]....
        /*0b2c*/ 	.word	0x0000be90


	//   ....[53]....
        /*0b30*/ 	.word	0x0000bfc0


	//   ....[54]....
        /*0b34*/ 	.word	0x0000c230


	//   ....[55]....
        /*0b38*/ 	.word	0x0000c4f0


	//   ....[56]....
        /*0b3c*/ 	.word	0x0000c5a0


	//   ....[57]....
        /*0b40*/ 	.word	0x0000f890


	//   ....[58]....
        /*0b44*/ 	.word	0x0000f8e0


	//   ....[59]....
        /*0b48*/ 	.word	0x0000fa60


	//   ....[60]....
        /*0b4c*/ 	.word	0x0000faf0


	//   ....[61]....
        /*0b50*/ 	.word	0x0000fbb0


	//   ....[62]....
        /*0b54*/ 	.word	0x0000fbf0


	//   ....[63]....
        /*0b58*/ 	.word	0x0000fd80


	//   ....[64]....
        /*0b5c*/ 	.word	0x0000fff0


	//   ....[65]....
        /*0b60*/ 	.word	0x000134e0


	//   ....[66]....
        /*0b64*/ 	.word	0x000136e0


	//   ....[67]....
        /*0b68*/ 	.word	0x00013f60


	//   ....[68]....
        /*0b6c*/ 	.word	0x000145b0


	//   ....[69]....
        /*0b70*/ 	.word	0x00015050


	//   ....[70]....
        /*0b74*/ 	.word	0x000151e0


	//   ....[71]....
        /*0b78*/ 	.word	0x00015230


	//   ....[72]....
        /*0b7c*/ 	.word	0x00015380


	//   ....[73]....
        /*0b80*/ 	.word	0x000154b0


	//   ....[74]....
        /*0b84*/ 	.word	0x00015720


	//   ....[75]....
        /*0b88*/ 	.word	0x000159e0


	//   ....[76]....
        /*0b8c*/ 	.word	0x00015a90


	//   ....[77]....
        /*0b90*/ 	.word	0x00017620


	//   ....[78]....
        /*0b94*/ 	.word	0x00017690


	//   ....[79]....
        /*0b98*/ 	.word	0x000176b0


	//   ....[80]....
        /*0b9c*/ 	.word	0x000176c0


	//   ....[81]....
        /*0ba0*/ 	.word	0x000176d0


	//   ....[82]....
        /*0ba4*/ 	.word	0x00017700


	//   ....[83]....
        /*0ba8*/ 	.word	0x00017720


	//   ....[84]....
        /*0bac*/ 	.word	0x00017730


	//   ....[85]....
        /*0bb0*/ 	.word	0x00018940


	//   ....[86]....
        /*0bb4*/ 	.word	0x00018950


	//   ....[87]....
        /*0bb8*/ 	.word	0x00018960


	//   ....[88]....
        /*0bbc*/ 	.word	0x00018970


	//   ....[89]....
        /*0bc0*/ 	.word	0x00018980


	//   ....[90]....
        /*0bc4*/ 	.word	0x00018990


	//   ....[91]....
        /*0bc8*/ 	.word	0x000189b0


	//   ....[92]....
        /*0bcc*/ 	.word	0x000189c0


	//   ....[93]....
        /*0bd0*/ 	.word	0x00018dc0


	//   ....[94]....
        /*0bd4*/ 	.word	0x00018de0


	//   ....[95]....
        /*0bd8*/ 	.word	0x00018e60


	//   ....[96]....
        /*0bdc*/ 	.word	0x00018e70


	//   ....[97]....
        /*0be0*/ 	.word	0x00018ef0


	//   ....[98]....
        /*0be4*/ 	.word	0x00018f10


	//   ....[99]....
        /*0be8*/ 	.word	0x00018f90


	//   ....[100]....
        /*0bec*/ 	.word	0x00018fa0


	//   ....[101]....
        /*0bf0*/ 	.word	0x00019020


	//   ....[102]....
        /*0bf4*/ 	.word	0x00019040


	//   ....[103]....
        /*0bf8*/ 	.word	0x000190c0


	//   ....[104]....
        /*0bfc*/ 	.word	0x000190d0


	//   ....[105]....
        /*0c00*/ 	.word	0x00019150


	//   ....[106]....
        /*0c04*/ 	.word	0x00019170


	//   ....[107]....
        /*0c08*/ 	.word	0x000191f0


	//   ....[108]....
        /*0c0c*/ 	.word	0x00019200


	//   ....[109]....
        /*0c10*/ 	.word	0x000194a0


	//   ....[110]....
        /*0c14*/ 	.word	0x000194c0


	//   ....[111]....
        /*0c18*/ 	.word	0x00019810


	//   ....[112]....
        /*0c1c*/ 	.word	0x00019820


	//   ....[113]....
        /*0c20*/ 	.word	0x00019a80


	//   ....[114]....
        /*0c24*/ 	.word	0x00019aa0


	//   ....[115]....
        /*0c28*/ 	.word	0x00019d10


	//   ....[116]....
        /*0c2c*/ 	.word	0x00019d20


	//   ....[117]....
        /*0c30*/ 	.word	0x0001a760


	//   ....[118]....
        /*0c34*/ 	.word	0x0001a780


	//   ....[119]....
        /*0c38*/ 	.word	0x0001a800


	//   ....[120]....
        /*0c3c*/ 	.word	0x0001a810


	//   ....[121]....
        /*0c40*/ 	.word	0x0001a890


	//   ....[122]....
        /*0c44*/ 	.word	0x0001a8b0


	//   ....[123]....
        /*0c48*/ 	.word	0x0001a930


	//   ....[124]....
        /*0c4c*/ 	.word	0x0001a940


	//   ....[125]....
        /*0c50*/ 	.word	0x0001a9c0


	//   ....[126]....
        /*0c54*/ 	.word	0x0001a9e0


	//   ....[127]....
        /*0c58*/ 	.word	0x0001aa60


	//   ....[128]....
        /*0c5c*/ 	.word	0x0001aa70


	//   ....[129]....
        /*0c60*/ 	.word	0x0001aaf0


	//   ....[130]....
        /*0c64*/ 	.word	0x0001ab10


	//   ....[131]....
        /*0c68*/ 	.word	0x0001ab90


	//   ....[132]....
        /*0c6c*/ 	.word	0x0001aba0


	//   ....[133]....
        /*0c70*/ 	.word	0x0001ad00


	//   ....[134]....
        /*0c74*/ 	.word	0x0001ad20


	//   ....[135]....
        /*0c78*/ 	.word	0x0001ae50


	//   ....[136]....
        /*0c7c*/ 	.word	0x0001ae90


	//   ....[137]....
        /*0c80*/ 	.word	0x0001aec0


	//   ....[138]....
        /*0c84*/ 	.word	0x0001aef0


	//   ....[139]....
        /*0c88*/ 	.word	0x0001af20


	//   ....[140]....
        /*0c8c*/ 	.word	0x0001af50


	//   ....[141]....
        /*0c90*/ 	.word	0x0001b0b0


	//   ....[142]....
        /*0c94*/ 	.word	0x0001b0f0


	//   ....[143]....
        /*0c98*/ 	.word	0x0001b120


	//   ....[144]....
        /*0c9c*/ 	.word	0x0001b150


	//   ....[145]....
        /*0ca0*/ 	.word	0x0001b180


	//   ....[146]....
        /*0ca4*/ 	.word	0x0001b1b0


	//   ....[147]....
        /*0ca8*/ 	.word	0x0001b240


	//   ....[148]....
        /*0cac*/ 	.word	0x0001b2a0


	//   ....[149]....
        /*0cb0*/ 	.word	0x0001b2b0


	//   ....[150]....
        /*0cb4*/ 	.word	0x0001b310


	//   ....[151]....
        /*0cb8*/ 	.word	0x0001bd70


	//   ....[152]....
        /*0cbc*/ 	.word	0x0001bdd0


	//   ....[153]....
        /*0cc0*/ 	.word	0x0001be20


	//   ....[154]....
        /*0cc4*/ 	.word	0x0001be70


	//   ....[155]....
        /*0cc8*/ 	.word	0x0001bec0


	//   ....[156]....
        /*0ccc*/ 	.word	0x0001bf30


	//   ....[157]....
        /*0cd0*/ 	.word	0x0001bf80


	//   ....[158]....
        /*0cd4*/ 	.word	0x0001bff0


	//   ....[159]....
        /*0cd8*/ 	.word	0x0001c060


	//   ....[160]....
        /*0cdc*/ 	.word	0x0001c0c0


	//   ....[161]....
        /*0ce0*/ 	.word	0x0001c130


	//   ....[162]....
        /*0ce4*/ 	.word	0x0001c1a0


	//   ....[163]....
        /*0ce8*/ 	.word	0x0001c210


	//   ....[164]....
        /*0cec*/ 	.word	0x0001c270


	//   ....[165]....
        /*0cf0*/ 	.word	0x0001c2e0


	//   ....[166]....
        /*0cf4*/ 	.word	0x0001c350


	//   ....[167]....
        /*0cf8*/ 	.word	0x0001c3c0


	//   ....[168]....
        /*0cfc*/ 	.word	0x0001c420


	//   ....[169]....
        /*0d00*/ 	.word	0x0001c490


	//   ....[170]....
        /*0d04*/ 	.word	0x0001c500


	//   ....[171]....
        /*0d08*/ 	.word	0x0001c570


	//   ....[172]....
        /*0d0c*/ 	.word	0x0001c5d0


	//   ....[173]....
        /*0d10*/ 	.word	0x0001c640


	//   ....[174]....
        /*0d14*/ 	.word	0x0001c6b0


	//   ....[175]....
        /*0d18*/ 	.word	0x0001c720


	//   ....[176]....
        /*0d1c*/ 	.word	0x0001c780


	//   ....[177]....
        /*0d20*/ 	.word	0x0001c7e0


	//   ....[178]....
        /*0d24*/ 	.word	0x0001c840


	//   ....[179]....
        /*0d28*/ 	.word	0x0001c890


	//   ....[180]....
        /*0d2c*/ 	.word	0x0001c8f0


	//   ....[181]....
        /*0d30*/ 	.word	0x0001c940


	//   ....[182]....
        /*0d34*/ 	.word	0x0001c9a0


	//   ....[183]....
        /*0d38*/ 	.word	0x0001c9f0


	//   ....[184]....
        /*0d3c*/ 	.word	0x0001ca50


	//   ....[185]....
        /*0d40*/ 	.word	0x0001cac0


	//   ....[186]....
        /*0d44*/ 	.word	0x0001cb30


	//   ....[187]....
        /*0d48*/ 	.word	0x0001cba0


	//   ....[188]....
        /*0d4c*/ 	.word	0x0001cc00


	//   ....[189]....
        /*0d50*/ 	.word	0x0001cc70


	//   ....[190]....
        /*0d54*/ 	.word	0x0001cce0


	//   ....[191]....
        /*0d58*/ 	.word	0x0001cd50


	//   ....[192]....
        /*0d5c*/ 	.word	0x0001cdb0


	//   ....[193]....
        /*0d60*/ 	.word	0x0001ce20


	//   ....[194]....
        /*0d64*/ 	.word	0x0001ce90


	//   ....[195]....
        /*0d68*/ 	.word	0x0001cf00


	//   ....[196]....
        /*0d6c*/ 	.word	0x0001cf60


	//   ....[197]....
        /*0d70*/ 	.word	0x0001cfd0


	//   ....[198]....
        /*0d74*/ 	.word	0x0001d040


	//   ....[199]....
        /*0d78*/ 	.word	0x0001d0b0


	//   ....[200]....
        /*0d7c*/ 	.word	0x0001d110


	//   ....[201]....
        /*0d80*/ 	.word	0x0001d180


	//   ....[202]....
        /*0d84*/ 	.word	0x0001d1f0


	//   ....[203]....
        /*0d88*/ 	.word	0x0001d260


	//   ....[204]....
        /*0d8c*/ 	.word	0x0001d2c0


	//   ....[205]....
        /*0d90*/ 	.word	0x0001d330


	//   ....[206]....
        /*0d94*/ 	.word	0x0001d3a0


	//   ....[207]....
        /*0d98*/ 	.word	0x0001d410


	//   ....[208]....
        /*0d9c*/ 	.word	0x0001d470


	//   ....[209]....
        /*0da0*/ 	.word	0x0001d4e0


	//   ....[210]....
        /*0da4*/ 	.word	0x0001d550


	//   ....[211]....
        /*0da8*/ 	.word	0x0001d5c0


	//   ....[212]....
        /*0dac*/ 	.word	0x0001d620


	//   ....[213]....
        /*0db0*/ 	.word	0x0001d690


	//   ....[214]....
        /*0db4*/ 	.word	0x0001d700


	//   ....[215]....
        /*0db8*/ 	.word	0x0001d770


	//   ....[216]....
        /*0dbc*/ 	.word	0x0001d7d0


	//   ....[217]....
        /*0dc0*/ 	.word	0x0001d840


	//   ....[218]....
        /*0dc4*/ 	.word	0x0001d8b0


	//   ....[219]....
        /*0dc8*/ 	.word	0x0001d920


	//   ....[220]....
        /*0dcc*/ 	.word	0x0001d980


	//   ....[221]....
        /*0dd0*/ 	.word	0x0001d9f0


	//   ....[222]....
        /*0dd4*/ 	.word	0x0001da60


	//   ....[223]....
        /*0dd8*/ 	.word	0x0001dad0


	//   ....[224]....
        /*0ddc*/ 	.word	0x0001db30


	//   ....[225]....
        /*0de0*/ 	.word	0x0001dba0


	//   ....[226]....
        /*0de4*/ 	.word	0x0001dc10


	//   ....[227]....
        /*0de8*/ 	.word	0x0001dc60


	//   ....[228]....
        /*0dec*/ 	.word	0x0001dca0


	//   ....[229]....
        /*0df0*/ 	.word	0x0001dcf0


	//   ....[230]....
        /*0df4*/ 	.word	0x0001dd40


	//   ....[231]....
        /*0df8*/ 	.word	0x0001dd90


	//   ....[232]....
        /*0dfc*/ 	.word	0x0001de00


	//   ....[233]....
        /*0e00*/ 	.word	0x0001de50


	//   ....[234]....
        /*0e04*/ 	.word	0x0001dea0


	//   ....[235]....
        /*0e08*/ 	.word	0x0001def0


	//   ....[236]....
        /*0e0c*/ 	.word	0x0001df40


	//   ....[237]....
        /*0e10*/ 	.word	0x0001df90


	//   ....[238]....
        /*0e14*/ 	.word	0x0001e000


	//   ....[239]....
        /*0e18*/ 	.word	0x0001e050


	//   ....[240]....
        /*0e1c*/ 	.word	0x0001e0c0


	//   ....[241]....
        /*0e20*/ 	.word	0x0001e120


	//   ....[242]....
        /*0e24*/ 	.word	0x0001e190


	//----- nvinfo : EIATTR_EXIT_INSTR_OFFSETS
	.align		4
.L_206:
        /*0e28*/ 	.byte	0x04, 0x1c
        /*0e2a*/ 	.short	(.L_208 - .L_207)


	//   ....[0]....
.L_207:
        /*0e2c*/ 	.word	0x000010f0


	//   ....[1]....
        /*0e30*/ 	.word	0x0001bd30


	//----- nvinfo : EIATTR_MAX_THREADS
	.align		4
.L_208:
        /*0e34*/ 	.byte	0x04, 0x05
        /*0e36*/ 	.short	(.L_210 - .L_209)
.L_209:
        /*0e38*/ 	.word	0x00000080
        /*0e3c*/ 	.word	0x00000001
        /*0e40*/ 	.word	0x00000001


	//----- nvinfo : EIATTR_CRS_STACK_SIZE
	.align		4
.L_210:
        /*0e44*/ 	.byte	0x04, 0x1e
        /*0e46*/ 	.short	(.L_212 - .L_211)
.L_211:
        /*0e48*/ 	.word	0x00000000
.L_212:


//--------------------- .nv.info._ZN7cutlass13device_kernelIN5flash19enable_sm80_to_sm89INS1_16FlashAttnFwdSm80INS1_25CollectiveMainloopFwdSm80ILi4ELi1ELb0EN4cute5tupleIJNS5_1CILi128EEENS7_ILi80EEENS7_ILi64EEEEEELi64ENS_6half_tEfNS_4arch4Sm80ELb0ELb1ELb1ELb1ELb0ELb1ELb1ELb1EEENS1_21CollectiveEpilogueFwdINS6_IJS8_SA_S9_EEENS6_IJNS7_ILi1EEESI_SI_EEESC_SE_Li128ELb1ELb1ELb1ELb0EEENS1_36VarlenDynamicPersistentTileSchedulerILi128ELi80ELi128ELi128ELb1ELb1ELb0ELb1ELb0ELb1EEEEEEEEEvNT_6ParamsE --------------------------
	.section	.nv.info._ZN7cutlass13device_kernelIN5flash19enable_sm80_to_sm89INS1_16FlashAttnFwdSm80INS1_25CollectiveMainloopFwdSm80ILi4ELi1ELb0EN4cute5tupleIJNS5_1CILi128EEENS7_ILi80EEENS7_ILi64EEEEEELi64ENS_6half_tEfNS_4arch4Sm80ELb0ELb1ELb1ELb1ELb0ELb1ELb1ELb1EEENS1_21CollectiveEpilogueFwdINS6_IJS8_SA_S9_EEENS6_IJNS7_ILi1EEESI_SI_EEESC_SE_Li128ELb1ELb1ELb1ELb0EEENS1_36VarlenDynamicPersistentTileSchedulerILi128ELi80ELi128ELi128ELb1ELb1ELb0ELb1ELb0ELb1EEEEEEEEEvNT_6ParamsE,"",@"SHT_CUDA_INFO"
	.sectionflags	@""
	.align	4


	//----- nvinfo : EIATTR_CUDA_API_VERSION
	.align		4
        /*0000*/ 	.byte	0x04, 0x37
        /*0002*/ 	.short	(.L_214 - .L_213)
.L_213:
        /*0004*/ 	.word	0x00000082


	//----- nvinfo : EIATTR_SW2861232_WAR
	.align		4
.L_214:
        /*0008*/ 	.byte	0x01, 0x35
	.zero		2


	//----- nvinfo : EIATTR_PARAM_CBANK
	.align		4
        /*000c*/ 	.byte	0x04, 0x0a
        /*000e*/ 	.short	(.L_216 - .L_215)
	.align		4
.L_215:
        /*0010*/ 	.word	index@(.nv.constant0._ZN7cutlass13device_kernelIN5flash19enable_sm80_to_sm89INS1_16FlashAttnFwdSm80INS1_25CollectiveMainloopFwdSm80ILi4ELi1ELb0EN4cute5tupleIJNS5_1CILi128EEENS7_ILi80EEENS7_ILi64EEEEEELi64ENS_6half_tEfNS_4arch4Sm80ELb0ELb1ELb1ELb1ELb0ELb1ELb1ELb1EEENS1_21CollectiveEpilogueFwdINS6_IJS8_SA_S9_EEENS6_IJNS7_ILi1EEESI_SI_EEESC_SE_Li128ELb1ELb1ELb1ELb0EEENS1_36VarlenDynamicPersistentTileSchedulerILi128ELi80ELi128ELi128ELb1ELb1ELb0ELb1ELb0ELb1EEEEEEEEEvNT_6ParamsE)
        /*0014*/ 	.short	0x0160
        /*0016*/ 	.short	0x0438


	//----- nvinfo : EIATTR_CBANK_PARAM_SIZE
	.align		4
.L_216:
        /*0018*/ 	.byte	0x03, 0x19
        /*001a*/ 	.short	0x0438


	//----- nvinfo : EIATTR_KPARAM_INFO
	.align		4
        /*001c*/ 	.byte	0x04, 0x17
        /*001e*/ 	.short	(.L_218 - .L_217)
.L_217:
        /*0020*/ 	.word	0x00000000
        /*0024*/ 	.short	0x0000
        /*0026*/ 	.short	0x0000
        /*0028*/ 	.byte	0x00, 0xf0, 0xe1, 0x10


	//----- nvinfo : EIATTR_MAXREG_COUNT
	.align		4
.L_218:
        /*002c*/ 	.byte	0x03, 0x1b
        /*002e*/ 	.short	0x00ff


	//----- nvinfo : EIATTR_NUM_BARRIERS
	.align		4
        /*0030*/ 	.byte	0x02, 0x4c
        /*0032*/ 	.byte	0x06
	.zero		1


	//----- nvinfo : EIATTR_ANNOTATIONS
	.align		4
        /*0034*/ 	.byte	0x04, 0x55
        /*0036*/ 	.short	(.L_220 - .L_219)


	//   ....[0]....
.L_219:
        /* <DEDUP_REMOVED lines=91> */
        /*05dc*/ 	.byte	0x90, 0x71, 0x02, 0x00


	//----- nvinfo : EIATTR_MERCURY_ISA_VERSION
	.align		4
.L_220:
        /*05e0*/ 	.byte	0x03, 0x5f
        /*05e2*/ 	.short	0x0000


	//----- nvinfo : EIATTR_INT_WARP_WIDE_INSTR_OFFSETS
	.align		4
        /*05e4*/ 	.byte	0x04, 0x31
        /*05e6*/ 	.short	(.L_222 - .L_221)


	//   ....[0]....
.L_221:
        /*05e8*/ 	.word	0x00022510


	//   ....[1]....
        /*05ec*/ 	.word	0x00022590


	//----- nvinfo : EIATTR_COOP_GROUP_MASK_REGIDS
	.align		4
.L_222:
        /*05f0*/ 	.byte	0x04, 0x29
        /*05f2*/ 	.short	(.L_224 - .L_223)


	//   ....[0]....
.L_223:
        /*05f4*/ 	.word	0xffffffff


	//   ....[1]....
        /*05f8*/ 	.word	0xffffffff


	//   ....[2]....
        /*05fc*/ 	.word	0xffffffff


	//   ....[3]....
        /*0600*/ 	.word	0xffffffff


	//   ....[4]....
        /*0604*/ 	.word	0xffffffff


	//   ....[5]....
        /*0608*/ 	.word	0xffffffff


	//   ....[6]....
        /*060c*/ 	.word	0xffffffff


	//   ....[7]....
        /*0610*/ 	.word	0xffffffff


	//   ....[8]....
        /*0614*/ 	.word	0xffffffff


	//   ....[9]....
        /*0618*/ 	.word	0xffffffff


	//   ....[10]....
        /*061c*/ 	.word	0xffffffff


	//   ....[11]....
        /*0620*/ 	.word	0xffffffff


	//   ....[12]....
        /*0624*/ 	.word	0xffffffff


	//   ....[13]....
        /*0628*/ 	.word	0xffffffff


	//   ....[14]....
        /*062c*/ 	.word	0xffffffff


	//   ....[15]....
        /*0630*/ 	.word	0xffffffff


	//   ....[16]....
        /*0634*/ 	.word	0xffffffff


	//   ....[17]....
        /*0638*/ 	.word	0xffffffff


	//   ....[18]....
        /*063c*/ 	.word	0xffffffff


	//   ....[19]....
        /*0640*/ 	.word	0xffffffff


	//   ....[20]....
        /*0644*/ 	.word	0xffffffff


	//   ....[21]....
        /*0648*/ 	.word	0xffffffff


	//   ....[22]....
        /*064c*/ 	.word	0xffffffff


	//   ....[23]....
        /*0650*/ 	.word	0xffffffff


	//   ....[24]....
        /*0654*/ 	.word	0xffffffff


	//   ....[25]....
        /*0658*/ 	.word	0xffffffff


	//   ....[26]....
        /*065c*/ 	.word	0xffffffff


	//   ....[27]....
        /*0660*/ 	.word	0xffffffff


	//   ....[28]....
        /*0664*/ 	.word	0xffffffff


	//   ....[29]....
        /*0668*/ 	.word	0xffffffff


	//   ....[30]....
        /*066c*/ 	.word	0xffffffff


	//   ....[31]....
        /*0670*/ 	.word	0xffffffff


	//   ....[32]....
        /*0674*/ 	.word	0xffffffff


	//   ....[33]....
        /*0678*/ 	.word	0xffffffff


	//   ....[34]....
        /*067c*/ 	.word	0xffffffff


	//   ....[35]....
        /*0680*/ 	.word	0xffffffff


	//   ....[36]....
        /*0684*/ 	.word	0xffffffff


	//   ....[37]....
        /*0688*/ 	.word	0xffffffff


	//   ....[38]....
        /*068c*/ 	.word	0xffffffff


	//   ....[39]....
        /*0690*/ 	.word	0xffffffff


	//   ....[40]....
        /*0694*/ 	.word	0xffffffff


	//   ....[41]....
        /*0698*/ 	.word	0xffffffff


	//   ....[42]....
        /*069c*/ 	.word	0xffffffff


	//   ....[43]....
        /*06a0*/ 	.word	0xffffffff


	//   ....[44]....
        /*06a4*/ 	.word	0xffffffff


	//   ....[45]....
        /*06a8*/ 	.word	0xffffffff


	//   ....[46]....
        /*06ac*/ 	.word	0xffffffff


	//   ....[47]....
        /*06b0*/ 	.word	0xffffffff


	//   ....[48]....
        /*06b4*/ 	.word	0xffffffff


	//   ....[49]....
        /*06b8*/ 	.word	0xffffffff


	//   ....[50]....
        /*06bc*/ 	.word	0xffffffff


	//   ....[51]....
        /*06c0*/ 	.word	0xffffffff


	//   ....[52]....
        /*06c4*/ 	.word	0xffffffff


	//   ....[53]....
        /*06c8*/ 	.word	0xffffffff


	//   ....[54]....
        /*06cc*/ 	.word	0xffffffff


	//   ....[55]....
        /*06d0*/ 	.word	0xffffffff


	//   ....[56]....
        /*06d4*/ 	.word	0xffffffff


	//   ....[57]....
        /*06d8*/ 	.word	0xffffffff


	//   ....[58]....
        /*06dc*/ 	.word	0xffffffff


	//   ....[59]....
        /*06e0*/ 	.word	0xffffffff


	//   ....[60]....
        /*06e4*/ 	.word	0xffffffff


	//   ....[61]....
        /*06e8*/ 	.word	0xffffffff


	//   ....[62]....
        /*06ec*/ 	.word	0xffffffff


	//   ....[63]....
        /*06f0*/ 	.word	0xffffffff


	//   ....[64]....
        /*06f4*/ 	.word	0xffffffff


	//   ....[65]....
        /*06f8*/ 	.word	0xffffffff


	//   ....[66]....
        /*06fc*/ 	.word	0xffffffff


	//   ....[67]....
        /*0700*/ 	.word	0xffffffff


	//   ....[68]....
        /*0704*/ 	.word	0xffffffff


	//   ....[69]....
        /*0708*/ 	.word	0xffffffff


	//   ....[70]....
        /*070c*/ 	.word	0xffffffff


	//   ....[71]....
        /*0710*/ 	.word	0xffffffff


	//   ....[72]....
        /*0714*/ 	.word	0xffffffff


	//   ....[73]....
        /*0718*/ 	.word	0xffffffff


	//   ....[74]....
        /*071c*/ 	.word	0xffffffff


	//   ....[75]....
        /*0720*/ 	.word	0xffffffff


	//   ....[76]....
        /*0724*/ 	.word	0xffffffff


	//   ....[77]....
        /*0728*/ 	.word	0xffffffff


	//   ....[78]....
        /*072c*/ 	.word	0xffffffff


	//   ....[79]....
        /*0730*/ 	.word	0xffffffff


	//   ....[80]....
        /*0734*/ 	.word	0xffffffff


	//   ....[81]....
        /*0738*/ 	.word	0xffffffff


	//   ....[82]....
        /*073c*/ 	.word	0xffffffff


	//   ....[83]....
        /*0740*/ 	.word	0xffffffff


	//   ....[84]....
        /*0744*/ 	.word	0xffffffff


	//   ....[85]....
        /*0748*/ 	.word	0xffffffff


	//   ....[86]....
        /*074c*/ 	.word	0xffffffff


	//   ....[87]....
        /*0750*/ 	.word	0xffffffff


	//   ....[88]....
        /*0754*/ 	.word	0xffffffff


	//   ....[89]....
        /*0758*/ 	.word	0xffffffff


	//   ....[90]....
        /*075c*/ 	.word	0xffffffff


	//   ....[91]....
        /*0760*/ 	.word	0xffffffff


	//   ....[92]....
        /*0764*/ 	.word	0xffffffff


	//   ....[93]....
        /*0768*/ 	.word	0xffffffff


	//   ....[94]....
        /*076c*/ 	.word	0xffffffff


	//   ....[95]....
        /*0770*/ 	.word	0xffffffff


	//   ....[96]....
        /*0774*/ 	.word	0xffffffff


	//   ....[97]....
        /*0778*/ 	.word	0xffffffff


	//   ....[98]....
        /*077c*/ 	.word	0xffffffff


	//   ....[99]....
        /*0780*/ 	.word	0xffffffff


	//   ....[100]....
        /*0784*/ 	.word	0xffffffff


	//   ....[101]....
        /*0788*/ 	.word	0xffffffff


	//   ....[102]....
        /*078c*/ 	.word	0xffffffff


	//   ....[103]....
        /*0790*/ 	.word	0xffffffff


	//   ....[104]....
        /*0794*/ 	.word	0xffffffff


	//   ....[105]....
        /*0798*/ 	.word	0xffffffff


	//   ....[106]....
        /*079c*/ 	.word	0xffffffff


	//   ....[107]....
        /*07a0*/ 	.word	0xffffffff


	//   ....[108]....
        /*07a4*/ 	.word	0xffffffff


	//   ....[109]....
        /*07a8*/ 	.word	0xffffffff


	//   ....[110]....
        /*07ac*/ 	.word	0xffffffff


	//   ....[111]....
        /*07b0*/ 	.word	0xffffffff


	//   ....[112]....
        /*07b4*/ 	.word	0xffffffff


	//   ....[113]....
        /*07b8*/ 	.word	0xffffffff


	//   ....[114]....
        /*07bc*/ 	.word	0xffffffff


	//   ....[115]....
        /*07c0*/ 	.word	0xffffffff


	//   ....[116]....
        /*07c4*/ 	.word	0xffffffff


	//   ....[117]....
        /*07c8*/ 	.word	0xffffffff


	//   ....[118]....
        /*07cc*/ 	.word	0xffffffff


	//   ....[119]....
        /*07d0*/ 	.word	0xffffffff


	//   ....[120]....
        /*07d4*/ 	.word	0xffffffff


	//   ....[121]....
        /*07d8*/ 	.word	0xffffffff


	//   ....[122]....
        /*07dc*/ 	.word	0xffffffff


	//   ....[123]....
        /*07e0*/ 	.word	0xffffffff


	//   ....[124]....
        /*07e4*/ 	.word	0xffffffff


	//   ....[125]....
        /*07e8*/ 	.word	0xffffffff


	//   ....[126]....
        /*07ec*/ 	.word	0xffffffff


	//   ....[127]....
        /*07f0*/ 	.word	0xffffffff


	//   ....[128]....
        /*07f4*/ 	.word	0xffffffff


	//   ....[129]....
        /*07f8*/ 	.word	0xffffffff


	//   ....[130]....
        /*07fc*/ 	.word	0xffffffff


	//   ....[131]....
        /*0800*/ 	.word	0xffffffff


	//   ....[132]....
        /*0804*/ 	.word	0xffffffff


	//   ....[133]....
        /*0808*/ 	.word	0xffffffff


	//   ....[134]....
        /*080c*/ 	.word	0xffffffff


	//   ....[135]....
        /*0810*/ 	.word	0xffffffff


	//   ....[136]....
        /*0814*/ 	.word	0xffffffff


	//   ....[137]....
        /*0818*/ 	.word	0xffffffff


	//   ....[138]....
        /*081c*/ 	.word	0xffffffff


	//   ....[139]....
        /*0820*/ 	.word	0xffffffff


	//   ....[140]....
        /*0824*/ 	.word	0xffffffff


	//   ....[141]....
        /*0828*/ 	.word	0xffffffff


	//   ....[142]....
        /*082c*/ 	.word	0xffffffff


	//   ....[143]....
        /*0830*/ 	.word	0xffffffff


	//   ....[144]....
        /*0834*/ 	.word	0xffffffff


	//   ....[145]....
        /*0838*/ 	.word	0xffffffff


	//   ....[146]....
        /*083c*/ 	.word	0xffffffff


	//   ....[147]....
        /*0840*/ 	.word	0xffffffff


	//   ....[148]....
        /*0844*/ 	.word	0xffffffff


	//   ....[149]....
        /*0848*/ 	.word	0xffffffff


	//   ....[150]....
        /*084c*/ 	.word	0xffffffff


	//   ....[151]....
        /*0850*/ 	.word	0xffffffff


	//   ....[152]....
        /*0854*/ 	.word	0xffffffff


	//   ....[153]....
        /*0858*/ 	.word	0xffffffff


	//   ....[154]....
        /*085c*/ 	.word	0xffffffff


	//   ....[155]....
        /*0860*/ 	.word	0xffffffff


	//   ....[156]....
        /*0864*/ 	.word	0xffffffff


	//   ....[157]....
        /*0868*/ 	.word	0xffffffff


	//   ....[158]....
        /*086c*/ 	.word	0xffffffff


	//   ....[159]....
        /*0870*/ 	.word	0xffffffff


	//   ....[160]....
        /*0874*/ 	.word	0xffffffff


	//   ....[161]....
        /*0878*/ 	.word	0xffffffff


	//   ....[162]....
        /*087c*/ 	.word	0xffffffff


	//   ....[163]....
        /*0880*/ 	.word	0xffffffff


	//   ....[164]....
        /*0884*/ 	.word	0xffffffff


	//   ....[165]....
        /*0888*/ 	.word	0xffffffff


	//   ....[166]....
        /*088c*/ 	.word	0xffffffff


	//   ....[167]....
        /*0890*/ 	.word	0xffffffff


	//   ....[168]....
        /*0894*/ 	.word	0xffffffff


	//   ....[169]....
        /*0898*/ 	.word	0xffffffff


	//   ....[170]....
        /*089c*/ 	.word	0xffffffff


	//   ....[171]....
        /*08a0*/ 	.word	0xffffffff


	//   ....[172]....
        /*08a4*/ 	.word	0xffffffff


	//   ....[173]....
        /*08a8*/ 	.word	0xffffffff


	//   ....[174]....
        /*08ac*/ 	.word	0xffffffff


	//   ....[175]....
        /*08b0*/ 	.word	0xffffffff


	//   ....[176]....
        /*08b4*/ 	.word	0xffffffff


	//   ....[177]....
        /*08b8*/ 	.word	0xffffffff


	//   ....[178]....
        /*08bc*/ 	.word	0xffffffff


	//   ....[179]....
        /*08c0*/ 	.word	0xffffffff


	//   ....[180]....
        /*08c4*/ 	.word	0xffffffff


	//   ....[181]....
        /*08c8*/ 	.word	0xffffffff


	//   ....[182]....
        /*08cc*/ 	.word	0xffffffff


	//   ....[183]....
        /*08d0*/ 	.word	0xffffffff


	//   ....[184]....
        /*08d4*/ 	.word	0xffffffff


	//   ....[185]....
        /*08d8*/ 	.word	0xffffffff


	//   ....[186]....
        /*08dc*/ 	.word	0xffffffff


	//   ....[187]....
        /*08e0*/ 	.word	0xffffffff


	//   ....[188]....
        /*08e4*/ 	.word	0xffffffff


	//   ....[189]....
        /*08e8*/ 	.word	0xffffffff


	//   ....[190]....
        /*08ec*/ 	.word	0xffffffff


	//   ....[191]....
        /*08f0*/ 	.word	0xffffffff


	//   ....[192]....
        /*08f4*/ 	.word	0xffffffff


	//   ....[193]....
        /*08f8*/ 	.word	0xffffffff


	//   ....[194]....
        /*08fc*/ 	.word	0xffffffff


	//   ....[195]....
        /*0900*/ 	.word	0xffffffff


	//   ....[196]....
        /*0904*/ 	.word	0xffffffff


	//   ....[197]....
        /*0908*/ 	.word	0xffffffff


	//   ....[198]....
        /*090c*/ 	.word	0xffffffff


	//   ....[199]....
        /*0910*/ 	.word	0xffffffff


	//   ....[200]....
        /*0914*/ 	.word	0xffffffff


	//   ....[201]....
        /*0918*/ 	.word	0xffffffff


	//   ....[202]....
        /*091c*/ 	.word	0xffffffff


	//   ....[203]....
        /*0920*/ 	.word	0xffffffff


	//   ....[204]....
        /*0924*/ 	.word	0xffffffff


	//   ....[205]....
        /*0928*/ 	.word	0xffffffff


	//   ....[206]....
        /*092c*/ 	.word	0xffffffff


	//   ....[207]....
        /*0930*/ 	.word	0xffffffff


	//   ....[208]....
        /*0934*/ 	.word	0xffffffff


	//   ....[209]....
        /*0938*/ 	.word	0xffffffff


	//   ....[210]....
        /*093c*/ 	.word	0xffffffff


	//   ....[211]....
        /*0940*/ 	.word	0xffffffff


	//   ....[212]....
        /*0944*/ 	.word	0xffffffff


	//   ....[213]....
        /*0948*/ 	.word	0xffffffff


	//   ....[214]....
        /*094c*/ 	.word	0xffffffff


	//   ....[215]....
        /*0950*/ 	.word	0xffffffff


	//   ....[216]....
        /*0954*/ 	.word	0xffffffff


	//   ....[217]....
        /*0958*/ 	.word	0xffffffff


	//   ....[218]....
        /*095c*/ 	.word	0xffffffff


	//   ....[219]....
        /*0960*/ 	.word	0xffffffff


	//   ....[220]....
        /*0964*/ 	.word	0xffffffff


	//   ....[221]....
        /*0968*/ 	.word	0xffffffff


	//   ....[222]....
        /*096c*/ 	.word	0xffffffff


	//   ....[223]....
        /*0970*/ 	.word	0xffffffff


	//   ....[224]....
        /*0974*/ 	.word	0xffffffff


	//   ....[225]....
        /*0978*/ 	.word	0xffffffff


	//   ....[226]....
        /*097c*/ 	.word	0xffffffff


	//   ....[227]....
        /*0980*/ 	.word	0xffffffff


	//   ....[228]....
        /*0984*/ 	.word	0xffffffff


	//   ....[229]....
        /*0988*/ 	.word	0xffffffff


	//   ....[230]....
        /*098c*/ 	.word	0xffffffff


	//   ....[231]....
        /*0990*/ 	.word	0xffffffff


	//   ....[232]....
        /*0994*/ 	.word	0xffffffff


	//   ....[233]....
        /*0998*/ 	.word	0xffffffff


	//   ....[234]....
        /*099c*/ 	.word	0xffffffff


	//   ....[235]....
        /*09a0*/ 	.word	0xffffffff


	//   ....[236]....
        /*09a4*/ 	.word	0xffffffff


	//   ....[237]....
        /*09a8*/ 	.word	0xffffffff


	//   ....[238]....
        /*09ac*/ 	.word	0xffffffff


	//   ....[239]....
        /*09b0*/ 	.word	0xffffffff


	//   ....[240]....
        /*09b4*/ 	.word	0xffffffff


	//   ....[241]....
        /*09b8*/ 	.word	0xffffffff


	//   ....[242]....
        /*09bc*/ 	.word	0xffffffff


	//   ....[243]....
        /*09c0*/ 	.word	0xffffffff


	//   ....[244]....
        /*09c4*/ 	.word	0xffffffff


	//   ....[245]....
        /*09c8*/ 	.word	0xffffffff


	//   ....[246]....
        /*09cc*/ 	.word	0xffffffff


	//   ....[247]....
        /*09d0*/ 	.word	0xffffffff


	//   ....[248]....
        /*09d4*/ 	.word	0xffffffff


	//   ....[249]....
        /*09d8*/ 	.word	0xffffffff


	//   ....[250]....
        /*09dc*/ 	.word	0xffffffff


	//   ....[251]....
        /*09e0*/ 	.word	0xffffffff


	//   ....[252]....
        /*09e4*/ 	.word	0xffffffff


	//   ....[253]....
        /*09e8*/ 	.word	0xffffffff


	//   ....[254]....
        /*09ec*/ 	.word	0xffffffff


	//   ....[255]....
        /*09f0*/ 	.word	0xffffffff


	//   ....[0]....
        /*09f4*/ 	.word	0xffffffff


	//   ....[1]....
        /*09f8*/ 	.word	0xffffffff


	//   ....[2]....
        /*09fc*/ 	.word	0xffffffff


	//   ....[3]....
        /*0a00*/ 	.word	0xffffffff


	//   ....[4]....
        /*0a04*/ 	.word	0xffffffff


	//   ....[5]....
        /*0a08*/ 	.word	0xffffffff


	//   ....[6]....
        /*0a0c*/ 	.word	0xffffffff


	//   ....[7]....
        /*0a10*/ 	.word	0xffffffff


	//   ....[8]....
        /*0a14*/ 	.word	0xffffffff


	//   ....[9]....
        /*0a18*/ 	.word	0xffffffff


	//   ....[10]....
        /*0a1c*/ 	.word	0xffffffff


	//   ....[11]....
        /*0a20*/ 	.word	0xffffffff


	//   ....[12]....
        /*0a24*/ 	.word	0xffffffff


	//   ....[13]....
        /*0a28*/ 	.word	0xffffffff


	//   ....[14]....
        /*0a2c*/ 	.word	0xffffffff


	//   ....[15]....
        /*0a30*/ 	.word	0xffffffff


	//   ....[16]....
        /*0a34*/ 	.word	0xffffffff


	//   ....[17]....
        /*0a38*/ 	.word	0xffffffff


	//   ....[18]....
        /*0a3c*/ 	.word	0xffffffff


	//----- nvinfo : EIATTR_COOP_GROUP_INSTR_OFFSETS
	.align		4
.L_224:
        /*0a40*/ 	.byte	0x04, 0x28
        /*0a42*/ 	.short	(.L_226 - .L_225)


	//   ....[0]....
.L_225:
        /*0a44*/ 	.word	0x00000050


	//   ....[1]....
        /*0a48*/ 	.word	0x00000200


	//   ....[2]....
        /*0a4c*/ 	.word	0x00000230


	//   ....[3]....
        /*0a50*/ 	.word	0x00000260


	//   ....[4]....
        /*0a54*/ 	.word	0x00000290


	//   ....[5]....
        /*0a58*/ 	.word	0x000002c0


	//   ....[6]....
        /*0a5c*/ 	.word	0x000002f0


	//   ....[7]....
        /*0a60*/ 	.word	0x00000450


	//   ....[8]....
        /*0a64*/ 	.word	0x00000490


	//   ....[9]....
        /*0a68*/ 	.word	0x000004c0


	//   ....[10]....
        /*0a6c*/ 	.word	0x000004f0


	//   ....[11]....
        /*0a70*/ 	.word	0x00000520


	//   ....[12]....
        /*0a74*/ 	.word	0x00000550


	//   ....[13]....
        /*0a78*/ 	.word	0x000005e0


	//   ....[14]....
        /*0a7c*/ 	.word	0x00000630


	//   ....[15]....
        /*0a80*/ 	.word	0x00000650


	//   ....[16]....
        /*0a84*/ 	.word	0x000006b0


	//   ....[17]....
        /*0a88*/ 	.word	0x00008920


	//   ....[18]....
        /*0a8c*/ 	.word	0x00008940


	//   ....[19]....
        /*0a90*/ 	.word	0x00008a20


	//   ....[20]....
        /*0a94*/ 	.word	0x00008a30


	//   ....[21]....
        /*0a98*/ 	.word	0x00008b00


	//   ....[22]....
        /*0a9c*/ 	.word	0x00008b20


	//   ....[23]....
        /*0aa0*/ 	.word	0x00008bf0


	//   ....[24]....
        /*0aa4*/ 	.word	0x00008c00


	//   ....[25]....
        /*0aa8*/ 	.word	0x00008cd0


	//   ....[26]....
        /*0aac*/ 	.word	0x00008cf0


	//   ....[27]....
        /*0ab0*/ 	.word	0x00008dc0


	//   ....[28]....
        /*0ab4*/ 	.word	0x00008dd0


	//   ....[29]....
        /*0ab8*/ 	.word	0x00008ea0


	//   ....[30]....
        /*0abc*/ 	.word	0x00008ec0


	//   ....[31]....
        /*0ac0*/ 	.word	0x00008f90


	//   ....[32]....
        /*0ac4*/ 	.word	0x00008fa0


	//   ....[33]....
        /*0ac8*/ 	.word	0x00009660


	//   ....[34]....
        /*0acc*/ 	.word	0x000096c0


	//   ....[35]....
        /*0ad0*/ 	.word	0x00009720


	//   ....[36]....
        /*0ad4*/ 	.word	0x00009730


	//   ....[37]....
        /*0ad8*/ 	.word	0x000098e0


	//   ....[38]....
        /*0adc*/ 	.word	0x000099a0


	//   ....[39]....
        /*0ae0*/ 	.word	0x000099e0


	//   ....[40]....
        /*0ae4*/ 	.word	0x00009a20


	//   ....[41]....
        /*0ae8*/ 	.word	0x00009c00


	//   ....[42]....
        /*0aec*/ 	.word	0x00009cc0


	//   ....[43]....
        /*0af0*/ 	.word	0x00009d00


	//   ....[44]....
        /*0af4*/ 	.word	0x00009d40


	//   ....[45]....
        /*0af8*/ 	.word	0x00009f40


	//   ....[46]....
        /*0afc*/ 	.word	0x0000a000


	//   ....[47]....
        /*0b00*/ 	.word	0x0000a040


	//   ....[48]....
        /*0b04*/ 	.word	0x0000a080


	//   ....[49]....
        /*0b08*/ 	.word	0x0000bbd0


	//   ....[50]....
        /*0b0c*/ 	.word	0x0000bc20


	//   ....[51]....
        /*0b10*/ 	.word	0x0000bc40


	//   ....[52]....
        /*0b14*/ 	.word	0x0000bc60


	//   ....[53]....
        /*0b18*/ 	.word	0x0000bd40


	//   ....[54]....
        /*0b1c*/ 	.word	0x0000bd50


	//   ....[55]....
        /*0b20*/ 	.word	0x0000bd60


	//   ....[56]....
        /*0b24*/ 	.word	0x0000bd70


	//   ....[57]....
        /*0b28*/ 	.word	0x0000bfa0


	//   ....[58]....
        /*0b2c*/ 	.word	0x0000bfe0


	//   ....[59]....
        /*0b30*/ 	.word	0x0000c000


	//   ....[60]....
        /*0b34*/ 	.word	0x0000c010


	//   ....[61]....
        /*0b38*/ 	.word	0x0000c180


	//   ....[62]....
        /*0b3c*/ 	.word	0x0000c200


	//   ....[63]....
        /*0b40*/ 	.word	0x0000c240


	//   ....[64]....
        /*0b44*/ 	.word	0x0000c260


	//   ....[65]....
        /*0b48*/ 	.word	0x0000f450


	//   ....[66]....
        /*0b4c*/ 	.word	0x0000f650


	//   ....[67]....
        /*0b50*/ 	.word	0x0000fde0


	//   ....[68]....
        /*0b54*/ 	.word	0x00010430


	//   ....[69]....
        /*0b58*/ 	.word	0x00010e00


	//   ....[70]....
        /*0b5c*/ 	.word	0x00010ea0


	//   ....[71]....
        /*0b60*/ 	.word	0x00011260


	//   ....[72]....
        /*0b64*/ 	.word	0x00011280


	//   ....[73]....
        /*0b68*/ 	.word	0x00011970


	//   ....[74]....
        /*0b6c*/ 	.word	0x00011a10


	//   ....[75]....
        /*0b70*/ 	.word	0x00011b00


	//   ....[76]....
        /*0b74*/ 	.word	0x00011b90


	//   ....[77]....
        /*0b78*/ 	.word	0x00014790


	//   ....[78]....
        /*0b7c*/ 	.word	0x000149c0


	//   ....[79]....
        /*0b80*/ 	.word	0x00015190


	//   ....[80]....
        /*0b84*/ 	.word	0x00015820


	//   ....[81]....
        /*0b88*/ 	.word	0x000161d0


	//   ....[82]....
        /*0b8c*/ 	.word	0x00016360


	//   ....[83]....
        /*0b90*/ 	.word	0x00016650


	//   ....[84]....
        /*0b94*/ 	.word	0x00016760


	//   ....[85]....
        /*0b98*/ 	.word	0x000167b0


	//   ....[86]....
        /*0b9c*/ 	.word	0x000168b0


	//   ....[87]....
        /*0ba0*/ 	.word	0x00016d30


	//   ....[88]....
        /*0ba4*/ 	.word	0x00016db0


	//   ....[89]....
        /*0ba8*/ 	.word	0x0001a040


	//   ....[90]....
        /*0bac*/ 	.word	0x0001a080


	//   ....[91]....
        /*0bb0*/ 	.word	0x0001a2b0


	//   ....[92]....
        /*0bb4*/ 	.word	0x0001a350


	//   ....[93]....
        /*0bb8*/ 	.word	0x0001a380


	//   ....[94]....
        /*0bbc*/ 	.word	0x0001a460


	//   ....[95]....
        /*0bc0*/ 	.word	0x0001a550


	//   ....[96]....
        /*0bc4*/ 	.word	0x0001a7b0


	//   ....[97]....
        /*0bc8*/ 	.word	0x0001dc00


	//   ....[98]....
        /*0bcc*/ 	.word	0x0001de30


	//   ....[99]....
        /*0bd0*/ 	.word	0x0001e600


	//   ....[100]....
        /*0bd4*/ 	.word	0x0001ec90


	//   ....[101]....
        /*0bd8*/ 	.word	0x0001f640


	//   ....[102]....
        /*0bdc*/ 	.word	0x0001f7d0


	//   ....[103]....
        /*0be0*/ 	.word	0x0001fac0


	//   ....[104]....
        /*0be4*/ 	.word	0x0001fbd0


	//   ....[105]....
        /*0be8*/ 	.word	0x0001fc20


	//   ....[106]....
        /*0bec*/ 	.word	0x0001fd20


	//   ....[107]....
        /*0bf0*/ 	.word	0x000201b0


	//   ....[108]....
        /*0bf4*/ 	.word	0x00020230


	//   ....[109]....
        /*0bf8*/ 	.word	0x00021d00


	//   ....[110]....
        /*0bfc*/ 	.word	0x00021d70


	//   ....[111]....
        /*0c00*/ 	.word	0x00021d80


	//   ....[112]....
        /*0c04*/ 	.word	0x00021d90


	//   ....[113]....
        /*0c08*/ 	.word	0x00021dc0


	//   ....[114]....
        /*0c0c*/ 	.word	0x00021de0


	//   ....[115]....
        /*0c10*/ 	.word	0x00021df0


	//   ....[116]....
        /*0c14*/ 	.word	0x00021e00


	//   ....[117]....
        /*0c18*/ 	.word	0x00023260


	//   ....[118]....
        /*0c1c*/ 	.word	0x00023280


	//   ....[119]....
        /*0c20*/ 	.word	0x00023290


	//   ....[120]....
        /*0c24*/ 	.word	0x000232a0


	//   ....[121]....
        /*0c28*/ 	.word	0x000232b0


	//   ....[122]....
        /*0c2c*/ 	.word	0x000232c0


	//   ....[123]....
        /*0c30*/ 	.word	0x000232e0


	//   ....[124]....
        /*0c34*/ 	.word	0x00023350


	//   ....[125]....
        /*0c38*/ 	.word	0x000236d0


	//   ....[126]....
        /*0c3c*/ 	.word	0x000236f0


	//   ....[127]....
        /*0c40*/ 	.word	0x00023760


	//   ....[128]....
        /*0c44*/ 	.word	0x00023770


	//   ....[129]....
        /*0c48*/ 	.word	0x000237e0


	//   ....[130]....
        /*0c4c*/ 	.word	0x00023800


	//   ....[131]....
        /*0c50*/ 	.word	0x00023870


	//   ....[132]....
        /*0c54*/ 	.word	0x00023880


	//   ....[133]....
        /*0c58*/ 	.word	0x000238f0


	//   ....[134]....
        /*0c5c*/ 	.word	0x00023910


	//   ....[135]....
        /*0c60*/ 	.word	0x00023980


	//   ....[136]....
        /*0c64*/ 	.word	0x00023990


	//   ....[137]....
        /*0c68*/ 	.word	0x00023a00


	//   ....[138]....
        /*0c6c*/ 	.word	0x00023a20


	//   ....[139]....
        /*0c70*/ 	.word	0x00023a90


	//   ....[140]....
        /*0c74*/ 	.word	0x00023aa0


	//   ....[141]....
        /*0c78*/ 	.word	0x00023d30


	//   ....[142]....
        /*0c7c*/ 	.word	0x00023d50


	//   ....[143]....
        /*0c80*/ 	.word	0x000240a0


	//   ....[144]....
        /*0c84*/ 	.word	0x000240b0


	//   ....[145]....
        /*0c88*/ 	.word	0x00024310


	//   ....[146]....
        /*0c8c*/ 	.word	0x00024330


	//   ....[147]....
        /*0c90*/ 	.word	0x000245b0


	//   ....[148]....
        /*0c94*/ 	.word	0x000245c0


	//   ....[149]....
        /*0c98*/ 	.word	0x00024f80


	//   ....[150]....
        /*0c9c*/ 	.word	0x00024fa0


	//   ....[151]....
        /*0ca0*/ 	.word	0x00025010


	//   ....[152]....
        /*0ca4*/ 	.word	0x00025020


	//   ....[153]....
        /*0ca8*/ 	.word	0x00025090


	//   ....[154]....
        /*0cac*/ 	.word	0x000250b0


	//   ....[155]....
        /*0cb0*/ 	.word	0x00025120


	//   ....[156]....
        /*0cb4*/ 	.word	0x00025130


	//   ....[157]....
        /*0cb8*/ 	.word	0x000251a0


	//   ....[158]....
        /*0cbc*/ 	.word	0x000251c0


	//   ....[159]....
        /*0cc0*/ 	.word	0x00025230


	//   ....[160]....
        /*0cc4*/ 	.word	0x00025240


	//   ....[161]....
        /*0cc8*/ 	.word	0x000252b0


	//   ....[162]....
        /*0ccc*/ 	.word	0x000252d0


	//   ....[163]....
        /*0cd0*/ 	.word	0x00025340


	//   ....[164]....
        /*0cd4*/ 	.word	0x00025350


	//   ....[165]....
        /*0cd8*/ 	.word	0x00025490


	//   ....[166]....
        /*0cdc*/ 	.word	0x000254b0


	//   ....[167]....
        /*0ce0*/ 	.word	0x000255e0


	//   ....[168]....
        /*0ce4*/ 	.word	0x00025620


	//   ....[169]....
        /*0ce8*/ 	.word	0x00025650


	//   ....[170]....
        /*0cec*/ 	.word	0x00025680


	//   ....[171]....
        /*0cf0*/ 	.word	0x000256b0


	//   ....[172]....
        /*0cf4*/ 	.word	0x000256e0


	//   ....[173]....
        /*0cf8*/ 	.word	0x00025840


	//   ....[174]....
        /*0cfc*/ 	.word	0x00025880


	//   ....[175]....
        /*0d00*/ 	.word	0x000258b0


	//   ....[176]....
        /*0d04*/ 	.word	0x000258e0


	//   ....[177]....
        /*0d08*/ 	.word	0x00025910


	//   ....[178]....
        /*0d0c*/ 	.word	0x00025940


	//   ....[179]....
        /*0d10*/ 	.word	0x000259d0


	//   ....[180]....
        /*0d14*/ 	.word	0x00025a30


	//   ....[181]....
        /*0d18*/ 	.word	0x00025a40


	//   ....[182]....
        /*0d1c*/ 	.word	0x00025aa0


	//   ....[183]....
        /*0d20*/ 	.word	0x00026500


	//   ....[184]....
        /*0d24*/ 	.word	0x00026560


	//   ....[185]....
        /*0d28*/ 	.word	0x000265b0


	//   ....[186]....
        /*0d2c*/ 	.word	0x00026600


	//   ....[187]....
        /*0d30*/ 	.word	0x00026650


	//   ....[188]....
        /*0d34*/ 	.word	0x000266c0


	//   ....[189]....
        /*0d38*/ 	.word	0x00026710


	//   ....[190]....
        /*0d3c*/ 	.word	0x00026780


	//   ....[191]....
        /*0d40*/ 	.word	0x000267f0


	//   ....[192]....
        /*0d44*/ 	.word	0x00026850


	//   ....[193]....
        /*0d48*/ 	.word	0x000268c0


	//   ....[194]....
        /*0d4c*/ 	.word	0x00026930


	//   ....[195]....
        /*0d50*/ 	.word	0x000269a0


	//   ....[196]....
        /*0d54*/ 	.word	0x00026a00


	//   ....[197]....
        /*0d58*/ 	.word	0x00026a70


	//   ....[198]....
        /*0d5c*/ 	.word	0x00026ae0


	//   ....[199]....
        /*0d60*/ 	.word	0x00026b50


	//   ....[200]....
        /*0d64*/ 	.word	0x00026bb0


	//   ....[201]....
        /*0d68*/ 	.word	0x00026c20


	//   ....[202]....
        /*0d6c*/ 	.word	0x00026c90


	//   ....[203]....
        /*0d70*/ 	.word	0x00026d00


	//   ....[204]....
        /*0d74*/ 	.word	0x00026d60


	//   ....[205]....
        /*0d78*/ 	.word	0x00026dd0


	//   ....[206]....
        /*0d7c*/ 	.word	0x00026e40


	//   ....[207]....
        /*0d80*/ 	.word	0x00026eb0


	//   ....[208]....
        /*0d84*/ 	.word	0x00026f10


	//   ....[209]....
        /*0d88*/ 	.word	0x00026f70


	//   ....[210]....
        /*0d8c*/ 	.word	0x00026fd0


	//   ....[211]....
        /*0d90*/ 	.word	0x00027020


	//   ....[212]....
        /*0d94*/ 	.word	0x00027080


	//   ....[213]....
        /*0d98*/ 	.word	0x000270d0


	//   ....[214]....
        /*0d9c*/ 	.word	0x00027130


	//   ....[215]....
        /*0da0*/ 	.word	0x00027180


	//   ....[216]....
        /*0da4*/ 	.word	0x000271e0


	//   ....[217]....
        /*0da8*/ 	.word	0x00027250


	//   ....[218]....
        /*0dac*/ 	.word	0x000272c0


	//   ....[219]....
        /*0db0*/ 	.word	0x00027330


	//   ....[220]....
        /*0db4*/ 	.word	0x00027390


	//   ....[221]....
        /*0db8*/ 	.word	0x00027400


	//   ....[222]....
        /*0dbc*/ 	.word	0x00027470


	//   ....[223]....
        /*0dc0*/ 	.word	0x000274e0


	//   ....[224]....
        /*0dc4*/ 	.word	0x00027540


	//   ....[225]....
        /*0dc8*/ 	.word	0x000275b0


	//   ....[226]....
        /*0dcc*/ 	.word	0x00027620


	//   ....[227]....
        /*0dd0*/ 	.word	0x00027690


	//   ....[228]....
        /*0dd4*/ 	.word	0x000276f0


	//   ....[229]....
        /*0dd8*/ 	.word	0x00027760


	//   ....[230]....
        /*0ddc*/ 	.word	0x000277d0


	//   ....[231]....
        /*0de0*/ 	.word	0x00027840


	//   ....[232]....
        /*0de4*/ 	.word	0x000278a0


	//   ....[233]....
        /*0de8*/ 	.word	0x00027910


	//   ....[234]....
        /*0dec*/ 	.word	0x00027980


	//   ....[235]....
        /*0df0*/ 	.word	0x000279f0


	//   ....[236]....
        /*0df4*/ 	.word	0x00027a50


	//   ....[237]....
        /*0df8*/ 	.word	0x00027ac0


	//   ....[238]....
        /*0dfc*/ 	.word	0x00027b30


	//   ....[239]....
        /*0e00*/ 	.word	0x00027ba0


	//   ....[240]....
        /*0e04*/ 	.word	0x00027c00


	//   ....[241]....
        /*0e08*/ 	.word	0x00027c70


	//   ....[242]....
        /*0e0c*/ 	.word	0x00027ce0


	//   ....[243]....
        /*0e10*/ 	.word	0x00027d50


	//   ....[244]....
        /*0e14*/ 	.word	0x00027db0


	//   ....[245]....
        /*0e18*/ 	.word	0x00027e20


	//   ....[246]....
        /*0e1c*/ 	.word	0x00027e90


	//   ....[247]....
        /*0e20*/ 	.word	0x00027f00


	//   ....[248]....
        /*0e24*/ 	.word	0x00027f60


	//   ....[249]....
        /*0e28*/ 	.word	0x00027fd0


	//   ....[250]....
        /*0e2c*/ 	.word	0x00028040


	//   ....[251]....
        /*0e30*/ 	.word	0x000280b0


	//   ....[252]....
        /*0e34*/ 	.word	0x00028110


	//   ....[253]....
        /*0e38*/ 	.word	0x00028180


	//   ....[254]....
        /*0e3c*/ 	.word	0x000281f0


	//   ....[255]....
        /*0e40*/ 	.word	0x00028260


	//   ....[0]....
        /*0e44*/ 	.word	0x000282c0


	//   ....[1]....
        /*0e48*/ 	.word	0x00028330


	//   ....[2]....
        /*0e4c*/ 	.word	0x000283a0


	//   ....[3]....
        /*0e50*/ 	.word	0x000283f0


	//   ....[4]....
        /*0e54*/ 	.word	0x00028430


	//   ....[5]....
        /*0e58*/ 	.word	0x00028480


	//   ....[6]....
        /*0e5c*/ 	.word	0x000284d0


	//   ....[7]....
        /*0e60*/ 	.word	0x00028520


	//   ....[8]....
        /*0e64*/ 	.word	0x00028590


	//   ....[9]....
        /*0e68*/ 	.word	0x000285e0


	//   ....[10]....
        /*0e6c*/ 	.word	0x00028630


	//   ....[11]....
        /*0e70*/ 	.word	0x00028680


	//   ....[12]....
        /*0e74*/ 	.word	0x000286d0


	//   ....[13]....
        /*0e78*/ 	.word	0x00028720


	//   ....[14]....
        /*0e7c*/ 	.word	0x00028790


	//   ....[15]....
        /*0e80*/ 	.word	0x000287e0


	//   ....[16]....
        /*0e84*/ 	.word	0x00028850


	//   ....[17]....
        /*0e88*/ 	.word	0x000288b0


	//   ....[18]....
        /*0e8c*/ 	.word	0x00028920


	//----- nvinfo : EIATTR_EXIT_INSTR_OFFSETS
	.align		4
.L_226:
        /*0e90*/ 	.byte	0x04, 0x1c
        /*0e92*/ 	.short	(.L_228 - .L_227)


	//   ....[0]....
.L_227:
        /*0e94*/ 	.word	0x000010d0


	//   ....[1]....
        /*0e98*/ 	.word	0x000264c0


	//----- nvinfo : EIATTR_MAX_THREADS
	.align		4
.L_228:
        /*0e9c*/ 	.byte	0x04, 0x05
        /*0e9e*/ 	.short	(.L_230 - .L_229)
.L_229:
        /*0ea0*/ 	.word	0x00000080
        /*0ea4*/ 	.word	0x00000001
        /*0ea8*/ 	.word	0x00000001


	//----- nvinfo : EIATTR_CRS_STACK_SIZE
	.align		4
.L_230:
        /*0eac*/ 	.byte	0x04, 0x1e
        /*0eae*/ 	.short	(.L_232 - .L_231)
.L_231:
        /*0eb0*/ 	.word	0x00000000
.L_232:


//--------------------- .nv.info._ZN7cutlass13device_kernelIN5flash19enable_sm80_to_sm89INS1_16FlashAttnFwdSm80INS1_25CollectiveMainloopFwdSm80ILi4ELi1ELb0EN4cute5tupleIJNS5_1CILi128EEENS7_ILi112EEENS7_ILi64EEEEEELi64ENS_6half_tEfNS_4arch4Sm80ELb1ELb0ELb1ELb0ELb0ELb0ELb1ELb1EEENS1_21CollectiveEpilogueFwdINS6_IJS8_SA_S9_EEENS6_IJNS7_ILi1EEESI_SI_EEESC_SE_Li128ELb0ELb1ELb1ELb0EEENS1_30DynamicPersistentTileSchedulerILi128ELi128ELb1ELb1ELb0EEEEEEEEEvNT_6ParamsE --------------------------
	.section	.nv.info._ZN7cutlass13device_kernelIN5flash19enable_sm80_to_sm89INS1_16FlashAttnFwdSm80INS1_25CollectiveMainloopFwdSm80ILi4ELi1ELb0EN4cute5tupleIJNS5_1CILi128EEENS7_ILi112EEENS7_ILi64EEEEEELi64ENS_6half_tEfNS_4arch4Sm80ELb1ELb0ELb1ELb0ELb0ELb0ELb1ELb1EEENS1_21CollectiveEpilogueFwdINS6_IJS8_SA_S9_EEENS6_IJNS7_ILi1EEESI_SI_EEESC_SE_Li128ELb0ELb1ELb1ELb0EEENS1_30DynamicPersistentTileSchedulerILi128ELi128ELb1ELb1ELb0EEEEEEEEEvNT_6ParamsE,"",@"SHT_CUDA_INFO"
	.sectionflags	@""
	.align	4


	//----- nvinfo : EIATTR_CUDA_API_VERSION
	.align		4
        /*0000*/ 	.byte	0x04, 0x37
        /*0002*/ 	.short	(.L_234 - .L_233)
.L_233:
        /*0004*/ 	.word	0x00000082


	//----- nvinfo : EIATTR_SW2861232_WAR
	.align		4
.L_234:
        /*0008*/ 	.byte	0x01, 0x35
	.zero		2


	//----- nvinfo : EIATTR_PARAM_CBANK
	.align		4
        /*000c*/ 	.byte	0x04, 0x0a
        /*000e*/ 	.short	(.L_236 - .L_235)
	.align		4
.L_235:
        /*0010*/ 	.word	index@(.nv.constant0._ZN7cutlass13device_kernelIN5flash19enable_sm80_to_sm89INS1_16FlashAttnFwdSm80INS1_25CollectiveMainloopFwdSm80ILi4ELi1ELb0EN4cute5tupleIJNS5_1CILi128EEENS7_ILi112EEENS7_ILi64EEEEEELi64ENS_6half_tEfNS_4arch4Sm80ELb1ELb0ELb1ELb0ELb0ELb0ELb1ELb1EEENS1_21CollectiveEpilogueFwdINS6_IJS8_SA_S9_EEENS6_IJNS7_ILi1EEESI_SI_EEESC_SE_Li128ELb0ELb1ELb1ELb0EEENS1_30DynamicPersistentTileSchedulerILi128ELi128ELb1ELb1ELb0EEEEEEEEEvNT_6ParamsE)
        /*0014*/ 	.short	0x0160
        /*0016*/ 	.short	0x0428


	//----- nvinfo : EIATTR_CBANK_PARAM_SIZE
	.align		4
.L_236:
        /*0018*/ 	.byte	0x03, 0x19
        /*001a*/ 	.short	0x0428


	//----- nvinfo : EIATTR_KPARAM_INFO
	.align		4
        /*001c*/ 	.byte	0x04, 0x17
        /*001e*/ 	.short	(.L_238 - .L_237)
.L_237:
        /*0020*/ 	.word	0x00000000
        /*0024*/ 	.short	0x0000
        /*0026*/ 	.short	0x0000
        /*0028*/ 	.byte	0x00, 0xf0, 0xa1, 0x10


	//----- nvinfo : EIATTR_MAXREG_COUNT
	.align		4
.L_238:
        /*002c*/ 	.byte	0x03, 0x1b
        /*002e*/ 	.short	0x00ff


	//----- nvinfo : EIATTR_NUM_BARRIERS
	.align		4
        /*0030*/ 	.byte	0x02, 0x4c
        /*0032*/ 	.byte	0x06
	.zero		1


	//----- nvinfo : EIATTR_ANNOTATIONS
	.align		4
        /*0034*/ 	.byte	0x04, 0x55
        /*0036*/ 	.short	(.L_240 - .L_239)


	//   ....[0]....
.L_239:
        /* <DEDUP_REMOVED lines=77> */


	//----- nvinfo : EIATTR_MERCURY_ISA_VERSION
	.align		4
.L_240:
        /*04f0*/ 	.byte	0x03, 0x5f
        /*04f2*/ 	.short	0x0000


	//----- nvinfo : EIATTR_INT_WARP_WIDE_INSTR_OFFSETS
	.align		4
        /*04f4*/ 	.byte	0x04, 0x31
        /*04f6*/ 	.short	(.L_242 - .L_241)


	//   ....[0]....
.L_241:
        /*04f8*/ 	.word	0x00014950


	//   ....[1]....
        /*04fc*/ 	.word	0x000149d0


	//----- nvinfo : EIATTR_COOP_GROUP_MASK_REGIDS
	.align		4
.L_242:
        /*0500*/ 	.byte	0x04, 0x29
        /*0502*/ 	.short	(.L_244 - .L_243)


	//   ....[0]....
.L_243:
        /*0504*/ 	.word	0xffffffff


	//   ....[1]....
        /*0508*/ 	.word	0xffffffff


	//   ....[2]....
        /*050c*/ 	.word	0xffffffff


	//   ....[3]....
        /*0510*/ 	.word	0xffffffff


	//   ....[4]....
        /*0514*/ 	.word	0xffffffff


	//   ....[5]....
        /*0518*/ 	.word	0xffffffff


	//   ....[6]....
        /*051c*/ 	.word	0xffffffff


	//   ....[7]....
        /*0520*/ 	.word	0xffffffff


	//   ....[8]....
        /*0524*/ 	.word	0xffffffff


	//   ....[9]....
        /*0528*/ 	.word	0xffffffff


	//   ....[10]....
        /*052c*/ 	.word	0xffffffff


	//   ....[11]....
        /*0530*/ 	.word	0xffffffff


	//   ....[12]....
        /*0534*/ 	.word	0xffffffff


	//   ....[13]....
        /*0538*/ 	.word	0xffffffff


	//   ....[14]....
        /*053c*/ 	.word	0xffffffff


	//   ....[15]....
        /*0540*/ 	.word	0xffffffff


	//   ....[16]....
        /*0544*/ 	.word	0xffffffff


	//   ....[17]....
        /*0548*/ 	.word	0xffffffff


	//   ....[18]....
        /*054c*/ 	.word	0xffffffff


	//   ....[19]....
        /*0550*/ 	.word	0xffffffff


	//   ....[20]....
        /*0554*/ 	.word	0xffffffff


	//   ....[21]....
        /*0558*/ 	.word	0xffffffff


	//   ....[22]....
        /*055c*/ 	.word	0xffffffff


	//   ....[23]....
        /*0560*/ 	.word	0xffffffff


	//   ....[24]....
        /*0564*/ 	.word	0xffffffff


	//   ....[25]....
        /*0568*/ 	.word	0xffffffff


	//   ....[26]....
        /*056c*/ 	.word	0xffffffff


	//   ....[27]....
        /*0570*/ 	.word	0xffffffff


	//   ....[28]....
        /*0574*/ 	.word	0xffffffff


	//   ....[29]....
        /*0578*/ 	.word	0xffffffff


	//   ....[30]....
        /*057c*/ 	.word	0xffffffff


	//   ....[31]....
        /*0580*/ 	.word	0xffffffff


	//   ....[32]....
        /*0584*/ 	.word	0xffffffff


	//   ....[33]....
        /*0588*/ 	.word	0xffffffff


	//   ....[34]....
        /*058c*/ 	.word	0xffffffff


	//   ....[35]....
        /*0590*/ 	.word	0xffffffff


	//   ....[36]....
        /*0594*/ 	.word	0xffffffff


	//   ....[37]....
        /*0598*/ 	.word	0xffffffff


	//   ....[38]....
        /*059c*/ 	.word	0xffffffff


	//   ....[39]....
        /*05a0*/ 	.word	0xffffffff


	//   ....[40]....
        /*05a4*/ 	.word	0xffffffff


	//   ....[41]....
        /*05a8*/ 	.word	0xffffffff


	//   ....[42]....
        /*05ac*/ 	.word	0xffffffff


	//   ....[43]....
        /*05b0*/ 	.word	0xffffffff


	//   ....[44]....
        /*05b4*/ 	.word	0xffffffff


	//   ....[45]....
        /*05b8*/ 	.word	0xffffffff


	//   ....[46]....
        /*05bc*/ 	.word	0xffffffff


	//   ....[47]....
        /*05c0*/ 	.word	0xffffffff


	//   ....[48]....
        /*05c4*/ 	.word	0xffffffff


	//   ....[49]....
        /*05c8*/ 	.word	0xffffffff


	//   ....[50]....
        /*05cc*/ 	.word	0xffffffff


	//   ....[51]....
        /*05d0*/ 	.word	0xffffffff


	//   ....[52]....
        /*05d4*/ 	.word	0xffffffff


	//   ....[53]....
        /*05d8*/ 	.word	0xffffffff


	//   ....[54]....
        /*05dc*/ 	.word	0xffffffff


	//   ....[55]....
        /*05e0*/ 	.word	0xffffffff


	//   ....[56]....
        /*05e4*/ 	.word	0xffffffff


	//   ....[57]....
        /*05e8*/ 	.word	0xffffffff


	//   ....[58]....
        /*05ec*/ 	.word	0xffffffff


	//   ....[59]....
        /*05f0*/ 	.word	0xffffffff


	//   ....[60]....
        /*05f4*/ 	.word	0xffffffff


	//   ....[61]....
        /*05f8*/ 	.word	0xffffffff


	//   ....[62]....
        /*05fc*/ 	.word	0xffffffff


	//   ....[63]....
        /*0600*/ 	.word	0xffffffff


	//   ....[64]....
        /*0604*/ 	.word	0xffffffff


	//   ....[65]....
        /*0608*/ 	.word	0xffffffff


	//   ....[66]....
        /*060c*/ 	.word	0xffffffff


	//   ....[67]....
        /*0610*/ 	.word	0xffffffff


	//   ....[68]....
        /*0614*/ 	.word	0xffffffff


	//   ....[69]....
        /*0618*/ 	.word	0xffffffff


	//   ....[70]....
        /*061c*/ 	.word	0xffffffff


	//   ....[71]....
        /*0620*/ 	.word	0xffffffff


	//   ....[72]....
        /*0624*/ 	.word	0xffffffff


	//   ....[73]....
        /*0628*/ 	.word	0xffffffff


	//   ....[74]....
        /*062c*/ 	.word	0xffffffff


	//   ....[75]....
        /*0630*/ 	.word	0xffffffff


	//   ....[76]....
        /*0634*/ 	.word	0xffffffff


	//   ....[77]....
        /*0638*/ 	.word	0xffffffff


	//   ....[78]....
        /*063c*/ 	.word	0xffffffff


	//   ....[79]....
        /*0640*/ 	.word	0xffffffff


	//   ....[80]....
        /*0644*/ 	.word	0xffffffff


	//   ....[81]....
        /*0648*/ 	.word	0xffffffff


	//   ....[82]....
        /*064c*/ 	.word	0xffffffff


	//   ....[83]....
        /*0650*/ 	.word	0xffffffff


	//   ....[84]....
        /*0654*/ 	.word	0xffffffff


	//   ....[85]....
        /*0658*/ 	.word	0xffffffff


	//   ....[86]....
        /*065c*/ 	.word	0xffffffff


	//   ....[87]....
        /*0660*/ 	.word	0xffffffff


	//   ....[88]....
        /*0664*/ 	.word	0xffffffff


	//   ....[89]....
        /*0668*/ 	.word	0xffffffff


	//   ....[90]....
        /*066c*/ 	.word	0xffffffff


	//   ....[91]....
        /*0670*/ 	.word	0xffffffff


	//   ....[92]....
        /*0674*/ 	.word	0xffffffff


	//   ....[93]....
        /*0678*/ 	.word	0xffffffff


	//   ....[94]....
        /*067c*/ 	.word	0xffffffff


	//   ....[95]....
        /*0680*/ 	.word	0xffffffff


	//   ....[96]....
        /*0684*/ 	.word	0xffffffff


	//   ....[97]....
        /*0688*/ 	.word	0xffffffff


	//   ....[98]....
        /*068c*/ 	.word	0xffffffff


	//   ....[99]....
        /*0690*/ 	.word	0xffffffff


	//----- nvinfo : EIATTR_COOP_GROUP_INSTR_OFFSETS
	.align		4
.L_244:
        /*0694*/ 	.byte	0x04, 0x28
        /*0696*/ 	.short	(.L_246 - .L_245)


	//   ....[0]....
.L_245:
        /*0698*/ 	.word	0x00000050


	//   ....[1]....
        /*069c*/ 	.word	0x00001570


	//   ....[2]....
        /*06a0*/ 	.word	0x00001590


	//   ....[3]....
        /*06a4*/ 	.word	0x00001680


	//   ....[4]....
        /*06a8*/ 	.word	0x00001690


	//   ....[5]....
        /*06ac*/ 	.word	0x00001770


	//   ....[6]....
        /*06b0*/ 	.word	0x00001790


	//   ....[7]....
        /*06b4*/ 	.word	0x00001870


	//   ....[8]....
        /*06b8*/ 	.word	0x00001880


	//   ....[9]....
        /*06bc*/ 	.word	0x00001960


	//   ....[10]....
        /*06c0*/ 	.word	0x00001980


	//   ....[11]....
        /*06c4*/ 	.word	0x00001a60


	//   ....[12]....
        /*06c8*/ 	.word	0x00001a70


	//   ....[13]....
        /*06cc*/ 	.word	0x00001b50


	//   ....[14]....
        /*06d0*/ 	.word	0x00001b70


	//   ....[15]....
        /*06d4*/ 	.word	0x00001c50


	//   ....[16]....
        /*06d8*/ 	.word	0x00001c60


	//   ....[17]....
        /*06dc*/ 	.word	0x00004080


	//   ....[18]....
        /*06e0*/ 	.word	0x000040b0


	//   ....[19]....
        /*06e4*/ 	.word	0x000040d0


	//   ....[20]....
        /*06e8*/ 	.word	0x000040e0


	//   ....[21]....
        /*06ec*/ 	.word	0x000050d0


	//   ....[22]....
        /*06f0*/ 	.word	0x00005120


	//   ....[23]....
        /*06f4*/ 	.word	0x00005140


	//   ....[24]....
        /*06f8*/ 	.word	0x00005160


	//   ....[25]....
        /*06fc*/ 	.word	0x00005180


	//   ....[26]....
        /*0700*/ 	.word	0x000051b0


	//   ....[27]....
        /*0704*/ 	.word	0x00005990


	//   ....[28]....
        /*0708*/ 	.word	0x00005a30


	//   ....[29]....
        /*070c*/ 	.word	0x00009260


	//   ....[30]....
        /*0710*/ 	.word	0x000096e0


	//   ....[31]....
        /*0714*/ 	.word	0x00009720


	//   ....[32]....
        /*0718*/ 	.word	0x000097f0


	//   ....[33]....
        /*071c*/ 	.word	0x0000b0f0


	//   ....[34]....
        /*0720*/ 	.word	0x0000b290


	//   ....[35]....
        /*0724*/ 	.word	0x0000b2f0


	//   ....[36]....
        /*0728*/ 	.word	0x0000b4a0


	//   ....[37]....
        /*072c*/ 	.word	0x0000b800


	//   ....[38]....
        /*0730*/ 	.word	0x0000ba70


	//   ....[39]....
        /*0734*/ 	.word	0x0000bab0


	//   ....[40]....
        /*0738*/ 	.word	0x0000bb50


	//   ....[41]....
        /*073c*/ 	.word	0x00010a50


	//   ....[42]....
        /*0740*/ 	.word	0x00010a90


	//   ....[43]....
        /*0744*/ 	.word	0x00010ad0


	//   ....[44]....
        /*0748*/ 	.word	0x00010b50


	//   ....[45]....
        /*074c*/ 	.word	0x00010e70


	//   ....[46]....
        /*0750*/ 	.word	0x000110d0


	//   ....[47]....
        /*0754*/ 	.word	0x00011130


	//   ....[48]....
        /*0758*/ 	.word	0x00011310


	//   ....[49]....
        /*075c*/ 	.word	0x00014150


	//   ....[50]....
        /*0760*/ 	.word	0x000141c0


	//   ....[51]....
        /*0764*/ 	.word	0x000141d0


	//   ....[52]....
        /*0768*/ 	.word	0x000141e0


	//   ....[53]....
        /*076c*/ 	.word	0x00014210


	//   ....[54]....
        /*0770*/ 	.word	0x00014230


	//   ....[55]....
        /*0774*/ 	.word	0x00014240


	//   ....[56]....
        /*0778*/ 	.word	0x00014250


	//   ....[57]....
        /*077c*/ 	.word	0x00014b10


	//   ....[58]....
        /*0780*/ 	.word	0x00014f70


	//   ....[59]....
        /*0784*/ 	.word	0x00014f80


	//   ....[60]....
        /*0788*/ 	.word	0x00014fb0


	//   ....[61]....
        /*078c*/ 	.word	0x00014fd0


	//   ....[62]....
        /*0790*/ 	.word	0x00014ff0


	//   ....[63]....
        /*0794*/ 	.word	0x00015000


	//   ....[64]....
        /*0798*/ 	.word	0x00015010


	//   ....[65]....
        /*079c*/ 	.word	0x00015020


	//   ....[66]....
        /*07a0*/ 	.word	0x00015180


	//   ....[67]....
        /*07a4*/ 	.word	0x000151b0


	//   ....[68]....
        /*07a8*/ 	.word	0x000154b0


	//   ....[69]....
        /*07ac*/ 	.word	0x000154d0


	//   ....[70]....
        /*07b0*/ 	.word	0x00015700


	//   ....[71]....
        /*07b4*/ 	.word	0x00015720


	//   ....[72]....
        /*07b8*/ 	.word	0x00015950


	//   ....[73]....
        /*07bc*/ 	.word	0x00015960


	//   ....[74]....
        /*07c0*/ 	.word	0x00015f00


	//   ....[75]....
        /*07c4*/ 	.word	0x00016010


	//   ....[76]....
        /*07c8*/ 	.word	0x00016080


	//   ....[77]....
        /*07cc*/ 	.word	0x000160f0


	//   ....[78]....
        /*07d0*/ 	.word	0x00016150


	//   ....[79]....
        /*07d4*/ 	.word	0x000161c0


	//   ....[80]....
        /*07d8*/ 	.word	0x00016230


	//   ....[81]....
        /*07dc*/ 	.word	0x000162a0


	//   ....[82]....
        /*07e0*/ 	.word	0x00016300


	//   ....[83]....
        /*07e4*/ 	.word	0x00016370


	//   ....[84]....
        /*07e8*/ 	.word	0x000163e0


	//   ....[85]....
        /*07ec*/ 	.word	0x00016450


	//   ....[86]....
        /*07f0*/ 	.word	0x000164b0


	//   ....[87]....
        /*07f4*/ 	.word	0x00016520


	//   ....[88]....
        /*07f8*/ 	.word	0x00016590


	//   ....[89]....
        /*07fc*/ 	.word	0x00016600


	//   ....[90]....
        /*0800*/ 	.word	0x00016660


	//   ....[91]....
        /*0804*/ 	.word	0x000166c0


	//   ....[92]....
        /*0808*/ 	.word	0x00016720


	//   ....[93]....
        /*080c*/ 	.word	0x00016770


	//   ....[94]....
        /*0810*/ 	.word	0x000167d0


	//   ....[95]....
        /*0814*/ 	.word	0x00016820


	//   ....[96]....
        /*0818*/ 	.word	0x00016880


	//   ....[97]....
        /*081c*/ 	.word	0x000168d0


	//   ....[98]....
        /*0820*/ 	.word	0x00016930


	//   ....[99]....
        /*0824*/ 	.word	0x000169a0


	//----- nvinfo : EIATTR_EXIT_INSTR_OFFSETS
	.align		4
.L_246:
        /*0828*/ 	.byte	0x04, 0x1c
        /*082a*/ 	.short	(.L_248 - .L_247)


	//   ....[0]....
.L_247:
        /*082c*/ 	.word	0x000000a0


	//   ....[1]....
        /*0830*/ 	.word	0x00015fc0


	//----- nvinfo : EIATTR_MAX_THREADS
	.align		4
.L_248:
        /*0834*/ 	.byte	0x04, 0x05
        /*0836*/ 	.short	(.L_250 - .L_249)
.L_249:
        /*0838*/ 	.word	0x00000080
        /*083c*/ 	.word	0x00000001
        /*0840*/ 	.word	0x00000001


	//----- nvinfo : EIATTR_CRS_STACK_SIZE
	.align		4
.L_250:
        /*0844*/ 	.byte	0x04, 0x1e
        /*0846*/ 	.short	(.L_252 - .L_251)
.L_251:
        /*0848*/ 	.word	0x00000000
.L_252:


//--------------------- .nv.info._ZN7cutlass13device_kernelIN5flash19enable_sm80_to_sm89INS1_16FlashAttnFwdSm80INS1_25CollectiveMainloopFwdSm80ILi4ELi1ELb0EN4cute5tupleIJNS5_1CILi128EEENS7_ILi80EEENS7_ILi64EEEEEELi64ENS_6half_tEfNS_4arch4Sm80ELb1ELb0ELb1ELb1ELb0ELb0ELb1ELb1EEENS1_21CollectiveEpilogueFwdINS6_IJS8_SA_S9_EEENS6_IJNS7_ILi1EEESI_SI_EEESC_SE_Li128ELb1ELb1ELb1ELb0EEENS1_36VarlenDynamicPersistentTileSchedulerILi128ELi80ELi128ELi128ELb1ELb1ELb0ELb1ELb1ELb1EEEEEEEEEvNT_6ParamsE --------------------------
	.section	.nv.info._ZN7cutlass13device_kernelIN5flash19enable_sm80_to_sm89INS1_16FlashAttnFwdSm80INS1_25CollectiveMainloopFwdSm80ILi4ELi1ELb0EN4cute5tupleIJNS5_1CILi128EEENS7_ILi80EEENS7_ILi64EEEEEELi64ENS_6half_tEfNS_4arch4Sm80ELb1ELb0ELb1ELb1ELb0ELb0ELb1ELb1EEENS1_21CollectiveEpilogueFwdINS6_IJS8_SA_S9_EEENS6_IJNS7_ILi1EEESI_SI_EEESC_SE_Li128ELb1ELb1ELb1ELb0EEENS1_36VarlenDynamicPersistentTileSchedulerILi128ELi80ELi128ELi128ELb1ELb1ELb0ELb1ELb1ELb1EEEEEEEEEvNT_6ParamsE,"",@"SHT_CUDA_INFO"
	.sectionflags	@""
	.align	4


	//----- nvinfo : EIATTR_CUDA_API_VERSION
	.align		4
        /*0000*/ 	.byte	0x04, 0x37
        /*0002*/ 	.short	(.L_254 - .L_253)
.L_253:
        /*0004*/ 	.word	0x00000082


	//----- nvinfo : EIATTR_SW2861232_WAR
	.align		4
.L_254:
        /*0008*/ 	.byte	0x01, 0x35
	.zero		2


	//----- nvinfo : EIATTR_PARAM_CBANK
	.align		4
        /*000c*/ 	.byte	0x04, 0x0a
        /*000e*/ 	.short	(.L_256 - .L_255)
	.align		4
.L_255:
        /*0010*/ 	.word	index@(.nv.constant0._ZN7cutlass13device_kernelIN5flash19enable_sm80_to_sm89INS1_16FlashAttnFwdSm80INS1_25CollectiveMainloopFwdSm80ILi4ELi1ELb0EN4cute5tupleIJNS5_1CILi128EEENS7_ILi80EEENS7_ILi64EEEEEELi64ENS_6half_tEfNS_4arch4Sm80ELb1ELb0ELb1ELb1ELb0ELb0ELb1ELb1EEENS1_21CollectiveEpilogueFwdINS6_IJS8_SA_S9_EEENS6_IJNS7_ILi1EEESI_SI_EEESC_SE_Li128ELb1ELb1ELb1ELb0EEENS1_36VarlenDynamicPersistentTileSchedulerILi128ELi80ELi128ELi128ELb1ELb1ELb0ELb1ELb1ELb1EEEEEEEEEvNT_6ParamsE)
        /*0014*/ 	.short	0x0160
        /*0016*/ 	.short	0x0438


	//----- nvinfo : EIATTR_CBANK_PARAM_SIZE
	.align		4
.L_256:
        /*0018*/ 	.byte	0x03, 0x19
        /*001a*/ 	.short	0x0438


	//----- nvinfo : EIATTR_KPARAM_INFO
	.align		4
        /*001c*/ 	.byte	0x04, 0x17
        /*001e*/ 	.short	(.L_258 - .L_257)
.L_257:
        /*0020*/ 	.word	0x00000000
        /*0024*/ 	.short	0x0000
        /*0026*/ 	.short	0x0000
        /*0028*/ 	.byte	0x00, 0xf0, 0xe1, 0x10


	//----- nvinfo : EIATTR_MAXREG_COUNT
	.align		4
.L_258:
        /*002c*/ 	.byte	0x03, 0x1b
        /*002e*/ 	.short	0x00ff


	//----- nvinfo : EIATTR_NUM_BARRIERS
	.align		4
        /*0030*/ 	.byte	0x02, 0x4c
        /*0032*/ 	.byte	0x06
	.zero		1


	//----- nvinfo : EIATTR_ANNOTATIONS
	.align		4
        /*0034*/ 	.byte	0x04, 0x55
        /*0036*/ 	.short	(.L_260 - .L_259)


	//   ....[0]....
.L_259:
        /* <DEDUP_REMOVED lines=100> */


	//----- nvinfo : EIATTR_MERCURY_ISA_VERSION
	.align		4
.L_260:
        /*0668*/ 	.byte	0x03, 0x5f
        /*066a*/ 	.short	0x0000


	//----- nvinfo : EIATTR_INT_WARP_WIDE_INSTR_OFFSETS
	.align		4
        /*066c*/ 	.byte	0x04, 0x31
        /*066e*/ 	.short	(.L_262 - .L_261)


	//   ....[0]....
.L_261:
        /*0670*/ 	.word	0x0000fe20


	//   ....[1]....
        /*0674*/ 	.word	0x0000fea0


	//----- nvinfo : EIATTR_COOP_GROUP_MASK_REGIDS
	.align		4
.L_262:
        /*0678*/ 	.byte	0x04, 0x29
        /*067a*/ 	.short	(.L_264 - .L_263)


	//   ....[0]....
.L_263:
        /*067c*/ 	.word	0xffffffff


	//   ....[1]....
        /*0680*/ 	.word	0xffffffff


	//   ....[2]....
        /*0684*/ 	.word	0xffffffff


	//   ....[3]....
        /*0688*/ 	.word	0xffffffff


	//   ....[4]....
        /*068c*/ 	.word	0xffffffff


	//   ....[5]....
        /*0690*/ 	.word	0xffffffff


	//   ....[6]....
        /*0694*/ 	.word	0xffffffff


	//   ....[7]....
        /*0698*/ 	.word	0xffffffff


	//   ....[8]....
        /*069c*/ 	.word	0xffffffff


	//   ....[9]....
        /*06a0*/ 	.word	0xffffffff


	//   ....[10]....
        /*06a4*/ 	.word	0xffffffff


	//   ....[11]....
        /*06a8*/ 	.word	0xffffffff


	//   ....[12]....
        /*06ac*/ 	.word	0xffffffff


	//   ....[13]....
        /*06b0*/ 	.word	0xffffffff


	//   ....[14]....
        /*06b4*/ 	.word	0xffffffff


	//   ....[15]....
        /*06b8*/ 	.word	0xffffffff


	//   ....[16]....
        /*06bc*/ 	.word	0xffffffff


	//   ....[17]....
        /*06c0*/ 	.word	0xffffffff


	//   ....[18]....
        /*06c4*/ 	.word	0xffffffff


	//   ....[19]....
        /*06c8*/ 	.word	0xffffffff


	//   ....[20]....
        /*06cc*/ 	.word	0xffffffff


	//   ....[21]....
        /*06d0*/ 	.word	0xffffffff


	//   ....[22]....
        /*06d4*/ 	.word	0xffffffff


	//   ....[23]....
        /*06d8*/ 	.word	0xffffffff


	//   ....[24]....
        /*06dc*/ 	.word	0xffffffff


	//   ....[25]....
        /*06e0*/ 	.word	0xffffffff


	//   ....[26]....
        /*06e4*/ 	.word	0xffffffff


	//   ....[27]....
        /*06e8*/ 	.word	0xffffffff


	//   ....[28]....
        /*06ec*/ 	.word	0xffffffff


	//   ....[29]....
        /*06f0*/ 	.word	0xffffffff


	//   ....[30]....
        /*06f4*/ 	.word	0xffffffff


	//   ....[31]....
        /*06f8*/ 	.word	0xffffffff


	//   ....[32]....
        /*06fc*/ 	.word	0xffffffff


	//   ....[33]....
        /*0700*/ 	.word	0xffffffff


	//   ....[34]....
        /*0704*/ 	.word	0xffffffff


	//   ....[35]....
        /*0708*/ 	.word	0xffffffff


	//   ....[36]....
        /*070c*/ 	.word	0xffffffff


	//   ....[37]....
        /*0710*/ 	.word	0xffffffff


	//   ....[38]....
        /*0714*/ 	.word	0xffffffff


	//   ....[39]....
        /*0718*/ 	.word	0xffffffff


	//   ....[40]....
        /*071c*/ 	.word	0xffffffff


	//   ....[41]....
        /*0720*/ 	.word	0xffffffff


	//   ....[42]....
        /*0724*/ 	.word	0xffffffff


	//   ....[43]....
        /*0728*/ 	.word	0xffffffff


	//   ....[44]....
        /*072c*/ 	.word	0xffffffff


	//   ....[45]....
        /*0730*/ 	.word	0xffffffff


	//   ....[46]....
        /*0734*/ 	.word	0xffffffff


	//   ....[47]....
        /*0738*/ 	.word	0xffffffff


	//   ....[48]....
        /*073c*/ 	.word	0xffffffff


	//   ....[49]....
        /*0740*/ 	.word	0xffffffff


	//   ....[50]....
        /*0744*/ 	.word	0xffffffff


	//   ....[51]....
        /*0748*/ 	.word	0xffffffff


	//   ....[52]....
        /*074c*/ 	.word	0xffffffff


	//   ....[53]....
        /*0750*/ 	.word	0xffffffff


	//   ....[54]....
        /*0754*/ 	.word	0xffffffff


	//   ....[55]....
        /*0758*/ 	.word	0xffffffff


	//   ....[56]....
        /*075c*/ 	.word	0xffffffff


	//   ....[57]....
        /*0760*/ 	.word	0xffffffff


	//   ....[58]....
        /*0764*/ 	.word	0xffffffff


	//   ....[59]....
        /*0768*/ 	.word	0xffffffff


	//   ....[60]....
        /*076c*/ 	.word	0xffffffff


	//   ....[61]....
        /*0770*/ 	.word	0xffffffff


	//   ....[62]....
        /*0774*/ 	.word	0xffffffff


	//   ....[63]....
        /*0778*/ 	.word	0xffffffff


	//   ....[64]....
        /*077c*/ 	.word	0xffffffff


	//   ....[65]....
        /*0780*/ 	.word	0xffffffff


	//   ....[66]....
        /*0784*/ 	.word	0xffffffff


	//   ....[67]....
        /*0788*/ 	.word	0xffffffff


	//   ....[68]....
        /*078c*/ 	.word	0xffffffff


	//   ....[69]....
        /*0790*/ 	.word	0xffffffff


	//   ....[70]....
        /*0794*/ 	.word	0xffffffff


	//   ....[71]....
        /*0798*/ 	.word	0xffffffff


	//   ....[72]....
        /*079c*/ 	.word	0xffffffff


	//   ....[73]....
        /*07a0*/ 	.word	0xffffffff


	//   ....[74]....
        /*07a4*/ 	.word	0xffffffff


	//   ....[75]....
        /*07a8*/ 	.word	0xffffffff


	//   ....[76]....
        /*07ac*/ 	.word	0xffffffff


	//   ....[77]....
        /*07b0*/ 	.word	0xffffffff


	//   ....[78]....
        /*07b4*/ 	.word	0xffffffff


	//   ....[79]....
        /*07b8*/ 	.word	0xffffffff


	//   ....[80]....
        /*07bc*/ 	.word	0xffffffff


	//   ....[81]....
        /*07c0*/ 	.word	0xffffffff


	//   ....[82]....
        /*07c4*/ 	.word	0xffffffff


	//   ....[83]....
        /*07c8*/ 	.word	0xffffffff


	//   ....[84]....
        /*07cc*/ 	.word	0xffffffff


	//   ....[85]....
        /*07d0*/ 	.word	0xffffffff


	//   ....[86]....
        /*07d4*/ 	.word	0xffffffff


	//   ....[87]....
        /*07d8*/ 	.word	0xffffffff


	//   ....[88]....
        /*07dc*/ 	.word	0xffffffff


	//   ....[89]....
        /*07e0*/ 	.word	0xffffffff


	//   ....[90]....
        /*07e4*/ 	.word	0xffffffff


	//   ....[91]....
        /*07e8*/ 	.word	0xffffffff


	//   ....[92]....
        /*07ec*/ 	.word	0xffffffff


	//   ....[93]....
        /*07f0*/ 	.word	0xffffffff


	//   ....[94]....
        /*07f4*/ 	.word	0xffffffff


	//   ....[95]....
        /*07f8*/ 	.word	0xffffffff


	//   ....[96]....
        /*07fc*/ 	.word	0xffffffff


	//   ....[97]....
        /*0800*/ 	.word	0xffffffff


	//   ....[98]....
        /*0804*/ 	.word	0xffffffff


	//   ....[99]....
        /*0808*/ 	.word	0xffffffff


	//   ....[100]....
        /*080c*/ 	.word	0xffffffff


	//   ....[101]....
        /*0810*/ 	.word	0xffffffff


	//   ....[102]....
        /*0814*/ 	.word	0xffffffff


	//   ....[103]....
        /*0818*/ 	.word	0xffffffff


	//   ....[104]....
        /*081c*/ 	.word	0xffffffff


	//   ....[105]....
        /*0820*/ 	.word	0xffffffff


	//   ....[106]....
        /*0824*/ 	.word	0xffffffff


	//   ....[107]....
        /*0828*/ 	.word	0xffffffff


	//   ....[108]....
        /*082c*/ 	.word	0xffffffff


	//   ....[109]....
        /*0830*/ 	.word	0xffffffff


	//   ....[110]....
        /*0834*/ 	.word	0xffffffff


	//   ....[111]....
        /*0838*/ 	.word	0xffffffff


	//   ....[112]....
        /*083c*/ 	.word	0xffffffff


	//   ....[113]....
        /*0840*/ 	.word	0xffffffff


	//   ....[114]....
        /*0844*/ 	.word	0xffffffff


	//   ....[115]....
        /*0848*/ 	.word	0xffffffff


	//   ....[116]....
        /*084c*/ 	.word	0xffffffff


	//   ....[117]....
        /*0850*/ 	.word	0xffffffff


	//   ....[118]....
        /*0854*/ 	.word	0xffffffff


	//   ....[119]....
        /*0858*/ 	.word	0xffffffff


	//   ....[120]....
        /*085c*/ 	.word	0xffffffff


	//   ....[121]....
        /*0860*/ 	.word	0xffffffff


	//   ....[122]....
        /*0864*/ 	.word	0xffffffff


	//   ....[123]....
        /*0868*/ 	.word	0xffffffff


	//   ....[124]....
        /*086c*/ 	.word	0xffffffff


	//   ....[125]....
        /*0870*/ 	.word	0xffffffff


	//   ....[126]....
        /*0874*/ 	.word	0xffffffff


	//   ....[127]....
        /*0878*/ 	.word	0xffffffff


	//   ....[128]....
        /*087c*/ 	.word	0xffffffff


	//   ....[129]....
        /*0880*/ 	.word	0xffffffff


	//   ....[130]....
        /*0884*/ 	.word	0xffffffff


	//   ....[131]....
        /*0888*/ 	.word	0xffffffff


	//   ....[132]....
        /*088c*/ 	.word	0xffffffff


	//   ....[133]....
        /*0890*/ 	.word	0xffffffff


	//   ....[134]....
        /*0894*/ 	.word	0xffffffff


	//   ....[135]....
        /*0898*/ 	.word	0xffffffff


	//   ....[136]....
        /*089c*/ 	.word	0xffffffff


	//   ....[137]....
        /*08a0*/ 	.word	0xffffffff


	//   ....[138]....
        /*08a4*/ 	.word	0xffffffff


	//   ....[139]....
        /*08a8*/ 	.word	0xffffffff


	//   ....[140]....
        /*08ac*/ 	.word	0xffffffff


	//   ....[141]....
        /*08b0*/ 	.word	0xffffffff


	//   ....[142]....
        /*08b4*/ 	.word	0xffffffff


	//   ....[143]....
        /*08b8*/ 	.word	0xffffffff


	//   ....[144]....
        /*08bc*/ 	.word	0xffffffff


	//   ....[145]....
        /*08c0*/ 	.word	0xffffffff


	//   ....[146]....
        /*08c4*/ 	.word	0xffffffff


	//   ....[147]....
        /*08c8*/ 	.word	0xffffffff


	//   ....[148]....
        /*08cc*/ 	.word	0xffffffff


	//   ....[149]....
        /*08d0*/ 	.word	0xffffffff


	//   ....[150]....
        /*08d4*/ 	.word	0xffffffff


	//   ....[151]....
        /*08d8*/ 	.word	0xffffffff


	//   ....[152]....
        /*08dc*/ 	.word	0xffffffff


	//   ....[153]....
        /*08e0*/ 	.word	0xffffffff


	//   ....[154]....
        /*08e4*/ 	.word	0xffffffff


	//   ....[155]....
        /*08e8*/ 	.word	0xffffffff


	//   ....[156]....
        /*08ec*/ 	.word	0xffffffff


	//   ....[157]....
        /*08f0*/ 	.word	0xffffffff


	//   ....[158]....
        /*08f4*/ 	.word	0xffffffff


	//   ....[159]....
        /*08f8*/ 	.word	0xffffffff


	//   ....[160]....
        /*08fc*/ 	.word	0xffffffff


	//   ....[161]....
        /*0900*/ 	.word	0xffffffff


	//   ....[162]....
        /*0904*/ 	.word	0xffffffff


	//   ....[163]....
        /*0908*/ 	.word	0xffffffff


	//   ....[164]....
        /*090c*/ 	.word	0xffffffff


	//   ....[165]....
        /*0910*/ 	.word	0xffffffff


	//   ....[166]....
        /*0914*/ 	.word	0xffffffff


	//   ....[167]....
        /*0918*/ 	.word	0xffffffff


	//   ....[168]....
        /*091c*/ 	.word	0xffffffff


	//   ....[169]....
        /*0920*/ 	.word	0xffffffff


	//   ....[170]....
        /*0924*/ 	.word	0xffffffff


	//   ....[171]....
        /*0928*/ 	.word	0xffffffff


	//   ....[172]....
        /*092c*/ 	.word	0xffffffff


	//   ....[173]....
        /*0930*/ 	.word	0xffffffff


	//   ....[174]....
        /*0934*/ 	.word	0xffffffff


	//   ....[175]....
        /*0938*/ 	.word	0xffffffff


	//   ....[176]....
        /*093c*/ 	.word	0xffffffff


	//   ....[177]....
        /*0940*/ 	.word	0xffffffff


	//   ....[178]....
        /*0944*/ 	.word	0xffffffff


	//   ....[179]....
        /*0948*/ 	.word	0xffffffff


	//   ....[180]....
        /*094c*/ 	.word	0xffffffff


	//   ....[181]....
        /*0950*/ 	.word	0xffffffff


	//   ....[182]....
        /*0954*/ 	.word	0xffffffff


	//   ....[183]....
        /*0958*/ 	.word	0xffffffff


	//   ....[184]....
        /*095c*/ 	.word	0xffffffff


	//   ....[185]....
        /*0960*/ 	.word	0xffffffff


	//   ....[186]....
        /*0964*/ 	.word	0xffffffff


	//   ....[187]....
        /*0968*/ 	.word	0xffffffff


	//   ....[188]....
        /*096c*/ 	.word	0xffffffff


	//   ....[189]....
        /*0970*/ 	.word	0xffffffff


	//   ....[190]....
        /*0974*/ 	.word	0xffffffff


	//   ....[191]....
        /*0978*/ 	.word	0xffffffff


	//   ....[192]....
        /*097c*/ 	.word	0xffffffff


	//   ....[193]....
        /*0980*/ 	.word	0xffffffff


	//   ....[194]....
        /*0984*/ 	.word	0xffffffff


	//   ....[195]....
        /*0988*/ 	.word	0xffffffff


	//   ....[196]....
        /*098c*/ 	.word	0xffffffff


	//   ....[197]....
        /*0990*/ 	.word	0xffffffff


	//   ....[198]....
        /*0994*/ 	.word	0xffffffff


	//   ....[199]....
        /*0998*/ 	.word	0xffffffff


	//   ....[200]....
        /*099c*/ 	.word	0xffffffff


	//   ....[201]....
        /*09a0*/ 	.word	0xffffffff


	//   ....[202]....
        /*09a4*/ 	.word	0xffffffff


	//   ....[203]....
        /*09a8*/ 	.word	0xffffffff


	//   ....[204]....
        /*09ac*/ 	.word	0xffffffff


	//   ....[205]....
        /*09b0*/ 	.word	0xffffffff


	//   ....[206]....
        /*09b4*/ 	.word	0xffffffff


	//   ....[207]....
        /*09b8*/ 	.word	0xffffffff


	//   ....[208]....
        /*09bc*/ 	.word	0xffffffff


	//   ....[209]....
        /*09c0*/ 	.word	0xffffffff


	//   ....[210]....
        /*09c4*/ 	.word	0xffffffff


	//   ....[211]....
        /*09c8*/ 	.word	0xffffffff


	//   ....[212]....
        /*09cc*/ 	.word	0xffffffff


	//   ....[213]....
        /*09d0*/ 	.word	0xffffffff


	//   ....[214]....
        /*09d4*/ 	.word	0xffffffff


	//   ....[215]....
        /*09d8*/ 	.word	0xffffffff


	//   ....[216]....
        /*09dc*/ 	.word	0xffffffff


	//   ....[217]....
        /*09e0*/ 	.word	0xffffffff


	//   ....[218]....
        /*09e4*/ 	.word	0xffffffff


	//   ....[219]....
        /*09e8*/ 	.word	0xffffffff


	//   ....[220]....
        /*09ec*/ 	.word	0xffffffff


	//   ....[221]....
        /*09f0*/ 	.word	0xffffffff


	//   ....[222]....
        /*09f4*/ 	.word	0xffffffff


	//   ....[223]....
        /*09f8*/ 	.word	0xffffffff


	//   ....[224]....
        /*09fc*/ 	.word	0xffffffff


	//   ....[225]....
        /*0a00*/ 	.word	0xffffffff


	//   ....[226]....
        /*0a04*/ 	.word	0xffffffff


	//   ....[227]....
        /*0a08*/ 	.word	0xffffffff


	//   ....[228]....
        /*0a0c*/ 	.word	0xffffffff


	//   ....[229]....
        /*0a10*/ 	.word	0xffffffff


	//   ....[230]....
        /*0a14*/ 	.word	0xffffffff


	//----- nvinfo : EIATTR_COOP_GROUP_INSTR_OFFSETS
	.align		4
.L_264:
        /*0a18*/ 	.byte	0x04, 0x28
        /*0a1a*/ 	.short	(.L_266 - .L_265)


	//   ....[0]....
.L_265:
        /*0a1c*/ 	.word	0x00000050


	//   ....[1]....
        /*0a20*/ 	.word	0x00000210


	//   ....[2]....
        /*0a24*/ 	.word	0x00000240


	//   ....[3]....
        /*0a28*/ 	.word	0x00000270


	//   ....[4]....
        /*0a2c*/ 	.word	0x000002a0


	//   ....[5]....
        /*0a30*/ 	.word	0x000002d0


	//   ....[6]....
        /*0a34*/ 	.word	0x00000300


	//   ....[7]....
        /*0a38*/ 	.word	0x00000470


	//   ....[8]....
        /*0a3c*/ 	.word	0x000004b0


	//   ....[9]....
        /*0a40*/ 	.word	0x000004e0


	//   ....[10]....
        /*0a44*/ 	.word	0x00000510


	//   ....[11]....
        /*0a48*/ 	.word	0x00000540


	//   ....[12]....
        /*0a4c*/ 	.word	0x00000570


	//   ....[13]....
        /*0a50*/ 	.word	0x00000600


	//   ....[14]....
        /*0a54*/ 	.word	0x00000650


	//   ....[15]....
        /*0a58*/ 	.word	0x00000670


	//   ....[16]....
        /*0a5c*/ 	.word	0x000006d0


	//   ....[17]....
        /*0a60*/ 	.word	0x00002900


	//   ....[18]....
        /*0a64*/ 	.word	0x00002920


	//   ....[19]....
        /*0a68*/ 	.word	0x00002a10


	//   ....[20]....
        /*0a6c*/ 	.word	0x00002a20


	//   ....[21]....
        /*0a70*/ 	.word	0x00002b00


	//   ....[22]....
        /*0a74*/ 	.word	0x00002b20


	//   ....[23]....
        /*0a78*/ 	.word	0x00002c00


	//   ....[24]....
        /*0a7c*/ 	.word	0x00002c10


	//   ....[25]....
        /*0a80*/ 	.word	0x00002cf0


	//   ....[26]....
        /*0a84*/ 	.word	0x00002d10


	//   ....[27]....
        /*0a88*/ 	.word	0x00002df0


	//   ....[28]....
        /*0a8c*/ 	.word	0x00002e00


	//   ....[29]....
        /*0a90*/ 	.word	0x00002ee0


	//   ....[30]....
        /*0a94*/ 	.word	0x00002f00


	//   ....[31]....
        /*0a98*/ 	.word	0x00002fe0


	//   ....[32]....
        /*0a9c*/ 	.word	0x00002ff0


	//   ....[33]....
        /*0aa0*/ 	.word	0x00004a90


	//   ....[34]....
        /*0aa4*/ 	.word	0x00004aa0


	//   ....[35]....
        /*0aa8*/ 	.word	0x00004ac0


	//   ....[36]....
        /*0aac*/ 	.word	0x00004ad0


	//   ....[37]....
        /*0ab0*/ 	.word	0x00005510


	//   ....[38]....
        /*0ab4*/ 	.word	0x00005560


	//   ....[39]....
        /*0ab8*/ 	.word	0x00005870


	//   ....[40]....
        /*0abc*/ 	.word	0x000058a0


	//   ....[41]....
        /*0ac0*/ 	.word	0x00005950


	//   ....[42]....
        /*0ac4*/ 	.word	0x00005b10


	//   ....[43]....
        /*0ac8*/ 	.word	0x00005b50


	//   ....[44]....
        /*0acc*/ 	.word	0x00005c50


	//   ....[45]....
        /*0ad0*/ 	.word	0x00008580


	//   ....[46]....
        /*0ad4*/ 	.word	0x00008590


	//   ....[47]....
        /*0ad8*/ 	.word	0x000085a0


	//   ....[48]....
        /*0adc*/ 	.word	0x000085b0


	//   ....[49]....
        /*0ae0*/ 	.word	0x00009020


	//   ....[50]....
        /*0ae4*/ 	.word	0x00009390


	//   ....[51]....
        /*0ae8*/ 	.word	0x000095e0


	//   ....[52]....
        /*0aec*/ 	.word	0x00009760


	//   ....[53]....
        /*0af0*/ 	.word	0x000097e0


	//   ....[54]....
        /*0af4*/ 	.word	0x000099d0


	//   ....[55]....
        /*0af8*/ 	.word	0x00009a40


	//   ....[56]....
        /*0afc*/ 	.word	0x00009b50


	//   ....[57]....
        /*0b00*/ 	.word	0x0000d030


	//   ....[58]....
        /*0b04*/ 	.word	0x0000d080


	//   ....[59]....
        /*0b08*/ 	.word	0x0000d200


	//   ....[60]....
        /*0b0c*/ 	.word	0x0000d290


	//   ....[61]....
        /*0b10*/ 	.word	0x0000d340


	//   ....[62]....
        /*0b14*/ 	.word	0x0000d380


	//   ....[63]....
        /*0b18*/ 	.word	0x0000d540


	//   ....[64]....
        /*0b1c*/ 	.word	0x0000d790


	//   ....[65]....
        /*0b20*/ 	.word	0x0000f620


	//   ....[66]....
        /*0b24*/ 	.word	0x0000f690


	//   ....[67]....
        /*0b28*/ 	.word	0x0000f6a0


	//   ....[68]....
        /*0b2c*/ 	.word	0x0000f6b0


	//   ....[69]....
        /*0b30*/ 	.word	0x0000f6e0


	//   ....[70]....
        /*0b34*/ 	.word	0x0000f700


	//   ....[71]....
        /*0b38*/ 	.word	0x0000f710


	//   ....[72]....
        /*0b3c*/ 	.word	0x0000f720


	//   ....[73]....
        /*0b40*/ 	.word	0x00010930


	//   ....[74]....
        /*0b44*/ 	.word	0x00010940


	//   ....[75]....
        /*0b48*/ 	.word	0x00010950


	//   ....[76]....
        /*0b4c*/ 	.word	0x00010960


	//   ....[77]....
        /*0b50*/ 	.word	0x00010970


	//   ....[78]....
        /*0b54*/ 	.word	0x00010980


	//   ....[79]....
        /*0b58*/ 	.word	0x00010990


	//   ....[80]....
        /*0b5c*/ 	.word	0x000109a0


	//   ....[81]....
        /*0b60*/ 	.word	0x00010d90


	//   ....[82]....
        /*0b64*/ 	.word	0x00010db0


	//   ....[83]....
        /*0b68*/ 	.word	0x00010e30


	//   ....[84]....
        /*0b6c*/ 	.word	0x00010e40


	//   ....[85]....
        /*0b70*/ 	.word	0x00010ec0


	//   ....[86]....
        /*0b74*/ 	.word	0x00010ee0


	//   ....[87]....
        /*0b78*/ 	.word	0x00010f60


	//   ....[88]....
        /*0b7c*/ 	.word	0x00010f70


	//   ....[89]....
        /*0b80*/ 	.word	0x00010ff0


	//   ....[90]....
        /*0b84*/ 	.word	0x00011010


	//   ....[91]....
        /*0b88*/ 	.word	0x00011090


	//   ....[92]....
        /*0b8c*/ 	.word	0x000110a0


	//   ....[93]....
        /*0b90*/ 	.word	0x00011120


	//   ....[94]....
        /*0b94*/ 	.word	0x00011140


	//   ....[95]....
        /*0b98*/ 	.word	0x000111c0


	//   ....[96]....
        /*0b9c*/ 	.word	0x000111d0


	//   ....[97]....
        /*0ba0*/ 	.word	0x00011470


	//   ....[98]....
        /*0ba4*/ 	.word	0x00011490


	//   ....[99]....
        /*0ba8*/ 	.word	0x000117e0


	//   ....[100]....
        /*0bac*/ 	.word	0x000117f0


	//   ....[101]....
        /*0bb0*/ 	.word	0x00011a50


	//   ....[102]....
        /*0bb4*/ 	.word	0x00011a70


	//   ....[103]....
        /*0bb8*/ 	.word	0x00011cd0


	//   ....[104]....
        /*0bbc*/ 	.word	0x00011ce0


	//   ....[105]....
        /*0bc0*/ 	.word	0x000126f0


	//   ....[106]....
        /*0bc4*/ 	.word	0x00012710


	//   ....[107]....
        /*0bc8*/ 	.word	0x00012790


	//   ....[108]....
        /*0bcc*/ 	.word	0x000127a0


	//   ....[109]....
        /*0bd0*/ 	.word	0x00012820


	//   ....[110]....
        /*0bd4*/ 	.word	0x00012840


	//   ....[111]....
        /*0bd8*/ 	.word	0x000128c0


	//   ....[112]....
        /*0bdc*/ 	.word	0x000128d0


	//   ....[113]....
        /*0be0*/ 	.word	0x00012950


	//   ....[114]....
        /*0be4*/ 	.word	0x00012970


	//   ....[115]....
        /*0be8*/ 	.word	0x000129f0


	//   ....[116]....
        /*0bec*/ 	.word	0x00012a00


	//   ....[117]....
        /*0bf0*/ 	.word	0x00012a80


	//   ....[118]....
        /*0bf4*/ 	.word	0x00012aa0


	//   ....[119]....
        /*0bf8*/ 	.word	0x00012b20


	//   ....[120]....
        /*0bfc*/ 	.word	0x00012b30


	//   ....[121]....
        /*0c00*/ 	.word	0x00012c90


	//   ....[122]....
        /*0c04*/ 	.word	0x00012cb0


	//   ....[123]....
        /*0c08*/ 	.word	0x00012de0


	//   ....[124]....
        /*0c0c*/ 	.word	0x00012e20


	//   ....[125]....
        /*0c10*/ 	.word	0x00012e50


	//   ....[126]....
        /*0c14*/ 	.word	0x00012e80


	//   ....[127]....
        /*0c18*/ 	.word	0x00012eb0


	//   ....[128]....
        /*0c1c*/ 	.word	0x00012ee0


	//   ....[129]....
        /*0c20*/ 	.word	0x00013040


	//   ....[130]....
        /*0c24*/ 	.word	0x00013080


	//   ....[131]....
        /*0c28*/ 	.word	0x000130b0


	//   ....[132]....
        /*0c2c*/ 	.word	0x000130e0


	//   ....[133]....
        /*0c30*/ 	.word	0x00013110


	//   ....[134]....
        /*0c34*/ 	.word	0x00013140


	//   ....[135]....
        /*0c38*/ 	.word	0x000131d0


	//   ....[136]....
        /*0c3c*/ 	.word	0x00013230


	//   ....[137]....
        /*0c40*/ 	.word	0x00013240


	//   ....[138]....
        /*0c44*/ 	.word	0x000132a0


	//   ....[139]....
        /*0c48*/ 	.word	0x00013d00


	//   ....[140]....
        /*0c4c*/ 	.word	0x00013d60


	//   ....[141]....
        /*0c50*/ 	.word	0x00013db0


	//   ....[142]....
        /*0c54*/ 	.word	0x00013e00


	//   ....[143]....
        /*0c58*/ 	.word	0x00013e50


	//   ....[144]....
        /*0c5c*/ 	.word	0x00013ec0


	//   ....[145]....
        /*0c60*/ 	.word	0x00013f10


	//   ....[146]....
        /*0c64*/ 	.word	0x00013f80


	//   ....[147]....
        /*0c68*/ 	.word	0x00013ff0


	//   ....[148]....
        /*0c6c*/ 	.word	0x00014050


	//   ....[149]....
        /*0c70*/ 	.word	0x000140c0


	//   ....[150]....
        /*0c74*/ 	.word	0x00014130


	//   ....[151]....
        /*0c78*/ 	.word	0x000141a0


	//   ....[152]....
        /*0c7c*/ 	.word	0x00014200


	//   ....[153]....
        /*0c80*/ 	.word	0x00014270


	//   ....[154]....
        /*0c84*/ 	.word	0x000142e0


	//   ....[155]....
        /*0c88*/ 	.word	0x00014350


	//   ....[156]....
        /*0c8c*/ 	.word	0x000143b0


	//   ....[157]....
        /*0c90*/ 	.word	0x00014420


	//   ....[158]....
        /*0c94*/ 	.word	0x00014490


	//   ....[159]....
        /*0c98*/ 	.word	0x00014500


	//   ....[160]....
        /*0c9c*/ 	.word	0x00014560


	//   ....[161]....
        /*0ca0*/ 	.word	0x000145d0


	//   ....[162]....
        /*0ca4*/ 	.word	0x00014640


	//   ....[163]....
        /*0ca8*/ 	.word	0x000146b0


	//   ....[164]....
        /*0cac*/ 	.word	0x00014710


	//   ....[165]....
        /*0cb0*/ 	.word	0x00014770


	//   ....[166]....
        /*0cb4*/ 	.word	0x000147c0


	//   ....[167]....
        /*0cb8*/ 	.word	0x00014810


	//   ....[168]....
        /*0cbc*/ 	.word	0x00014870


	//   ....[169]....
        /*0cc0*/ 	.word	0x000148c0


	//   ....[170]....
        /*0cc4*/ 	.word	0x00014920


	//   ....[171]....
        /*0cc8*/ 	.word	0x00014970


	//   ....[172]....
        /*0ccc*/ 	.word	0x000149d0


	//   ....[173]....
        /*0cd0*/ 	.word	0x00014a40


	//   ....[174]....
        /*0cd4*/ 	.word	0x00014ab0


	//   ....[175]....
        /*0cd8*/ 	.word	0x00014b20


	//   ....[176]....
        /*0cdc*/ 	.word	0x00014b80


	//   ....[177]....
        /*0ce0*/ 	.word	0x00014bf0


	//   ....[178]....
        /*0ce4*/ 	.word	0x00014c60


	//   ....[179]....
        /*0ce8*/ 	.word	0x00014cd0


	//   ....[180]....
        /*0cec*/ 	.word	0x00014d30


	//   ....[181]....
        /*0cf0*/ 	.word	0x00014da0


	//   ....[182]....
        /*0cf4*/ 	.word	0x00014e10


	//   ....[183]....
        /*0cf8*/ 	.word	0x00014e80


	//   ....[184]....
        /*0cfc*/ 	.word	0x00014ee0


	//   ....[185]....
        /*0d00*/ 	.word	0x00014f50


	//   ....[186]....
        /*0d04*/ 	.word	0x00014fc0


	//   ....[187]....
        /*0d08*/ 	.word	0x00015030


	//   ....[188]....
        /*0d0c*/ 	.word	0x00015090


	//   ....[189]....
        /*0d10*/ 	.word	0x00015100


	//   ....[190]....
        /*0d14*/ 	.word	0x00015170


	//   ....[191]....
        /*0d18*/ 	.word	0x000151e0


	//   ....[192]....
        /*0d1c*/ 	.word	0x00015240


	//   ....[193]....
        /*0d20*/ 	.word	0x000152b0


	//   ....[194]....
        /*0d24*/ 	.word	0x00015320


	//   ....[195]....
        /*0d28*/ 	.word	0x00015390


	//   ....[196]....
        /*0d2c*/ 	.word	0x000153f0


	//   ....[197]....
        /*0d30*/ 	.word	0x00015460


	//   ....[198]....
        /*0d34*/ 	.word	0x000154d0


	//   ....[199]....
        /*0d38*/ 	.word	0x00015540


	//   ....[200]....
        /*0d3c*/ 	.word	0x000155a0


	//   ....[201]....
        /*0d40*/ 	.word	0x00015610


	//   ....[202]....
        /*0d44*/ 	.word	0x00015680


	//   ....[203]....
        /*0d48*/ 	.word	0x000156f0


	//   ....[204]....
        /*0d4c*/ 	.word	0x00015750


	//   ....[205]....
        /*0d50*/ 	.word	0x000157c0


	//   ....[206]....
        /*0d54*/ 	.word	0x00015830


	//   ....[207]....
        /*0d58*/ 	.word	0x000158a0


	//   ....[208]....
        /*0d5c*/ 	.word	0x00015900


	//   ....[209]....
        /*0d60*/ 	.word	0x00015970


	//   ....[210]....
        /*0d64*/ 	.word	0x000159e0


	//   ....[211]....
        /*0d68*/ 	.word	0x00015a50


	//   ....[212]....
        /*0d6c*/ 	.word	0x00015ab0


	//   ....[213]....
        /*0d70*/ 	.word	0x00015b20


	//   ....[214]....
        /*0d74*/ 	.word	0x00015b90


	//   ....[215]....
        /*0d78*/ 	.word	0x00015be0


	//   ....[216]....
        /*0d7c*/ 	.word	0x00015c20


	//   ....[217]....
        /*0d80*/ 	.word	0x00015c70


	//   ....[218]....
        /*0d84*/ 	.word	0x00015cc0


	//   ....[219]....
        /*0d88*/ 	.word	0x00015d10


	//   ....[220]....
        /*0d8c*/ 	.word	0x00015d80


	//   ....[221]....
        /*0d90*/ 	.word	0x00015dd0


	//   ....[222]....
        /*0d94*/ 	.word	0x00015e20


	//   ....[223]....
        /*0d98*/ 	.word	0x00015e70


	//   ....[224]....
        /*0d9c*/ 	.word	0x00015ec0


	//   ....[225]....
        /*0da0*/ 	.word	0x00015f10


	//   ....[226]....
        /*0da4*/ 	.word	0x00015f80


	//   ....[227]....
        /*0da8*/ 	.word	0x00015fd0


	//   ....[228]....
        /*0dac*/ 	.word	0x00016040


	//   ....[229]....
        /*0db0*/ 	.word	0x000160a0


	//   ....[230]....
        /*0db4*/ 	.word	0x00016110


	//----- nvinfo : EIATTR_EXIT_INSTR_OFFSETS
	.align		4
.L_266:
        /*0db8*/ 	.byte	0x04, 0x1c
        /*0dba*/ 	.short	(.L_268 - .L_267)


	//   ....[0]....
.L_267:
        /*0dbc*/ 	.word	0x000010f0


	//   ....[1]....
        /*0dc0*/ 	.word	0x00013cc0


	//----- nvinfo : EIATTR_MAX_THREADS
	.align		4
.L_268:
        /*0dc4*/ 	.byte	0x04, 0x05
        /*0dc6*/ 	.short	(.L_270 - .L_269)
.L_269:
        /*0dc8*/ 	.word	0x00000080
        /*0dcc*/ 	.word	0x00000001
        /*0dd0*/ 	.word	0x00000001


	//----- nvinfo : EIATTR_CRS_STACK_SIZE
	.align		4
.L_270:
        /*0dd4*/ 	.byte	0x04, 0x1e
        /*0dd6*/ 	.short	(.L_272 - .L_271)
.L_271:
        /*0dd8*/ 	.word	0x00000000
.L_272:


//--------------------- .nv.info._ZN7cutlass13device_kernelIN5flash19enable_sm80_to_sm89INS1_16FlashAttnFwdSm80INS1_25CollectiveMainloopFwdSm80ILi4ELi1ELb0EN4cute5tupleIJNS5_1CILi128EEENS7_ILi80EEENS7_ILi64EEEEEELi64ENS_6half_tEfNS_4arch4Sm80ELb1ELb0ELb1ELb1ELb0ELb1ELb1ELb1EEENS1_21CollectiveEpilogueFwdINS6_IJS8_SA_S9_EEENS6_IJNS7_ILi1EEESI_SI_EEESC_SE_Li128ELb1ELb1ELb1ELb0EEENS1_36VarlenDynamicPersistentTileSchedulerILi128ELi80ELi128ELi128ELb1ELb1ELb0ELb1ELb1ELb1EEEEEEEEEvNT_6ParamsE --------------------------
	.section	.nv.info._ZN7cutlass13device_kernelIN5flash19enable_sm80_to_sm89INS1_16FlashAttnFwdSm80INS1_25CollectiveMainloopFwdSm80ILi4ELi1ELb0EN4cute5tupleIJNS5_1CILi128EEENS7_ILi80EEENS7_ILi64EEEEEELi64ENS_6half_tEfNS_4arch4Sm80ELb1ELb0ELb1ELb1ELb0ELb1ELb1ELb1EEENS1_21CollectiveEpilogueFwdINS6_IJS8_SA_S9_EEENS6_IJNS7_ILi1EEESI_SI_EEESC_SE_Li128ELb1ELb1ELb1ELb0EEENS1_36VarlenDynamicPersistentTileSchedulerILi128ELi80ELi128ELi128ELb1ELb1ELb0ELb1ELb1ELb1EEEEEEEEEvNT_6ParamsE,"",@"SHT_CUDA_INFO"
	.sectionflags	@""
	.align	4


	//----- nvinfo : EIATTR_CUDA_API_VERSION
	.align		4
        /*0000*/ 	.byte	0x04, 0x37
        /*0002*/ 	.short	(.L_274 - .L_273)
.L_273:
        /*0004*/ 	.word	0x00000082


	//----- nvinfo : EIATTR_SW2861232_WAR
	.align		4
.L_274:
        /*0008*/ 	.byte	0x01, 0x35
	.zero		2


	//----- nvinfo : EIATTR_PARAM_CBANK
	.align		4
        /*000c*/ 	.byte	0x04, 0x0a
        /*000e*/ 	.short	(.L_276 - .L_275)
	.align		4
.L_275:
        /*0010*/ 	.word	index@(.nv.constant0._ZN7cutlass13device_kernelIN5flash19enable_sm80_to_sm89INS1_16FlashAttnFwdSm80INS1_25CollectiveMainloopFwdSm80ILi4ELi1ELb0EN4cute5tupleIJNS5_1CILi128EEENS7_ILi80EEENS7_ILi64EEEEEELi64ENS_6half_tEfNS_4arch4Sm80ELb1ELb0ELb1ELb1ELb0ELb1ELb1ELb1EEENS1_21CollectiveEpilogueFwdINS6_IJS8_SA_S9_EEENS6_IJNS7_ILi1EEESI_SI_EEESC_SE_Li128ELb1ELb1ELb1ELb0EEENS1_36VarlenDynamicPersistentTileSchedulerILi128ELi80ELi128ELi128ELb1ELb1ELb0ELb1ELb1ELb1EEEEEEEEEvNT_6ParamsE)
        /*0014*/ 	.short	0x0160
        /*0016*/ 	.short	0x0438


	//----- nvinfo : EIATTR_CBANK_PARAM_SIZE
	.align		4
.L_276:
        /*0018*/ 	.byte	0x03, 0x19
        /*001a*/ 	.short	0x0438


	//----- nvinfo : EIATTR_KPARAM_INFO
	.align		4
        /*001c*/ 	.byte	0x04, 0x17
        /*001e*/ 	.short	(.L_278 - .L_277)
.L_277:
        /*0020*/ 	.word	0x00000000
        /*0024*/ 	.short	0x0000
        /*0026*/ 	.short	0x0000
        /*0028*/ 	.byte	0x00, 0xf0, 0xe1, 0x10


	//----- nvinfo : EIATTR_MAXREG_COUNT
	.align		4
.L_278:
        /*002c*/ 	.byte	0x03, 0x1b
        /*002e*/ 	.short	0x00ff


	//----- nvinfo : EIATTR_NUM_BARRIERS
	.align		4
        /*0030*/ 	.byte	0x02, 0x4c
        /*0032*/ 	.byte	0x06
	.zero		1


	//----- nvinfo : EIATTR_ANNOTATIONS
	.align		4
        /*0034*/ 	.byte	0x04, 0x55
        /*0036*/ 	.short	(.L_280 - .L_279)


	//   ....[0]....
.L_279:
        /* <DEDUP_REMOVED lines=80> */


	//----- nvinfo : EIATTR_MERCURY_ISA_VERSION
	.align		4
.L_280:
        /*0528*/ 	.byte	0x03, 0x5f
        /*052a*/ 	.short	0x0000


	//----- nvinfo : EIATTR_INT_WARP_WIDE_INSTR_OFFSETS
	.align		4
        /*052c*/ 	.byte	0x04, 0x31
        /*052e*/ 	.short	(.L_282 - .L_281)


	//   ....[0]....
.L_281:
        /*0530*/ 	.word	0x0001a200


	//   ....[1]....
        /*0534*/ 	.word	0x0001a280


	//----- nvinfo : EIATTR_COOP_GROUP_MASK_REGIDS
	.align		4
.L_282:
        /*0538*/ 	.byte	0x04, 0x29
        /*053a*/ 	.short	(.L_284 - .L_283)


	//   ....[0]....
.L_283:
        /*053c*/ 	.word	0xffffffff


	//   ....[1]....
        /*0540*/ 	.word	0xffffffff


	//   ....[2]....
        /*0544*/ 	.word	0xffffffff


	//   ....[3]....
        /*0548*/ 	.word	0xffffffff


	//   ....[4]....
        /*054c*/ 	.word	0xffffffff


	//   ....[5]....
        /*0550*/ 	.word	0xffffffff


	//   ....[6]....
        /*0554*/ 	.word	0xffffffff


	//   ....[7]....
        /*0558*/ 	.word	0xffffffff


	//   ....[8]....
        /*055c*/ 	.word	0xffffffff


	//   ....[9]....
        /*0560*/ 	.word	0xffffffff


	//   ....[10]....
        /*0564*/ 	.word	0xffffffff


	//   ....[11]....
        /*0568*/ 	.word	0xffffffff


	//   ....[12]....
        /*056c*/ 	.word	0xffffffff


	//   ....[13]....
        /*0570*/ 	.word	0xffffffff


	//   ....[14]....
        /*0574*/ 	.word	0xffffffff


	//   ....[15]....
        /*0578*/ 	.word	0xffffffff


	//   ....[16]....
        /*057c*/ 	.word	0xffffffff


	//   ....[17]....
        /*0580*/ 	.word	0xffffffff


	//   ....[18]....
        /*0584*/ 	.word	0xffffffff


	//   ....[19]....
        /*0588*/ 	.word	0xffffffff


	//   ....[20]....
        /*058c*/ 	.word	0xffffffff


	//   ....[21]....
        /*0590*/ 	.word	0xffffffff


	//   ....[22]....
        /*0594*/ 	.word	0xffffffff


	//   ....[23]....
        /*0598*/ 	.word	0xffffffff


	//   ....[24]....
        /*059c*/ 	.word	0xffffffff


	//   ....[25]....
        /*05a0*/ 	.word	0xffffffff


	//   ....[26]....
        /*05a4*/ 	.word	0xffffffff


	//   ....[27]....
        /*05a8*/ 	.word	0xffffffff


	//   ....[28]....
        /*05ac*/ 	.word	0xffffffff


	//   ....[29]....
        /*05b0*/ 	.word	0xffffffff


	//   ....[30]....
        /*05b4*/ 	.word	0xffffffff


	//   ....[31]....
        /*05b8*/ 	.word	0xffffffff


	//   ....[32]....
        /*05bc*/ 	.word	0xffffffff


	//   ....[33]....
        /*05c0*/ 	.word	0xffffffff


	//   ....[34]....
        /*05c4*/ 	.word	0xffffffff


	//   ....[35]....
        /*05c8*/ 	.word	0xffffffff


	//   ....[36]....
        /*05cc*/ 	.word	0xffffffff


	//   ....[37]....
        /*05d0*/ 	.word	0xffffffff


	//   ....[38]....
        /*05d4*/ 	.word	0xffffffff


	//   ....[39]....
        /*05d8*/ 	.word	0xffffffff


	//   ....[40]....
        /*05dc*/ 	.word	0xffffffff


	//   ....[41]....
        /*05e0*/ 	.word	0xffffffff


	//   ....[42]....
        /*05e4*/ 	.word	0xffffffff


	//   ....[43]....
        /*05e8*/ 	.word	0xffffffff


	//   ....[44]....
        /*05ec*/ 	.word	0xffffffff


	//   ....[45]....
        /*05f0*/ 	.word	0xffffffff


	//   ....[46]....
        /*05f4*/ 	.word	0xffffffff


	//   ....[47]....
        /*05f8*/ 	.word	0xffffffff


	//   ....[48]....
        /*05fc*/ 	.word	0xffffffff


	//   ....[49]....
        /*0600*/ 	.word	0xffffffff


	//   ....[50]....
        /*0604*/ 	.word	0xffffffff


	//   ....[51]....
        /*0608*/ 	.word	0xffffffff


	//   ....[52]....
        /*060c*/ 	.word	0xffffffff


	//   ....[53]....
        /*0610*/ 	.word	0xffffffff


	//   ....[54]....
        /*0614*/ 	.word	0xffffffff


	//   ....[55]....
        /*0618*/ 	.word	0xffffffff


	//   ....[56]....
        /*061c*/ 	.word	0xffffffff


	//   ....[57]....
        /*0620*/ 	.word	0xffffffff


	//   ....[58]....
        /*0624*/ 	.word	0xffffffff


	//   ....[59]....
        /*0628*/ 	.word	0xffffffff


	//   ....[60]....
        /*062c*/ 	.word	0xffffffff


	//   ....[61]....
        /*0630*/ 	.word	0xffffffff


	//   ....[62]....
        /*0634*/ 	.word	0xffffffff


	//   ....[63]....
        /*0638*/ 	.word	0xffffffff


	//   ....[64]....
        /*063c*/ 	.word	0xffffffff


	//   ....[65]....
        /*0640*/ 	.word	0xffffffff


	//   ....[66]....
        /*0644*/ 	.word	0xffffffff


	//   ....[67]....
        /*0648*/ 	.word	0xffffffff


	//   ....[68]....
        /*064c*/ 	.word	0xffffffff


	//   ....[69]....
        /*0650*/ 	.word	0xffffffff


	//   ....[70]....
        /*0654*/ 	.word	0xffffffff


	//   ....[71]....
        /*0658*/ 	.word	0xffffffff


	//   ....[72]....
        /*065c*/ 	.word	0xffffffff


	//   ....[73]....
        /*0660*/ 	.word	0xffffffff


	//   ....[74]....
        /*0664*/ 	.word	0xffffffff


	//   ....[75]....
        /*0668*/ 	.word	0xffffffff


	//   ....[76]....
        /*066c*/ 	.word	0xffffffff


	//   ....[77]....
        /*0670*/ 	.word	0xffffffff


	//   ....[78]....
        /*0674*/ 	.word	0xffffffff


	//   ....[79]....
        /*0678*/ 	.word	0xffffffff


	//   ....[80]....
        /*067c*/ 	.word	0xffffffff


	//   ....[81]....
        /*0680*/ 	.word	0xffffffff


	//   ....[82]....
        /*0684*/ 	.word	0xffffffff


	//   ....[83]....
        /*0688*/ 	.word	0xffffffff


	//   ....[84]....
        /*068c*/ 	.word	0xffffffff


	//   ....[85]....
        /*0690*/ 	.word	0xffffffff


	//   ....[86]....
        /*0694*/ 	.word	0xffffffff


	//   ....[87]....
        /*0698*/ 	.word	0xffffffff


	//   ....[88]....
        /*069c*/ 	.word	0xffffffff


	//   ....[89]....
        /*06a0*/ 	.word	0xffffffff


	//   ....[90]....
        /*06a4*/ 	.word	0xffffffff


	//   ....[91]....
        /*06a8*/ 	.word	0xffffffff


	//   ....[92]....
        /*06ac*/ 	.word	0xffffffff


	//   ....[93]....
        /*06b0*/ 	.word	0xffffffff


	//   ....[94]....
        /*06b4*/ 	.word	0xffffffff


	//   ....[95]....
        /*06b8*/ 	.word	0xffffffff


	//   ....[96]....
        /*06bc*/ 	.word	0xffffffff


	//   ....[97]....
        /*06c0*/ 	.word	0xffffffff


	//   ....[98]....
        /*06c4*/ 	.word	0xffffffff


	//   ....[99]....
        /*06c8*/ 	.word	0xffffffff


	//   ....[100]....
        /*06cc*/ 	.word	0xffffffff


	//   ....[101]....
        /*06d0*/ 	.word	0xffffffff


	//   ....[102]....
        /*06d4*/ 	.word	0xffffffff


	//   ....[103]....
        /*06d8*/ 	.word	0xffffffff


	//   ....[104]....
        /*06dc*/ 	.word	0xffffffff


	//   ....[105]....
        /*06e0*/ 	.word	0xffffffff


	//   ....[106]....
        /*06e4*/ 	.word	0xffffffff


	//   ....[107]....
        /*06e8*/ 	.word	0xffffffff


	//   ....[108]....
        /*06ec*/ 	.word	0xffffffff


	//   ....[109]....
        /*06f0*/ 	.word	0xffffffff


	//   ....[110]....
        /*06f4*/ 	.word	0xffffffff


	//   ....[111]....
        /*06f8*/ 	.word	0xffffffff


	//   ....[112]....
        /*06fc*/ 	.word	0xffffffff


	//   ....[113]....
        /*0700*/ 	.word	0xffffffff


	//   ....[114]....
        /*0704*/ 	.word	0xffffffff


	//   ....[115]....
        /*0708*/ 	.word	0xffffffff


	//   ....[116]....
        /*070c*/ 	.word	0xffffffff


	//   ....[117]....
        /*0710*/ 	.word	0xffffffff


	//   ....[118]....
        /*0714*/ 	.word	0xffffffff


	//   ....[119]....
        /*0718*/ 	.word	0xffffffff


	//   ....[120]....
        /*071c*/ 	.word	0xffffffff


	//   ....[121]....
        /*0720*/ 	.word	0xffffffff


	//   ....[122]....
        /*0724*/ 	.word	0xffffffff


	//   ....[123]....
        /*0728*/ 	.word	0xffffffff


	//   ....[124]....
        /*072c*/ 	.word	0xffffffff


	//   ....[125]....
        /*0730*/ 	.word	0xffffffff


	//   ....[126]....
        /*0734*/ 	.word	0xffffffff


	//   ....[127]....
        /*0738*/ 	.word	0xffffffff


	//   ....[128]....
        /*073c*/ 	.word	0xffffffff


	//   ....[129]....
        /*0740*/ 	.word	0xffffffff


	//   ....[130]....
        /*0744*/ 	.word	0xffffffff


	//   ....[131]....
        /*0748*/ 	.word	0xffffffff


	//   ....[132]....
        /*074c*/ 	.word	0xffffffff


	//   ....[133]....
        /*0750*/ 	.word	0xffffffff


	//   ....[134]....
        /*0754*/ 	.word	0xffffffff


	//   ....[135]....
        /*0758*/ 	.word	0xffffffff


	//   ....[136]....
        /*075c*/ 	.word	0xffffffff


	//   ....[137]....
        /*0760*/ 	.word	0xffffffff


	//   ....[138]....
        /*0764*/ 	.word	0xffffffff


	//   ....[139]....
        /*0768*/ 	.word	0xffffffff


	//   ....[140]....
        /*076c*/ 	.word	0xffffffff


	//   ....[141]....
        /*0770*/ 	.word	0xffffffff


	//   ....[142]....
        /*0774*/ 	.word	0xffffffff


	//   ....[143]....
        /*0778*/ 	.word	0xffffffff


	//   ....[144]....
        /*077c*/ 	.word	0xffffffff


	//   ....[145]....
        /*0780*/ 	.word	0xffffffff


	//   ....[146]....
        /*0784*/ 	.word	0xffffffff


	//   ....[147]....
        /*0788*/ 	.word	0xffffffff


	//   ....[148]....
        /*078c*/ 	.word	0xffffffff


	//   ....[149]....
        /*0790*/ 	.word	0xffffffff


	//   ....[150]....
        /*0794*/ 	.word	0xffffffff


	//   ....[151]....
        /*0798*/ 	.word	0xffffffff


	//   ....[152]....
        /*079c*/ 	.word	0xffffffff


	//   ....[153]....
        /*07a0*/ 	.word	0xffffffff


	//   ....[154]....
        /*07a4*/ 	.word	0xffffffff


	//   ....[155]....
        /*07a8*/ 	.word	0xffffffff


	//   ....[156]....
        /*07ac*/ 	.word	0xffffffff


	//   ....[157]....
        /*07b0*/ 	.word	0xffffffff


	//   ....[158]....
        /*07b4*/ 	.word	0xffffffff


	//   ....[159]....
        /*07b8*/ 	.word	0xffffffff


	//   ....[160]....
        /*07bc*/ 	.word	0xffffffff


	//   ....[161]....
        /*07c0*/ 	.word	0xffffffff


	//   ....[162]....
        /*07c4*/ 	.word	0xffffffff


	//   ....[163]....
        /*07c8*/ 	.word	0xffffffff


	//   ....[164]....
        /*07cc*/ 	.word	0xffffffff


	//   ....[165]....
        /*07d0*/ 	.word	0xffffffff


	//   ....[166]....
        /*07d4*/ 	.word	0xffffffff


	//   ....[167]....
        /*07d8*/ 	.word	0xffffffff


	//   ....[168]....
        /*07dc*/ 	.word	0xffffffff


	//   ....[169]....
        /*07e0*/ 	.word	0xffffffff


	//   ....[170]....
        /*07e4*/ 	.word	0xffffffff


	//   ....[171]....
        /*07e8*/ 	.word	0xffffffff


	//   ....[172]....
        /*07ec*/ 	.word	0xffffffff


	//   ....[173]....
        /*07f0*/ 	.word	0xffffffff


	//   ....[174]....
        /*07f4*/ 	.word	0xffffffff


	//   ....[175]....
        /*07f8*/ 	.word	0xffffffff


	//   ....[176]....
        /*07fc*/ 	.word	0xffffffff


	//   ....[177]....
        /*0800*/ 	.word	0xffffffff


	//   ....[178]....
        /*0804*/ 	.word	0xffffffff


	//   ....[179]....
        /*0808*/ 	.word	0xffffffff


	//   ....[180]....
        /*080c*/ 	.word	0xffffffff


	//   ....[181]....
        /*0810*/ 	.word	0xffffffff


	//   ....[182]....
        /*0814*/ 	.word	0xffffffff


	//   ....[183]....
        /*0818*/ 	.word	0xffffffff


	//   ....[184]....
        /*081c*/ 	.word	0xffffffff


	//   ....[185]....
        /*0820*/ 	.word	0xffffffff


	//   ....[186]....
        /*0824*/ 	.word	0xffffffff


	//   ....[187]....
        /*0828*/ 	.word	0xffffffff


	//   ....[188]....
        /*082c*/ 	.word	0xffffffff


	//   ....[189]....
        /*0830*/ 	.word	0xffffffff


	//   ....[190]....
        /*0834*/ 	.word	0xffffffff


	//   ....[191]....
        /*0838*/ 	.word	0xffffffff


	//   ....[192]....
        /*083c*/ 	.word	0xffffffff


	//   ....[193]....
        /*0840*/ 	.word	0xffffffff


	//   ....[194]....
        /*0844*/ 	.word	0xffffffff


	//   ....[195]....
        /*0848*/ 	.word	0xffffffff


	//   ....[196]....
        /*084c*/ 	.word	0xffffffff


	//   ....[197]....
        /*0850*/ 	.word	0xffffffff


	//   ....[198]....
        /*0854*/ 	.word	0xffffffff


	//   ....[199]....
        /*0858*/ 	.word	0xffffffff


	//   ....[200]....
        /*085c*/ 	.word	0xffffffff


	//   ....[201]....
        /*0860*/ 	.word	0xffffffff


	//   ....[202]....
        /*0864*/ 	.word	0xffffffff


	//   ....[203]....
        /*0868*/ 	.word	0xffffffff


	//   ....[204]....
        /*086c*/ 	.word	0xffffffff


	//   ....[205]....
        /*0870*/ 	.word	0xffffffff


	//   ....[206]....
        /*0874*/ 	.word	0xffffffff


	//   ....[207]....
        /*0878*/ 	.word	0xffffffff


	//   ....[208]....
        /*087c*/ 	.word	0xffffffff


	//   ....[209]....
        /*0880*/ 	.word	0xffffffff


	//   ....[210]....
        /*0884*/ 	.word	0xffffffff


	//   ....[211]....
        /*0888*/ 	.word	0xffffffff


	//   ....[212]....
        /*088c*/ 	.word	0xffffffff


	//   ....[213]....
        /*0890*/ 	.word	0xffffffff


	//   ....[214]....
        /*0894*/ 	.word	0xffffffff


	//   ....[215]....
        /*0898*/ 	.word	0xffffffff


	//   ....[216]....
        /*089c*/ 	.word	0xffffffff


	//   ....[217]....
        /*08a0*/ 	.word	0xffffffff


	//   ....[218]....
        /*08a4*/ 	.word	0xffffffff


	//   ....[219]....
        /*08a8*/ 	.word	0xffffffff


	//   ....[220]....
        /*08ac*/ 	.word	0xffffffff


	//   ....[221]....
        /*08b0*/ 	.word	0xffffffff


	//   ....[222]....
        /*08b4*/ 	.word	0xffffffff


	//   ....[223]....
        /*08b8*/ 	.word	0xffffffff


	//   ....[224]....
        /*08bc*/ 	.word	0xffffffff


	//   ....[225]....
        /*08c0*/ 	.word	0xffffffff


	//   ....[226]....
        /*08c4*/ 	.word	0xffffffff


	//   ....[227]....
        /*08c8*/ 	.word	0xffffffff


	//   ....[228]....
        /*08cc*/ 	.word	0xffffffff


	//   ....[229]....
        /*08d0*/ 	.word	0xffffffff


	//   ....[230]....
        /*08d4*/ 	.word	0xffffffff


	//   ....[231]....
        /*08d8*/ 	.word	0xffffffff


	//   ....[232]....
        /*08dc*/ 	.word	0xffffffff


	//   ....[233]....
        /*08e0*/ 	.word	0xffffffff


	//   ....[234]....
        /*08e4*/ 	.word	0xffffffff


	//   ....[235]....
        /*08e8*/ 	.word	0xffffffff


	//   ....[236]....
        /*08ec*/ 	.word	0xffffffff


	//   ....[237]....
        /*08f0*/ 	.word	0xffffffff


	//   ....[238]....
        /*08f4*/ 	.word	0xffffffff


	//   ....[239]....
        /*08f8*/ 	.word	0xffffffff


	//   ....[240]....
        /*08fc*/ 	.word	0xffffffff


	//   ....[241]....
        /*0900*/ 	.word	0xffffffff


	//   ....[242]....
        /*0904*/ 	.word	0xffffffff


	//   ....[243]....
        /*0908*/ 	.word	0xffffffff


	//   ....[244]....
        /*090c*/ 	.word	0xffffffff


	//   ....[245]....
        /*0910*/ 	.word	0xffffffff


	//   ....[246]....
        /*0914*/ 	.word	0xffffffff


	//   ....[247]....
        /*0918*/ 	.word	0xffffffff


	//   ....[248]....
        /*091c*/ 	.word	0xffffffff


	//   ....[249]....
        /*0920*/ 	.word	0xffffffff


	//   ....[250]....
        /*0924*/ 	.word	0xffffffff


	//   ....[251]....
        /*0928*/ 	.word	0xffffffff


	//   ....[252]....
        /*092c*/ 	.word	0xffffffff


	//   ....[253]....
        /*0930*/ 	.word	0xffffffff


	//   ....[254]....
        /*0934*/ 	.word	0xffffffff


	//   ....[255]....
        /*0938*/ 	.word	0xffffffff


	//   ....[0]....
        /*093c*/ 	.word	0xffffffff


	//   ....[1]....
        /*0940*/ 	.word	0xffffffff


	//   ....[2]....
        /*0944*/ 	.word	0xffffffff


	//   ....[3]....
        /*0948*/ 	.word	0xffffffff


	//   ....[4]....
        /*094c*/ 	.word	0xffffffff


	//   ....[5]....
        /*0950*/ 	.word	0xffffffff


	//   ....[6]....
        /*0954*/ 	.word	0xffffffff


	//----- nvinfo : EIATTR_COOP_GROUP_INSTR_OFFSETS
	.align		4
.L_284:
        /*0958*/ 	.byte	0x04, 0x28
        /*095a*/ 	.short	(.L_286 - .L_285)


	//   ....[0]....
.L_285:
        /*095c*/ 	.word	0x00000050


	//   ....[1]....
        /*0960*/ 	.word	0x00000200


	//   ....[2]....
        /*0964*/ 	.word	0x00000230


	//   ....[3]....
        /*0968*/ 	.word	0x00000260


	//   ....[4]....
        /*096c*/ 	.word	0x00000290


	//   ....[5]....
        /*0970*/ 	.word	0x000002c0


	//   ....[6]....
        /*0974*/ 	.word	0x000002f0


	//   ....[7]....
        /*0978*/ 	.word	0x00000450


	//   ....[8]....
        /*097c*/ 	.word	0x00000490


	//   ....[9]....
        /*0980*/ 	.word	0x000004c0


	//   ....[10]....
        /*0984*/ 	.word	0x000004f0


	//   ....[11]....
        /*0988*/ 	.word	0x00000520


	//   ....[12]....
        /*098c*/ 	.word	0x00000550


	//   ....[13]....
        /*0990*/ 	.word	0x000005e0


	//   ....[14]....
        /*0994*/ 	.word	0x00000630


	//   ....[15]....
        /*0998*/ 	.word	0x00000650


	//   ....[16]....
        /*099c*/ 	.word	0x000006b0


	//   ....[17]....
        /*09a0*/ 	.word	0x00008350


	//   ....[18]....
        /*09a4*/ 	.word	0x00008370


	//   ....[19]....
        /*09a8*/ 	.word	0x00008450


	//   ....[20]....
        /*09ac*/ 	.word	0x00008460


	//   ....[21]....
        /*09b0*/ 	.word	0x00008530


	//   ....[22]....
        /*09b4*/ 	.word	0x00008550


	//   ....[23]....
        /*09b8*/ 	.word	0x00008620


	//   ....[24]....
        /*09bc*/ 	.word	0x00008630


	//   ....[25]....
        /*09c0*/ 	.word	0x00008700


	//   ....[26]....
        /*09c4*/ 	.word	0x00008720


	//   ....[27]....
        /*09c8*/ 	.word	0x000087f0


	//   ....[28]....
        /*09cc*/ 	.word	0x00008800


	//   ....[29]....
        /*09d0*/ 	.word	0x000088d0


	//   ....[30]....
        /*09d4*/ 	.word	0x000088f0


	//   ....[31]....
        /*09d8*/ 	.word	0x000089c0


	//   ....[32]....
        /*09dc*/ 	.word	0x000089d0


	//   ....[33]....
        /*09e0*/ 	.word	0x00009140


	//   ....[34]....
        /*09e4*/ 	.word	0x00009180


	//   ....[35]....
        /*09e8*/ 	.word	0x00009190


	//   ....[36]....
        /*09ec*/ 	.word	0x000091a0


	//   ....[37]....
        /*09f0*/ 	.word	0x00009350


	//   ....[38]....
        /*09f4*/ 	.word	0x00009410


	//   ....[39]....
        /*09f8*/ 	.word	0x00009450


	//   ....[40]....
        /*09fc*/ 	.word	0x00009490


	//   ....[41]....
        /*0a00*/ 	.word	0x00009670


	//   ....[42]....
        /*0a04*/ 	.word	0x00009730


	//   ....[43]....
        /*0a08*/ 	.word	0x00009770


	//   ....[44]....
        /*0a0c*/ 	.word	0x000097b0


	//   ....[45]....
        /*0a10*/ 	.word	0x000099b0


	//   ....[46]....
        /*0a14*/ 	.word	0x00009a70


	//   ....[47]....
        /*0a18*/ 	.word	0x00009ab0


	//   ....[48]....
        /*0a1c*/ 	.word	0x00009af0


	//   ....[49]....
        /*0a20*/ 	.word	0x0000b640


	//   ....[50]....
        /*0a24*/ 	.word	0x0000b690


	//   ....[51]....
        /*0a28*/ 	.word	0x0000b6b0


	//   ....[52]....
        /*0a2c*/ 	.word	0x0000b6d0


	//   ....[53]....
        /*0a30*/ 	.word	0x0000b7b0


	//   ....[54]....
        /*0a34*/ 	.word	0x0000b7c0


	//   ....[55]....
        /*0a38*/ 	.word	0x0000b7d0


	//   ....[56]....
        /*0a3c*/ 	.word	0x0000b7e0


	//   ....[57]....
        /*0a40*/ 	.word	0x0000ba10


	//   ....[58]....
        /*0a44*/ 	.word	0x0000ba50


	//   ....[59]....
        /*0a48*/ 	.word	0x0000ba70


	//   ....[60]....
        /*0a4c*/ 	.word	0x0000ba80


	//   ....[61]....
        /*0a50*/ 	.word	0x0000bbf0


	//   ....[62]....
        /*0a54*/ 	.word	0x0000bc70


	//   ....[63]....
        /*0a58*/ 	.word	0x0000bcb0


	//   ....[64]....
        /*0a5c*/ 	.word	0x0000bcd0


	//   ....[65]....
        /*0a60*/ 	.word	0x0000ee70


	//   ....[66]....
        /*0a64*/ 	.word	0x0000ee80


	//   ....[67]....
        /*0a68*/ 	.word	0x0000eea0


	//   ....[68]....
        /*0a6c*/ 	.word	0x0000eeb0


	//   ....[69]....
        /*0a70*/ 	.word	0x0000f8f0


	//   ....[70]....
        /*0a74*/ 	.word	0x0000f940


	//   ....[71]....
        /*0a78*/ 	.word	0x0000fc90


	//   ....[72]....
        /*0a7c*/ 	.word	0x0000fcc0


	//   ....[73]....
        /*0a80*/ 	.word	0x0000fd30


	//   ....[74]....
        /*0a84*/ 	.word	0x0000fef0


	//   ....[75]....
        /*0a88*/ 	.word	0x0000ff30


	//   ....[76]....
        /*0a8c*/ 	.word	0x00010030


	//   ....[77]....
        /*0a90*/ 	.word	0x000129c0


	//   ....[78]....
        /*0a94*/ 	.word	0x000129d0


	//   ....[79]....
        /*0a98*/ 	.word	0x000129e0


	//   ....[80]....
        /*0a9c*/ 	.word	0x000129f0


	//   ....[81]....
        /*0aa0*/ 	.word	0x00013540


	//   ....[82]....
        /*0aa4*/ 	.word	0x00013810


	//   ....[83]....
        /*0aa8*/ 	.word	0x000139f0


	//   ....[84]....
        /*0aac*/ 	.word	0x00013ba0


	//   ....[85]....
        /*0ab0*/ 	.word	0x00013c20


	//   ....[86]....
        /*0ab4*/ 	.word	0x00013e20


	//   ....[87]....
        /*0ab8*/ 	.word	0x00013eb0


	//   ....[88]....
        /*0abc*/ 	.word	0x00013fb0


	//   ....[89]....
        /*0ac0*/ 	.word	0x00017480


	//   ....[90]....
        /*0ac4*/ 	.word	0x000174d0


	//   ....[91]....
        /*0ac8*/ 	.word	0x00017660


	//   ....[92]....
        /*0acc*/ 	.word	0x000176f0


	//   ....[93]....
        /*0ad0*/ 	.word	0x000177a0


	//   ....[94]....
        /*0ad4*/ 	.word	0x000177e0


	//   ....[95]....
        /*0ad8*/ 	.word	0x000179c0


	//   ....[96]....
        /*0adc*/ 	.word	0x00017c30


	//   ....[97]....
        /*0ae0*/ 	.word	0x00019a00


	//   ....[98]....
        /*0ae4*/ 	.word	0x00019a70


	//   ....[99]....
        /*0ae8*/ 	.word	0x00019a90


	//   ....[100]....
        /*0aec*/ 	.word	0x00019aa0


	//   ....[101]....
        /*0af0*/ 	.word	0x00019ab0


	//   ....[102]....
        /*0af4*/ 	.word	0x00019ae0


	//   ....[103]....
        /*0af8*/ 	.word	0x00019b00


	//   ....[104]....
        /*0afc*/ 	.word	0x00019b10


	//   ....[105]....
        /*0b00*/ 	.word	0x0001af50


	//   ....[106]....
        /*0b04*/ 	.word	0x0001af70


	//   ....[107]....
        /*0b08*/ 	.word	0x0001af90


	//   ....[108]....
        /*0b0c*/ 	.word	0x0001afa0


	//   ....[109]....
        /*0b10*/ 	.word	0x0001afb0


	//   ....[110]....
        /*0b14*/ 	.word	0x0001afc0


	//   ....[111]....
        /*0b18*/ 	.word	0x0001afe0


	//   ....[112]....
        /*0b1c*/ 	.word	0x0001b050


	//   ....[113]....
        /*0b20*/ 	.word	0x0001b3d0


	//   ....[114]....
        /*0b24*/ 	.word	0x0001b3f0


	//   ....[115]....
        /*0b28*/ 	.word	0x0001b460


	//   ....[116]....
        /*0b2c*/ 	.word	0x0001b470


	//   ....[117]....
        /*0b30*/ 	.word	0x0001b4e0


	//   ....[118]....
        /*0b34*/ 	.word	0x0001b500


	//   ....[119]....
        /*0b38*/ 	.word	0x0001b570


	//   ....[120]....
        /*0b3c*/ 	.word	0x0001b580


	//   ....[121]....
        /*0b40*/ 	.word	0x0001b5f0


	//   ....[122]....
        /*0b44*/ 	.word	0x0001b610


	//   ....[123]....
        /*0b48*/ 	.word	0x0001b680


	//   ....[124]....
        /*0b4c*/ 	.word	0x0001b690


	//   ....[125]....
        /*0b50*/ 	.word	0x0001b700


	//   ....[126]....
        /*0b54*/ 	.word	0x0001b720


	//   ....[127]....
        /*0b58*/ 	.word	0x0001b790


	//   ....[128]....
        /*0b5c*/ 	.word	0x0001b7a0


	//   ....[129]....
        /*0b60*/ 	.word	0x0001ba30


	//   ....[130]....
        /*0b64*/ 	.word	0x0001ba50


	//   ....[131]....
        /*0b68*/ 	.word	0x0001bda0


	//   ....[132]....
        /*0b6c*/ 	.word	0x0001bdb0


	//   ....[133]....
        /*0b70*/ 	.word	0x0001c010


	//   ....[134]....
        /*0b74*/ 	.word	0x0001c030


	//   ....[135]....
        /*0b78*/ 	.word	0x0001c2b0


	//   ....[136]....
        /*0b7c*/ 	.word	0x0001c2c0


	//   ....[137]....
        /*0b80*/ 	.word	0x0001cc90


	//   ....[138]....
        /*0b84*/ 	.word	0x0001ccb0


	//   ....[139]....
        /*0b88*/ 	.word	0x0001cd20


	//   ....[140]....
        /*0b8c*/ 	.word	0x0001cd30


	//   ....[141]....
        /*0b90*/ 	.word	0x0001cda0


	//   ....[142]....
        /*0b94*/ 	.word	0x0001cdc0


	//   ....[143]....
        /*0b98*/ 	.word	0x0001ce30


	//   ....[144]....
        /*0b9c*/ 	.word	0x0001ce40


	//   ....[145]....
        /*0ba0*/ 	.word	0x0001ceb0


	//   ....[146]....
        /*0ba4*/ 	.word	0x0001ced0


	//   ....[147]....
        /*0ba8*/ 	.word	0x0001cf40


	//   ....[148]....
        /*0bac*/ 	.word	0x0001cf50


	//   ....[149]....
        /*0bb0*/ 	.word	0x0001cfc0


	//   ....[150]....
        /*0bb4*/ 	.word	0x0001cfe0


	//   ....[151]....
        /*0bb8*/ 	.word	0x0001d050


	//   ....[152]....
        /*0bbc*/ 	.word	0x0001d060


	//   ....[153]....
        /*0bc0*/ 	.word	0x0001d1b0


	//   ....[154]....
        /*0bc4*/ 	.word	0x0001d1d0


	//   ....[155]....
        /*0bc8*/ 	.word	0x0001d300


	//   ....[156]....
        /*0bcc*/ 	.word	0x0001d340


	//   ....[157]....
        /*0bd0*/ 	.word	0x0001d370


	//   ....[158]....
        /*0bd4*/ 	.word	0x0001d3a0


	//   ....[159]....
        /*0bd8*/ 	.word	0x0001d3d0


	//   ....[160]....
        /*0bdc*/ 	.word	0x0001d400


	//   ....[161]....
        /*0be0*/ 	.word	0x0001d560


	//   ....[162]....
        /*0be4*/ 	.word	0x0001d5a0


	//   ....[163]....
        /*0be8*/ 	.word	0x0001d5d0


	//   ....[164]....
        /*0bec*/ 	.word	0x0001d600


	//   ....[165]....
        /*0bf0*/ 	.word	0x0001d630


	//   ....[166]....
        /*0bf4*/ 	.word	0x0001d660


	//   ....[167]....
        /*0bf8*/ 	.word	0x0001d6f0


	//   ....[168]....
        /*0bfc*/ 	.word	0x0001d750


	//   ....[169]....
        /*0c00*/ 	.word	0x0001d760


	//   ....[170]....
        /*0c04*/ 	.word	0x0001d7c0


	//   ....[171]....
        /*0c08*/ 	.word	0x0001e220


	//   ....[172]....
        /*0c0c*/ 	.word	0x0001e280


	//   ....[173]....
        /*0c10*/ 	.word	0x0001e2d0


	//   ....[174]....
        /*0c14*/ 	.word	0x0001e320


	//   ....[175]....
        /*0c18*/ 	.word	0x0001e370


	//   ....[176]....
        /*0c1c*/ 	.word	0x0001e3e0


	//   ....[177]....
        /*0c20*/ 	.word	0x0001e430


	//   ....[178]....
        /*0c24*/ 	.word	0x0001e4a0


	//   ....[179]....
        /*0c28*/ 	.word	0x0001e510


	//   ....[180]....
        /*0c2c*/ 	.word	0x0001e570


	//   ....[181]....
        /*0c30*/ 	.word	0x0001e5e0


	//   ....[182]....
        /*0c34*/ 	.word	0x0001e650


	//   ....[183]....
        /*0c38*/ 	.word	0x0001e6c0


	//   ....[184]....
        /*0c3c*/ 	.word	0x0001e720


	//   ....[185]....
        /*0c40*/ 	.word	0x0001e790


	//   ....[186]....
        /*0c44*/ 	.word	0x0001e800


	//   ....[187]....
        /*0c48*/ 	.word	0x0001e870


	//   ....[188]....
        /*0c4c*/ 	.word	0x0001e8d0


	//   ....[189]....
        /*0c50*/ 	.word	0x0001e940


	//   ....[190]....
        /*0c54*/ 	.word	0x0001e9b0


	//   ....[191]....
        /*0c58*/ 	.word	0x0001ea20


	//   ....[192]....
        /*0c5c*/ 	.word	0x0001ea80


	//   ....[193]....
        /*0c60*/ 	.word	0x0001eaf0


	//   ....[194]....
        /*0c64*/ 	.word	0x0001eb60


	//   ....[195]....
        /*0c68*/ 	.word	0x0001ebd0


	//   ....[196]....
        /*0c6c*/ 	.word	0x0001ec30


	//   ....[197]....
        /*0c70*/ 	.word	0x0001ec90


	//   ....[198]....
        /*0c74*/ 	.word	0x0001ecf0


	//   ....[199]....
        /*0c78*/ 	.word	0x0001ed40


	//   ....[200]....
        /*0c7c*/ 	.word	0x0001eda0


	//   ....[201]....
        /*0c80*/ 	.word	0x0001edf0


	//   ....[202]....
        /*0c84*/ 	.word	0x0001ee50


	//   ....[203]....
        /*0c88*/ 	.word	0x0001eea0


	//   ....[204]....
        /*0c8c*/ 	.word	0x0001ef00


	//   ....[205]....
        /*0c90*/ 	.word	0x0001ef70


	//   ....[206]....
        /*0c94*/ 	.word	0x0001efe0


	//   ....[207]....
        /*0c98*/ 	.word	0x0001f050


	//   ....[208]....
        /*0c9c*/ 	.word	0x0001f0b0


	//   ....[209]....
        /*0ca0*/ 	.word	0x0001f120


	//   ....[210]....
        /*0ca4*/ 	.word	0x0001f190


	//   ....[211]....
        /*0ca8*/ 	.word	0x0001f200


	//   ....[212]....
        /*0cac*/ 	.word	0x0001f260


	//   ....[213]....
        /*0cb0*/ 	.word	0x0001f2d0


	//   ....[214]....
        /*0cb4*/ 	.word	0x0001f340


	//   ....[215]....
        /*0cb8*/ 	.word	0x0001f3b0


	//   ....[216]....
        /*0cbc*/ 	.word	0x0001f410


	//   ....[217]....
        /*0cc0*/ 	.word	0x0001f480


	//   ....[218]....
        /*0cc4*/ 	.word	0x0001f4f0


	//   ....[219]....
        /*0cc8*/ 	.word	0x0001f560


	//   ....[220]....
        /*0ccc*/ 	.word	0x0001f5c0


	//   ....[221]....
        /*0cd0*/ 	.word	0x0001f630


	//   ....[222]....
        /*0cd4*/ 	.word	0x0001f6a0


	//   ....[223]....
        /*0cd8*/ 	.word	0x0001f710


	//   ....[224]....
        /*0cdc*/ 	.word	0x0001f770


	//   ....[225]....
        /*0ce0*/ 	.word	0x0001f7e0


	//   ....[226]....
        /*0ce4*/ 	.word	0x0001f850


	//   ....[227]....
        /*0ce8*/ 	.word	0x0001f8c0


	//   ....[228]....
        /*0cec*/ 	.word	0x0001f920


	//   ....[229]....
        /*0cf0*/ 	.word	0x0001f990


	//   ....[230]....
        /*0cf4*/ 	.word	0x0001fa00


	//   ....[231]....
        /*0cf8*/ 	.word	0x0001fa70


	//   ....[232]....
        /*0cfc*/ 	.word	0x0001fad0


	//   ....[233]....
        /*0d00*/ 	.word	0x0001fb40


	//   ....[234]....
        /*0d04*/ 	.word	0x0001fbb0


	//   ....[235]....
        /*0d08*/ 	.word	0x0001fc20


	//   ....[236]....
        /*0d0c*/ 	.word	0x0001fc80


	//   ....[237]....
        /*0d10*/ 	.word	0x0001fcf0


	//   ....[238]....
        /*0d14*/ 	.word	0x0001fd60


	//   ....[239]....
        /*0d18*/ 	.word	0x0001fdd0


	//   ....[240]....
        /*0d1c*/ 	.word	0x0001fe30


	//   ....[241]....
        /*0d20*/ 	.word	0x0001fea0


	//   ....[242]....
        /*0d24*/ 	.word	0x0001ff10


	//   ....[243]....
        /*0d28*/ 	.word	0x0001ff80


	//   ....[244]....
        /*0d2c*/ 	.word	0x0001ffe0


	//   ....[245]....
        /*0d30*/ 	.word	0x00020050


	//   ....[246]....
        /*0d34*/ 	.word	0x000200c0


	//   ....[247]....
        /*0d38*/ 	.word	0x00020110


	//   ....[248]....
        /*0d3c*/ 	.word	0x00020150


	//   ....[249]....
        /*0d40*/ 	.word	0x000201a0


	//   ....[250]....
        /*0d44*/ 	.word	0x000201f0


	//   ....[251]....
        /*0d48*/ 	.word	0x00020240


	//   ....[252]....
        /*0d4c*/ 	.word	0x000202b0


	//   ....[253]....
        /*0d50*/ 	.word	0x00020300


	//   ....[254]....
        /*0d54*/ 	.word	0x00020350


	//   ....[255]....
        /*0d58*/ 	.word	0x000203a0


	//   ....[0]....
        /*0d5c*/ 	.word	0x000203f0


	//   ....[1]....
        /*0d60*/ 	.word	0x00020440


	//   ....[2]....
        /*0d64*/ 	.word	0x000204b0


	//   ....[3]....
        /*0d68*/ 	.word	0x00020500


	//   ....[4]....
        /*0d6c*/ 	.word	0x00020570


	//   ....[5]....
        /*0d70*/ 	.word	0x000205d0


	//   ....[6]....
        /*0d74*/ 	.word	0x00020640


	//----- nvinfo : EIATTR_EXIT_INSTR_OFFSETS
	.align		4
.L_286:
        /*0d78*/ 	.byte	0x04, 0x1c
        /*0d7a*/ 	.short	(.L_288 - .L_287)


	//   ....[0]....
.L_287:
        /*0d7c*/ 	.word	0x000010d0


	//   ....[1]....
        /*0d80*/ 	.word	0x0001e1e0


	//----- nvinfo : EIATTR_MAX_THREADS
	.align		4
.L_288:
        /*0d84*/ 	.byte	0x04, 0x05
        /*0d86*/ 	.short	(.L_290 - .L_289)
.L_289:
        /*0d88*/ 	.word	0x00000080
        /*0d8c*/ 	.word	0x00000001
        /*0d90*/ 	.word	0x00000001


	//----- nvinfo : EIATTR_CRS_STACK_SIZE
	.align		4
.L_290:
        /*0d94*/ 	.byte	0x04, 0x1e
        /*0d96*/ 	.short	(.L_292 - .L_291)
.L_291:
        /*0d98*/ 	.word	0x00000000
.L_292:


//--------------------- .nv.callgraph             --------------------------
	.section	.nv.callgraph,"",@"SHT_CUDA_CALLGRAPH"
	.align	4
	.sectionentsize	8
	.align		4
        /*0000*/ 	.word	0x00000000
	.align		4
        /*0004*/ 	.word	0xffffffff
	.align		4
        /*0008*/ 	.word	0x00000000
	.align		4
        /*000c*/ 	.word	0xfffffffe
	.align		4
        /*0010*/ 	.word	0x00000000
	.align		4
        /*0014*/ 	.word	0xfffffffd
	.align		4
        /*0018*/ 	.word	0x00000000
	.align		4
        /*001c*/ 	.word	0xfffffffc


//--------------------- .nv.rel.action            --------------------------
	.section	.nv.rel.action,"",@"SHT_CUDA_RELOCINFO"
	.align	8
	.sectionentsize	8
        /*0000*/ 	.byte	0x73, 0x00, 0x00, 0x00, 0x00, 0x00, 0x00, 0x00, 0x00, 0x00, 0x00, 0x11, 0x25, 0x00, 0x05, 0x36


//--------------------- .nv.constant4             --------------------------
	.section	.nv.constant4,"a",@progbits
	.align	8
	.align		8
.nv.constant4:
        /*0000*/ 	.dword	_ZN79_INTERNAL_a8661eb0_43_flash_fwd_hdim64_fp16_split_softcap_sm80_cu_93b96ec2_36104cuda3std3__45__cpo5beginE
	.align		8
        /*0008*/ 	.dword	_ZN79_INTERNAL_a8661eb0_43_flash_fwd_hdim64_fp16_split_softcap_sm80_cu_93b96ec2_36104cuda3std3__45__cpo3endE
	.align		8
        /*0010*/ 	.dword	_ZN79_INTERNAL_a8661eb0_43_flash_fwd_hdim64_fp16_split_softcap_sm80_cu_93b96ec2_36104cuda3std3__45__cpo6cbeginE
	.align		8
        /*0018*/ 	.dword	_ZN79_INTERNAL_a8661eb0_43_flash_fwd_hdim64_fp16_split_softcap_sm80_cu_93b96ec2_36104cuda3std3__45__cpo4cendE
	.align		8
        /*0020*/ 	.dword	_ZN79_INTERNAL_a8661eb0_43_flash_fwd_hdim64_fp16_split_softcap_sm80_cu_93b96ec2_36104cuda3std3__481_GLOBAL__N__a8661eb0_43_flash_fwd_hdim64_fp16_split_softcap_sm80_cu_93b96ec2_36106ignoreE
	.align		8
        /*0028*/ 	.dword	_ZN79_INTERNAL_a8661eb0_43_flash_fwd_hdim64_fp16_split_softcap_sm80_cu_93b96ec2_36104cuda3std3__419piecewise_constructE
	.align		8
        /*0030*/ 	.dword	_ZN79_INTERNAL_a8661eb0_43_flash_fwd_hdim64_fp16_split_softcap_sm80_cu_93b96ec2_36104cuda3std3__48in_placeE
	.align		8
        /*0038*/ 	.dword	_ZN79_INTERNAL_a8661eb0_43_flash_fwd_hdim64_fp16_split_softcap_sm80_cu_93b96ec2_36104cuda3std6ranges3__45__cpo4swapE
	.align		8
        /*0040*/ 	.dword	_ZN79_INTERNAL_a8661eb0_43_flash_fwd_hdim64_fp16_split_softcap_sm80_cu_93b96ec2_36104cuda3std6ranges3__45__cpo9iter_moveE
	.align		8
        /*0048*/ 	.dword	_ZN79_INTERNAL_a8661eb0_43_flash_fwd_hdim64_fp16_split_softcap_sm80_cu_93b96ec2_36104cute7productE
	.align		8
        /*0050*/ 	.dword	_ZN79_INTERNAL_a8661eb0_43_flash_fwd_hdim64_fp16_split_softcap_sm80_cu_93b96ec2_36104cute1_E


//--------------------- .nv.constant0._ZN7cutlass13device_kernelIN5flash19enable_sm80_to_sm89INS1_16FlashAttnFwdSm80INS1_25CollectiveMainloopFwdSm80ILi4ELi1ELb0EN4cute5tupleIJNS5_1CILi128EEENS7_ILi112EEENS7_ILi64EEEEEELi64ENS_6half_tEfNS_4arch4Sm80ELb0ELb0ELb1ELb0ELb0ELb0ELb1ELb1EEENS1_21CollectiveEpilogueFwdINS6_IJS8_SA_S9_EEENS6_IJNS7_ILi1EEESI_SI_EEESC_SE_Li128ELb0ELb1ELb1ELb0EEENS1_19SingleTileSchedulerILb0ELb1ELb1ELi128EEEEEEEEEvNT_6ParamsE --------------------------
	.section	.nv.constant0._ZN7cutlass13device_kernelIN5flash19enable_sm80_to_sm89INS1_16FlashAttnFwdSm80INS1_25CollectiveMainloopFwdSm80ILi4ELi1ELb0EN4cute5tupleIJNS5_1CILi128EEENS7_ILi112EEENS7_ILi64EEEEEELi64ENS_6half_tEfNS_4arch4Sm80ELb0ELb0ELb1ELb0ELb0ELb0ELb1ELb1EEENS1_21CollectiveEpilogueFwdINS6_IJS8_SA_S9_EEENS6_IJNS7_ILi1EEESI_SI_EEESC_SE_Li128ELb0ELb1ELb1ELb0EEENS1_19SingleTileSchedulerILb0ELb1ELb1ELi128EEEEEEEEEvNT_6ParamsE,"a",@progbits
	.sectionflags	@""
	.align	4
.nv.constant0._ZN7cutlass13device_kernelIN5flash19enable_sm80_to_sm89INS1_16FlashAttnFwdSm80INS1_25CollectiveMainloopFwdSm80ILi4ELi1ELb0EN4cute5tupleIJNS5_1CILi128EEENS7_ILi112EEENS7_ILi64EEEEEELi64ENS_6half_tEfNS_4arch4Sm80ELb0ELb0ELb1ELb0ELb0ELb0ELb1ELb1EEENS1_21CollectiveEpilogueFwdINS6_IJS8_SA_S9_EEENS6_IJNS7_ILi1EEESI_SI_EEESC_SE_Li128ELb0ELb1ELb1ELb0EEENS1_19SingleTileSchedulerILb0ELb1ELb1ELi128EEEEEEEEEvNT_6ParamsE:
	.zero		1400


//--------------------- .nv.constant0._ZN7cutlass13device_kernelIN5flash19enable_sm80_to_sm89INS1_16FlashAttnFwdSm80INS1_25CollectiveMainloopFwdSm80ILi4ELi1ELb0EN4cute5tupleIJNS5_1CILi128EEENS7_ILi80EEENS7_ILi64EEEEEELi64ENS_6half_tEfNS_4arch4Sm80ELb0ELb0ELb1ELb1ELb0ELb0ELb1ELb1EEENS1_21CollectiveEpilogueFwdINS6_IJS8_SA_S9_EEENS6_IJNS7_ILi1EEESI_SI_EEESC_SE_Li128ELb1ELb1ELb1ELb0EEENS1_36VarlenDynamicPersistentTileSchedulerILi128ELi80ELi128ELi128ELb1ELb1ELb0ELb0ELb1ELb1EEEEEEEEEvNT_6ParamsE --------------------------
	.section	.nv.constant0._ZN7cutlass13device_kernelIN5flash19enable_sm80_to_sm89INS1_16FlashAttnFwdSm80INS1_25CollectiveMainloopFwdSm80ILi4ELi1ELb0EN4cute5tupleIJNS5_1CILi128EEENS7_ILi80EEENS7_ILi64EEEEEELi64ENS_6half_tEfNS_4arch4Sm80ELb0ELb0ELb1ELb1ELb0ELb0ELb1ELb1EEENS1_21CollectiveEpilogueFwdINS6_IJS8_SA_S9_EEENS6_IJNS7_ILi1EEESI_SI_EEESC_SE_Li128ELb1ELb1ELb1ELb0EEENS1_36VarlenDynamicPersistentTileSchedulerILi128ELi80ELi128ELi128ELb1ELb1ELb0ELb0ELb1ELb1EEEEEEEEEvNT_6ParamsE,"a",@progbits
	.sectionflags	@""
	.align	4
.nv.constant0._ZN7cutlass13device_kernelIN5flash19enable_sm80_to_sm89INS1_16FlashAttnFwdSm80INS1_25CollectiveMainloopFwdSm80ILi4ELi1ELb0EN4cute5tupleIJNS5_1CILi128EEENS7_ILi80EEENS7_ILi64EEEEEELi64ENS_6half_tEfNS_4arch4Sm80ELb0ELb0ELb1ELb1ELb0ELb0ELb1ELb1EEENS1_21CollectiveEpilogueFwdINS6_IJS8_SA_S9_EEENS6_IJNS7_ILi1EEESI_SI_EEESC_SE_Li128ELb1ELb1ELb1ELb0EEENS1_36VarlenDynamicPersistentTileSchedulerILi128ELi80ELi128ELi128ELb1ELb1ELb0ELb0ELb1ELb1EEEEEEEEEvNT_6ParamsE:
	.zero		1432


//--------------------- .nv.constant0._ZN7cutlass13device_kernelIN5flash19enable_sm80_to_sm89INS1_16FlashAttnFwdSm80INS1_25CollectiveMainloopFwdSm80ILi4ELi1ELb0EN4cute5tupleIJNS5_1CILi128EEENS7_ILi80EEENS7_ILi64EEEEEELi64ENS_6half_tEfNS_4arch4Sm80ELb0ELb0ELb1ELb1ELb0ELb1ELb1ELb1EEENS1_21CollectiveEpilogueFwdINS6_IJS8_SA_S9_EEENS6_IJNS7_ILi1EEESI_SI_EEESC_SE_Li128ELb1ELb1ELb1ELb0EEENS1_36VarlenDynamicPersistentTileSchedulerILi128ELi80ELi128ELi128ELb1ELb1ELb0ELb0ELb1ELb1EEEEEEEEEvNT_6ParamsE --------------------------
	.section	.nv.constant0._ZN7cutlass13device_kernelIN5flash19enable_sm80_to_sm89INS1_16FlashAttnFwdSm80INS1_25CollectiveMainloopFwdSm80ILi4ELi1ELb0EN4cute5tupleIJNS5_1CILi128EEENS7_ILi80EEENS7_ILi64EEEEEELi64ENS_6half_tEfNS_4arch4Sm80ELb0ELb0ELb1ELb1ELb0ELb1ELb1ELb1EEENS1_21CollectiveEpilogueFwdINS6_IJS8_SA_S9_EEENS6_IJNS7_ILi1EEESI_SI_EEESC_SE_Li128ELb1ELb1ELb1ELb0EEENS1_36VarlenDynamicPersistentTileSchedulerILi128ELi80ELi128ELi128ELb1ELb1ELb0ELb0ELb1ELb1EEEEEEEEEvNT_6ParamsE,"a",@progbits
	.sectionflags	@""
	.align	4
.nv.constant0._ZN7cutlass13device_kernelIN5flash19enable_sm80_to_sm89INS1_16FlashAttnFwdSm80INS1_25CollectiveMainloopFwdSm80ILi4ELi1ELb0EN4cute5tupleIJNS5_1CILi128EEENS7_ILi80EEENS7_ILi64EEEEEELi64ENS_6half_tEfNS_4arch4Sm80ELb0ELb0ELb1ELb1ELb0ELb1ELb1ELb1EEENS1_21CollectiveEpilogueFwdINS6_IJS8_SA_S9_EEENS6_IJNS7_ILi1EEESI_SI_EEESC_SE_Li128ELb1ELb1ELb1ELb0EEENS1_36VarlenDynamicPersistentTileSchedulerILi128ELi80ELi128ELi128ELb1ELb1ELb0ELb0ELb1ELb1EEEEEEEEEvNT_6ParamsE:
	.zero		1432


//--------------------- .nv.constant0._ZN7cutlass13device_kernelIN5flash19enable_sm80_to_sm89INS1_16FlashAttnFwdSm80INS1_25CollectiveMainloopFwdSm80ILi4ELi1ELb0EN4cute5tupleIJNS5_1CILi128EEENS7_ILi96EEENS7_ILi64EEEEEELi64ENS_6half_tEfNS_4arch4Sm80ELb0ELb1ELb1ELb0ELb0ELb0ELb1ELb1EEENS1_21CollectiveEpilogueFwdINS6_IJS8_SA_S9_EEENS6_IJNS7_ILi1EEESI_SI_EEESC_SE_Li128ELb0ELb1ELb1ELb0EEENS1_19SingleTileSchedulerILb0ELb1ELb1ELi128EEEEEEEEEvNT_6ParamsE --------------------------
	.section	.nv.constant0._ZN7cutlass13device_kernelIN5flash19enable_sm80_to_sm89INS1_16FlashAttnFwdSm80INS1_25CollectiveMainloopFwdSm80ILi4ELi1ELb0EN4cute5tupleIJNS5_1CILi128EEENS7_ILi96EEENS7_ILi64EEEEEELi64ENS_6half_tEfNS_4arch4Sm80ELb0ELb1ELb1ELb0ELb0ELb0ELb1ELb1EEENS1_21CollectiveEpilogueFwdINS6_IJS8_SA_S9_EEENS6_IJNS7_ILi1EEESI_SI_EEESC_SE_Li128ELb0ELb1ELb1ELb0EEENS1_19SingleTileSchedulerILb0ELb1ELb1ELi128EEEEEEEEEvNT_6ParamsE,"a",@progbits
	.sectionflags	@""
	.align	4
.nv.constant0._ZN7cutlass13device_kernelIN5flash19enable_sm80_to_sm89INS1_16FlashAttnFwdSm80INS1_25CollectiveMainloopFwdSm80ILi4ELi1ELb0EN4cute5tupleIJNS5_1CILi128EEENS7_ILi96EEENS7_ILi64EEEEEELi64ENS_6half_tEfNS_4arch4Sm80ELb0ELb1ELb1ELb0ELb0ELb0ELb1ELb1EEENS1_21CollectiveEpilogueFwdINS6_IJS8_SA_S9_EEENS6_IJNS7_ILi1EEESI_SI_EEESC_SE_Li128ELb0ELb1ELb1ELb0EEENS1_19SingleTileSchedulerILb0ELb1ELb1ELi128EEEEEEEEEvNT_6ParamsE:
	.zero		1400


//--------------------- .nv.constant0._ZN7cutlass13device_kernelIN5flash19enable_sm80_to_sm89INS1_16FlashAttnFwdSm80INS1_25CollectiveMainloopFwdSm80ILi4ELi1ELb0EN4cute5tupleIJNS5_1CILi128EEENS7_ILi80EEENS7_ILi64EEEEEELi64ENS_6half_tEfNS_4arch4Sm80ELb0ELb1ELb1ELb1ELb0ELb0ELb1ELb1EEENS1_21CollectiveEpilogueFwdINS6_IJS8_SA_S9_EEENS6_IJNS7_ILi1EEESI_SI_EEESC_SE_Li128ELb1ELb1ELb1ELb0EEENS1_36VarlenDynamicPersistentTileSchedulerILi128ELi80ELi128ELi128ELb1ELb1ELb0ELb1ELb0ELb1EEEEEEEEEvNT_6ParamsE --------------------------
	.section	.nv.constant0._ZN7cutlass13device_kernelIN5flash19enable_sm80_to_sm89INS1_16FlashAttnFwdSm80INS1_25CollectiveMainloopFwdSm80ILi4ELi1ELb0EN4cute5tupleIJNS5_1CILi128EEENS7_ILi80EEENS7_ILi64EEEEEELi64ENS_6half_tEfNS_4arch4Sm80ELb0ELb1ELb1ELb1ELb0ELb0ELb1ELb1EEENS1_21CollectiveEpilogueFwdINS6_IJS8_SA_S9_EEENS6_IJNS7_ILi1EEESI_SI_EEESC_SE_Li128ELb1ELb1ELb1ELb0EEENS1_36VarlenDynamicPersistentTileSchedulerILi128ELi80ELi128ELi128ELb1ELb1ELb0ELb1ELb0ELb1EEEEEEEEEvNT_6ParamsE,"a",@progbits
	.sectionflags	@""
	.align	4
.nv.constant0._ZN7cutlass13device_kernelIN5flash19enable_sm80_to_sm89INS1_16FlashAttnFwdSm80INS1_25CollectiveMainloopFwdSm80ILi4ELi1ELb0EN4cute5tupleIJNS5_1CILi128EEENS7_ILi80EEENS7_ILi64EEEEEELi64ENS_6half_tEfNS_4arch4Sm80ELb0ELb1ELb1ELb1ELb0ELb0ELb1ELb1EEENS1_21CollectiveEpilogueFwdINS6_IJS8_SA_S9_EEENS6_IJNS7_ILi1EEESI_SI_EEESC_SE_Li128ELb1ELb1ELb1ELb0EEENS1_36VarlenDynamicPersistentTileSchedulerILi128ELi80ELi128ELi128ELb1ELb1ELb0ELb1ELb0ELb1EEEEEEEEEvNT_6ParamsE:
	.zero		1432


//--------------------- .nv.constant0._ZN7cutlass13device_kernelIN5flash19enable_sm80_to_sm89INS1_16FlashAttnFwdSm80INS1_25CollectiveMainloopFwdSm80ILi4ELi1ELb0EN4cute5tupleIJNS5_1CILi128EEENS7_ILi80EEENS7_ILi64EEEEEELi64ENS_6half_tEfNS_4arch4Sm80ELb0ELb1ELb1ELb1ELb0ELb1ELb1ELb1EEENS1_21CollectiveEpilogueFwdINS6_IJS8_SA_S9_EEENS6_IJNS7_ILi1EEESI_SI_EEESC_SE_Li128ELb1ELb1ELb1ELb0EEENS1_36VarlenDynamicPersistentTileSchedulerILi128ELi80ELi128ELi128ELb1ELb1ELb0ELb1ELb0ELb1EEEEEEEEEvNT_6ParamsE --------------------------
	.section	.nv.constant0._ZN7cutlass13device_kernelIN5flash19enable_sm80_to_sm89INS1_16FlashAttnFwdSm80INS1_25CollectiveMainloopFwdSm80ILi4ELi1ELb0EN4cute5tupleIJNS5_1CILi128EEENS7_ILi80EEENS7_ILi64EEEEEELi64ENS_6half_tEfNS_4arch4Sm80ELb0ELb1ELb1ELb1ELb0ELb1ELb1ELb1EEENS1_21CollectiveEpilogueFwdINS6_IJS8_SA_S9_EEENS6_IJNS7_ILi1EEESI_SI_EEESC_SE_Li128ELb1ELb1ELb1ELb0EEENS1_36VarlenDynamicPersistentTileSchedulerILi128ELi80ELi128ELi128ELb1ELb1ELb0ELb1ELb0ELb1EEEEEEEEEvNT_6ParamsE,"a",@progbits
	.sectionflags	@""
	.align	4
.nv.constant0._ZN7cutlass13device_kernelIN5flash19enable_sm80_to_sm89INS1_16FlashAttnFwdSm80INS1_25CollectiveMainloopFwdSm80ILi4ELi1ELb0EN4cute5tupleIJNS5_1CILi128EEENS7_ILi80EEENS7_ILi64EEEEEELi64ENS_6half_tEfNS_4arch4Sm80ELb0ELb1ELb1ELb1ELb0ELb1ELb1ELb1EEENS1_21CollectiveEpilogueFwdINS6_IJS8_SA_S9_EEENS6_IJNS7_ILi1EEESI_SI_EEESC_SE_Li128ELb1ELb1ELb1ELb0EEENS1_36VarlenDynamicPersistentTileSchedulerILi128ELi80ELi128ELi128ELb1ELb1ELb0ELb1ELb0ELb1EEEEEEEEEvNT_6ParamsE:
	.zero		1432


//--------------------- .nv.constant0._ZN7cutlass13device_kernelIN5flash19enable_sm80_to_sm89INS1_16FlashAttnFwdSm80INS1_25CollectiveMainloopFwdSm80ILi4ELi1ELb0EN4cute5tupleIJNS5_1CILi128EEENS7_ILi112EEENS7_ILi64EEEEEELi64ENS_6half_tEfNS_4arch4Sm80ELb1ELb0ELb1ELb0ELb0ELb0ELb1ELb1EEENS1_21CollectiveEpilogueFwdINS6_IJS8_SA_S9_EEENS6_IJNS7_ILi1EEESI_SI_EEESC_SE_Li128ELb0ELb1ELb1ELb0EEENS1_30DynamicPersistentTileSchedulerILi128ELi128ELb1ELb1ELb0EEEEEEEEEvNT_6ParamsE --------------------------
	.section	.nv.constant0._ZN7cutlass13device_kernelIN5flash19enable_sm80_to_sm89INS1_16FlashAttnFwdSm80INS1_25CollectiveMainloopFwdSm80ILi4ELi1ELb0EN4cute5tupleIJNS5_1CILi128EEENS7_ILi112EEENS7_ILi64EEEEEELi64ENS_6half_tEfNS_4arch4Sm80ELb1ELb0ELb1ELb0ELb0ELb0ELb1ELb1EEENS1_21CollectiveEpilogueFwdINS6_IJS8_SA_S9_EEENS6_IJNS7_ILi1EEESI_SI_EEESC_SE_Li128ELb0ELb1ELb1ELb0EEENS1_30DynamicPersistentTileSchedulerILi128ELi128ELb1ELb1ELb0EEEEEEEEEvNT_6ParamsE,"a",@progbits
	.sectionflags	@""
	.align	4
.nv.constant0._ZN7cutlass13device_kernelIN5flash19enable_sm80_to_sm89INS1_16FlashAttnFwdSm80INS1_25CollectiveMainloopFwdSm80ILi4ELi1ELb0EN4cute5tupleIJNS5_1CILi128EEENS7_ILi112EEENS7_ILi64EEEEEELi64ENS_6half_tEfNS_4arch4Sm80ELb1ELb0ELb1ELb0ELb0ELb0ELb1ELb1EEENS1_21CollectiveEpilogueFwdINS6_IJS8_SA_S9_EEENS6_IJNS7_ILi1EEESI_SI_EEESC_SE_Li128ELb0ELb1ELb1ELb0EEENS1_30DynamicPersistentTileSchedulerILi128ELi128ELb1ELb1ELb0EEEEEEEEEvNT_6ParamsE:
	.zero		1416


//--------------------- .nv.constant0._ZN7cutlass13device_kernelIN5flash19enable_sm80_to_sm89INS1_16FlashAttnFwdSm80INS1_25CollectiveMainloopFwdSm80ILi4ELi1ELb0EN4cute5tupleIJNS5_1CILi128EEENS7_ILi80EEENS7_ILi64EEEEEELi64ENS_6half_tEfNS_4arch4Sm80ELb1ELb0ELb1ELb1ELb0ELb0ELb1ELb1EEENS1_21CollectiveEpilogueFwdINS6_IJS8_SA_S9_EEENS6_IJNS7_ILi1EEESI_SI_EEESC_SE_Li128ELb1ELb1ELb1ELb0EEENS1_36VarlenDynamicPersistentTileSchedulerILi128ELi80ELi128ELi128ELb1ELb1ELb0ELb1ELb1ELb1EEEEEEEEEvNT_6ParamsE --------------------------
	.section	.nv.constant0._ZN7cutlass13device_kernelIN5flash19enable_sm80_to_sm89INS1_16FlashAttnFwdSm80INS1_25CollectiveMainloopFwdSm80ILi4ELi1ELb0EN4cute5tupleIJNS5_1CILi128EEENS7_ILi80EEENS7_ILi64EEEEEELi64ENS_6half_tEfNS_4arch4Sm80ELb1ELb0ELb1ELb1ELb0ELb0ELb1ELb1EEENS1_21CollectiveEpilogueFwdINS6_IJS8_SA_S9_EEENS6_IJNS7_ILi1EEESI_SI_EEESC_SE_Li128ELb1ELb1ELb1ELb0EEENS1_36VarlenDynamicPersistentTileSchedulerILi128ELi80ELi128ELi128ELb1ELb1ELb0ELb1ELb1ELb1EEEEEEEEEvNT_6ParamsE,"a",@progbits
	.sectionflags	@""
	.align	4
.nv.constant0._ZN7cutlass13device_kernelIN5flash19enable_sm80_to_sm89INS1_16FlashAttnFwdSm80INS1_25CollectiveMainloopFwdSm80ILi4ELi1ELb0EN4cute5tupleIJNS5_1CILi128EEENS7_ILi80EEENS7_ILi64EEEEEELi64ENS_6half_tEfNS_4arch4Sm80ELb1ELb0ELb1ELb1ELb0ELb0ELb1ELb1EEENS1_21CollectiveEpilogueFwdINS6_IJS8_SA_S9_EEENS6_IJNS7_ILi1EEESI_SI_EEESC_SE_Li128ELb1ELb1ELb1ELb0EEENS1_36VarlenDynamicPersistentTileSchedulerILi128ELi80ELi128ELi128ELb1ELb1ELb0ELb1ELb1ELb1EEEEEEEEEvNT_6ParamsE:
	.zero		1432


//--------------------- .nv.constant0._ZN7cutlass13device_kernelIN5flash19enable_sm80_to_sm89INS1_16FlashAttnFwdSm80INS1_25CollectiveMainloopFwdSm80ILi4ELi1ELb0EN4cute5tupleIJNS5_1CILi128EEENS7_ILi80EEENS7_ILi64EEEEEELi64ENS_6half_tEfNS_4arch4Sm80ELb1ELb0ELb1ELb1ELb0ELb1ELb1ELb1EEENS1_21CollectiveEpilogueFwdINS6_IJS8_SA_S9_EEENS6_IJNS7_ILi1EEESI_SI_EEESC_SE_Li128ELb1ELb1ELb1ELb0EEENS1_36VarlenDynamicPersistentTileSchedulerILi128ELi80ELi128ELi128ELb1ELb1ELb0ELb1ELb1ELb1EEEEEEEEEvNT_6ParamsE --------------------------
	.section	.nv.constant0._ZN7cutlass13device_kernelIN5flash19enable_sm80_to_sm89INS1_16FlashAttnFwdSm80INS1_25CollectiveMainloopFwdSm80ILi4ELi1ELb0EN4cute5tupleIJNS5_1CILi128EEENS7_ILi80EEENS7_ILi64EEEEEELi64ENS_6half_tEfNS_4arch4Sm80ELb1ELb0ELb1ELb1ELb0ELb1ELb1ELb1EEENS1_21CollectiveEpilogueFwdINS6_IJS8_SA_S9_EEENS6_IJNS7_ILi1EEESI_SI_EEESC_SE_Li128ELb1ELb1ELb1ELb0EEENS1_36VarlenDynamicPersistentTileSchedulerILi128ELi80ELi128ELi128ELb1ELb1ELb0ELb1ELb1ELb1EEEEEEEEEvNT_6ParamsE,"a",@progbits
	.sectionflags	@""
	.align	4
.nv.constant0._ZN7cutlass13device_kernelIN5flash19enable_sm80_to_sm89INS1_16FlashAttnFwdSm80INS1_25CollectiveMainloopFwdSm80ILi4ELi1ELb0EN4cute5tupleIJNS5_1CILi128EEENS7_ILi80EEENS7_ILi64EEEEEELi64ENS_6half_tEfNS_4arch4Sm80ELb1ELb0ELb1ELb1ELb0ELb1ELb1ELb1EEENS1_21CollectiveEpilogueFwdINS6_IJS8_SA_S9_EEENS6_IJNS7_ILi1EEESI_SI_EEESC_SE_Li128ELb1ELb1ELb1ELb0EEENS1_36VarlenDynamicPersistentTileSchedulerILi128ELi80ELi128ELi128ELb1ELb1ELb0ELb1ELb1ELb1EEEEEEEEEvNT_6ParamsE:
	.zero		1432


//--------------------- .text._ZN7cutlass13device_kernelIN5flash19enable_sm80_to_sm89INS1_16FlashAttnFwdSm80INS1_25CollectiveMainloopFwdSm80ILi4ELi1ELb0EN4cute5tupleIJNS5_1CILi128EEENS7_ILi112EEENS7_ILi64EEEEEELi64ENS_6half_tEfNS_4arch4Sm80ELb0ELb0ELb1ELb0ELb0ELb0ELb1ELb1EEENS1_21CollectiveEpilogueFwdINS6_IJS8_SA_S9_EEENS6_IJNS7_ILi1EEESI_SI_EEESC_SE_Li128ELb0ELb1ELb1ELb0EEENS1_19SingleTileSchedulerILb0ELb1ELb1ELi128EEEEEEEEEvNT_6ParamsE --------------------------
	.section	.text._ZN7cutlass13device_kernelIN5flash19enable_sm80_to_sm89INS1_16FlashAttnFwdSm80INS1_25CollectiveMainloopFwdSm80ILi4ELi1ELb0EN4cute5tupleIJNS5_1CILi128EEENS7_ILi112EEENS7_ILi64EEEEEELi64ENS_6half_tEfNS_4arch4Sm80ELb0ELb0ELb1ELb0ELb0ELb0ELb1ELb1EEENS1_21CollectiveEpilogueFwdINS6_IJS8_SA_S9_EEENS6_IJNS7_ILi1EEESI_SI_EEESC_SE_Li128ELb0ELb1ELb1ELb0EEENS1_19SingleTileSchedulerILb0ELb1ELb1ELi128EEEEEEEEEvNT_6ParamsE,"ax",@progbits
	.sectioninfo	@"SHI_REGISTERS=255"
	.align	128
.text._ZN7cutlass13device_kernelIN5flash19enable_sm80_to_sm89INS1_16FlashAttnFwdSm80INS1_25CollectiveMainloopFwdSm80ILi4ELi1ELb0EN4cute5tupleIJNS5_1CILi128EEENS7_ILi112EEENS7_ILi64EEEEEELi64ENS_6half_tEfNS_4arch4Sm80ELb0ELb0ELb1ELb0ELb0ELb0ELb1ELb1EEENS1_21CollectiveEpilogueFwdINS6_IJS8_SA_S9_EEENS6_IJNS7_ILi1EEESI_SI_EEESC_SE_Li128ELb0ELb1ELb1ELb0EEENS1_19SingleTileSchedulerILb0ELb1ELb1ELi128EEEEEEEEEvNT_6ParamsE:
        .type           _ZN7cutlass13device_kernelIN5flash19enable_sm80_to_sm89INS1_16FlashAttnFwdSm80INS1_25CollectiveMainloopFwdSm80ILi4ELi1ELb0EN4cute5tupleIJNS5_1CILi128EEENS7_ILi112EEENS7_ILi64EEEEEELi64ENS_6half_tEfNS_4arch4Sm80ELb0ELb0ELb1ELb0ELb0ELb0ELb1ELb1EEENS1_21CollectiveEpilogueFwdINS6_IJS8_SA_S9_EEENS6_IJNS7_ILi1EEESI_SI_EEESC_SE_Li128ELb0ELb1ELb1ELb0EEENS1_19SingleTileSchedulerILb0ELb1ELb1ELi128EEEEEEEEEvNT_6ParamsE,@function
        .size           _ZN7cutlass13device_kernelIN5flash19enable_sm80_to_sm89INS1_16FlashAttnFwdSm80INS1_25CollectiveMainloopFwdSm80ILi4ELi1ELb0EN4cute5tupleIJNS5_1CILi128EEENS7_ILi112EEENS7_ILi64EEEEEELi64ENS_6half_tEfNS_4arch4Sm80ELb0ELb0ELb1ELb0ELb0ELb0ELb1ELb1EEENS1_21CollectiveEpilogueFwdINS6_IJS8_SA_S9_EEENS6_IJNS7_ILi1EEESI_SI_EEESC_SE_Li128ELb0ELb1ELb1ELb0EEENS1_19SingleTileSchedulerILb0ELb1ELb1ELi128EEEEEEEEEvNT_6ParamsE,(.L_x_1614 - _ZN7cutlass13device_kernelIN5flash19enable_sm80_to_sm89INS1_16FlashAttnFwdSm80INS1_25CollectiveMainloopFwdSm80ILi4ELi1ELb0EN4cute5tupleIJNS5_1CILi128EEENS7_ILi112EEENS7_ILi64EEEEEELi64ENS_6half_tEfNS_4arch4Sm80ELb0ELb0ELb1ELb0ELb0ELb0ELb1ELb1EEENS1_21CollectiveEpilogueFwdINS6_IJS8_SA_S9_EEENS6_IJNS7_ILi1EEESI_SI_EEESC_SE_Li128ELb0ELb1ELb1ELb0EEENS1_19SingleTileSchedulerILb0ELb1ELb1ELi128EEEEEEEEEvNT_6ParamsE)
        .other          _ZN7cutlass13device_kernelIN5flash19enable_sm80_to_sm89INS1_16FlashAttnFwdSm80INS1_25CollectiveMainloopFwdSm80ILi4ELi1ELb0EN4cute5tupleIJNS5_1CILi128EEENS7_ILi112EEENS7_ILi64EEEEEELi64ENS_6half_tEfNS_4arch4Sm80ELb0ELb0ELb1ELb0ELb0ELb0ELb1ELb1EEENS1_21CollectiveEpilogueFwdINS6_IJS8_SA_S9_EEENS6_IJNS7_ILi1EEESI_SI_EEESC_SE_Li128ELb0ELb1ELb1ELb0EEENS1_19SingleTileSchedulerILb0ELb1ELb1ELi128EEEEEEEEEvNT_6ParamsE,@"STO_CUDA_ENTRY STV_DEFAULT"
_ZN7cutlass13device_kernelIN5flash19enable_sm80_to_sm89INS1_16FlashAttnFwdSm80INS1_25CollectiveMainloopFwdSm80ILi4ELi1ELb0EN4cute5tupleIJNS5_1CILi128EEENS7_ILi112EEENS7_ILi64EEEEEELi64ENS_6half_tEfNS_4arch4Sm80ELb0ELb0ELb1ELb0ELb0ELb0ELb1ELb1EEENS1_21CollectiveEpilogueFwdINS6_IJS8_SA_S9_EEENS6_IJNS7_ILi1EEESI_SI_EEESC_SE_Li128ELb0ELb1ELb1ELb0EEENS1_19SingleTileSchedulerILb0ELb1ELb1ELi128EEEEEEEEEvNT_6ParamsE:
[----:B------:R-:W-:-:S03]  /*0000*/  MOV R1, c[0x0][0x28] ;  /* 0x00000a0000017a02 */ /* 0x000fc60000000f00 */
[----:B------:R-:W1:Y:S01]  /*0010*/  S2R R192, SR_TID.X ;  /* 0x0000000000c07919 */ /* 0x000e620000002100 */
[----:B------:R-:W-:-:S03]  /*0020*/  IADD3 R1, R1, -0x68, RZ ;  /* 0xffffff9801017810 */ /* 0x000fc60007ffe0ff */
[----:B------:R-:W2:Y:S04]  /*0030*/  S2R R2, SR_CTAID.Y ;  /* 0x0000000000027919 */ /* 0x000ea80000002600 */
[----:B------:R-:W3:Y:S01]  /*0040*/  S2R R28, SR_CTAID.Z ;  /* 0x00000000001c7919 */ /* 0x000ee20000002700 */
[----:B-1----:R-:W-:-:S06]  /*0050*/  SHF.R.U32.HI R0, RZ, 0x5, R192 ;  /* 0x00000005ff007819 */ /* 0x002fcc00000116c0 */
[----:B------:R-:W1:Y:S02]  /*0060*/  SHFL.IDX PT, R0, R0, RZ, 0x1f ;  /* 0x00001fff00007589 */ /* 0x000e6400000e0000 */
[----:B-1----:R-:W-:-:S13]  /*0070*/  ISETP.NE.AND P0, PT, R0, RZ, PT ;  /* 0x000000ff0000720c */ /* 0x002fda0003f05270 */
[----:B------:R-:W-:Y:S05]  /*0080*/  @!P0 BRA `(.L_x_0) ;  /* 0x0000008000008947 */ /* 0x000fea0003800000 */
[----:B--23--:R1:W-:Y:S01]  /*0090*/  STL [R1+0x30], R2 ;  /* 0x0000300201007387 */ /* 0x00c3e20000100800 */
[----:B------:R-:W-:-:S04]  /*00a0*/  MOV R0, c[0x0][0x550] ;  /* 0x0001540000007a02 */ /* 0x000fc80000000f00 */
[----:B------:R-:W-:-:S13]  /*00b0*/  ISETP.NE.AND P0, PT, R0, 0x1, PT ;  /* 0x000000010000780c */ /* 0x000fda0003f05270 */
[----:B------:R-:W-:Y:S05]  /*00c0*/  @!P0 BRA `(.L_x_1) ;  /* 0x000000a000008947 */ /* 0x000fea0003800000 */
[----:B------:R-:W-:-:S05]  /*00d0*/  IMAD.HI.U32 R0, R2, c[0x0][0x554], RZ ;  /* 0x0001550002007a27 */ /* 0x000fca00078e00ff */
[----:B------:R-:W-:-:S05]  /*00e0*/  SHF.R.U32.HI R0, RZ, c[0x0][0x558], R0 ;  /* 0x00015600ff007a19 */ /* 0x000fca0000011600 */
[----:B------:R2:W-:Y:S01]  /*00f0*/  STL [R1+0x30], R0 ;  /* 0x0000300001007387 */ /* 0x0005e20000100800 */
[----:B------:R-:W-:Y:S05]  /*0100*/  BRA `(.L_x_1) ;  /* 0x0000006000007947 */ /* 0x000fea0003800000 */
.L_x_0:
[----:B--23--:R-:W-:Y:S01]  /*0110*/  IMAD.MOV.U32 R0, RZ, RZ, c[0x0][0x550] ;  /* 0x00015400ff007624 */ /* 0x00cfe200078e00ff */
[----:B------:R-:W-:-:S04]  /*0120*/  MOV R3, R2 ;  /* 0x0000000200037202 */ /* 0x000fc80000000f00 */
[----:B------:R-:W-:-:S13]  /*0130*/  ISETP.NE.AND P0, PT, R0, 0x1, PT ;  /* 0x000000010000780c */ /* 0x000fda0003f05270 */
[----:B------:R-:W-:-:S05]  /*0140*/  @P0 IMAD.HI.U32 R0, R2, c[0x0][0x554], RZ ;  /* 0x0001550002000a27 */ /* 0x000fca00078e00ff */
[----:B------:R-:W-:-:S05]  /*0150*/  @P0 SHF.R.U32.HI R3, RZ, c[0x0][0x558], R0 ;  /* 0x00015600ff030a19 */ /* 0x000fca0000011600 */
[----:B------:R1:W-:Y:S02]  /*0160*/  STL [R1+0x30], R3 ;  /* 0x0000300301007387 */ /* 0x0003e40000100800 */
.L_x_1:
[----:B------:R-:W3:Y:S01]  /*0170*/  LDL R19, [R1+0x30] ;  /* 0x0000300001137983 */ /* 0x000ee20000100800 */
[----:B------:R-:W-:Y:S02]  /*0180*/  ISETP.GE.AND P0, PT, R28, RZ, PT ;  /* 0x000000ff1c00720c */ /* 0x000fe40003f06270 */
[----:B--23--:R-:W-:-:S05]  /*0190*/  IADD3 R0, -R19, RZ, RZ ;  /* 0x000000ff13007210 */ /* 0x00cfca0007ffe1ff */
[----:B------:R-:W-:-:S06]  /*01a0*/  IMAD R11, R0, c[0x0][0x550], R2 ;  /* 0x00015400000b7a24 */ /* 0x000fcc00078e0202 */
[----:B------:R-:W-:Y:S05]  /*01b0*/  @!P0 EXIT ;  /* 0x000000000000894d */ /* 0x000fea0003800000 */
[----:B------:R-:W-:Y:S02]  /*01c0*/  IMAD.MOV.U32 R0, RZ, RZ, c[0x0][0x1d0] ;  /* 0x00007400ff007624 */ /* 0x000fe400078e00ff */
[----:B-1----:R-:W-:-:S03]  /*01d0*/  IMAD.MOV.U32 R2, RZ, RZ, RZ ;  /* 0x000000ffff027224 */ /* 0x002fc600078e00ff */
[C---:B------:R-:W-:Y:S02]  /*01e0*/  ISETP.GE.AND P0, PT, R0.reuse, 0x1, PT ;  /* 0x000000010000780c */ /* 0x040fe40003f06270 */
[----:B------:R-:W-:Y:S01]  /*01f0*/  IADD3 R3, R0, 0x6f, RZ ;  /* 0x0000006f00037810 */ /* 0x000fe20007ffe0ff */
[----:B------:R-:W-:-:S04]  /*0200*/  IMAD.MOV.U32 R0, RZ, RZ, RZ ;  /* 0x000000ffff007224 */ /* 0x000fc800078e00ff */
[----:B------:R-:W-:-:S05]  /*0210*/  IMAD.HI R2, R3, -0x6db6db6d, R2 ;  /* 0x9249249303027827 */ /* 0x000fca00078e0202 */
[----:B------:R-:W-:-:S04]  /*0220*/  SHF.R.U32.HI R3, RZ, 0x1f, R2 ;  /* 0x0000001fff037819 */ /* 0x000fc80000011602 */
[----:B------:R-:W-:Y:S01]  /*0230*/  LEA.HI.SX32 R10, R2, R3, 0x1a ;  /* 0x00000003020a7211 */ /* 0x000fe200078fd2ff */
[----:B------:R-:W-:Y:S05]  /*0240*/  @!P0 BRA `(.L_x_2) ;  /* 0x0000020000008947 */ /* 0x000fea0003800000 */
[----:B------:R-:W-:-:S04]  /*0250*/  SHF.R.U32.HI R0, RZ, 0x10, R11 ;  /* 0x00000010ff007819 */ /* 0x000fc8000001160b */
[----:B------:R-:W-:-:S04]  /*0260*/  ISETP.NE.AND P0, PT, R0, RZ, PT ;  /* 0x000000ff0000720c */ /* 0x000fc80003f05270 */
[----:B------:R-:W-:-:S04]  /*0270*/  SEL R5, R0, c[0x0][0x338], P0 ;  /* 0x0000ce0000057a07 */ /* 0x000fc80000000000 */
[----:B------:R-:W-:Y:S02]  /*0280*/  IABS R0, R5 ;  /* 0x0000000500007213 */ /* 0x000fe40000000000 */
[----:B------:R-:W-:-:S03]  /*0290*/  IADD3 R7, R10, -0x1, R5 ;  /* 0xffffffff0a077810 */ /* 0x000fc60007ffe005 */
[----:B------:R-:W-:Y:S01]  /*02a0*/  IMAD.MOV.U32 R4, RZ, RZ, R0 ;  /* 0x000000ffff047224 */ /* 0x000fe200078e0000 */
[----:B------:R-:W-:-:S03]  /*02b0*/  IABS R9, R7 ;  /* 0x0000000700097213 */ /* 0x000fc60000000000 */
[----:B------:R-:W1:Y:S08]  /*02c0*/  I2F.RP R2, R4 ;  /* 0x0000000400027306 */ /* 0x000e700000209400 */
[----:B-1----:R-:W1:Y:S02]  /*02d0*/  MUFU.RCP R2, R2 ;  /* 0x0000000200027308 */ /* 0x002e640000001000 */
[----:B-1----:R-:W-:-:S06]  /*02e0*/  IADD3 R2, R2, 0xffffffe, RZ ;  /* 0x0ffffffe02027810 */ /* 0x002fcc0007ffe0ff */
[----:B------:R-:W1:Y:S02]  /*02f0*/  F2I.FTZ.U32.TRUNC.NTZ R3, R2 ;  /* 0x0000000200037305 */ /* 0x000e64000021f000 */
[----:B-1----:R-:W-:Y:S02]  /*0300*/  IMAD.MOV R0, RZ, RZ, -R3 ;  /* 0x000000ffff007224 */ /* 0x002fe400078e0a03 */
[----:B------:R-:W-:Y:S02]  /*0310*/  IMAD.MOV.U32 R2, RZ, RZ, RZ ;  /* 0x000000ffff027224 */ /* 0x000fe400078e00ff */
[----:B------:R-:W-:Y:S01]  /*0320*/  IMAD.MOV.U32 R6, RZ, RZ, R0 ;  /* 0x000000ffff067224 */ /* 0x000fe200078e0000 */
[----:B------:R-:W-:-:S03]  /*0330*/  IABS R0, R5 ;  /* 0x0000000500007213 */ /* 0x000fc60000000000 */
[----:B------:R-:W-:Y:S02]  /*0340*/  IMAD R6, R6, R4, RZ ;  /* 0x0000000406067224 */ /* 0x000fe400078e02ff */
[----:B------:R-:W-:Y:S02]  /*0350*/  IMAD.MOV R8, RZ, RZ, -R0 ;  /* 0x000000ffff087224 */ /* 0x000fe400078e0a00 */
[----:B------:R-:W-:-:S04]  /*0360*/  IMAD.HI.U32 R0, R3, R6, R2 ;  /* 0x0000000603007227 */ /* 0x000fc800078e0002 */
[----:B------:R-:W-:Y:S02]  /*0370*/  IMAD.MOV.U32 R2, RZ, RZ, R9 ;  /* 0x000000ffff027224 */ /* 0x000fe400078e0009 */
[----:B------:R-:W-:Y:S02]  /*0380*/  IMAD.MOV.U32 R3, RZ, RZ, R8 ;  /* 0x000000ffff037224 */ /* 0x000fe400078e0008 */
[----:B------:R-:W-:-:S04]  /*0390*/  IMAD.HI.U32 R0, R0, R2, RZ ;  /* 0x0000000200007227 */ /* 0x000fc800078e00ff */
[----:B------:R-:W-:-:S05]  /*03a0*/  IMAD R2, R0, R3, R2 ;  /* 0x0000000300027224 */ /* 0x000fca00078e0202 */
[----:B------:R-:W-:-:S13]  /*03b0*/  ISETP.GT.U32.AND P1, PT, R4, R2, PT ;  /* 0x000000020400720c */ /* 0x000fda0003f24070 */
[----:B------:R-:W-:Y:S01]  /*03c0*/  @!P1 IMAD.IADD R2, R2, 0x1, -R4 ;  /* 0x0000000102029824 */ /* 0x000fe200078e0a04 */
[----:B------:R-:W-:Y:S02]  /*03d0*/  @!P1 IADD3 R0, R0, 0x1, RZ ;  /* 0x0000000100009810 */ /* 0x000fe40007ffe0ff */
[----:B------:R-:W-:Y:S02]  /*03e0*/  ISETP.NE.AND P1, PT, R5, RZ, PT ;  /* 0x000000ff0500720c */ /* 0x000fe40003f25270 */
[----:B------:R-:W-:Y:S02]  /*03f0*/  ISETP.GE.U32.AND P2, PT, R2, R4, PT ;  /* 0x000000040200720c */ /* 0x000fe40003f46070 */
[----:B------:R-:W-:-:S04]  /*0400*/  LOP3.LUT R2, R7, R5, RZ, 0x3c, !PT ;  /* 0x0000000507027212 */ /* 0x000fc800078e3cff */
[----:B------:R-:W-:-:S07]  /*0410*/  ISETP.GE.AND P0, PT, R2, RZ, PT ;  /* 0x000000ff0200720c */ /* 0x000fce0003f06270 */
[----:B------:R-:W-:-:S06]  /*0420*/  @P2 IADD3 R0, R0, 0x1, RZ ;  /* 0x0000000100002810 */ /* 0x000fcc0007ffe0ff */
[----:B------:R-:W-:Y:S01]  /*0430*/  @!P0 IMAD.MOV R0, RZ, RZ, -R0 ;  /* 0x000000ffff008224 */ /* 0x000fe200078e0a00 */
[----:B------:R-:W-:Y:S02]  /*0440*/  @!P1 LOP3.LUT R0, RZ, R5, RZ, 0x33, !PT ;  /* 0x00000005ff009212 */ /* 0x000fe400078e33ff */
.L_x_2:
[----:B------:R-:W-:Y:S01]  /*0450*/  LOP3.LUT R2, R11, 0xffff, RZ, 0xc0, !PT ;  /* 0x0000ffff0b027812 */ /* 0x000fe200078ec0ff */
[----:B------:R-:W-:Y:S01]  /*0460*/  ULDC.64 UR8, c[0x0][0x118] ;  /* 0x0000460000087ab9 */ /* 0x000fe20000000a00 */
[----:B------:R-:W-:Y:S01]  /*0470*/  PLOP3.LUT P4, PT, PT, PT, PT, 0x80, 0x0 ;  /* 0x000000000000781c */ /* 0x000fe20003f8f070 */
[----:B------:R-:W-:Y:S01]  /*0480*/  CS2R R22, SRZ ;  /* 0x0000000000167805 */ /* 0x000fe2000001ff00 */
[----:B------:R-:W-:Y:S01]  /*0490*/  CS2R R20, SRZ ;  /* 0x0000000000147805 */ /* 0x000fe2000001ff00 */
[----:B------:R-:W-:Y:S01]  /*04a0*/  IMAD R199, R2, R0, RZ ;  /* 0x0000000002c77224 */ /* 0x000fe200078e02ff */
[----:B------:R-:W-:Y:S01]  /*04b0*/  CS2R R178, SRZ ;  /* 0x0000000000b27805 */ /* 0x000fe2000001ff00 */
[----:B------:R-:W-:Y:S01]  /*04c0*/  CS2R R176, SRZ ;  /* 0x0000000000b07805 */ /* 0x000fe2000001ff00 */
[----:B------:R-:W-:Y:S01]  /*04d0*/  CS2R R182, SRZ ;  /* 0x0000000000b67805 */ /* 0x000fe2000001ff00 */
[----:B------:R-:W-:Y:S01]  /*04e0*/  IMAD.IADD R0, R199, 0x1, R0 ;  /* 0x00000001c7007824 */ /* 0x000fe200078e0200 */
[----:B------:R1:W-:Y:S01]  /*04f0*/  STL [R1+0x34], R199 ;  /* 0x000034c701007387 */ /* 0x0003e20000100800 */
[----:B------:R-:W-:Y:S01]  /*0500*/  CS2R R180, SRZ ;  /* 0x0000000000b47805 */ /* 0x000fe2000001ff00 */
[----:B------:R-:W-:Y:S01]  /*0510*/  CS2R R174, SRZ ;  /* 0x0000000000ae7805 */ /* 0x000fe2000001ff00 */
[----:B------:R-:W-:Y:S01]  /*0520*/  CS2R R172, SRZ ;  /* 0x0000000000ac7805 */ /* 0x000fe2000001ff00 */
[----:B------:R-:W-:Y:S01]  /*0530*/  IMNMX R200, R10, R0, PT ;  /* 0x000000000ac87217 */ /* 0x000fe20003800200 */
[----:B------:R-:W-:Y:S01]  /*0540*/  CS2R R170, SRZ ;  /* 0x0000000000aa7805 */ /* 0x000fe2000001ff00 */
[----:B------:R-:W-:Y:S01]  /*0550*/  CS2R R168, SRZ ;  /* 0x0000000000a87805 */ /* 0x000fe2000001ff00 */
[----:B------:R-:W-:Y:S01]  /*0560*/  CS2R R162, SRZ ;  /* 0x0000000000a27805 */ /* 0x000fe2000001ff00 */
[----:B------:R-:W-:Y:S01]  /*0570*/  ISETP.GT.AND P0, PT, R200, R199, PT ;  /* 0x000000c7c800720c */ /* 0x000fe20003f04270 */
[----:B------:R-:W-:Y:S01]  /*0580*/  CS2R R160, SRZ ;  /* 0x0000000000a07805 */ /* 0x000fe2000001ff00 */
        /* <DEDUP_REMOVED lines=22> */
[----:B------:R-:W-:Y:S05]  /*06f0*/  @!P0 BRA `(.L_x_3) ;  /* 0x0000cc3000008947 */ /* 0x000fea0003800000 */
[----:B-1----:R-:W-:-:S04]  /*0700*/  ISETP.NE.U32.AND P1, PT, RZ, c[0x0][0x340], PT ;  /* 0x0000d000ff007a0c */ /* 0x002fc80003f25070 */
[----:B------:R-:W-:-:S13]  /*0710*/  ISETP.NE.AND.EX P1, PT, RZ, c[0x0][0x344], PT, P1 ;  /* 0x0000d100ff007a0c */ /* 0x000fda0003f25310 */
[----:B------:R-:W-:-:S04]  /*0720*/  @P1 IMAD.MOV.U32 R2, RZ, RZ, 0x4 ;  /* 0x00000004ff021424 */ /* 0x000fc800078e00ff */
[----:B------:R-:W-:-:S05]  /*0730*/  @P1 IMAD.WIDE R2, R28, R2, c[0x0][0x340] ;  /* 0x0000d0001c021625 */ /* 0x000fca00078e0202 */
[----:B------:R1:W2:Y:S01]  /*0740*/  @P1 LDG.E R18, [R2.64] ;  /* 0x0000000802121981 */ /* 0x0002a2000c1e1900 */
[----:B------:R-:W-:Y:S01]  /*0750*/  SHF.R.S32.HI R27, RZ, 0x1f, R192 ;  /* 0x0000001fff1b7819 */ /* 0x000fe200000114c0 */
[----:B------:R-:W-:Y:S01]  /*0760*/  IMAD.MOV.U32 R0, RZ, RZ, c[0x0][0x2c4] ;  /* 0x0000b100ff007624 */ /* 0x000fe200078e00ff */
[----:B------:R-:W-:Y:S01]  /*0770*/  SHF.R.S32.HI R16, RZ, 0x1f, R19 ;  /* 0x0000001fff107819 */ /* 0x000fe20000011413 */
[----:B------:R-:W3:Y:S01]  /*0780*/  S2R R22, SR_CTAID.X ;  /* 0x0000000000167919 */ /* 0x000ee20000002500 */
[-C--:B------:R-:W-:Y:S01]  /*0790*/  LEA.HI R5, R27, R192.reuse, RZ, 0x3 ;  /* 0x000000c01b057211 */ /* 0x080fe200078f18ff */
[----:B------:R-:W-:Y:S01]  /*07a0*/  ULDC UR5, c[0x0][0x2c4] ;  /* 0x0000b10000057ab9 */ /* 0x000fe20000000800 */
[----:B------:R-:W-:Y:S01]  /*07b0*/  ISETP.NE.AND P0, PT, R0, 0x1, PT ;  /* 0x000000010000780c */ /* 0x000fe20003f05270 */
[----:B------:R-:W-:Y:S01]  /*07c0*/  IMAD R4, R16, c[0x0][0x1b8], RZ ;  /* 0x00006e0010047a24 */ /* 0x000fe200078e02ff */
[----:B------:R-:W-:Y:S01]  /*07d0*/  LOP3.LUT R0, R5, 0xfffffff8, RZ, 0xc0, !PT ;  /* 0xfffffff805007812 */ /* 0x000fe200078ec0ff */
[----:B------:R-:W-:Y:S01]  /*07e0*/  ULDC UR4, c[0x0][0x168] ;  /* 0x00005a0000047ab9 */ /* 0x000fe20000000800 */
[----:B------:R-:W-:Y:S01]  /*07f0*/  SHF.R.S32.HI R15, RZ, 0x3, R5 ;  /* 0x00000003ff0f7819 */ /* 0x000fe20000011405 */
[----:B------:R-:W-:Y:S01]  /*0800*/  UIMAD UR4, UR5, UR4, URZ ;  /* 0x00000004050472a4 */ /* 0x000fe2000f8e023f */
[-C--:B------:R-:W-:Y:S01]  /*0810*/  IADD3 R21, -R0, R192.reuse, RZ ;  /* 0x000000c000157210 */ /* 0x080fe20007ffe1ff */
[----:B------:R-:W-:Y:S01]  /*0820*/  IMAD R0, R19, c[0x0][0x1bc], R4 ;  /* 0x00006f0013007a24 */ /* 0x000fe200078e0204 */
[----:B------:R-:W-:Y:S01]  /*0830*/  SHF.R.S32.HI R20, RZ, 0x1f, R28 ;  /* 0x0000001fff147819 */ /* 0x000fe2000001141c */
[----:B------:R-:W-:Y:S01]  /*0840*/  BSSY B0, `(.L_x_4) ;  /* 0x000005c000007945 */ /* 0x000fe20003800000 */
[--C-:B------:R-:W-:Y:S01]  /*0850*/  SHF.R.S32.HI R7, RZ, 0x1f, R15.reuse ;  /* 0x0000001fff077819 */ /* 0x100fe2000001140f */
[----:B------:R-:W-:Y:S01]  /*0860*/  IMAD R4, R21, 0x10, R15 ;  /* 0x0000001015047824 */ /* 0x000fe200078e020f */
[----:B------:R-:W-:Y:S01]  /*0870*/  LEA.HI R26, R27, R192, RZ, 0x4 ;  /* 0x000000c01b1a7211 */ /* 0x000fe200078f20ff */
[----:B------:R-:W-:Y:S01]  /*0880*/  IMAD R5, R20, c[0x0][0x1c0], RZ ;  /* 0x0000700014057a24 */ /* 0x000fe200078e02ff */
[----:B------:R-:W-:Y:S01]  /*0890*/  SHF.L.U32 R14, R15, 0x6, RZ ;  /* 0x000000060f0e7819 */ /* 0x000fe200000006ff */
[----:B------:R-:W-:-:S02]  /*08a0*/  IMAD.SHL.U32 R6, R21, 0x8, RZ ;  /* 0x0000000815067824 */ /* 0x000fc400078e00ff */
[----:B------:R-:W-:Y:S02]  /*08b0*/  IMAD R5, R28, c[0x0][0x1c4], R5 ;  /* 0x000071001c057a24 */ /* 0x000fe400078e0205 */
[----:B-1----:R-:W-:-:S04]  /*08c0*/  IMAD.WIDE.U32 R2, R19, c[0x0][0x1b8], RZ ;  /* 0x00006e0013027a25 */ /* 0x002fc800078e00ff */
[----:B---3--:R-:W-:Y:S01]  /*08d0*/  IMAD R11, R22, 0x80, R4 ;  /* 0x00000080160b7824 */ /* 0x008fe200078e0204 */
[----:B------:R-:W-:-:S03]  /*08e0*/  IADD3 R3, R3, R0, RZ ;  /* 0x0000000003037210 */ /* 0x000fc60007ffe0ff */
[----:B------:R-:W-:Y:S01]  /*08f0*/  @P0 IMAD.HI.U32 R4, R11, c[0x0][0x2c8], RZ ;  /* 0x0000b2000b040a27 */ /* 0x000fe200078e00ff */
[----:B------:R-:W-:-:S03]  /*0900*/  MOV R0, R11 ;  /* 0x0000000b00007202 */ /* 0x000fc60000000f00 */
[----:B------:R-:W-:Y:S01]  /*0910*/  IMAD.WIDE.U32 R2, R28, c[0x0][0x1c0], R2 ;  /* 0x000070001c027a25 */ /* 0x000fe200078e0002 */
[----:B------:R-:W-:-:S03]  /*0920*/  @P0 SHF.R.U32.HI R0, RZ, c[0x0][0x2cc], R4 ;  /* 0x0000b300ff000a19 */ /* 0x000fc60000011604 */
[----:B------:R-:W-:Y:S01]  /*0930*/  IMAD R4, R7, c[0x0][0x208], RZ ;  /* 0x0000820007047a24 */ /* 0x000fe200078e02ff */
[----:B------:R-:W-:Y:S02]  /*0940*/  SHF.R.S32.HI R8, RZ, 0x1f, R0 ;  /* 0x0000001fff087819 */ /* 0x000fe40000011400 */
[----:B------:R-:W-:Y:S01]  /*0950*/  IADD3 R3, R3, R5, RZ ;  /* 0x0000000503037210 */ /* 0x000fe20007ffe0ff */
[----:B------:R-:W-:Y:S01]  /*0960*/  IMAD R5, R7, c[0x0][0x1e0], RZ ;  /* 0x0000780007057a24 */ /* 0x000fe200078e02ff */
[----:B------:R-:W-:Y:S01]  /*0970*/  SHF.R.S32.HI R7, RZ, 0x1f, R6 ;  /* 0x0000001fff077819 */ /* 0x000fe20000011406 */
[----:B------:R-:W-:Y:S02]  /*0980*/  IMAD R10, R8, c[0x0][0x1b0], RZ ;  /* 0x00006c00080a7a24 */ /* 0x000fe400078e02ff */
[----:B------:R-:W-:-:S04]  /*0990*/  IMAD.WIDE.U32 R2, R0, c[0x0][0x1b0], R2 ;  /* 0x00006c0000027a25 */ /* 0x000fc800078e0002 */
[----:B------:R-:W-:Y:S02]  /*09a0*/  IMAD R10, R0, c[0x0][0x1b4], R10 ;  /* 0x00006d00000a7a24 */ /* 0x000fe400078e020a */
[C---:B------:R-:W-:Y:S02]  /*09b0*/  IMAD R12, R15.reuse, c[0x0][0x1e4], R5 ;  /* 0x000079000f0c7a24 */ /* 0x040fe400078e0205 */
[----:B------:R-:W-:Y:S01]  /*09c0*/  IMAD.WIDE.U32 R8, R15, c[0x0][0x1e0], R6 ;  /* 0x000078000f087a25 */ /* 0x000fe200078e0006 */
[----:B------:R-:W-:Y:S02]  /*09d0*/  IADD3 R3, R3, R10, RZ ;  /* 0x0000000a03037210 */ /* 0x000fe40007ffe0ff */
[----:B------:R-:W-:Y:S01]  /*09e0*/  LOP3.LUT R10, R26, 0xfffffff0, RZ, 0xc0, !PT ;  /* 0xfffffff01a0a7812 */ /* 0x000fe200078ec0ff */
[----:B------:R-:W-:Y:S01]  /*09f0*/  IMAD.MOV R0, RZ, RZ, -R0 ;  /* 0x000000ffff007224 */ /* 0x000fe200078e0a00 */
[----:B------:R-:W-:Y:S01]  /*0a00*/  IADD3 R9, R9, R12, RZ ;  /* 0x0000000c09097210 */ /* 0x000fe20007ffe0ff */
[----:B------:R-:W-:-:S02]  /*0a10*/  IMAD R12, R16, c[0x0][0x210], RZ ;  /* 0x00008400100c7a24 */ /* 0x000fc400078e02ff */
[----:B------:R-:W-:Y:S02]  /*0a20*/  IMAD R11, R0, c[0x0][0x2c4], R11 ;  /* 0x0000b100000b7a24 */ /* 0x000fe400078e020b */
[----:B------:R-:W-:Y:S02]  /*0a30*/  IMAD.IADD R10, R192, 0x1, -R10 ;  /* 0x00000001c00a7824 */ /* 0x000fe400078e0a0a */
[C---:B------:R-:W-:Y:S02]  /*0a40*/  IMAD R13, R15.reuse, c[0x0][0x20c], R4 ;  /* 0x000083000f0d7a24 */ /* 0x040fe400078e0204 */
[----:B------:R-:W-:Y:S01]  /*0a50*/  IMAD.WIDE.U32 R4, R15, c[0x0][0x208], R6 ;  /* 0x000082000f047a25 */ /* 0x000fe200078e0006 */
[----:B------:R-:W-:-:S03]  /*0a60*/  SHF.R.S32.HI R17, RZ, 0x1f, R10 ;  /* 0x0000001fff117819 */ /* 0x000fc6000001140a */
[----:B------:R-:W-:Y:S01]  /*0a70*/  IMAD R0, R16, c[0x0][0x1e8], RZ ;  /* 0x00007a0010007a24 */ /* 0x000fe200078e02ff */
[----:B------:R-:W-:Y:S01]  /*0a80*/  LEA.HI R25, R17, R10, RZ, 0x3 ;  /* 0x0000000a11197211 */ /* 0x000fe200078f18ff */
[----:B------:R-:W-:Y:S01]  /*0a90*/  IMAD R16, R19, c[0x0][0x214], R12 ;  /* 0x0000850013107a24 */ /* 0x000fe200078e020c */
[----:B------:R-:W-:Y:S01]  /*0aa0*/  SHF.R.S32.HI R12, RZ, 0x1f, R11 ;  /* 0x0000001fff0c7819 */ /* 0x000fe2000001140b */
[----:B------:R-:W-:Y:S02]  /*0ab0*/  IMAD.IADD R5, R5, 0x1, R13 ;  /* 0x0000000105057824 */ /* 0x000fe400078e020d */
[----:B------:R-:W-:Y:S01]  /*0ac0*/  IMAD R13, R19, c[0x0][0x1ec], R0 ;  /* 0x00007b00130d7a24 */ /* 0x000fe200078e0200 */
[----:B------:R-:W-:Y:S01]  /*0ad0*/  LOP3.LUT R0, R14, 0x1c0, RZ, 0xc0, !PT ;  /* 0x000001c00e007812 */ /* 0x000fe200078ec0ff */
[----:B------:R-:W-:Y:S02]  /*0ae0*/  IMAD R12, R12, c[0x0][0x1a8], RZ ;  /* 0x00006a000c0c7a24 */ /* 0x000fe400078e02ff */
[----:B------:R-:W-:Y:S01]  /*0af0*/  IMAD.WIDE.U32 R2, R11, c[0x0][0x1a8], R2 ;  /* 0x00006a000b027a25 */ /* 0x000fe200078e0002 */
[----:B------:R-:W-:-:S02]  /*0b00*/  LOP3.LUT R17, R0, 0x38, R6, 0xf8, !PT ;  /* 0x0000003800117812 */ /* 0x000fc400078ef806 */
[----:B------:R-:W-:Y:S01]  /*0b10*/  SHF.R.U32.HI R14, RZ, 0x3, R0 ;  /* 0x00000003ff0e7819 */ /* 0x000fe20000011600 */
[----:B------:R-:W-:Y:S01]  /*0b20*/  IMAD R12, R11, c[0x0][0x1ac], R12 ;  /* 0x00006b000b0c7a24 */ /* 0x000fe200078e020c */
[----:B------:R-:W-:Y:S01]  /*0b30*/  LOP3.LUT R0, R25, 0xfffffff8, RZ, 0xc0, !PT ;  /* 0xfffffff819007812 */ /* 0x000fe200078ec0ff */
[C---:B------:R-:W-:Y:S01]  /*0b40*/  IMAD.WIDE.U32 R4, R19.reuse, c[0x0][0x210], R4 ;  /* 0x0000840013047a25 */ /* 0x040fe200078e0004 */
[----:B------:R-:W-:Y:S02]  /*0b50*/  LEA R11, P0, R2, c[0x0][0x160], 0x1 ;  /* 0x00005800020b7a11 */ /* 0x000fe400078008ff */
[----:B------:R-:W-:Y:S01]  /*0b60*/  IADD3 R24, R10, -R0, RZ ;  /* 0x800000000a187210 */ /* 0x000fe20007ffe0ff */
[----:B------:R-:W-:Y:S01]  /*0b70*/  IMAD.WIDE.U32 R8, R19, c[0x0][0x1e8], R8 ;  /* 0x00007a0013087a25 */ /* 0x000fe200078e0008 */
[----:B------:R-:W-:Y:S02]  /*0b80*/  IADD3 R10, R3, R12, RZ ;  /* 0x0000000c030a7210 */ /* 0x000fe40007ffe0ff */
[----:B------:R-:W-:Y:S01]  /*0b90*/  LOP3.LUT R19, R17, R14, RZ, 0x3c, !PT ;  /* 0x0000000e11137212 */ /* 0x000fe200078e3cff */
[----:B------:R-:W-:Y:S01]  /*0ba0*/  IMAD.IADD R5, R5, 0x1, R16 ;  /* 0x0000000105057824 */ /* 0x000fe200078e0210 */
[----:B------:R-:W-:Y:S01]  /*0bb0*/  LEA.HI.X R10, R2, c[0x0][0x164], R10, 0x1, P0 ;  /* 0x00005900020a7a11 */ /* 0x000fe200000f0c0a */
[----:B------:R-:W-:Y:S01]  /*0bc0*/  IMAD.IADD R9, R9, 0x1, R13 ;  /* 0x0000000109097824 */ /* 0x000fe200078e020d */
[----:B------:R-:W-:Y:S01]  /*0bd0*/  LEA.HI R13, R27, R192, RZ, 0x6 ;  /* 0x000000c01b0d7211 */ /* 0x000fe200078f30ff */
[----:B------:R1:W3:Y:S01]  /*0be0*/  SHFL.IDX PT, R16, R11, RZ, 0x181f ;  /* 0x00181fff0b107589 */ /* 0x0002e200000e0000 */
[----:B------:R-:W-:-:S03]  /*0bf0*/  ISETP.GE.AND P0, PT, R6, c[0x0][0x198], PT ;  /* 0x0000660006007a0c */ /* 0x000fc60003f06270 */
[----:B------:R-:W-:Y:S01]  /*0c00*/  IMAD.SHL.U32 R13, R13, 0x8, RZ ;  /* 0x000000080d0d7824 */ /* 0x000fe200078e00ff */
[----:B------:R1:W4:Y:S01]  /*0c10*/  SHFL.IDX PT, R17, R10, RZ, 0x181f ;  /* 0x00181fff0a117589 */ /* 0x00032200000e0000 */
[----:B--2---:R-:W-:Y:S01]  /*0c20*/  @P1 SHF.R.S32.HI R3, RZ, 0x1f, R18 ;  /* 0x0000001fff031819 */ /* 0x004fe20000011412 */
[----:B------:R-:W-:Y:S02]  /*0c30*/  @!P1 IMAD.MOV.U32 R3, RZ, RZ, R20 ;  /* 0x000000ffff039224 */ /* 0x000fe400078e0014 */
[----:B------:R-:W-:Y:S01]  /*0c40*/  @P1 IMAD.MOV.U32 R2, RZ, RZ, R18 ;  /* 0x000000ffff021224 */ /* 0x000fe200078e0012 */
[----:B------:R-:W-:Y:S01]  /*0c50*/  @!P1 MOV R2, R28 ;  /* 0x0000001c00029202 */ /* 0x000fe20000000f00 */
[C---:B------:R-:W-:Y:S01]  /*0c60*/  IMAD R12, R3.reuse, c[0x0][0x1f0], RZ ;  /* 0x00007c00030c7a24 */ /* 0x040fe200078e02ff */
[----:B------:R-:W-:Y:S01]  /*0c70*/  LEA R18, R22, R15, 0x7 ;  /* 0x0000000f16127211 */ /* 0x000fe200078e38ff */
[----:B------:R-:W-:Y:S01]  /*0c80*/  IMAD R0, R3, c[0x0][0x218], RZ ;  /* 0x0000860003007a24 */ /* 0x000fe200078e02ff */
[----:B------:R-:W-:Y:S01]  /*0c90*/  MOV R22, 0x20 ;  /* 0x0000002000167802 */ /* 0x000fe20000000f00 */
[----:B------:R-:W-:Y:S01]  /*0ca0*/  IMAD R14, R2, c[0x0][0x1f4], R12 ;  /* 0x00007d00020e7a24 */ /* 0x000fe200078e020c */
[----:B------:R-:W-:Y:S01]  /*0cb0*/  ISETP.GE.AND P3, PT, R18, UR4, PT ;  /* 0x0000000412007c0c */ /* 0x000fe2000bf66270 */
[C---:B------:R-:W-:Y:S01]  /*0cc0*/  IMAD R12, R2.reuse, c[0x0][0x21c], R0 ;  /* 0x00008700020c7a24 */ /* 0x040fe200078e0200 */
[----:B------:R-:W-:Y:S01]  /*0cd0*/  LOP3.LUT R0, R19, 0xfffffe00, R13, 0xf8, !PT ;  /* 0xfffffe0013007812 */ /* 0x000fe200078ef80d */
[----:B------:R-:W-:Y:S01]  /*0ce0*/  IMAD.WIDE.U32 R30, R2, c[0x0][0x218], R4 ;  /* 0x00008600021e7a25 */ /* 0x000fe200078e0004 */
[----:B------:R-:W-:-:S03]  /*0cf0*/  R2P PR, R24, 0x6 ;  /* 0x0000000618007804 */ /* 0x000fc60000000000 */
[----:B------:R-:W-:Y:S01]  /*0d00*/  IMAD.WIDE.U32 R34, R2, c[0x0][0x1f0], R8 ;  /* 0x00007c0002227a25 */ /* 0x000fe200078e0008 */
[----:B------:R-:W-:Y:S02]  /*0d10*/  IADD3 R33, R31, R12, RZ ;  /* 0x0000000c1f217210 */ /* 0x000fe40007ffe0ff */
[----:B------:R-:W-:Y:S01]  /*0d20*/  SEL R4, R22, 0xffffffe0, !P2 ;  /* 0xffffffe016047807 */ /* 0x000fe20005000000 */
[----:B------:R-:W-:Y:S01]  /*0d30*/  IMAD.MOV.U32 R20, RZ, RZ, 0x10 ;  /* 0x00000010ff147424 */ /* 0x000fe200078e00ff */
[----:B------:R-:W-:Y:S01]  /*0d40*/  IADD3 R37, R35, R14, RZ ;  /* 0x0000000e23257210 */ /* 0x000fe20007ffe0ff */
[----:B------:R1:W-:Y:S03]  /*0d50*/  STL.64 [R1+0x38], R34 ;  /* 0x0000382201007387 */ /* 0x0003e60000100a00 */
[----:B------:R-:W-:Y:S01]  /*0d60*/  SEL R3, R20, 0xfffffff0, !P1 ;  /* 0xfffffff014037807 */ /* 0x000fe20004800000 */
[----:B------:R1:W-:Y:S04]  /*0d70*/  STL.64 [R1+0x8], R30 ;  /* 0x0000081e01007387 */ /* 0x0003e80000100a00 */
[----:B------:R1:W-:Y:S04]  /*0d80*/  STL [R1+0x4], R33 ;  /* 0x0000042101007387 */ /* 0x0003e80000100800 */
[----:B------:R1:W-:Y:S01]  /*0d90*/  STL [R1+0x2c], R37 ;  /* 0x00002c2501007387 */ /* 0x0003e20000100800 */
[----:B------:R-:W-:Y:S05]  /*0da0*/  @P3 BRA `(.L_x_5) ;  /* 0x0000005000003947 */ /* 0x000fea0003800000 */
[----:B---34-:R-:W-:Y:S01]  /*0db0*/  LEA R8, P1, R6, R16, 0x1 ;  /* 0x0000001006087211 */ /* 0x018fe200078208ff */
[----:B------:R-:W-:-:S03]  /*0dc0*/  IMAD.SHL.U32 R2, R0, 0x2, RZ ;  /* 0x0000000200027824 */ /* 0x000fc600078e00ff */
[----:B------:R-:W-:-:S05]  /*0dd0*/  LEA.HI.X R9, R6, R17, R7, 0x1, P1 ;  /* 0x0000001106097211 */ /* 0x000fca00008f0c07 */
[----:B------:R-:W-:Y:S01]  /*0de0*/  @!PT LDS RZ, [RZ] ;  /* 0x00000000fffff984 */ /* 0x000fe20000000800 */
[----:B------:R2:W-:Y:S04]  /*0df0*/  LDGSTS.E.BYPASS.LTC128B.128 [R2+0x7100], [R8.64], !P0 ;  /* 0x0710000008027fae */ /* 0x0005e8000c101d48 */
.L_x_5:
[----:B---34-:R-:W-:Y:S05]  /*0e00*/  BSYNC B0 ;  /* 0x0000000000007941 */ /* 0x018fea0003800000 */
.L_x_4:
[----:B------:R-:W-:Y:S01]  /*0e10*/  IADD3 R5, R18, 0x10, RZ ;  /* 0x0000001012057810 */ /* 0x000fe20007ffe0ff */
[----:B--2---:R2:W3:Y:S01]  /*0e20*/  SHFL.IDX PT, R2, R10, 0x1, 0x181f ;  /* 0x00381f000a027f89 */ /* 0x0044e200000e0000 */
[----:B------:R-:W-:Y:S02]  /*0e30*/  BSSY B0, `(.L_x_6) ;  /* 0x0000009000007945 */ /* 0x000fe40003800000 */
[----:B------:R-:W-:Y:S01]  /*0e40*/  ISETP.GE.AND P1, PT, R5, UR4, PT ;  /* 0x0000000405007c0c */ /* 0x000fe2000bf26270 */
[----:B------:R2:W4:-:S12]  /*0e50*/  SHFL.IDX PT, R8, R11, 0x1, 0x181f ;  /* 0x00381f000b087f89 */ /* 0x00051800000e0000 */
[----:B------:R-:W-:Y:S05]  /*0e60*/  @P1 BRA `(.L_x_7) ;  /* 0x0000005000001947 */ /* 0x000fea0003800000 */
[----:B----4-:R-:W-:-:S04]  /*0e70*/  LEA R8, P1, R6, R8, 0x1 ;  /* 0x0000000806087211 */ /* 0x010fc800078208ff */
[----:B---3--:R-:W-:Y:S01]  /*0e80*/  LEA.HI.X R9, R6, R2, R7, 0x1, P1 ;  /* 0x0000000206097211 */ /* 0x008fe200008f0c07 */
[----:B------:R-:W-:-:S05]  /*0e90*/  IMAD.SHL.U32 R2, R0, 0x2, RZ ;  /* 0x0000000200027824 */ /* 0x000fca00078e00ff */
[----:B------:R-:W-:Y:S01]  /*0ea0*/  @!PT LDS RZ, [RZ] ;  /* 0x00000000fffff984 */ /* 0x000fe20000000800 */
[----:B------:R3:W-:Y:S03]  /*0eb0*/  LDGSTS.E.BYPASS.LTC128B.128 [R2+0x7900], [R8.64], !P0 ;  /* 0x0790000008027fae */ /* 0x0007e6000c101d48 */
.L_x_7:
[----:B------:R-:W-:Y:S05]  /*0ec0*/  BSYNC B0 ;  /* 0x0000000000007941 */ /* 0x000fea0003800000 */
.L_x_6:
[----:B------:R-:W-:Y:S01]  /*0ed0*/  IADD3 R5, R18, 0x20, RZ ;  /* 0x0000002012057810 */ /* 0x000fe20007ffe0ff */
[----:B---3--:R3:W1:Y:S01]  /*0ee0*/  SHFL.IDX PT, R2, R10, 0x2, 0x181f ;  /* 0x00581f000a027f89 */ /* 0x00866200000e0000 */
[----:B------:R-:W-:Y:S02]  /*0ef0*/  BSSY B0, `(.L_x_8) ;  /* 0x0000009000007945 */ /* 0x000fe40003800000 */
[----:B------:R-:W-:Y:S01]  /*0f00*/  ISETP.GE.AND P1, PT, R5, UR4, PT ;  /* 0x0000000405007c0c */ /* 0x000fe2000bf26270 */
[----:B----4-:R3:W4:-:S12]  /*0f10*/  SHFL.IDX PT, R8, R11, 0x2, 0x181f ;  /* 0x00581f000b087f89 */ /* 0x01071800000e0000 */
[----:B------:R-:W-:Y:S05]  /*0f20*/  @P1 BRA `(.L_x_9) ;  /* 0x0000005000001947 */ /* 0x000fea0003800000 */
[----:B----4-:R-:W-:-:S04]  /*0f30*/  LEA R8, P1, R6, R8, 0x1 ;  /* 0x0000000806087211 */ /* 0x010fc800078208ff */
[----:B-1----:R-:W-:Y:S01]  /*0f40*/  LEA.HI.X R9, R6, R2, R7, 0x1, P1 ;  /* 0x0000000206097211 */ /* 0x002fe200008f0c07 */
[----:B------:R-:W-:-:S05]  /*0f50*/  IMAD.SHL.U32 R2, R0, 0x2, RZ ;  /* 0x0000000200027824 */ /* 0x000fca00078e00ff */
[----:B------:R-:W-:Y:S01]  /*0f60*/  @!PT LDS RZ, [RZ] ;  /* 0x00000000fffff984 */ /* 0x000fe20000000800 */
[----:B------:R1:W-:Y:S03]  /*0f70*/  LDGSTS.E.BYPASS.LTC128B.128 [R2+0x8100], [R8.64], !P0 ;  /* 0x0810000008027fae */ /* 0x0003e6000c101d48 */
.L_x_9:
[----:B------:R-:W-:Y:S05]  /*0f80*/  BSYNC B0 ;  /* 0x0000000000007941 */ /* 0x000fea0003800000 */
.L_x_8:
[----:B------:R-:W-:Y:S01]  /*0f90*/  IADD3 R5, R18, 0x30, RZ ;  /* 0x0000003012057810 */ /* 0x000fe20007ffe0ff */
[----:B-1----:R1:W2:Y:S01]  /*0fa0*/  SHFL.IDX PT, R2, R10, 0x3, 0x181f ;  /* 0x00781f000a027f89 */ /* 0x0022a200000e0000 */
[----:B------:R-:W-:Y:S02]  /*0fb0*/  BSSY B0, `(.L_x_10) ;  /* 0x0000009000007945 */ /* 0x000fe40003800000 */
[----:B------:R-:W-:Y:S01]  /*0fc0*/  ISETP.GE.AND P1, PT, R5, UR4, PT ;  /* 0x0000000405007c0c */ /* 0x000fe2000bf26270 */
[----:B----4-:R1:W4:-:S12]  /*0fd0*/  SHFL.IDX PT, R8, R11, 0x3, 0x181f ;  /* 0x00781f000b087f89 */ /* 0x01031800000e0000 */
[----:B------:R-:W-:Y:S05]  /*0fe0*/  @P1 BRA `(.L_x_11) ;  /* 0x0000005000001947 */ /* 0x000fea0003800000 */
[----:B----4-:R-:W-:-:S04]  /*0ff0*/  LEA R8, P1, R6, R8, 0x1 ;  /* 0x0000000806087211 */ /* 0x010fc800078208ff */
[----:B--2---:R-:W-:Y:S01]  /*1000*/  LEA.HI.X R9, R6, R2, R7, 0x1, P1 ;  /* 0x0000000206097211 */ /* 0x004fe200008f0c07 */
[----:B------:R-:W-:-:S05]  /*1010*/  IMAD.SHL.U32 R2, R0, 0x2, RZ ;  /* 0x0000000200027824 */ /* 0x000fca00078e00ff */
[----:B------:R-:W-:Y:S01]  /*1020*/  @!PT LDS RZ, [RZ] ;  /* 0x00000000fffff984 */ /* 0x000fe20000000800 */
[----:B------:R2:W-:Y:S03]  /*1030*/  LDGSTS.E.BYPASS.LTC128B.128 [R2+0x8900], [R8.64], !P0 ;  /* 0x0890000008027fae */ /* 0x0005e6000c101d48 */
.L_x_11:
[----:B------:R-:W-:Y:S05]  /*1040*/  BSYNC B0 ;  /* 0x0000000000007941 */ /* 0x000fea0003800000 */
.L_x_10:
[----:B------:R-:W-:Y:S01]  /*1050*/  IADD3 R5, R18, 0x40, RZ ;  /* 0x0000004012057810 */ /* 0x000fe20007ffe0ff */
[----:B--2---:R2:W1:Y:S01]  /*1060*/  SHFL.IDX PT, R2, R10, 0x4, 0x181f ;  /* 0x00981f000a027f89 */ /* 0x00446200000e0000 */
        /* <DEDUP_REMOVED lines=9> */
.L_x_13:
[----:B------:R-:W-:Y:S05]  /*1100*/  BSYNC B0 ;  /* 0x0000000000007941 */ /* 0x000fea0003800000 */
.L_x_12:
        /* <DEDUP_REMOVED lines=11> */
.L_x_15:
[----:B------:R-:W-:Y:S05]  /*11c0*/  BSYNC B0 ;  /* 0x0000000000007941 */ /* 0x000fea0003800000 */
.L_x_14:
        /* <DEDUP_REMOVED lines=11> */
.L_x_17:
[----:B------:R-:W-:Y:S05]  /*1280*/  BSYNC B0 ;  /* 0x0000000000007941 */ /* 0x000fea0003800000 */
.L_x_16:
[----:B-1--4-:R-:W1:Y:S01]  /*1290*/  SHFL.IDX PT, R8, R11, 0x7, 0x181f ;  /* 0x00f81f000b087f89 */ /* 0x012e6200000e0000 */
[----:B------:R-:W-:Y:S01]  /*12a0*/  IADD3 R5, R18, 0x70, RZ ;  /* 0x0000007012057810 */ /* 0x000fe20007ffe0ff */
[----:B------:R-:W-:Y:S01]  /*12b0*/  UMOV UR6, 0x5 ;  /* 0x0000000500067882 */ /* 0x000fe20000000000 */
[----:B------:R-:W-:Y:S01]  /*12c0*/  SHF.L.U32 R241, R0, 0x1, RZ ;  /* 0x0000000100f17819 */ /* 0x000fe200000006ff */
[----:B------:R4:W5:Y:S01]  /*12d0*/  SHFL.IDX PT, R2, R10, 0x7, 0x181f ;  /* 0x00f81f000a027f89 */ /* 0x00096200000e0000 */
[----:B------:R-:W-:Y:S01]  /*12e0*/  ISETP.GE.AND P1, PT, R5, UR4, PT ;  /* 0x0000000405007c0c */ /* 0x000fe2000bf26270 */
[----:B------:R-:W-:Y:S01]  /*12f0*/  ULDC.64 UR4, c[0x0][0x208] ;  /* 0x0000820000047ab9 */ /* 0x000fe20000000a00 */
[----:B------:R-:W-:Y:S01]  /*1300*/  MOV R5, 0x70 ;  /* 0x0000007000057802 */ /* 0x000fe20000000f00 */
[----:B------:R-:W-:Y:S01]  /*1310*/  USHF.L.U32 UR7, UR4, 0x5, URZ ;  /* 0x0000000504077899 */ /* 0x000fe2000800063f */
[C---:B------:R-:W-:Y:S01]  /*1320*/  IADD3 R169, R200.reuse, -0x1, RZ ;  /* 0xffffffffc8a97810 */ /* 0x040fe20007ffe0ff */
[----:B------:R-:W-:Y:S01]  /*1330*/  USHF.L.U64.HI UR5, UR4, UR6, UR5 ;  /* 0x0000000604057299 */ /* 0x000fe20008010205 */
[----:B------:R-:W-:Y:S01]  /*1340*/  MOV R202, R36 ;  /* 0x0000002400ca7202 */ /* 0x000fe20000000f00 */
[----:B------:R-:W-:Y:S01]  /*1350*/  IMAD R155, R200, -0x70, R5 ;  /* 0xffffff90c89b7824 */ /* 0x000fe200078e0205 */
[----:B------:R-:W-:Y:S01]  /*1360*/  MOV R203, R37 ;  /* 0x0000002500cb7202 */ /* 0x000fe20000000f00 */
[----:B------:R-:W-:Y:S01]  /*1370*/  IMAD.WIDE.U32 R196, R5, c[0x0][0x1e0], RZ ;  /* 0x0000780005c47a25 */ /* 0x000fe200078e00ff */
[----:B------:R-:W-:-:S02]  /*1380*/  SHF.R.S32.HI R17, RZ, 0x1f, R169 ;  /* 0x0000001fff117819 */ /* 0x000fc400000114a9 */
[----:B------:R-:W-:Y:S02]  /*1390*/  IADD3 R20, R155, c[0x0][0x1d0], -R15 ;  /* 0x000074009b147a10 */ /* 0x000fe40007ffe80f */
[----:B------:R-:W-:Y:S02]  /*13a0*/  MOV R202, R34 ;  /* 0x0000002200ca7202 */ /* 0x000fe40000000f00 */
[C---:B------:R-:W-:Y:S02]  /*13b0*/  ISETP.GE.AND P5, PT, R20.reuse, 0x1, PT ;  /* 0x000000011400780c */ /* 0x040fe40003fa6270 */
[----:B------:R-:W-:Y:S01]  /*13c0*/  ISETP.GE.AND P3, PT, R20, 0x21, PT ;  /* 0x000000211400780c */ /* 0x000fe20003f66270 */
[----:B------:R-:W-:Y:S01]  /*13d0*/  STL.64 [R1+0x28], R202 ;  /* 0x000028ca01007387 */ /* 0x000fe20000100a00 */
[----:B-1----:R-:W-:Y:S01]  /*13e0*/  @!P1 LEA R8, P2, R6, R8, 0x1 ;  /* 0x0000000806089211 */ /* 0x002fe200078408ff */
[----:B--234-:R-:W-:Y:S01]  /*13f0*/  IMAD R10, R5, c[0x0][0x1e4], RZ ;  /* 0x00007900050a7a24 */ /* 0x01cfe200078e02ff */
[----:B------:R-:W-:-:S02]  /*1400*/  MOV R193, c[0x0][0x1e0] ;  /* 0x0000780000c17a02 */ /* 0x000fc40000000f00 */
[----:B-----5:R-:W-:Y:S02]  /*1410*/  @!P1 LEA.HI.X R9, R6, R2, R7, 0x1, P2 ;  /* 0x0000000206099211 */ /* 0x020fe400010f0c07 */
[----:B------:R-:W-:Y:S01]  /*1420*/  IADD3 R191, R197, R10, RZ ;  /* 0x0000000ac5bf7210 */ /* 0x000fe20007ffe0ff */
[----:B------:R-:W-:Y:S01]  /*1430*/  IMAD.WIDE.U32 R12, R193, 0x20, RZ ;  /* 0x00000020c10c7825 */ /* 0x000fe200078e00ff */
[C---:B------:R-:W-:Y:S01]  /*1440*/  ISETP.GE.AND P6, PT, R20.reuse, 0x31, PT ;  /* 0x000000311400780c */ /* 0x040fe20003fc6270 */
[----:B------:R-:W-:Y:S01]  /*1450*/  @!PT LDS RZ, [RZ] ;  /* 0x00000000fffff984 */ /* 0x000fe20000000800 */
[----:B------:R1:W-:Y:S01]  /*1460*/  @!P1 LDGSTS.E.BYPASS.LTC128B.128 [R241+0xa900], [R8.64], !P0 ;  /* 0x0a90000008f19fae */ /* 0x0003e2000c101d48 */
[----:B------:R-:W-:Y:S01]  /*1470*/  ISETP.GE.AND P0, PT, R20, 0x11, PT ;  /* 0x000000111400780c */ /* 0x000fe20003f06270 */
[----:B------:R-:W-:Y:S01]  /*1480*/  IMAD R0, R191, R169, RZ ;  /* 0x000000a9bf007224 */ /* 0x000fe200078e02ff */
[----:B------:R-:W-:Y:S01]  /*1490*/  ISETP.GE.AND P1, PT, R6, c[0x0][0x1d4], PT ;  /* 0x0000750006007a0c */ /* 0x000fe20003f26270 */
[----:B------:R-:W0:Y:S01]  /*14a0*/  LDGDEPBAR ;  /* 0x00000000000079af */ /* 0x000e220000000000 */
[----:B------:R-:W-:Y:S01]  /*14b0*/  MOV R194, c[0x0][0x1e4] ;  /* 0x0000790000c27a02 */ /* 0x000fe20000000f00 */
[----:B------:R-:W-:Y:S01]  /*14c0*/  IMAD R0, R17, R196, R0 ;  /* 0x000000c411007224 */ /* 0x000fe200078e0200 */
[----:B------:R-:W-:-:S02]  /*14d0*/  SHF.R.S32.HI R16, RZ, 0x4, R26 ;  /* 0x00000004ff107819 */ /* 0x000fc4000001141a */
[----:B------:R-:W-:Y:S02]  /*14e0*/  SHF.L.U32 R7, R194, 0x5, RZ ;  /* 0x00000005c2077819 */ /* 0x000fe400000006ff */
[----:B------:R-:W-:Y:S02]  /*14f0*/  SHF.L.U32 R15, R15, 0x3, RZ ;  /* 0x000000030f0f7819 */ /* 0x000fe400000006ff */
[----:B------:R-:W-:Y:S02]  /*1500*/  LEA.HI R14, R26, R16, RZ, 0x1 ;  /* 0x000000101a0e7211 */ /* 0x000fe400078f08ff */
[----:B------:R-:W-:Y:S02]  /*1510*/  MOV R28, R32 ;  /* 0x00000020001c7202 */ /* 0x000fe40000000f00 */
[----:B------:R-:W-:Y:S02]  /*1520*/  MOV R29, R33 ;  /* 0x00000021001d7202 */ /* 0x000fe40000000f00 */
[----:B------:R-:W-:-:S02]  /*1530*/  MOV R28, R30 ;  /* 0x0000001e001c7202 */ /* 0x000fc40000000f00 */
[----:B------:R-:W-:-:S03]  /*1540*/  LEA.HI R190, R27, R192, RZ, 0x5 ;  /* 0x000000c01bbe7211 */ /* 0x000fc600078f28ff */
[----:B------:R-:W-:Y:S01]  /*1550*/  STL.64 [R1], R28 ;  /* 0x0000001c01007387 */ /* 0x000fe20000100a00 */
[----:B-1----:R-:W-:-:S03]  /*1560*/  IMAD.WIDE.U32 R8, R169, R196, R202 ;  /* 0x000000c4a9087225 */ /* 0x002fc600078e00ca */
[----:B------:R-:W-:Y:S02]  /*1570*/  BAR.SYNC.DEFER_BLOCKING 0x0 ;  /* 0x0000000000007b1d */ /* 0x000fe40000010000 */
[C---:B------:R-:W-:Y:S02]  /*1580*/  @P5 LEA R10, P2, R8.reuse, c[0x0][0x1c8], 0x1 ;  /* 0x00007200080a5a11 */ /* 0x040fe400078408ff */
[----:B------:R-:W-:Y:S02]  /*1590*/  IADD3 R9, R9, R0, RZ ;  /* 0x0000000009097210 */ /* 0x000fe40007ffe0ff */
[----:B------:R-:W-:Y:S02]  /*15a0*/  @P0 LEA R0, P4, R193, R8, 0x4 ;  /* 0x00000008c1000211 */ /* 0x000fe400078820ff */
[C---:B------:R-:W-:Y:S02]  /*15b0*/  @P5 LEA.HI.X R11, R8.reuse, c[0x0][0x1cc], R9, 0x1, P2 ;  /* 0x00007300080b5a11 */ /* 0x040fe400010f0c09 */
[----:B------:R-:W-:-:S02]  /*15c0*/  @P3 IADD3 R2, P2, R8, R12, RZ ;  /* 0x0000000c08023210 */ /* 0x000fc40007f5e0ff */
[----:B------:R-:W-:Y:S02]  /*15d0*/  @P0 LEA.HI.X R5, R193, R9, R194, 0x4, P4 ;  /* 0x00000009c1050211 */ /* 0x000fe400020f24c2 */
[C---:B------:R-:W-:Y:S02]  /*15e0*/  @P0 LEA R12, P4, R0.reuse, c[0x0][0x1c8], 0x1 ;  /* 0x00007200000c0a11 */ /* 0x040fe400078808ff */
[----:B------:R-:W-:Y:S02]  /*15f0*/  @P3 IADD3.X R7, R9, R13, R7, P2, !PT ;  /* 0x0000000d09073210 */ /* 0x000fe400017fe407 */
[----:B------:R-:W-:Y:S01]  /*1600*/  @P0 LEA.HI.X R13, R0, c[0x0][0x1cc], R5, 0x1, P4 ;  /* 0x00007300000d0a11 */ /* 0x000fe200020f0c05 */
[----:B------:R-:W-:Y:S01]  /*1610*/  @P6 IMAD R0, R194, 0x30, RZ ;  /* 0x00000030c2006824 */ /* 0x000fe200078e02ff */
[C---:B------:R-:W-:Y:S01]  /*1620*/  ISETP.GE.AND P4, PT, R20.reuse, 0x51, PT ;  /* 0x000000511400780c */ /* 0x040fe20003f86270 */
[----:B------:R-:W-:Y:S01]  /*1630*/  @!PT LDS RZ, [RZ] ;  /* 0x00000000fffff984 */ /* 0x000fe20000000800 */
[----:B------:R-:W-:Y:S01]  /*1640*/  @!PT LDS RZ, [RZ] ;  /* 0x00000000fffff984 */ /* 0x000fe20000000800 */
[----:B------:R-:W-:Y:S01]  /*1650*/  @!PT LDS RZ, [RZ] ;  /* 0x00000000fffff984 */ /* 0x000fe20000000800 */
[----:B------:R1:W-:Y:S01]  /*1660*/  @P5 LDGSTS.E.BYPASS.LTC128B.128 [R241+0x3900], [R10.64], !P1 ;  /* 0x039000000af15fae */ /* 0x0003e2000c901d48 */
[----:B------:R-:W-:-:S03]  /*1670*/  ISETP.GE.AND P5, PT, R20, 0x41, PT ;  /* 0x000000411400780c */ /* 0x000fc60003fa6270 */
[----:B------:R2:W-:Y:S01]  /*1680*/  @P0 LDGSTS.E.BYPASS.LTC128B.128 [R241+0x4100], [R12.64], !P1 ;  /* 0x041000000cf10fae */ /* 0x0005e2000c901d48 */
[----:B-1----:R-:W-:Y:S01]  /*1690*/  @P6 IMAD.WIDE.U32 R10, R193, 0x30, R8 ;  /* 0x00000030c10a6825 */ /* 0x002fe200078e0008 */
[----:B--2---:R-:W-:-:S04]  /*16a0*/  @P3 LEA R12, P2, R2, c[0x0][0x1c8], 0x1 ;  /* 0x00007200020c3a11 */ /* 0x004fc800078408ff */
[----:B------:R-:W-:Y:S02]  /*16b0*/  @P6 IADD3 R0, R11, R0, RZ ;  /* 0x000000000b006210 */ /* 0x000fe40007ffe0ff */
[----:B------:R-:W-:Y:S02]  /*16c0*/  @P6 LEA R22, P0, R10, c[0x0][0x1c8], 0x1 ;  /* 0x000072000a166a11 */ /* 0x000fe400078008ff */
[----:B------:R-:W-:Y:S01]  /*16d0*/  @P3 LEA.HI.X R13, R2, c[0x0][0x1cc], R7, 0x1, P2 ;  /* 0x00007300020d3a11 */ /* 0x000fe200010f0c07 */
[----:B------:R-:W-:Y:S01]  /*16e0*/  @P4 IMAD R7, R194, 0x50, RZ ;  /* 0x00000050c2074824 */ /* 0x000fe200078e02ff */
[----:B------:R-:W-:Y:S02]  /*16f0*/  @P6 LEA.HI.X R23, R10, c[0x0][0x1cc], R0, 0x1, P0 ;  /* 0x000073000a176a11 */ /* 0x000fe400000f0c00 */
[----:B------:R-:W-:Y:S01]  /*1700*/  @P5 LEA R0, P0, R193, R8, 0x6 ;  /* 0x00000008c1005211 */ /* 0x000fe200078030ff */
[----:B------:R1:W-:Y:S01]  /*1710*/  @P3 LDGSTS.E.BYPASS.LTC128B.128 [R241+0x4900], [R12.64], !P1 ;  /* 0x049000000cf13fae */ /* 0x0003e2000c901d48 */
[----:B------:R-:W-:-:S02]  /*1720*/  SHF.L.U32 R2, R21, 0x6, RZ ;  /* 0x0000000615027819 */ /* 0x000fc400000006ff */
[----:B------:R-:W-:Y:S01]  /*1730*/  @P4 MOV R10, R8 ;  /* 0x00000008000a4202 */ /* 0x000fe20000000f00 */
[----:B------:R2:W-:Y:S01]  /*1740*/  @P6 LDGSTS.E.BYPASS.LTC128B.128 [R241+0x5100], [R22.64], !P1 ;  /* 0x0510000016f16fae */ /* 0x0005e2000c901d48 */
[-C--:B------:R-:W-:Y:S02]  /*1750*/  @P4 MOV R11, R9.reuse ;  /* 0x00000009000b4202 */ /* 0x080fe40000000f00 */
[C---:B------:R-:W-:Y:S02]  /*1760*/  @P5 LEA.HI.X R5, R193.reuse, R9, R194, 0x6, P0 ;  /* 0x00000009c1055211 */ /* 0x040fe400000f34c2 */
[----:B------:R-:W-:Y:S01]  /*1770*/  ISETP.GE.AND P2, PT, R20, 0x61, PT ;  /* 0x000000611400780c */ /* 0x000fe20003f46270 */
[----:B------:R-:W-:Y:S01]  /*1780*/  @P4 IMAD.WIDE.U32 R10, R193, 0x50, R10 ;  /* 0x00000050c10a4825 */ /* 0x000fe200078e000a */
[----:B------:R-:W-:Y:S02]  /*1790*/  @P5 LEA R18, P0, R0, c[0x0][0x1c8], 0x1 ;  /* 0x0000720000125a11 */ /* 0x000fe400078008ff */
[----:B------:R-:W-:-:S02]  /*17a0*/  LOP3.LUT R2, R2, 0x1c0, RZ, 0xc0, !PT ;  /* 0x000001c002027812 */ /* 0x000fc400078ec0ff */
[----:B------:R-:W-:Y:S02]  /*17b0*/  @P5 LEA.HI.X R19, R0, c[0x0][0x1cc], R5, 0x1, P0 ;  /* 0x0000730000135a11 */ /* 0x000fe400000f0c05 */
[----:B------:R-:W-:Y:S02]  /*17c0*/  LOP3.LUT R5, R14, 0xfffffffe, RZ, 0xc0, !PT ;  /* 0xfffffffe0e057812 */ /* 0x000fe400078ec0ff */
[----:B------:R-:W-:Y:S01]  /*17d0*/  LOP3.LUT R0, R2, 0x8, R15, 0xf8, !PT ;  /* 0x0000000802007812 */ /* 0x000fe200078ef80f */
[----:B------:R3:W-:Y:S01]  /*17e0*/  @P5 LDGSTS.E.BYPASS.LTC128B.128 [R241+0x5900], [R18.64], !P1 ;  /* 0x0590000012f15fae */ /* 0x0007e2000c901d48 */
[----:B------:R-:W-:Y:S01]  /*17f0*/  SHF.R.U32.HI R2, RZ, 0x3, R2 ;  /* 0x00000003ff027819 */ /* 0x000fe20000011602 */
[----:B------:R-:W-:Y:S01]  /*1800*/  @P2 IMAD.WIDE.U32 R8, R193, 0x60, R8 ;  /* 0x00000060c1082825 */ /* 0x000fe200078e0008 */
[----:B------:R-:W-:Y:S02]  /*1810*/  @P4 IADD3 R7, R11, R7, RZ ;  /* 0x000000070b074210 */ /* 0x000fe40007ffe0ff */
[----:B------:R-:W-:-:S02]  /*1820*/  @P4 LEA R14, P0, R10, c[0x0][0x1c8], 0x1 ;  /* 0x000072000a0e4a11 */ /* 0x000fc400078008ff */
[----:B------:R-:W-:Y:S01]  /*1830*/  IADD3 R5, R16, -R5, RZ ;  /* 0x8000000510057210 */ /* 0x000fe20007ffe0ff */
[----:B-1----:R-:W-:Y:S01]  /*1840*/  IMAD R13, R17, c[0x0][0x208], RZ ;  /* 0x00008200110d7a24 */ /* 0x002fe200078e02ff */
[----:B------:R-:W-:Y:S02]  /*1850*/  LOP3.LUT R16, R0, R2, RZ, 0x3c, !PT ;  /* 0x0000000200107212 */ /* 0x000fe400078e3cff */
[----:B------:R-:W-:Y:S01]  /*1860*/  SHF.L.U32 R0, R24, 0x6, RZ ;  /* 0x0000000618007819 */ /* 0x000fe200000006ff */
[C---:B------:R-:W-:Y:S01]  /*1870*/  IMAD R13, R169.reuse, c[0x0][0x20c], R13 ;  /* 0x00008300a90d7a24 */ /* 0x040fe200078e020d */
[----:B------:R-:W-:Y:S01]  /*1880*/  @P4 LEA.HI.X R15, R10, c[0x0][0x1cc], R7, 0x1, P0 ;  /* 0x000073000a0f4a11 */ /* 0x000fe200000f0c07 */
[----:B------:R-:W-:Y:S01]  /*1890*/  @P2 IMAD R7, R194, 0x60, RZ ;  /* 0x00000060c2072824 */ /* 0x000fe200078e02ff */
[----:B------:R-:W-:Y:S01]  /*18a0*/  LOP3.LUT R2, R0, 0x1c0, RZ, 0xc0, !PT ;  /* 0x000001c000027812 */ /* 0x000fe200078ec0ff */
[----:B------:R-:W-:Y:S01]  /*18b0*/  IMAD.WIDE.U32 R10, R169, c[0x0][0x208], RZ ;  /* 0x00008200a90a7a25 */ /* 0x000fe200078e00ff */
[C---:B------:R-:W-:Y:S01]  /*18c0*/  LEA R0, R5.reuse, R16, 0x9 ;  /* 0x0000001005007211 */ /* 0x040fe200078e48ff */
[----:B------:R1:W-:Y:S01]  /*18d0*/  @P4 LDGSTS.E.BYPASS.LTC128B.128 [R241+0x6100], [R14.64], !P1 ;  /* 0x061000000ef14fae */ /* 0x0003e2000c901d48 */
[----:B------:R-:W-:-:S02]  /*18e0*/  SHF.L.U32 R16, R5, 0x3, RZ ;  /* 0x0000000305107819 */ /* 0x000fc400000006ff */
[----:B------:R-:W-:Y:S02]  /*18f0*/  @P2 IADD3 R5, R9, R7, RZ ;  /* 0x0000000709052210 */ /* 0x000fe40007ffe0ff */
[----:B------:R-:W-:Y:S02]  /*1900*/  @P2 LEA R12, P0, R8, c[0x0][0x1c8], 0x1 ;  /* 0x00007200080c2a11 */ /* 0x000fe400078008ff */
[----:B------:R-:W-:Y:S01]  /*1910*/  IADD3 R7, R11, R13, RZ ;  /* 0x0000000d0b077210 */ /* 0x000fe20007ffe0ff */
[----:B------:R-:W-:Y:S01]  /*1920*/  IMAD.WIDE.U32 R10, R10, 0x70, R28 ;  /* 0x000000700a0a7825 */ /* 0x000fe200078e001c */
[----:B------:R-:W-:Y:S02]  /*1930*/  @P2 LEA.HI.X R13, R8, c[0x0][0x1cc], R5, 0x1, P0 ;  /* 0x00007300080d2a11 */ /* 0x000fe400000f0c05 */
[----:B------:R-:W-:Y:S02]  /*1940*/  LOP3.LUT P3, RZ, R21, 0x2, RZ, 0xc0, !PT ;  /* 0x0000000215ff7812 */ /* 0x000fe4000786c0ff */
[----:B------:R-:W-:Y:S01]  /*1950*/  SHF.L.U32 R119, R0, 0x1, RZ ;  /* 0x0000000100777819 */ /* 0x000fe200000006ff */
[----:B------:R4:W-:Y:S01]  /*1960*/  @P2 LDGSTS.E.BYPASS.LTC128B.128 [R241+0x6900], [R12.64], !P1 ;  /* 0x069000000cf12fae */ /* 0x0009e2000c901d48 */
[----:B------:R-:W-:Y:S01]  /*1970*/  IMAD R0, R7, 0x70, RZ ;  /* 0x0000007007007824 */ /* 0x000fe200078e02ff */
[----:B------:R-:W-:-:S02]  /*1980*/  LOP3.LUT R8, R2, 0x8, R16, 0xf8, !PT ;  /* 0x0000000802087812 */ /* 0x000fc400078ef810 */
[----:B------:R-:W0:Y:S01]  /*1990*/  LDGDEPBAR ;  /* 0x00000000000079af */ /* 0x000e220000000000 */
[----:B------:R-:W-:Y:S02]  /*19a0*/  IADD3 R5, R119, 0x3900, RZ ;  /* 0x0000390077057810 */ /* 0x000fe40007ffe0ff */
[----:B------:R-:W-:Y:S02]  /*19b0*/  SHF.R.U32.HI R2, RZ, 0x3, R2 ;  /* 0x00000003ff027819 */ /* 0x000fe40000011602 */
[----:B------:R-:W-:Y:S02]  /*19c0*/  LEA R16, P0, R10, c[0x0][0x1f8], 0x1 ;  /* 0x00007e000a107a11 */ /* 0x000fe400078008ff */
[----:B------:R-:W-:Y:S02]  /*19d0*/  IADD3 R0, R11, R0, RZ ;  /* 0x000000000b007210 */ /* 0x000fe40007ffe0ff */
[----:B------:R-:W-:Y:S02]  /*19e0*/  IADD3 R234, R119, 0x3920, RZ ;  /* 0x0000392077ea7810 */ /* 0x000fe40007ffe0ff */
[----:B------:R-:W-:-:S02]  /*19f0*/  @P3 IADD3 R234, R5, -0x20, RZ ;  /* 0xffffffe005ea3810 */ /* 0x000fc40007ffe0ff */
[----:B------:R-:W-:Y:S02]  /*1a00*/  LOP3.LUT R5, R8, R2, RZ, 0x3c, !PT ;  /* 0x0000000208057212 */ /* 0x000fe400078e3cff */
[----:B------:R-:W-:Y:S02]  /*1a10*/  LEA.HI.X R17, R10, c[0x0][0x1fc], R0, 0x1, P0 ;  /* 0x00007f000a117a11 */ /* 0x000fe400000f0c00 */
[----:B------:R-:W-:Y:S02]  /*1a20*/  SHF.L.U32 R2, R25, 0x6, RZ ;  /* 0x0000000619027819 */ /* 0x000fe400000006ff */
[----:B------:R-:W-:Y:S02]  /*1a30*/  SHF.L.U32 R0, R190, 0x5, RZ ;  /* 0x00000005be007819 */ /* 0x000fe400000006ff */
[----:B------:R-:W-:Y:S02]  /*1a40*/  LOP3.LUT R2, R2, 0xfffffe00, RZ, 0xc0, !PT ;  /* 0xfffffe0002027812 */ /* 0x000fe400078ec0ff */
[----:B------:R-:W-:Y:S01]  /*1a50*/  LOP3.LUT R0, R0, 0x7ffffc00, RZ, 0xc0, !PT ;  /* 0x7ffffc0000007812 */ /* 0x000fe200078ec0ff */
[----:B------:R-:W-:-:S04]  /*1a60*/  DEPBAR.LE SB0, 0x1 ;  /* 0x000080400000791a */ /* 0x000fc80000000000 */
[----:B------:R-:W-:-:S04]  /*1a70*/  DEPBAR.LE SB0, 0x0 ;  /* 0x000080000000791a */ /* 0x000fc80000000000 */
[----:B------:R-:W-:Y:S01]  /*1a80*/  BAR.SYNC.DEFER_BLOCKING 0x0 ;  /* 0x0000000000007b1d */ /* 0x000fe20000010000 */
[----:B------:R-:W-:Y:S02]  /*1a90*/  IADD3 R0, R5, R2, R0 ;  /* 0x0000000205007210 */ /* 0x000fe40007ffe000 */
[----:B------:R-:W-:Y:S02]  /*1aa0*/  ISETP.GE.AND P3, PT, R6, c[0x0][0x1d4], PT ;  /* 0x0000750006007a0c */ /* 0x000fe40003f66270 */
[----:B------:R-:W-:Y:S02]  /*1ab0*/  SHF.L.U32 R230, R0, 0x1, RZ ;  /* 0x0000000100e67819 */ /* 0x000fe400000006ff */
[----:B------:R-:W-:Y:S02]  /*1ac0*/  ISETP.LT.OR P6, PT, R20, 0x1, P3 ;  /* 0x000000011400780c */ /* 0x000fe40001fc1670 */
[----:B----4-:R-:W-:Y:S02]  /*1ad0*/  IADD3 R12, P2, R16, UR7, RZ ;  /* 0x00000007100c7c10 */ /* 0x010fe4000ff5e0ff */
[----:B------:R-:W-:-:S02]  /*1ae0*/  LEA R233, R3, R230, 0x1 ;  /* 0x000000e603e97211 */ /* 0x000fc400078e08ff */
[----:B------:R-:W-:Y:S02]  /*1af0*/  ISETP.LT.OR P5, PT, R20, 0x11, P3 ;  /* 0x000000111400780c */ /* 0x000fe40001fa1670 */
[----:B------:R-:W-:Y:S02]  /*1b00*/  IADD3 R10, P4, R12, UR7, RZ ;  /* 0x000000070c0a7c10 */ /* 0x000fe4000ff9e0ff */
[----:B------:R-:W-:Y:S02]  /*1b10*/  ISETP.LT.OR P0, PT, R20, 0x21, P3 ;  /* 0x000000211400780c */ /* 0x000fe40001f01670 */
[----:B------:R-:W-:Y:S02]  /*1b20*/  IADD3.X R13, R17, UR5, RZ, P2, !PT ;  /* 0x00000005110d7c10 */ /* 0x000fe400097fe4ff */
[----:B------:R-:W-:Y:S02]  /*1b30*/  IADD3 R8, P2, R10, UR7, RZ ;  /* 0x000000070a087c10 */ /* 0x000fe4000ff5e0ff */
[----:B------:R-:W-:Y:S01]  /*1b40*/  IADD3.X R11, R13, UR5, RZ, P4, !PT ;  /* 0x000000050d0b7c10 */ /* 0x000fe2000a7fe4ff */
[----:B------:R-:W-:Y:S01]  /*1b50*/  LDSM.16.M88.4 R36, [R230+0x7100] ;  /* 0x00710000e624783b */ /* 0x000fe20000000200 */
[----:B------:R-:W-:-:S02]  /*1b60*/  IADD3 R6, P4, R8, UR7, RZ ;  /* 0x0000000708067c10 */ /* 0x000fc4000ff9e0ff */
[----:B------:R-:W-:Y:S01]  /*1b70*/  IADD3.X R9, R11, UR5, RZ, P2, !PT ;  /* 0x000000050b097c10 */ /* 0x000fe200097fe4ff */
[----:B------:R-:W4:Y:S01]  /*1b80*/  LDSM.16.M88.4 R48, [R119+0x3900] ;  /* 0x003900007730783b */ /* 0x000f220000000200 */
[----:B------:R-:W-:Y:S02]  /*1b90*/  LOP3.LUT P2, RZ, R21, 0x4, RZ, 0xc0, !PT ;  /* 0x0000000415ff7812 */ /* 0x000fe4000784c0ff */
[----:B------:R-:W-:Y:S01]  /*1ba0*/  IADD3.X R7, R9, UR5, RZ, P4, !PT ;  /* 0x0000000509077c10 */ /* 0x000fe2000a7fe4ff */
[----:B------:R-:W5:Y:S01]  /*1bb0*/  LDSM.16.M88.4 R32, [R230+0x9100] ;  /* 0x00910000e620783b */ /* 0x000f620000000200 */
[----:B------:R-:W-:Y:S02]  /*1bc0*/  ISETP.LT.OR P4, PT, R20, 0x51, P3 ;  /* 0x000000511400780c */ /* 0x000fe40001f81670 */
[----:B------:R-:W-:Y:S01]  /*1bd0*/  MOV R0, 0x40 ;  /* 0x0000004000007802 */ /* 0x000fe20000000f00 */
[----:B------:R-:W-:Y:S01]  /*1be0*/  LDSM.16.M88.4 R80, [R119+0x4100] ;  /* 0x004100007750783b */ /* 0x000fe20000000200 */
[----:B------:R-:W-:-:S02]  /*1bf0*/  LEA R231, R4, R230, 0x1 ;  /* 0x000000e604e77211 */ /* 0x000fc400078e08ff */
[----:B------:R-:W-:Y:S01]  /*1c00*/  SEL R0, R0, 0xffffffc0, !P2 ;  /* 0xffffffc000007807 */ /* 0x000fe20005000000 */
[----:B------:R-:W-:Y:S01]  /*1c10*/  LDSM.16.M88.4 R88, [R119+0x4900] ;  /* 0x004900007758783b */ /* 0x000fe20000000200 */
[----:B------:R-:W-:Y:S02]  /*1c20*/  LEA R232, R3, R231, 0x1 ;  /* 0x000000e703e87211 */ /* 0x000fe400078e08ff */
[----:B------:R-:W-:Y:S01]  /*1c30*/  IADD3 R229, R119, R0, RZ ;  /* 0x0000000077e57210 */ /* 0x000fe20007ffe0ff */
[----:B------:R-:W-:Y:S01]  /*1c40*/  LDSM.16.M88.4 R96, [R119+0x5100] ;  /* 0x005100007760783b */ /* 0x000fe20000000200 */
[----:B------:R-:W-:Y:S02]  /*1c50*/  IADD3 R228, R0, R234, RZ ;  /* 0x000000ea00e47210 */ /* 0x000fe40007ffe0ff */
[C---:B------:R-:W-:Y:S01]  /*1c60*/  IADD3 R240, R234.reuse, 0x800, RZ ;  /* 0x00000800eaf07810 */ /* 0x040fe20007ffe0ff */
[----:B------:R-:W-:Y:S01]  /*1c70*/  LDSM.16.M88.4 R104, [R119+0x5900] ;  /* 0x005900007768783b */ /* 0x000fe20000000200 */
[----:B------:R-:W-:-:S02]  /*1c80*/  IADD3 R239, R234, 0x1000, RZ ;  /* 0x00001000eaef7810 */ /* 0x000fc40007ffe0ff */
[C---:B------:R-:W-:Y:S01]  /*1c90*/  IADD3 R238, R234.reuse, 0x1800, RZ ;  /* 0x00001800eaee7810 */ /* 0x040fe20007ffe0ff */
[----:B------:R-:W-:Y:S01]  /*1ca0*/  LDSM.16.M88.4 R112, [R119+0x6100] ;  /* 0x006100007770783b */ /* 0x000fe20000000200 */
[C---:B------:R-:W-:Y:S02]  /*1cb0*/  IADD3 R237, R234.reuse, 0x2000, RZ ;  /* 0x00002000eaed7810 */ /* 0x040fe40007ffe0ff */
[C---:B------:R-:W-:Y:S01]  /*1cc0*/  IADD3 R236, R234.reuse, 0x2800, RZ ;  /* 0x00002800eaec7810 */ /* 0x040fe20007ffe0ff */
[----:B------:R-:W-:Y:S01]  /*1cd0*/  LDSM.16.M88.4 R124, [R119+0x6900] ;  /* 0x00690000777c783b */ /* 0x000fe20000000200 */
[----:B------:R-:W-:-:S03]  /*1ce0*/  IADD3 R235, R234, 0x3000, RZ ;  /* 0x00003000eaeb7810 */ /* 0x000fc60007ffe0ff */
[----:B------:R-:W-:Y:S04]  /*1cf0*/  LDSM.16.M88.4 R28, [R233+0x7100] ;  /* 0x00710000e91c783b */ /* 0x000fe80000000200 */
[----:B------:R-:W-:Y:S04]  /*1d00*/  LDSM.16.M88.4 R24, [R233+0x9100] ;  /* 0x00910000e918783b */ /* 0x000fe80000000200 */
[----:B------:R-:W1:Y:S01]  /*1d10*/  LDSM.16.M88.4 R52, [R234] ;  /* 0x00000000ea34783b */ /* 0x000e620000000200 */
[----:B----4-:R-:W-:Y:S03]  /*1d20*/  HMMA.16816.F32 R68, R36, R50, RZ ;  /* 0x000000322444723c */ /* 0x010fe600000018ff */
[----:B------:R-:W-:Y:S04]  /*1d30*/  LDSM.16.M88.4 R84, [R234+0x800] ;  /* 0x00080000ea54783b */ /* 0x000fe80000000200 */
[----:B------:R-:W-:Y:S01]  /*1d40*/  LDSM.16.M88.4 R92, [R234+0x1000] ;  /* 0x00100000ea5c783b */ /* 0x000fe20000000200 */
[----:B-----5:R-:W-:Y:S03]  /*1d50*/  HMMA.16816.F32 R56, R32, R48, RZ ;  /* 0x000000302038723c */ /* 0x020fe600000018ff */
[----:B------:R-:W-:Y:S04]  /*1d60*/  LDSM.16.M88.4 R100, [R234+0x1800] ;  /* 0x00180000ea64783b */ /* 0x000fe80000000200 */
[----:B------:R-:W-:Y:S04]  /*1d70*/  LDSM.16.M88.4 R108, [R234+0x2000] ;  /* 0x00200000ea6c783b */ /* 0x000fe80000000200 */
[----:B------:R-:W-:Y:S04]  /*1d80*/  LDSM.16.M88.4 R120, [R234+0x2800] ;  /* 0x00280000ea78783b */ /* 0x000fe80000000200 */
[----:B------:R-:W-:Y:S04]  /*1d90*/  LDSM.16.M88.4 R128, [R234+0x3000] ;  /* 0x00300000ea80783b */ /* 0x000fe80000000200 */
[----:B------:R-:W-:Y:S01]  /*1da0*/  @!PT LDS RZ, [RZ] ;  /* 0x00000000fffff984 */ /* 0x000fe20000000800 */
[----:B------:R-:W-:Y:S01]  /*1db0*/  @!PT LDS RZ, [RZ] ;  /* 0x00000000fffff984 */ /* 0x000fe20000000800 */
[----:B------:R-:W-:Y:S01]  /*1dc0*/  @!PT LDS RZ, [RZ] ;  /* 0x00000000fffff984 */ /* 0x000fe20000000800 */
[----:B------:R3:W-:Y:S01]  /*1dd0*/  LDGSTS.E.BYPASS.LTC128B.128 [R241+0x100], [R16.64], !P6 ;  /* 0x0010000010f17fae */ /* 0x0007e2000f101d48 */
[----:B------:R-:W-:-:S03]  /*1de0*/  ISETP.LT.OR P6, PT, R20, 0x31, P3 ;  /* 0x000000311400780c */ /* 0x000fc60001fc1670 */
[----:B------:R4:W-:Y:S01]  /*1df0*/  LDGSTS.E.BYPASS.LTC128B.128 [R241+0x900], [R12.64], !P5 ;  /* 0x009000000cf17fae */ /* 0x0009e2000e901d48 */
[C---:B------:R-:W-:Y:S02]  /*1e00*/  ISETP.LT.OR P5, PT, R20.reuse, 0x41, P3 ;  /* 0x000000411400780c */ /* 0x040fe40001fa1670 */
[----:B------:R-:W-:Y:S01]  /*1e10*/  ISETP.LT.OR P3, PT, R20, 0x61, P3 ;  /* 0x000000611400780c */ /* 0x000fe20001f61670 */
[----:B------:R5:W-:Y:S01]  /*1e20*/  LDGSTS.E.BYPASS.LTC128B.128 [R241+0x1100], [R10.64], !P0 ;  /* 0x011000000af17fae */ /* 0x000be2000c101d48 */
[----:B-1----:R-:W-:Y:S05]  /*1e30*/  HMMA.16816.F32 R56, R24, R52, R56 ;  /* 0x000000341838723c */ /* 0x002fea0000001838 */
[----:B------:R1:W-:Y:S04]  /*1e40*/  LDGSTS.E.BYPASS.LTC128B.128 [R241+0x1900], [R8.64], !P6 ;  /* 0x0190000008f17fae */ /* 0x0003e8000f101d48 */
[----:B------:R2:W-:Y:S01]  /*1e50*/  LDGSTS.E.BYPASS.LTC128B.128 [R241+0x2100], [R6.64], !P5 ;  /* 0x0210000006f17fae */ /* 0x0005e2000e901d48 */
[----:B----4-:R-:W-:Y:S01]  /*1e60*/  HMMA.16816.F32 R12, R36, R48, RZ ;  /* 0x00000030240c723c */ /* 0x010fe200000018ff */
[----:B-----5:R-:W-:-:S04]  /*1e70*/  IADD3 R10, P0, R6, UR7, RZ ;  /* 0x00000007060a7c10 */ /* 0x020fc8000ff1e0ff */
[----:B------:R-:W-:Y:S02]  /*1e80*/  IADD3.X R11, R7, UR5, RZ, P0, !PT ;  /* 0x00000005070b7c10 */ /* 0x000fe400087fe4ff */
[----:B-1----:R-:W-:Y:S02]  /*1e90*/  IADD3 R8, P2, R10, UR7, RZ ;  /* 0x000000070a087c10 */ /* 0x002fe4000ff5e0ff */
[----:B------:R-:W-:Y:S01]  /*1ea0*/  ISETP.GT.AND P0, PT, R169, R199, PT ;  /* 0x000000c7a900720c */ /* 0x000fe20003f04270 */
[----:B------:R1:W-:Y:S01]  /*1eb0*/  LDGSTS.E.BYPASS.LTC128B.128 [R241+0x2900], [R10.64], !P4 ;  /* 0x029000000af17fae */ /* 0x0003e2000e101d48 */
[----:B------:R-:W-:-:S05]  /*1ec0*/  IADD3.X R9, R11, UR5, RZ, P2, !PT ;  /* 0x000000050b097c10 */ /* 0x000fca00097fe4ff */
[----:B------:R1:W-:Y:S04]  /*1ed0*/  LDGSTS.E.BYPASS.LTC128B.128 [R241+0x3100], [R8.64], !P3 ;  /* 0x0310000008f17fae */ /* 0x0003e8000d901d48 */
[----:B------:R-:W-:Y:S04]  /*1ee0*/  LDSM.16.M88.4 R40, [R229+0x3900] ;  /* 0x00390000e528783b */ /* 0x000fe80000000200 */
[----:B------:R-:W-:Y:S01]  /*1ef0*/  HMMA.16816.F32 R60, R28, R52, R12 ;  /* 0x000000341c3c723c */ /* 0x000fe2000000180c */
[----:B--2---:R-:W2:Y:S04]  /*1f00*/  LDSM.16.M88.4 R20, [R231+0x7100] ;  /* 0x00710000e714783b */ /* 0x004ea80000000200 */
[----:B---3--:R-:W3:Y:S04]  /*1f10*/  LDSM.16.M88.4 R16, [R231+0x9100] ;  /* 0x00910000e710783b */ /* 0x008ee80000000200 */
[----:B------:R-:W-:Y:S04]  /*1f20*/  LDSM.16.M88.4 R44, [R228] ;  /* 0x00000000e42c783b */ /* 0x000fe80000000200 */
[----:B------:R-:W4:Y:S04]  /*1f30*/  LDSM.16.M88.4 R12, [R232+0x7100] ;  /* 0x00710000e80c783b */ /* 0x000f280000000200 */
[----:B------:R-:W0:Y:S04]  /*1f40*/  LDGDEPBAR ;  /* 0x00000000000079af */ /* 0x000e280000000000 */
[----:B-1----:R-:W1:Y:S03]  /*1f50*/  LDSM.16.M88.4 R8, [R232+0x9100] ;  /* 0x00910000e808783b */ /* 0x002e660000000200 */
[----:B--2---:R-:W-:Y:S08]  /*1f60*/  HMMA.16816.F32 R64, R20, R40, R60 ;  /* 0x000000281440723c */ /* 0x004ff0000000183c */
[----:B------:R-:W-:Y:S08]  /*1f70*/  HMMA.16816.F32 R60, R32, R50, RZ ;  /* 0x00000032203c723c */ /* 0x000ff000000018ff */
[----:B---3--:R-:W-:Y:S08]  /*1f80*/  HMMA.16816.F32 R48, R16, R40, R56 ;  /* 0x000000281030723c */ /* 0x008ff00000001838 */
[----:B------:R-:W-:Y:S08]  /*1f90*/  HMMA.16816.F32 R56, R28, R54, R68 ;  /* 0x000000361c38723c */ /* 0x000ff00000001844 */
[----:B----4-:R-:W-:Y:S08]  /*1fa0*/  HMMA.16816.F32 R68, R12, R44, R64 ;  /* 0x0000002c0c44723c */ /* 0x010ff00000001840 */
[----:B------:R-:W-:Y:S08]  /*1fb0*/  HMMA.16816.F32 R64, R24, R54, R60 ;  /* 0x000000361840723c */ /* 0x000ff0000000183c */
[----:B------:R-:W-:Y:S08]  /*1fc0*/  HMMA.16816.F32 R60, R36, R80, RZ ;  /* 0x00000050243c723c */ /* 0x000ff000000018ff */
[----:B-1----:R-:W-:Y:S01]  /*1fd0*/  HMMA.16816.F32 R76, R8, R44, R48 ;  /* 0x0000002c084c723c */ /* 0x002fe20000001830 */
[----:B------:R-:W1:Y:S01]  /*1fe0*/  LDSM.16.M88.4 R48, [R229+0x4100] ;  /* 0x00410000e530783b */ /* 0x000e620000000200 */
[----:B------:R-:W-:-:S04]  /*1ff0*/  FMUL.FTZ R0, R68, c[0x0][0x320] ;  /* 0x0000c80044007a20 */ /* 0x000fc80000410000 */
[----:B------:R2:W3:Y:S02]  /*2000*/  MUFU.TANH R189, R0 ;  /* 0x0000000000bd7308 */ /* 0x0004e40000002400 */
[----:B------:R-:W-:Y:S08]  /*2010*/  HMMA.16816.F32 R52, R20, R42, R56 ;  /* 0x0000002a1434723c */ /* 0x000ff00000001838 */
[----:B------:R-:W-:Y:S01]  /*2020*/  HMMA.16816.F32 R56, R32, R80, RZ ;  /* 0x000000502038723c */ /* 0x000fe200000018ff */
[----:B--2---:R-:W-:-:S07]  /*2030*/  FMUL.FTZ R0, R69, c[0x0][0x320] ;  /* 0x0000c80045007a20 */ /* 0x004fce0000410000 */
[----:B------:R-:W-:Y:S01]  /*2040*/  HMMA.16816.F32 R60, R28, R84, R60 ;  /* 0x000000541c3c723c */ /* 0x000fe2000000183c */
[----:B------:R2:W4:Y:S07]  /*2050*/  MUFU.TANH R188, R0 ;  /* 0x0000000000bc7308 */ /* 0x00052e0000002400 */
[----:B------:R-:W-:Y:S01]  /*2060*/  HMMA.16816.F32 R64, R16, R42, R64 ;  /* 0x0000002a1040723c */ /* 0x000fe20000001840 */
[----:B------:R-:W5:Y:S01]  /*2070*/  LDSM.16.M88.4 R40, [R228+0x800] ;  /* 0x00080000e428783b */ /* 0x000f620000000200 */
[----:B--2---:R-:W-:-:S04]  /*2080*/  FMUL.FTZ R0, R70, c[0x0][0x320] ;  /* 0x0000c80046007a20 */ /* 0x004fc80000410000 */
[----:B------:R2:W2:Y:S10]  /*2090*/  MUFU.TANH R187, R0 ;  /* 0x0000000000bb7308 */ /* 0x0004b40000002400 */
[----:B-1----:R-:W-:Y:S08]  /*20a0*/  HMMA.16816.F32 R60, R20, R48, R60 ;  /* 0x00000030143c723c */ /* 0x002ff0000000183c */
[----:B------:R-:W-:Y:S01]  /*20b0*/  HMMA.16816.F32 R72, R8, R46, R64 ;  /* 0x0000002e0848723c */ /* 0x000fe20000001840 */
[----:B--2---:R-:W-:-:S07]  /*20c0*/  FMUL.FTZ R0, R71, c[0x0][0x320] ;  /* 0x0000c80047007a20 */ /* 0x004fce0000410000 */
[----:B------:R-:W-:Y:S01]  /*20d0*/  HMMA.16816.F32 R68, R12, R46, R52 ;  /* 0x0000002e0c44723c */ /* 0x000fe20000001834 */
[----:B------:R1:W2:Y:S07]  /*20e0*/  MUFU.TANH R186, R0 ;  /* 0x0000000000ba7308 */ /* 0x0002ae0000002400 */
[----:B------:R-:W-:Y:S08]  /*20f0*/  HMMA.16816.F32 R52, R24, R84, R56 ;  /* 0x000000541834723c */ /* 0x000ff00000001838 */
[----:B------:R-:W-:Y:S01]  /*2100*/  HMMA.16816.F32 R56, R36, R82, RZ ;  /* 0x000000522438723c */ /* 0x000fe200000018ff */
[----:B-1----:R-:W-:-:S04]  /*2110*/  FMUL.FTZ R0, R76, c[0x0][0x320] ;  /* 0x0000c8004c007a20 */ /* 0x002fc80000410000 */
[----:B------:R1:W1:Y:S03]  /*2120*/  MUFU.TANH R185, R0 ;  /* 0x0000000000b97308 */ /* 0x0002660000002400 */
[----:B------:R-:W-:Y:S08]  /*2130*/  HMMA.16816.F32 R64, R32, R82, RZ ;  /* 0x000000522040723c */ /* 0x000ff000000018ff */
[----:B------:R-:W-:Y:S01]  /*2140*/  HMMA.16816.F32 R44, R16, R48, R52 ;  /* 0x00000030102c723c */ /* 0x000fe20000001834 */
[----:B-1----:R-:W-:-:S07]  /*2150*/  FMUL.FTZ R0, R77, c[0x0][0x320] ;  /* 0x0000c8004d007a20 */ /* 0x002fce0000410000 */
[-C--:B------:R-:W-:Y:S01]  /*2160*/  HMMA.16816.F32 R52, R28, R86.reuse, R56 ;  /* 0x000000561c34723c */ /* 0x080fe20000001838 */
[----:B------:R1:W1:Y:S07]  /*2170*/  MUFU.TANH R184, R0 ;  /* 0x0000000000b87308 */ /* 0x00026e0000002400 */
[----:B------:R-:W-:Y:S08]  /*2180*/  HMMA.16816.F32 R64, R24, R86, R64 ;  /* 0x000000561840723c */ /* 0x000ff00000001840 */
[----:B------:R-:W-:Y:S01]  /*2190*/  HMMA.16816.F32 R56, R32, R88, RZ ;  /* 0x000000582038723c */ /* 0x000fe200000018ff */
[----:B-1----:R-:W-:-:S04]  /*21a0*/  FMUL.FTZ R0, R78, c[0x0][0x320] ;  /* 0x0000c8004e007a20 */ /* 0x002fc80000410000 */
[----:B------:R1:W1:Y:S03]  /*21b0*/  MUFU.TANH R180, R0 ;  /* 0x0000000000b47308 */ /* 0x0002660000002400 */
[-C--:B------:R-:W-:Y:S08]  /*21c0*/  HMMA.16816.F32 R52, R20, R50.reuse, R52 ;  /* 0x000000321434723c */ /* 0x080ff00000001834 */
[----:B------:R-:W-:Y:S01]  /*21d0*/  HMMA.16816.F32 R64, R16, R50, R64 ;  /* 0x000000321040723c */ /* 0x000fe20000001840 */
[----:B------:R-:W-:Y:S01]  /*21e0*/  LDSM.16.M88.4 R48, [R228+0x1000] ;  /* 0x00100000e430783b */ /* 0x000fe20000000200 */
[----:B-1----:R-:W-:-:S06]  /*21f0*/  FMUL.FTZ R0, R79, c[0x0][0x320] ;  /* 0x0000c8004f007a20 */ /* 0x002fcc0000410000 */
[----:B-----5:R-:W-:Y:S01]  /*2200*/  HMMA.16816.F32 R76, R8, R40, R44 ;  /* 0x00000028084c723c */ /* 0x020fe2000000182c */
[----:B------:R-:W1:Y:S01]  /*2210*/  LDSM.16.M88.4 R44, [R229+0x4900] ;  /* 0x00490000e52c783b */ /* 0x000e620000000200 */
[----:B------:R5:W1:Y:S02]  /*2220*/  MUFU.TANH R181, R0 ;  /* 0x0000000000b57308 */ /* 0x000a640000002400 */
[----:B-----5:R-:W-:-:S06]  /*2230*/  FMUL.FTZ R0, R68, c[0x0][0x320] ;  /* 0x0000c80044007a20 */ /* 0x020fcc0000410000 */
[----:B------:R5:W1:Y:S02]  /*2240*/  MUFU.TANH R183, R0 ;  /* 0x0000000000b77308 */ /* 0x000a640000002400 */
[----:B-----5:R-:W-:-:S06]  /*2250*/  FMUL.FTZ R0, R69, c[0x0][0x320] ;  /* 0x0000c80045007a20 */ /* 0x020fcc0000410000 */
[----:B------:R5:W1:Y:S02]  /*2260*/  MUFU.TANH R182, R0 ;  /* 0x0000000000b67308 */ /* 0x000a640000002400 */
[----:B-----5:R-:W-:-:S06]  /*2270*/  FMUL.FTZ R0, R70, c[0x0][0x320] ;  /* 0x0000c80046007a20 */ /* 0x020fcc0000410000 */
[----:B------:R5:W1:Y:S02]  /*2280*/  MUFU.TANH R179, R0 ;  /* 0x0000000000b37308 */ /* 0x000a640000002400 */
[----:B-----5:R-:W-:Y:S02]  /*2290*/  FMUL.FTZ R0, R71, c[0x0][0x320] ;  /* 0x0000c80047007a20 */ /* 0x020fe40000410000 */
[----:B------:R-:W-:Y:S04]  /*22a0*/  HMMA.16816.F32 R68, R12, R40, R60 ;  /* 0x000000280c44723c */ /* 0x000fe8000000183c */
[----:B------:R5:W1:Y:S04]  /*22b0*/  MUFU.TANH R178, R0 ;  /* 0x0000000000b27308 */ /* 0x000a680000002400 */
[----:B------:R-:W-:Y:S01]  /*22c0*/  HMMA.16816.F32 R60, R36, R88, RZ ;  /* 0x00000058243c723c */ /* 0x000fe200000018ff */
[----:B-----5:R-:W-:-:S04]  /*22d0*/  FMUL.FTZ R0, R72, c[0x0][0x320] ;  /* 0x0000c80048007a20 */ /* 0x020fc80000410000 */
[----:B------:R5:W1:Y:S11]  /*22e0*/  MUFU.TANH R177, R0 ;  /* 0x0000000000b17308 */ /* 0x000a760000002400 */
[----:B------:R-:W-:Y:S08]  /*22f0*/  @!UPT UIADD3 URZ, URZ, URZ, URZ ;  /* 0x0000003f3f3ff290 */ /* 0x000ff0000fffe03f */
[----:B------:R-:W-:Y:S01]  /*2300*/  HMMA.16816.F32 R60, R28, R92, R60 ;  /* 0x0000005c1c3c723c */ /* 0x000fe2000000183c */
[----:B-----5:R-:W-:-:S04]  /*2310*/  FMUL.FTZ R0, R73, c[0x0][0x320] ;  /* 0x0000c80049007a20 */ /* 0x020fc80000410000 */
[----:B------:R5:W2:Y:S11]  /*2320*/  MUFU.TANH R176, R0 ;  /* 0x0000000000b07308 */ /* 0x000ab60000002400 */
[----:B------:R-:W-:Y:S08]  /*2330*/  @!UPT UIADD3 URZ, URZ, URZ, URZ ;  /* 0x0000003f3f3ff290 */ /* 0x000ff0000fffe03f */
[----:B-1----:R-:W-:Y:S01]  /*2340*/  HMMA.16816.F32 R60, R20, R44, R60 ;  /* 0x0000002c143c723c */ /* 0x002fe2000000183c */
[----:B-----5:R-:W-:-:S04]  /*2350*/  FMUL.FTZ R0, R74, c[0x0][0x320] ;  /* 0x0000c8004a007a20 */ /* 0x020fc80000410000 */
[----:B------:R1:W1:Y:S02]  /*2360*/  MUFU.TANH R172, R0 ;  /* 0x0000000000ac7308 */ /* 0x0002640000002400 */
[----:B-1----:R-:W-:Y:S02]  /*2370*/  FMUL.FTZ R0, R75, c[0x0][0x320] ;  /* 0x0000c8004b007a20 */ /* 0x002fe40000410000 */
[----:B------:R-:W-:Y:S04]  /*2380*/  HMMA.16816.F32 R72, R8, R42, R64 ;  /* 0x0000002a0848723c */ /* 0x000fe80000001840 */
[----:B------:R1:W1:Y:S04]  /*2390*/  MUFU.TANH R173, R0 ;  /* 0x0000000000ad7308 */ /* 0x0002680000002400 */
[----:B------:R-:W-:Y:S01]  /*23a0*/  HMMA.16816.F32 R64, R32, R90, RZ ;  /* 0x0000005a2040723c */ /* 0x000fe200000018ff */
[----:B-1----:R-:W-:-:S04]  /*23b0*/  FMUL.FTZ R0, R68, c[0x0][0x320] ;  /* 0x0000c80044007a20 */ /* 0x002fc80000410000 */
[----:B------:R1:W1:Y:S11]  /*23c0*/  MUFU.TANH R175, R0 ;  /* 0x0000000000af7308 */ /* 0x0002760000002400 */
[----:B------:R-:W-:Y:S08]  /*23d0*/  @!UPT UIADD3 URZ, URZ, URZ, URZ ;  /* 0x0000003f3f3ff290 */ /* 0x000ff0000fffe03f */
[----:B------:R-:W-:Y:S01]  /*23e0*/  HMMA.16816.F32 R64, R24, R94, R64 ;  /* 0x0000005e1840723c */ /* 0x000fe20000001840 */
[----:B-1----:R-:W-:-:S04]  /*23f0*/  FMUL.FTZ R0, R69, c[0x0][0x320] ;  /* 0x0000c80045007a20 */ /* 0x002fc80000410000 */
[----:B------:R1:W1:Y:S11]  /*2400*/  MUFU.TANH R174, R0 ;  /* 0x0000000000ae7308 */ /* 0x0002760000002400 */
[----:B------:R-:W-:Y:S08]  /*2410*/  @!UPT UIADD3 URZ, URZ, URZ, URZ ;  /* 0x0000003f3f3ff290 */ /* 0x000ff0000fffe03f */
[----:B------:R-:W-:Y:S01]  /*2420*/  HMMA.16816.F32 R64, R16, R46, R64 ;  /* 0x0000002e1040723c */ /* 0x000fe20000001840 */
[----:B-1----:R-:W-:-:S04]  /*2430*/  FMUL.FTZ R0, R70, c[0x0][0x320] ;  /* 0x0000c80046007a20 */ /* 0x002fc80000410000 */
[----:B------:R1:W1:Y:S02]  /*2440*/  MUFU.TANH R171, R0 ;  /* 0x0000000000ab7308 */ /* 0x0002640000002400 */
[----:B-1----:R-:W-:Y:S02]  /*2450*/  FMUL.FTZ R0, R71, c[0x0][0x320] ;  /* 0x0000c80047007a20 */ /* 0x002fe40000410000 */
[----:B------:R-:W-:Y:S04]  /*2460*/  HMMA.16816.F32 R68, R12, R42, R52 ;  /* 0x0000002a0c44723c */ /* 0x000fe80000001834 */
[----:B------:R1:W1:Y:S04]  /*2470*/  MUFU.TANH R170, R0 ;  /* 0x0000000000aa7308 */ /* 0x0002680000002400 */
[----:B------:R-:W-:Y:S08]  /*2480*/  HMMA.16816.F32 R52, R24, R92, R56 ;  /* 0x0000005c1834723c */ /* 0x000ff00000001838 */
[----:B------:R-:W-:Y:S01]  /*2490*/  HMMA.16816.F32 R56, R36, R90, RZ ;  /* 0x0000005a2438723c */ /* 0x000fe200000018ff */
[----:B-1----:R-:W-:-:S04]  /*24a0*/  FMUL.FTZ R0, R76, c[0x0][0x320] ;  /* 0x0000c8004c007a20 */ /* 0x002fc80000410000 */
[----:B------:R1:W1:Y:S11]  /*24b0*/  MUFU.TANH R168, R0 ;  /* 0x0000000000a87308 */ /* 0x0002760000002400 */
[----:B------:R-:W-:Y:S01]  /*24c0*/  HMMA.16816.F32 R40, R16, R44, R52 ;  /* 0x0000002c1028723c */ /* 0x000fe20000001834 */
[----:B-1----:R-:W-:-:S07]  /*24d0*/  FMUL.FTZ R0, R77, c[0x0][0x320] ;  /* 0x0000c8004d007a20 */ /* 0x002fce0000410000 */
[----:B------:R-:W-:Y:S01]  /*24e0*/  HMMA.16816.F32 R52, R28, R94, R56 ;  /* 0x0000005e1c34723c */ /* 0x000fe20000001838 */
[----:B------:R1:W1:Y:S07]  /*24f0*/  MUFU.TANH R167, R0 ;  /* 0x0000000000a77308 */ /* 0x00026e0000002400 */
[----:B------:R-:W-:Y:S01]  /*2500*/  HMMA.16816.F32 R56, R32, R96, RZ ;  /* 0x000000602038723c */ /* 0x000fe200000018ff */
[----:B-1----:R-:W-:-:S04]  /*2510*/  FMUL.FTZ R0, R78, c[0x0][0x320] ;  /* 0x0000c8004e007a20 */ /* 0x002fc80000410000 */
[----:B------:R1:W1:Y:S02]  /*2520*/  MUFU.TANH R92, R0 ;  /* 0x00000000005c7308 */ /* 0x0002640000002400 */
[----:B-1----:R-:W-:Y:S02]  /*2530*/  FMUL.FTZ R0, R79, c[0x0][0x320] ;  /* 0x0000c8004f007a20 */ /* 0x002fe40000410000 */
[----:B------:R-:W-:Y:S04]  /*2540*/  HMMA.16816.F32 R76, R8, R48, R40 ;  /* 0x00000030084c723c */ /* 0x000fe80000001828 */
[----:B------:R1:W1:Y:S04]  /*2550*/  MUFU.TANH R164, R0 ;  /* 0x0000000000a47308 */ /* 0x0002680000002400 */
[----:B------:R-:W-:Y:S01]  /*2560*/  HMMA.16816.F32 R40, R20, R46, R52 ;  /* 0x0000002e1428723c */ /* 0x000fe20000001834 */
[----:B------:R-:W5:Y:S07]  /*2570*/  LDSM.16.M88.4 R52, [R229+0x5100] ;  /* 0x00510000e534783b */ /* 0x000f6e0000000200 */
[----:B------:R-:W-:Y:S01]  /*2580*/  HMMA.16816.F32 R44, R24, R100, R56 ;  /* 0x00000064182c723c */ /* 0x000fe20000001838 */
[----:B-1----:R-:W-:-:S04]  /*2590*/  FMUL.FTZ R0, R68, c[0x0][0x320] ;  /* 0x0000c80044007a20 */ /* 0x002fc80000410000 */
[----:B------:R1:W1:Y:S02]  /*25a0*/  MUFU.TANH R166, R0 ;  /* 0x0000000000a67308 */ /* 0x0002640000002400 */
[----:B-1----:R-:W-:-:S06]  /*25b0*/  FMUL.FTZ R0, R69, c[0x0][0x320] ;  /* 0x0000c80045007a20 */ /* 0x002fcc0000410000 */
[----:B------:R1:W1:Y:S11]  /*25c0*/  MUFU.TANH R165, R0 ;  /* 0x0000000000a57308 */ /* 0x0002760000002400 */
[----:B-----5:R-:W-:Y:S01]  /*25d0*/  HMMA.16816.F32 R44, R16, R52, R44 ;  /* 0x00000034102c723c */ /* 0x020fe2000000182c */
[----:B-1----:R-:W-:-:S04]  /*25e0*/  FMUL.FTZ R0, R70, c[0x0][0x320] ;  /* 0x0000c80046007a20 */ /* 0x002fc80000410000 */
        /* <DEDUP_REMOVED lines=14> */
[----:B------:R1:W1:Y:S03]  /*26d0*/  MUFU.TANH R156, R0 ;  /* 0x00000000009c7308 */ /* 0x0002660000002400 */
[----:B------:R-:W-:Y:S01]  /*26e0*/  HMMA.16816.F32 R60, R32, R98, RZ ;  /* 0x00000062203c723c */ /* 0x000fe200000018ff */
[----:B-1----:R-:W-:-:S07]  /*26f0*/  FMUL.FTZ R0, R75, c[0x0][0x320] ;  /* 0x0000c8004b007a20 */ /* 0x002fce0000410000 */
[----:B------:R-:W-:Y:S01]  /*2700*/  HMMA.16816.F32 R72, R8, R50, R64 ;  /* 0x000000320848723c */ /* 0x000fe20000001840 */
[----:B------:R1:W1:Y:S11]  /*2710*/  MUFU.TANH R157, R0 ;  /* 0x00000000009d7308 */ /* 0x0002760000002400 */
[----:B------:R-:W-:Y:S04]  /*2720*/  @!UPT UIADD3 URZ, URZ, URZ, URZ ;  /* 0x0000003f3f3ff290 */ /* 0x000fe8000fffe03f */
[----:B------:R-:W-:Y:S08]  /*2730*/  HMMA.16816.F32 R64, R24, R102, R60 ;  /* 0x000000661840723c */ /* 0x000ff0000000183c */
[----:B------:R-:W-:Y:S01]  /*2740*/  HMMA.16816.F32 R60, R36, R104, RZ ;  /* 0x00000068243c723c */ /* 0x000fe200000018ff */
[----:B-1----:R-:W-:-:S04]  /*2750*/  FMUL.FTZ R0, R68, c[0x0][0x320] ;  /* 0x0000c80044007a20 */ /* 0x002fc80000410000 */
[----:B------:R1:W1:Y:S11]  /*2760*/  MUFU.TANH R158, R0 ;  /* 0x00000000009e7308 */ /* 0x0002760000002400 */
[----:B------:R-:W-:Y:S01]  /*2770*/  HMMA.16816.F32 R64, R16, R54, R64 ;  /* 0x000000361040723c */ /* 0x000fe20000001840 */
[----:B-1----:R-:W-:-:S07]  /*2780*/  FMUL.FTZ R0, R69, c[0x0][0x320] ;  /* 0x0000c80045007a20 */ /* 0x002fce0000410000 */
[----:B------:R-:W-:Y:S01]  /*2790*/  HMMA.16816.F32 R60, R28, R108, R60 ;  /* 0x0000006c1c3c723c */ /* 0x000fe2000000183c */
[----:B------:R1:W1:Y:S02]  /*27a0*/  MUFU.TANH R159, R0 ;  /* 0x00000000009f7308 */ /* 0x0002640000002400 */
[----:B-1----:R-:W-:-:S06]  /*27b0*/  FMUL.FTZ R0, R70, c[0x0][0x320] ;  /* 0x0000c80046007a20 */ /* 0x002fcc0000410000 */
[----:B------:R1:W1:Y:S02]  /*27c0*/  MUFU.TANH R154, R0 ;  /* 0x00000000009a7308 */ /* 0x0002640000002400 */
[----:B-1----:R-:W-:Y:S02]  /*27d0*/  FMUL.FTZ R0, R71, c[0x0][0x320] ;  /* 0x0000c80047007a20 */ /* 0x002fe40000410000 */
[----:B------:R-:W-:Y:S01]  /*27e0*/  HMMA.16816.F32 R68, R12, R50, R40 ;  /* 0x000000320c44723c */ /* 0x000fe20000001828 */
[----:B------:R-:W1:Y:S03]  /*27f0*/  LDSM.16.M88.4 R40, [R228+0x1800] ;  /* 0x00180000e428783b */ /* 0x000e660000000200 */
[----:B------:R5:W1:Y:S04]  /*2800*/  MUFU.TANH R153, R0 ;  /* 0x0000000000997308 */ /* 0x000a680000002400 */
[----:B------:R-:W-:Y:S01]  /*2810*/  HMMA.16816.F32 R48, R36, R98, RZ ;  /* 0x000000622430723c */ /* 0x000fe200000018ff */
[----:B-----5:R-:W-:-:S04]  /*2820*/  FMUL.FTZ R0, R76, c[0x0][0x320] ;  /* 0x0000c8004c007a20 */ /* 0x020fc80000410000 */
[----:B------:R5:W1:Y:S11]  /*2830*/  MUFU.TANH R117, R0 ;  /* 0x0000000000757308 */ /* 0x000a760000002400 */
[----:B------:R-:W-:Y:S08]  /*2840*/  @!UPT UIADD3 URZ, URZ, URZ, URZ ;  /* 0x0000003f3f3ff290 */ /* 0x000ff0000fffe03f */
[----:B------:R-:W-:Y:S01]  /*2850*/  HMMA.16816.F32 R48, R28, R102, R48 ;  /* 0x000000661c30723c */ /* 0x000fe20000001830 */
[----:B-----5:R-:W-:-:S04]  /*2860*/  FMUL.FTZ R0, R77, c[0x0][0x320] ;  /* 0x0000c8004d007a20 */ /* 0x020fc80000410000 */
[----:B------:R5:W1:Y:S11]  /*2870*/  MUFU.TANH R152, R0 ;  /* 0x0000000000987308 */ /* 0x000a760000002400 */
[----:B------:R-:W-:Y:S08]  /*2880*/  @!UPT UIADD3 URZ, URZ, URZ, URZ ;  /* 0x0000003f3f3ff290 */ /* 0x000ff0000fffe03f */
[----:B------:R-:W-:Y:S01]  /*2890*/  HMMA.16816.F32 R48, R20, R54, R48 ;  /* 0x000000361430723c */ /* 0x000fe20000001830 */
[----:B-----5:R-:W-:-:S04]  /*28a0*/  FMUL.FTZ R0, R78, c[0x0][0x320] ;  /* 0x0000c8004e007a20 */ /* 0x020fc80000410000 */
[----:B------:R5:W1:Y:S02]  /*28b0*/  MUFU.TANH R116, R0 ;  /* 0x0000000000747308 */ /* 0x000a640000002400 */
[----:B-----5:R-:W-:Y:S02]  /*28c0*/  FMUL.FTZ R0, R79, c[0x0][0x320] ;  /* 0x0000c8004f007a20 */ /* 0x020fe40000410000 */
[----:B-1----:R-:W-:Y:S01]  /*28d0*/  HMMA.16816.F32 R76, R8, R40, R44 ;  /* 0x00000028084c723c */ /* 0x002fe2000000182c */
[----:B------:R-:W1:Y:S03]  /*28e0*/  LDSM.16.M88.4 R44, [R229+0x5900] ;  /* 0x00590000e52c783b */ /* 0x000e660000000200 */
[----:B------:R5:W1:Y:S02]  /*28f0*/  MUFU.TANH R147, R0 ;  /* 0x0000000000937308 */ /* 0x000a640000002400 */
[----:B-----5:R-:W-:-:S06]  /*2900*/  FMUL.FTZ R0, R68, c[0x0][0x320] ;  /* 0x0000c80044007a20 */ /* 0x020fcc0000410000 */
[----:B------:R5:W1:Y:S02]  /*2910*/  MUFU.TANH R148, R0 ;  /* 0x0000000000947308 */ /* 0x000a640000002400 */
[----:B-----5:R-:W-:Y:S01]  /*2920*/  FMUL.FTZ R0, R69, c[0x0][0x320] ;  /* 0x0000c80045007a20 */ /* 0x020fe20000410000 */
[----:B-1----:R-:W-:Y:S05]  /*2930*/  HMMA.16816.F32 R60, R20, R44, R60 ;  /* 0x0000002c143c723c */ /* 0x002fea000000183c */
[----:B------:R1:W1:Y:S02]  /*2940*/  MUFU.TANH R150, R0 ;  /* 0x0000000000967308 */ /* 0x0002640000002400 */
[----:B-1----:R-:W-:-:S06]  /*2950*/  FMUL.FTZ R0, R70, c[0x0][0x320] ;  /* 0x0000c80046007a20 */ /* 0x002fcc0000410000 */
        /* <DEDUP_REMOVED lines=9> */
[----:B-1----:R-:W-:-:S07]  /*29f0*/  FMUL.FTZ R0, R73, c[0x0][0x320] ;  /* 0x0000c80049007a20 */ /* 0x002fce0000410000 */
[----:B------:R-:W-:Y:S01]  /*2a00*/  HMMA.16816.F32 R56, R36, R106, RZ ;  /* 0x0000006a2438723c */ /* 0x000fe200000018ff */
        /* <DEDUP_REMOVED lines=18> */
[----:B------:R-:W-:Y:S01]  /*2b30*/  HMMA.16816.F32 R68, R12, R42, R48 ;  /* 0x0000002a0c44723c */ /* 0x000fe20000001830 */
[----:B------:R-:W1:Y:S03]  /*2b40*/  LDSM.16.M88.4 R48, [R228+0x2000] ;  /* 0x00200000e430783b */ /* 0x000e660000000200 */
[----:B------:R5:W1:Y:S04]  /*2b50*/  MUFU.TANH R144, R0 ;  /* 0x0000000000907308 */ /* 0x000a680000002400 */
[----:B------:R-:W-:Y:S08]  /*2b60*/  HMMA.16816.F32 R40, R16, R44, R52 ;  /* 0x0000002c1028723c */ /* 0x000ff00000001834 */
[----:B------:R-:W-:Y:S01]  /*2b70*/  HMMA.16816.F32 R52, R28, R110, R56 ;  /* 0x0000006e1c34723c */ /* 0x000fe20000001838 */
[----:B-----5:R-:W-:-:S04]  /*2b80*/  FMUL.FTZ R0, R76, c[0x0][0x320] ;  /* 0x0000c8004c007a20 */ /* 0x020fc80000410000 */
[----:B------:R5:W1:Y:S03]  /*2b90*/  MUFU.TANH R133, R0 ;  /* 0x0000000000857308 */ /* 0x000a660000002400 */
[----:B------:R-:W-:Y:S01]  /*2ba0*/  HMMA.16816.F32 R56, R32, R112, RZ ;  /* 0x000000702038723c */ /* 0x000fe200000018ff */
[----:B-----5:R-:W-:-:S04]  /*2bb0*/  FMUL.FTZ R0, R77, c[0x0][0x320] ;  /* 0x0000c8004d007a20 */ /* 0x020fc80000410000 */
[----:B------:R5:W1:Y:S02]  /*2bc0*/  MUFU.TANH R132, R0 ;  /* 0x0000000000847308 */ /* 0x000a640000002400 */
[----:B-----5:R-:W-:-:S06]  /*2bd0*/  FMUL.FTZ R0, R78, c[0x0][0x320] ;  /* 0x0000c8004e007a20 */ /* 0x020fcc0000410000 */
[----:B------:R5:W1:Y:S02]  /*2be0*/  MUFU.TANH R135, R0 ;  /* 0x0000000000877308 */ /* 0x000a640000002400 */
[----:B-----5:R-:W-:Y:S02]  /*2bf0*/  FMUL.FTZ R0, R79, c[0x0][0x320] ;  /* 0x0000c8004f007a20 */ /* 0x020fe40000410000 */
[----:B-1----:R-:W-:Y:S04]  /*2c00*/  HMMA.16816.F32 R76, R8, R48, R40 ;  /* 0x00000030084c723c */ /* 0x002fe80000001828 */
        /* <DEDUP_REMOVED lines=33> */
[----:B------:R1:W1:Y:S02]  /*2e20*/  MUFU.TANH R103, R0 ;  /* 0x0000000000677308 */ /* 0x0002640000002400 */
[----:B-1----:R-:W-:Y:S11]  /*2e30*/  FMUL.FTZ R0, R69, c[0x0][0x320] ;  /* 0x0000c80045007a20 */ /* 0x002ff60000410000 */
[----:B------:R-:W-:Y:S06]  /*2e40*/  @!UPT UIADD3 URZ, URZ, URZ, URZ ;  /* 0x0000003f3f3ff290 */ /* 0x000fec000fffe03f */
        /* <DEDUP_REMOVED lines=8> */
[C---:B------:R-:W-:Y:S08]  /*2ed0*/  HMMA.16816.F32 R48, R36.reuse, R114, RZ ;  /* 0x000000722430723c */ /* 0x040ff000000018ff */
[----:B------:R-:W-:Y:S01]  /*2ee0*/  HMMA.16816.F32 R36, R36, R126, RZ ;  /* 0x0000007e2424723c */ /* 0x000fe200000018ff */
[----:B-----5:R-:W-:-:S04]  /*2ef0*/  FMUL.FTZ R0, R76, c[0x0][0x320] ;  /* 0x0000c8004c007a20 */ /* 0x020fc80000410000 */
[----:B------:R5:W1:Y:S11]  /*2f00*/  MUFU.TANH R93, R0 ;  /* 0x00000000005d7308 */ /* 0x000a760000002400 */
[----:B------:R-:W-:Y:S01]  /*2f10*/  HMMA.16816.F32 R48, R28, R122, R48 ;  /* 0x0000007a1c30723c */ /* 0x000fe20000001830 */
[----:B-----5:R-:W-:-:S07]  /*2f20*/  FMUL.FTZ R0, R77, c[0x0][0x320] ;  /* 0x0000c8004d007a20 */ /* 0x020fce0000410000 */
[----:B------:R-:W-:Y:S01]  /*2f30*/  HMMA.16816.F32 R28, R28, R130, R36 ;  /* 0x000000821c1c723c */ /* 0x000fe20000001824 */
[----:B------:R5:W1:Y:S11]  /*2f40*/  MUFU.TANH R91, R0 ;  /* 0x00000000005b7308 */ /* 0x000a760000002400 */
[----:B------:R-:W-:Y:S04]  /*2f50*/  @!UPT UIADD3 URZ, URZ, URZ, URZ ;  /* 0x0000003f3f3ff290 */ /* 0x000fe8000fffe03f */
[----:B------:R-:W-:Y:S01]  /*2f60*/  HMMA.16816.F32 R48, R20, R54, R48 ;  /* 0x000000361430723c */ /* 0x000fe20000001830 */
[----:B-----5:R-:W-:-:S04]  /*2f70*/  FMUL.FTZ R0, R78, c[0x0][0x320] ;  /* 0x0000c8004e007a20 */ /* 0x020fc80000410000 */
[----:B------:R5:W1:Y:S03]  /*2f80*/  MUFU.TANH R90, R0 ;  /* 0x00000000005a7308 */ /* 0x000a660000002400 */
[----:B------:R-:W-:Y:S01]  /*2f90*/  HMMA.16816.F32 R52, R16, R54, R64 ;  /* 0x000000361034723c */ /* 0x000fe20000001840 */
[----:B-----5:R-:W-:-:S07]  /*2fa0*/  FMUL.FTZ R0, R79, c[0x0][0x320] ;  /* 0x0000c8004f007a20 */ /* 0x020fce0000410000 */
[C---:B-1----:R-:W-:Y:S01]  /*2fb0*/  HMMA.16816.F32 R76, R8.reuse, R40, R44 ;  /* 0x00000028084c723c */ /* 0x042fe2000000182c */
[----:B------:R-:W1:Y:S01]  /*2fc0*/  LDSM.16.M88.4 R44, [R229+0x6900] ;  /* 0x00690000e52c783b */ /* 0x000e620000000200 */
[----:B------:R5:W1:Y:S11]  /*2fd0*/  MUFU.TANH R89, R0 ;  /* 0x0000000000597308 */ /* 0x000a760000002400 */
[----:B------:R-:W-:Y:S03]  /*2fe0*/  @!UPT UIADD3 URZ, URZ, URZ, URZ ;  /* 0x0000003f3f3ff290 */ /* 0x000fe6000fffe03f */
[----:B------:R-:W-:Y:S08]  /*2ff0*/  HMMA.16816.F32 R64, R8, R42, R52 ;  /* 0x0000002a0840723c */ /* 0x000ff00000001834 */
[----:B------:R-:W-:Y:S01]  /*3000*/  HMMA.16816.F32 R52, R32, R126, RZ ;  /* 0x0000007e2034723c */ /* 0x000fe200000018ff */
[----:B-----5:R-:W-:-:S04]  /*3010*/  FMUL.FTZ R0, R68, c[0x0][0x320] ;  /* 0x0000c80044007a20 */ /* 0x020fc80000410000 */
[----:B------:R5:W1:Y:S01]  /*3020*/  MUFU.TANH R88, R0 ;  /* 0x0000000000587308 */ /* 0x000a620000002400 */
[----:B------:R-:W-:Y:S02]  /*3030*/  FMUL.FTZ R77, R77, c[0x0][0x320] ;  /* 0x0000c8004d4d7a20 */ /* 0x000fe40000410000 */
[----:B------:R-:W-:Y:S02]  /*3040*/  FMUL.FTZ R78, R78, c[0x0][0x320] ;  /* 0x0000c8004e4e7a20 */ /* 0x000fe40000410000 */
[----:B------:R-:W-:-:S03]  /*3050*/  FMUL.FTZ R79, R79, c[0x0][0x320] ;  /* 0x0000c8004f4f7a20 */ /* 0x000fc60000410000 */
[----:B------:R-:W1:Y:S03]  /*3060*/  MUFU.TANH R77, R77 ;  /* 0x0000004d004d7308 */ /* 0x000e660000002400 */
[----:B------:R-:W-:Y:S02]  /*3070*/  FMUL.FTZ R64, R64, c[0x0][0x320] ;  /* 0x0000c80040407a20 */ /* 0x000fe40000410000 */
[----:B------:R-:W-:Y:S02]  /*3080*/  FMUL.FTZ R65, R65, c[0x0][0x320] ;  /* 0x0000c80041417a20 */ /* 0x000fe40000410000 */
[----:B------:R-:W-:Y:S02]  /*3090*/  FMUL.FTZ R66, R66, c[0x0][0x320] ;  /* 0x0000c80042427a20 */ /* 0x000fe40000410000 */
[----:B-----5:R-:W-:Y:S01]  /*30a0*/  FMUL.FTZ R0, R69, c[0x0][0x320] ;  /* 0x0000c80045007a20 */ /* 0x020fe20000410000 */
[----:B------:R-:W1:Y:S01]  /*30b0*/  MUFU.TANH R78, R78 ;  /* 0x0000004e004e7308 */ /* 0x000e620000002400 */
[----:B------:R-:W-:Y:S07]  /*30c0*/  HMMA.16816.F32 R36, R24, R130, R52 ;  /* 0x000000821824723c */ /* 0x000fee0000001834 */
[----:B------:R5:W1:Y:S08]  /*30d0*/  MUFU.TANH R87, R0 ;  /* 0x0000000000577308 */ /* 0x000a700000002400 */
[----:B------:R-:W1:Y:S01]  /*30e0*/  MUFU.TANH R79, R79 ;  /* 0x0000004f004f7308 */ /* 0x000e620000002400 */
[----:B-----5:R-:W-:-:S07]  /*30f0*/  FMUL.FTZ R0, R70, c[0x0][0x320] ;  /* 0x0000c80046007a20 */ /* 0x020fce0000410000 */
[----:B------:R-:W1:Y:S08]  /*3100*/  MUFU.TANH R64, R64 ;  /* 0x0000004000407308 */ /* 0x000e700000002400 */
[----:B------:R5:W1:Y:S08]  /*3110*/  MUFU.TANH R86, R0 ;  /* 0x0000000000567308 */ /* 0x000a700000002400 */
[----:B------:R-:W1:Y:S01]  /*3120*/  MUFU.TANH R65, R65 ;  /* 0x0000004100417308 */ /* 0x000e620000002400 */
[----:B-----5:R-:W-:-:S07]  /*3130*/  FMUL.FTZ R0, R71, c[0x0][0x320] ;  /* 0x0000c80047007a20 */ /* 0x020fce0000410000 */
[----:B------:R-:W1:Y:S01]  /*3140*/  MUFU.TANH R66, R66 ;  /* 0x0000004200427308 */ /* 0x000e620000002400 */
[----:B------:R-:W-:Y:S07]  /*3150*/  HMMA.16816.F32 R68, R12, R40, R56 ;  /* 0x000000280c44723c */ /* 0x000fee0000001838 */
[----:B------:R5:W1:Y:S01]  /*3160*/  MUFU.TANH R85, R0 ;  /* 0x0000000000557308 */ /* 0x000a620000002400 */
[----:B------:R-:W-:Y:S01]  /*3170*/  HMMA.16816.F32 R56, R32, R124, RZ ;  /* 0x0000007c2038723c */ /* 0x000fe200000018ff */
[----:B-----5:R-:W-:-:S06]  /*3180*/  FMUL.FTZ R0, R72, c[0x0][0x320] ;  /* 0x0000c80048007a20 */ /* 0x020fcc0000410000 */
[----:B------:R5:W1:Y:S11]  /*3190*/  MUFU.TANH R84, R0 ;  /* 0x0000000000547308 */ /* 0x000a760000002400 */
[----:B------:R-:W-:Y:S06]  /*31a0*/  @!UPT UIADD3 URZ, URZ, URZ, URZ ;  /* 0x0000003f3f3ff290 */ /* 0x000fec000fffe03f */
[----:B------:R-:W-:Y:S01]  /*31b0*/  HMMA.16816.F32 R56, R24, R128, R56 ;  /* 0x000000801838723c */ /* 0x000fe20000001838 */
[----:B-----5:R-:W-:-:S04]  /*31c0*/  FMUL.FTZ R0, R73, c[0x0][0x320] ;  /* 0x0000c80049007a20 */ /* 0x020fc80000410000 */
[----:B------:R5:W2:Y:S11]  /*31d0*/  MUFU.TANH R83, R0 ;  /* 0x0000000000537308 */ /* 0x000ab60000002400 */
[----:B------:R-:W-:Y:S08]  /*31e0*/  @!UPT UIADD3 URZ, URZ, URZ, URZ ;  /* 0x0000003f3f3ff290 */ /* 0x000ff0000fffe03f */
[----:B-1----:R-:W-:Y:S01]  /*31f0*/  HMMA.16816.F32 R32, R16, R44, R56 ;  /* 0x0000002c1020723c */ /* 0x002fe20000001838 */
[----:B-----5:R-:W-:-:S07]  /*3200*/  FMUL.FTZ R0, R74, c[0x0][0x320] ;  /* 0x0000c8004a007a20 */ /* 0x020fce0000410000 */
[----:B------:R-:W-:Y:S01]  /*3210*/  HMMA.16816.F32 R16, R16, R46, R36 ;  /* 0x0000002e1010723c */ /* 0x000fe20000001824 */
[----:B------:R1:W1:Y:S02]  /*3220*/  MUFU.TANH R82, R0 ;  /* 0x0000000000527308 */ /* 0x0002640000002400 */
[----:B-1----:R-:W-:-:S06]  /*3230*/  FMUL.FTZ R0, R75, c[0x0][0x320] ;  /* 0x0000c8004b007a20 */ /* 0x002fcc0000410000 */
[----:B------:R1:W1:Y:S02]  /*3240*/  MUFU.TANH R81, R0 ;  /* 0x0000000000517308 */ /* 0x0002640000002400 */
[----:B-1----:R-:W-:-:S06]  /*3250*/  FMUL.FTZ R0, R68, c[0x0][0x320] ;  /* 0x0000c80044007a20 */ /* 0x002fcc0000410000 */
[----:B------:R1:W1:Y:S02]  /*3260*/  MUFU.TANH R80, R0 ;  /* 0x0000000000507308 */ /* 0x0002640000002400 */
[----:B-1----:R-:W-:-:S06]  /*3270*/  FMUL.FTZ R0, R69, c[0x0][0x320] ;  /* 0x0000c80045007a20 */ /* 0x002fcc0000410000 */
[----:B------:R1:W1:Y:S02]  /*3280*/  MUFU.TANH R75, R0 ;  /* 0x00000000004b7308 */ /* 0x0002640000002400 */
[----:B-1----:R-:W-:-:S06]  /*3290*/  FMUL.FTZ R0, R70, c[0x0][0x320] ;  /* 0x0000c80046007a20 */ /* 0x002fcc0000410000 */
[----:B------:R1:W1:Y:S02]  /*32a0*/  MUFU.TANH R74, R0 ;  /* 0x00000000004a7308 */ /* 0x0002640000002400 */
[----:B-1----:R-:W-:Y:S02]  /*32b0*/  FMUL.FTZ R0, R71, c[0x0][0x320] ;  /* 0x0000c80047007a20 */ /* 0x002fe40000410000 */
[----:B------:R-:W-:Y:S01]  /*32c0*/  HMMA.16816.F32 R68, R12, R42, R48 ;  /* 0x0000002a0c44723c */ /* 0x000fe20000001830 */
[----:B------:R-:W1:Y:S03]  /*32d0*/  LDSM.16.M88.4 R48, [R228+0x3000] ;  /* 0x00300000e430783b */ /* 0x000e660000000200 */
[----:B------:R5:W1:Y:S01]  /*32e0*/  MUFU.TANH R73, R0 ;  /* 0x0000000000497308 */ /* 0x000a620000002400 */
[----:B------:R-:W-:-:S04]  /*32f0*/  DEPBAR.LE SB0, 0x0 ;  /* 0x000080000000791a */ /* 0x000fc80000000000 */
[C---:B------:R-:W-:Y:S08]  /*3300*/  HMMA.16816.F32 R40, R20.reuse, R44, R60 ;  /* 0x0000002c1428723c */ /* 0x040ff0000000183c */
[----:B------:R-:W-:Y:S01]  /*3310*/  HMMA.16816.F32 R20, R20, R46, R28 ;  /* 0x0000002e1414723c */ /* 0x000fe2000000181c */
[----:B-----5:R-:W-:-:S04]  /*3320*/  FMUL.FTZ R0, R76, c[0x0][0x320] ;  /* 0x0000c8004c007a20 */ /* 0x020fc80000410000 */
[----:B------:R5:W1:Y:S02]  /*3330*/  MUFU.TANH R72, R0 ;  /* 0x0000000000487308 */ /* 0x000a640000002400 */
[----:B------:R-:W-:Y:S02]  /*3340*/  FMUL.FTZ R68, R68, c[0x0][0x320] ;  /* 0x0000c80044447a20 */ /* 0x000fe40000410000 */
[----:B------:R-:W-:Y:S02]  /*3350*/  FMUL.FTZ R69, R69, c[0x0][0x320] ;  /* 0x0000c80045457a20 */ /* 0x000fe40000410000 */
[----:B------:R-:W-:Y:S02]  /*3360*/  FMUL.FTZ R70, R70, c[0x0][0x320] ;  /* 0x0000c80046467a20 */ /* 0x000fe40000410000 */
[----:B------:R-:W-:Y:S01]  /*3370*/  FMUL.FTZ R71, R71, c[0x0][0x320] ;  /* 0x0000c80047477a20 */ /* 0x000fe20000410000 */
[----:B------:R-:W2:Y:S01]  /*3380*/  MUFU.TANH R68, R68 ;  /* 0x0000004400447308 */ /* 0x000ea20000002400 */
[----:B-----5:R-:W-:-:S07]  /*3390*/  FMUL.FTZ R0, R67, c[0x0][0x320] ;  /* 0x0000c80043007a20 */ /* 0x020fce0000410000 */
[----:B------:R-:W2:Y:S01]  /*33a0*/  MUFU.TANH R69, R69 ;  /* 0x0000004500457308 */ /* 0x000ea20000002400 */
[-C--:B-1----:R-:W-:Y:S07]  /*33b0*/  HMMA.16816.F32 R24, R8, R48.reuse, R32 ;  /* 0x000000300818723c */ /* 0x082fee0000001820 */
[----:B------:R-:W1:Y:S01]  /*33c0*/  MUFU.TANH R60, R70 ;  /* 0x00000046003c7308 */ /* 0x000e620000002400 */
[C---:B------:R-:W-:Y:S07]  /*33d0*/  HMMA.16816.F32 R40, R12.reuse, R48, R40 ;  /* 0x000000300c28723c */ /* 0x040fee0000001828 */
[----:B------:R-:W1:Y:S01]  /*33e0*/  MUFU.TANH R56, R71 ;  /* 0x0000004700387308 */ /* 0x000e620000002400 */
[-C--:B------:R-:W-:Y:S07]  /*33f0*/  HMMA.16816.F32 R12, R12, R50.reuse, R20 ;  /* 0x000000320c0c723c */ /* 0x080fee0000001814 */
[----:B------:R5:W1:Y:S01]  /*3400*/  MUFU.TANH R52, R0 ;  /* 0x0000000000347308 */ /* 0x000a620000002400 */
[----:B------:R-:W-:Y:S01]  /*3410*/  HMMA.16816.F32 R8, R8, R50, R16 ;  /* 0x000000320808723c */ /* 0x000fe20000001810 */
[----:B------:R-:W-:-:S02]  /*3420*/  FMUL.FTZ R24, R24, c[0x0][0x320] ;  /* 0x0000c80018187a20 */ /* 0x000fc40000410000 */
[----:B------:R-:W-:Y:S02]  /*3430*/  FMUL.FTZ R25, R25, c[0x0][0x320] ;  /* 0x0000c80019197a20 */ /* 0x000fe40000410000 */
[----:B------:R-:W-:Y:S02]  /*3440*/  FMUL.FTZ R26, R26, c[0x0][0x320] ;  /* 0x0000c8001a1a7a20 */ /* 0x000fe40000410000 */
[----:B------:R-:W1:Y:S01]  /*3450*/  MUFU.TANH R34, R24 ;  /* 0x0000001800227308 */ /* 0x000e620000002400 */
[----:B------:R-:W-:Y:S02]  /*3460*/  FMUL.FTZ R27, R27, c[0x0][0x320] ;  /* 0x0000c8001b1b7a20 */ /* 0x000fe40000410000 */
[----:B------:R-:W-:Y:S02]  /*3470*/  FMUL.FTZ R40, R40, c[0x0][0x320] ;  /* 0x0000c80028287a20 */ /* 0x000fe40000410000 */
[----:B------:R-:W-:Y:S02]  /*3480*/  FMUL.FTZ R41, R41, c[0x0][0x320] ;  /* 0x0000c80029297a20 */ /* 0x000fe40000410000 */
[----:B------:R-:W-:Y:S01]  /*3490*/  FMUL.FTZ R42, R42, c[0x0][0x320] ;  /* 0x0000c8002a2a7a20 */ /* 0x000fe20000410000 */
[----:B------:R-:W1:Y:S01]  /*34a0*/  MUFU.TANH R35, R25 ;  /* 0x0000001900237308 */ /* 0x000e620000002400 */
[----:B-----5:R-:W-:-:S02]  /*34b0*/  FMUL.FTZ R0, R43, c[0x0][0x320] ;  /* 0x0000c8002b007a20 */ /* 0x020fc40000410000 */
[----:B------:R-:W-:Y:S02]  /*34c0*/  FMUL.FTZ R12, R12, c[0x0][0x320] ;  /* 0x0000c8000c0c7a20 */ /* 0x000fe40000410000 */
[----:B------:R-:W-:Y:S02]  /*34d0*/  FMUL.FTZ R13, R13, c[0x0][0x320] ;  /* 0x0000c8000d0d7a20 */ /* 0x000fe40000410000 */
[----:B------:R-:W-:Y:S01]  /*34e0*/  FMUL.FTZ R14, R14, c[0x0][0x320] ;  /* 0x0000c8000e0e7a20 */ /* 0x000fe20000410000 */
[----:B------:R-:W1:Y:S01]  /*34f0*/  MUFU.TANH R37, R26 ;  /* 0x0000001a00257308 */ /* 0x000e620000002400 */
[----:B------:R-:W-:Y:S02]  /*3500*/  FMUL.FTZ R15, R15, c[0x0][0x320] ;  /* 0x0000c8000f0f7a20 */ /* 0x000fe40000410000 */
[----:B------:R-:W-:Y:S02]  /*3510*/  FMUL.FTZ R8, R8, c[0x0][0x320] ;  /* 0x0000c80008087a20 */ /* 0x000fe40000410000 */
[----:B------:R-:W-:-:S02]  /*3520*/  FMUL.FTZ R9, R9, c[0x0][0x320] ;  /* 0x0000c80009097a20 */ /* 0x000fc40000410000 */
[----:B------:R-:W-:Y:S01]  /*3530*/  FMUL.FTZ R10, R10, c[0x0][0x320] ;  /* 0x0000c8000a0a7a20 */ /* 0x000fe20000410000 */
[----:B------:R-:W1:Y:S01]  /*3540*/  MUFU.TANH R36, R27 ;  /* 0x0000001b00247308 */ /* 0x000e620000002400 */
[----:B------:R-:W-:-:S07]  /*3550*/  FMUL.FTZ R11, R11, c[0x0][0x320] ;  /* 0x0000c8000b0b7a20 */ /* 0x000fce0000410000 */
[----:B------:R-:W1:Y:S08]  /*3560*/  MUFU.TANH R33, R40 ;  /* 0x0000002800217308 */ /* 0x000e700000002400 */
        /* <DEDUP_REMOVED lines=10> */
[----:B------:R5:W1:Y:S02]  /*3610*/  MUFU.TANH R48, R0 ;  /* 0x0000000000307308 */ /* 0x000a640000002400 */
[----:B-----5:R-:W-:Y:S01]  /*3620*/  LOP3.LUT R0, R5, R2, RZ, 0xfc, !PT ;  /* 0x0000000205007212 */ /* 0x020fe200078efcff */
[----:B------:R-:W-:Y:S06]  /*3630*/  BAR.SYNC.DEFER_BLOCKING 0x0 ;  /* 0x0000000000007b1d */ /* 0x000fec0000010000 */
[----:B------:R-:W-:Y:S05]  /*3640*/  @!P0 BRA `(.L_x_18) ;  /* 0x0000020000008947 */ /* 0x000fea0003800000 */
[----:B-1234-:R-:W-:Y:S01]  /*3650*/  IADD3 R8, R200, -0x2, RZ ;  /* 0xfffffffec8087810 */ /* 0x01efe20007ffe0ff */
[----:B------:R-:W-:-:S03]  /*3660*/  IMAD.SHL.U32 R18, R193, 0x20, RZ ;  /* 0x00000020c1127824 */ /* 0x000fc600078e00ff */
[----:B------:R-:W-:Y:S01]  /*3670*/  SHF.R.S32.HI R5, RZ, 0x1f, R8 ;  /* 0x0000001fff057819 */ /* 0x000fe20000011408 */
[----:B------:R-:W-:Y:S02]  /*3680*/  IMAD R2, R191, R8, RZ ;  /* 0x00000008bf027224 */ /* 0x000fe400078e02ff */
[----:B------:R-:W-:-:S04]  /*3690*/  IMAD.WIDE.U32 R8, R8, R196, R202 ;  /* 0x000000c408087225 */ /* 0x000fc800078e00ca */
[----:B------:R-:W-:Y:S01]  /*36a0*/  IMAD R2, R5, R196, R2 ;  /* 0x000000c405027224 */ /* 0x000fe200078e0202 */
[----:B------:R-:W-:Y:S02]  /*36b0*/  LEA R6, P0, R8, c[0x0][0x1c8], 0x1 ;  /* 0x0000720008067a11 */ /* 0x000fe400078008ff */
[----:B------:R-:W-:Y:S01]  /*36c0*/  SHF.L.U64.HI R5, R193, 0x5, R194 ;  /* 0x00000005c1057819 */ /* 0x000fe200000102c2 */
[----:B------:R-:W-:Y:S01]  /*36d0*/  IMAD.IADD R2, R9, 0x1, R2 ;  /* 0x0000000109027824 */ /* 0x000fe200078e0202 */
[----:B------:R-:W-:-:S04]  /*36e0*/  IADD3 R14, P2, R18, R6, RZ ;  /* 0x00000006120e7210 */ /* 0x000fc80007f5e0ff */
[----:B------:R-:W-:Y:S02]  /*36f0*/  LEA.HI.X R7, R8, c[0x0][0x1cc], R2, 0x1, P0 ;  /* 0x0000730008077a11 */ /* 0x000fe400000f0c02 */
[----:B------:R-:W-:-:S03]  /*3700*/  IADD3 R12, P0, R14, R18, RZ ;  /* 0x000000120e0c7210 */ /* 0x000fc60007f1e0ff */
[----:B------:R-:W-:Y:S01]  /*3710*/  IMAD.X R15, R5, 0x1, R7, P2 ;  /* 0x00000001050f7824 */ /* 0x000fe200010e0607 */
[-C--:B------:R-:W-:Y:S01]  /*3720*/  IADD3 R10, P2, R12, R18.reuse, RZ ;  /* 0x000000120c0a7210 */ /* 0x080fe20007f5e0ff */
[----:B------:R-:W-:Y:S01]  /*3730*/  @!PT LDS RZ, [RZ] ;  /* 0x00000000fffff984 */ /* 0x000fe20000000800 */
[----:B------:R-:W-:Y:S01]  /*3740*/  @!PT LDS RZ, [RZ] ;  /* 0x00000000fffff984 */ /* 0x000fe20000000800 */
[----:B------:R-:W-:Y:S01]  /*3750*/  @!PT LDS RZ, [RZ] ;  /* 0x00000000fffff984 */ /* 0x000fe20000000800 */
[----:B------:R1:W-:Y:S02]  /*3760*/  LDGSTS.E.BYPASS.LTC128B.128 [R241+0x3900], [R6.64], !P1 ;  /* 0x0390000006f17fae */ /* 0x0003e4000c901d48 */
[--C-:B------:R-:W-:Y:S01]  /*3770*/  IMAD.X R13, R15, 0x1, R5.reuse, P0 ;  /* 0x000000010f0d7824 */ /* 0x100fe200000e0605 */
[----:B------:R-:W-:Y:S01]  /*3780*/  IADD3 R8, P0, R10, R18, RZ ;  /* 0x000000120a087210 */ /* 0x000fe20007f1e0ff */
[----:B------:R2:W-:Y:S02]  /*3790*/  LDGSTS.E.BYPASS.LTC128B.128 [R241+0x4100], [R14.64], !P1 ;  /* 0x041000000ef17fae */ /* 0x0005e4000c901d48 */
[--C-:B------:R-:W-:Y:S02]  /*37a0*/  IMAD.X R11, R13, 0x1, R5.reuse, P2 ;  /* 0x000000010d0b7824 */ /* 0x100fe400010e0605 */
[----:B------:R3:W-:Y:S02]  /*37b0*/  LDGSTS.E.BYPASS.LTC128B.128 [R241+0x4900], [R12.64], !P1 ;  /* 0x049000000cf17fae */ /* 0x0007e4000c901d48 */
[----:B------:R-:W-:-:S02]  /*37c0*/  IMAD.X R9, R11, 0x1, R5, P0 ;  /* 0x000000010b097824 */ /* 0x000fc400000e0605 */
[----:B------:R3:W-:Y:S04]  /*37d0*/  LDGSTS.E.BYPASS.LTC128B.128 [R241+0x5100], [R10.64], !P1 ;  /* 0x051000000af17fae */ /* 0x0007e8000c901d48 */
[----:B------:R3:W-:Y:S01]  /*37e0*/  LDGSTS.E.BYPASS.LTC128B.128 [R241+0x5900], [R8.64], !P1 ;  /* 0x0590000008f17fae */ /* 0x0007e2000c901d48 */
[----:B-1----:R-:W-:-:S04]  /*37f0*/  IADD3 R6, P2, R8, R18, RZ ;  /* 0x0000001208067210 */ /* 0x002fc80007f5e0ff */
[----:B--2---:R-:W-:Y:S01]  /*3800*/  IADD3 R14, P0, R6, R18, RZ ;  /* 0x00000012060e7210 */ /* 0x004fe20007f1e0ff */
[----:B------:R-:W-:-:S04]  /*3810*/  IMAD.X R7, R9, 0x1, R5, P2 ;  /* 0x0000000109077824 */ /* 0x000fc800010e0605 */
[----:B------:R-:W-:Y:S01]  /*3820*/  IMAD.X R15, R7, 0x1, R5, P0 ;  /* 0x00000001070f7824 */ /* 0x000fe200000e0605 */
[----:B------:R3:W-:Y:S04]  /*3830*/  LDGSTS.E.BYPASS.LTC128B.128 [R241+0x6100], [R6.64], !P1 ;  /* 0x0610000006f17fae */ /* 0x0007e8000c901d48 */
[----:B------:R3:W-:Y:S03]  /*3840*/  LDGSTS.E.BYPASS.LTC128B.128 [R241+0x6900], [R14.64], !P1 ;  /* 0x069000000ef17fae */ /* 0x0007e6000c901d48 */
.L_x_18:
[----:B-1234-:R-:W-:Y:S01]  /*3850*/  LOP3.LUT R2, R190, 0xffffffe0, RZ, 0xc0, !PT ;  /* 0xffffffe0be027812 */ /* 0x01efe200078ec0ff */
[----:B------:R-:W-:Y:S01]  /*3860*/  IMAD.SHL.U32 R224, R0, 0x2, RZ ;  /* 0x0000000200e07824 */ /* 0x000fe200078e00ff */
[----:B------:R-:W-:Y:S01]  /*3870*/  IADD3 R6, R155, c[0x0][0x1d0], RZ ;  /* 0x000074009b067a10 */ /* 0x000fe20007ffe0ff */
[----:B------:R-:W-:Y:S01]  /*3880*/  IMAD.MOV.U32 R190, RZ, RZ, R200 ;  /* 0x000000ffffbe7224 */ /* 0x000fe200078e00c8 */
[----:B------:R-:W0:Y:S01]  /*3890*/  LDGDEPBAR ;  /* 0x00000000000079af */ /* 0x000e220000000000 */
[----:B------:R-:W-:-:S02]  /*38a0*/  IMAD.IADD R2, R192, 0x1, -R2 ;  /* 0x00000001c0027824 */ /* 0x000fc400078e0a02 */
[--C-:B------:R-:W-:Y:S02]  /*38b0*/  IMAD R225, R4, 0x2, R224.reuse ;  /* 0x0000000204e17824 */ /* 0x100fe400078e02e0 */
[C---:B------:R-:W-:Y:S01]  /*38c0*/  IMAD R227, R3.reuse, 0x2, R224 ;  /* 0x0000000203e37824 */ /* 0x040fe200078e02e0 */
[----:B------:R-:W-:Y:S01]  /*38d0*/  SHF.R.S32.HI R5, RZ, 0x1f, R2 ;  /* 0x0000001fff057819 */ /* 0x000fe20000011402 */
[----:B------:R-:W-:Y:S02]  /*38e0*/  IMAD R226, R3, 0x2, R225 ;  /* 0x0000000203e27824 */ /* 0x000fe400078e02e1 */
[----:B------:R-:W-:Y:S01]  /*38f0*/  IMAD.MOV.U32 R192, RZ, RZ, R199 ;  /* 0x000000ffffc07224 */ /* 0x000fe200078e00c7 */
[----:B------:R-:W-:-:S04]  /*3900*/  LEA.HI R5, R5, R2, RZ, 0x2 ;  /* 0x0000000205057211 */ /* 0x000fc800078f10ff */
[----:B------:R-:W-:-:S05]  /*3910*/  LOP3.LUT R5, R5, 0x7ffffffc, RZ, 0xc0, !PT ;  /* 0x7ffffffc05057812 */ /* 0x000fca00078ec0ff */
[----:B------:R-:W-:-:S04]  /*3920*/  IMAD.IADD R2, R2, 0x1, -R5 ;  /* 0x0000000102027824 */ /* 0x000fc800078e0a05 */
[----:B------:R-:W-:-:S05]  /*3930*/  IMAD R2, R2, -0x2, R6 ;  /* 0xfffffffe02027824 */ /* 0x000fca00078e0206 */
[C---:B------:R-:W-:Y:S02]  /*3940*/  ISETP.GT.AND P4, PT, R2.reuse, RZ, PT ;  /* 0x000000ff0200720c */ /* 0x040fe40003f84270 */
[C---:B------:R-:W-:Y:S02]  /*3950*/  ISETP.GT.AND P3, PT, R2.reuse, 0x1, PT ;  /* 0x000000010200780c */ /* 0x040fe40003f64270 */
[----:B------:R-:W-:Y:S02]  /*3960*/  ISETP.GT.AND P2, PT, R2, 0x8, PT ;  /* 0x000000080200780c */ /* 0x000fe40003f44270 */
[----:B------:R-:W-:Y:S02]  /*3970*/  FSEL R10, R189, -INF , P4 ;  /* 0xff800000bd0a7808 */ /* 0x000fe40002000000 */
[----:B------:R-:W-:Y:S02]  /*3980*/  FSEL R11, R188, -INF , P3 ;  /* 0xff800000bc0b7808 */ /* 0x000fe40001800000 */
[----:B------:R-:W-:-:S02]  /*3990*/  ISETP.GT.AND P0, PT, R2, 0x9, PT ;  /* 0x000000090200780c */ /* 0x000fc40003f04270 */
[----:B------:R-:W-:Y:S02]  /*39a0*/  FSEL R12, R183, -INF , P2 ;  /* 0xff800000b70c7808 */ /* 0x000fe40001000000 */
[----:B------:R-:W-:Y:S02]  /*39b0*/  FMNMX.FTZ R70, R10, R11, !PT ;  /* 0x0000000b0a467209 */ /* 0x000fe40007810000 */
[----:B------:R-:W-:Y:S02]  /*39c0*/  ISETP.GT.AND P6, PT, R2, 0x10, PT ;  /* 0x000000100200780c */ /* 0x000fe40003fc4270 */
[----:B------:R-:W-:Y:S02]  /*39d0*/  FSEL R13, R182, -INF , P0 ;  /* 0xff800000b60d7808 */ /* 0x000fe40000000000 */
[----:B------:R-:W-:Y:S02]  /*39e0*/  FMNMX.FTZ R70, R12, R70, !PT ;  /* 0x000000460c467209 */ /* 0x000fe40007810000 */
[----:B------:R-:W-:-:S02]  /*39f0*/  ISETP.GT.AND P5, PT, R2, 0x11, PT ;  /* 0x000000110200780c */ /* 0x000fc40003fa4270 */
[----:B------:R-:W-:Y:S02]  /*3a00*/  FSEL R14, R175, -INF , P6 ;  /* 0xff800000af0e7808 */ /* 0x000fe40003000000 */
[----:B------:R-:W-:Y:S02]  /*3a10*/  FMNMX.FTZ R70, R13, R70, !PT ;  /* 0x000000460d467209 */ /* 0x000fe40007810000 */
[----:B------:R-:W-:Y:S02]  /*3a20*/  FSEL R21, R180, -INF , P4 ;  /* 0xff800000b4157808 */ /* 0x000fe40002000000 */
[----:B------:R-:W-:Y:S02]  /*3a30*/  FSEL R15, R185, -INF , P4 ;  /* 0xff800000b90f7808 */ /* 0x000fe40002000000 */
[----:B------:R-:W-:Y:S02]  /*3a40*/  FSEL R40, R187, -INF , P4 ;  /* 0xff800000bb287808 */ /* 0x000fe40002000000 */
        /* <DEDUP_REMOVED lines=18> */
[----:B------:R-:W-:-:S02]  /*3b70*/  FSEL R108, R117, -INF , P2 ;  /* 0xff800000756c7808 */ /* 0x000fc40001000000 */
[----:B------:R-:W-:Y:S02]  /*3b80*/  ISETP.GT.AND P0, PT, R2, 0x21, PT ;  /* 0x000000210200780c */ /* 0x000fe40003f04270 */
[----:B------:R-:W-:Y:S02]  /*3b90*/  FSEL R117, R158, -INF , P2 ;  /* 0xff8000009e757808 */ /* 0x000fe40001000000 */
[----:B------:R-:W-:Y:S02]  /*3ba0*/  FMNMX.FTZ R70, R31, R70, !PT ;  /* 0x000000461f467209 */ /* 0x000fe40007810000 */
[----:B------:R-:W-:Y:S02]  /*3bb0*/  FSEL R71, R92, -INF , P6 ;  /* 0xff8000005c477808 */ /* 0x000fe40003000000 */
[----:B------:R-:W-:Y:S02]  /*3bc0*/  FSEL R44, R168, -INF , P6 ;  /* 0xff800000a82c7808 */ /* 0x000fe40003000000 */
[----:B------:R-:W-:-:S02]  /*3bd0*/  FSEL R98, R171, -INF , P6 ;  /* 0xff800000ab627808 */ /* 0x000fc40003000000 */
[----:B------:R-:W-:Y:S02]  /*3be0*/  ISETP.GT.AND P6, PT, R2, 0x28, PT ;  /* 0x000000280200780c */ /* 0x000fe40003fc4270 */
[----:B------:R-:W-:Y:S02]  /*3bf0*/  FSEL R112, R116, -INF , P2 ;  /* 0xff80000074707808 */ /* 0x000fe40001000000 */
[----:B------:R-:W-:Y:S02]  /*3c00*/  FSEL R116, R159, -INF , P0 ;  /* 0xff8000009f747808 */ /* 0x000fe40000000000 */
[----:B------:R-:W-:Y:S02]  /*3c10*/  FMNMX.FTZ R70, R117, R70, !PT ;  /* 0x0000004675467209 */ /* 0x000fe40007810000 */
[----:B------:R-:W-:Y:S02]  /*3c20*/  FSEL R92, R164, -INF , P5 ;  /* 0xff800000a45c7808 */ /* 0x000fe40002800000 */
[----:B------:R-:W-:-:S02]  /*3c30*/  FSEL R45, R167, -INF , P5 ;  /* 0xff800000a72d7808 */ /* 0x000fc40002800000 */
[----:B------:R-:W-:Y:S02]  /*3c40*/  FSEL R99, R170, -INF , P5 ;  /* 0xff800000aa637808 */ /* 0x000fe40002800000 */
[----:B------:R-:W-:Y:S02]  /*3c50*/  FSEL R114, R118, -INF , P6 ;  /* 0xff80000076727808 */ /* 0x000fe40003000000 */
[----:B------:R-:W-:Y:S02]  /*3c60*/  ISETP.GT.AND P5, PT, R2, 0x29, PT ;  /* 0x000000290200780c */ /* 0x000fe40003fa4270 */
[----:B------:R-:W-:Y:S02]  /*3c70*/  FSEL R118, R148, -INF , P6 ;  /* 0xff80000094767808 */ /* 0x000fe40003000000 */
[----:B------:R-:W-:Y:S02]  /*3c80*/  FMNMX.FTZ R70, R116, R70, !PT ;  /* 0x0000004674467209 */ /* 0x000fe40007810000 */
        /* <DEDUP_REMOVED lines=61> */
[----:B------:R-:W-:Y:S02]  /*4060*/  FMNMX.FTZ R70, R242, R70, !PT ;  /* 0x00000046f2467209 */ /* 0x000fe40007810000 */
[----:B------:R-:W-:Y:S02]  /*4070*/  ISETP.GT.AND P3, PT, R2, 0x58, PT ;  /* 0x000000580200780c */ /* 0x000fe40003f64270 */
        /* <DEDUP_REMOVED lines=28> */
[----:B------:R-:W-:Y:S02]  /*4240*/  FMNMX.FTZ R70, R188, R70, !PT ;  /* 0x00000046bc467209 */ /* 0x000fe40007810000 */
[----:B------:R-:W-:Y:S02]  /*4250*/  FMNMX.FTZ R68, R15, R18, !PT ;  /* 0x000000120f447209 */ /* 0x000fe40007810000 */
[----:B------:R-:W-:Y:S02]  /*4260*/  FMNMX.FTZ R70, R197, R70, !PT ;  /* 0x00000046c5467209 */ /* 0x000fe40007810000 */
[----:B------:R-:W-:Y:S02]  /*4270*/  FMNMX.FTZ R68, R19, R68, !PT ;  /* 0x0000004413447209 */ /* 0x000fe40007810000 */
[----:B------:R-:W-:Y:S01]  /*4280*/  FSEL R179, R79, -INF , P0 ;  /* 0xff8000004fb37808 */ /* 0x000fe20000000000 */
[----:B------:R-:W1:Y:S01]  /*4290*/  SHFL.BFLY PT, R5, R70, 0x2, 0x1f ;  /* 0x0c401f0046057f89 */ /* 0x000e6200000e0000 */
[----:B------:R-:W-:-:S02]  /*42a0*/  FMNMX.FTZ R68, R20, R68, !PT ;  /* 0x0000004414447209 */ /* 0x000fc40007810000 */
[----:B------:R-:W-:Y:S02]  /*42b0*/  FSEL R174, R77, -INF , P0 ;  /* 0xff8000004dae7808 */ /* 0x000fe40000000000 */
[----:B------:R-:W-:Y:S02]  /*42c0*/  FMNMX.FTZ R68, R44, R68, !PT ;  /* 0x000000442c447209 */ /* 0x000fe40007810000 */
[----:B------:R-:W-:Y:S02]  /*42d0*/  FSEL R248, R73, -INF , P0 ;  /* 0xff80000049f87808 */ /* 0x000fe40000000000 */
[----:B------:R-:W-:Y:S02]  /*42e0*/  FMNMX.FTZ R68, R45, R68, !PT ;  /* 0x000000442d447209 */ /* 0x000fe40007810000 */
[----:B------:R-:W-:Y:S02]  /*42f0*/  FSEL R166, R65, -INF , P6 ;  /* 0xff80000041a67808 */ /* 0x000fe40003000000 */
[----:B------:R-:W-:-:S02]  /*4300*/  FMNMX.FTZ R68, R46, R68, !PT ;  /* 0x000000442e447209 */ /* 0x000fc40007810000 */
[----:B------:R-:W-:Y:S02]  /*4310*/  FSEL R181, R34, -INF , P5 ;  /* 0xff80000022b57808 */ /* 0x000fe40002800000 */
[----:B------:R-:W-:Y:S02]  /*4320*/  FMNMX.FTZ R68, R47, R68, !PT ;  /* 0x000000442f447209 */ /* 0x000fe40007810000 */
[----:B------:R-:W-:Y:S02]  /*4330*/  FSEL R208, R35, -INF , P4 ;  /* 0xff80000023d07808 */ /* 0x000fe40002000000 */
[----:B------:R-:W-:Y:S01]  /*4340*/  FMNMX.FTZ R68, R108, R68, !PT ;  /* 0x000000446c447209 */ /* 0x000fe20007810000 */
[----:B------:R-:W-:Y:S01]  /*4350*/  LDSM.16.MT88.4 R32, [R225+0x100] ;  /* 0x00010000e120783b */ /* 0x000fe20000004200 */
[----:B------:R-:W-:Y:S02]  /*4360*/  FSEL R211, R24, -INF , P3 ;  /* 0xff80000018d37808 */ /* 0x000fe40001800000 */
[----:B-1----:R-:W-:-:S02]  /*4370*/  FMNMX.FTZ R70, R70, R5, !PT ;  /* 0x0000000546467209 */ /* 0x002fc40007810000 */
[----:B------:R-:W-:Y:S02]  /*4380*/  FMNMX.FTZ R68, R109, R68, !PT ;  /* 0x000000446d447209 */ /* 0x000fe40007810000 */
[----:B------:R-:W-:Y:S01]  /*4390*/  FSEL R212, R25, -INF , P2 ;  /* 0xff80000019d47808 */ /* 0x000fe20001000000 */
[----:B------:R-:W1:Y:S01]  /*43a0*/  SHFL.BFLY PT, R5, R70, 0x1, 0x1f ;  /* 0x0c201f0046057f89 */ /* 0x000e6200000e0000 */
[----:B------:R-:W-:Y:S02]  /*43b0*/  FMNMX.FTZ R68, R110, R68, !PT ;  /* 0x000000446e447209 */ /* 0x000fe40007810000 */
[----:B------:R-:W-:Y:S02]  /*43c0*/  FSEL R167, R52, -INF , P6 ;  /* 0xff80000034a77808 */ /* 0x000fe40003000000 */
[----:B------:R-:W-:Y:S02]  /*43d0*/  FMNMX.FTZ R68, R111, R68, !PT ;  /* 0x000000446f447209 */ /* 0x000fe40007810000 */
[----:B------:R-:W-:-:S02]  /*43e0*/  FSEL R183, R37, -INF , P5 ;  /* 0xff80000025b77808 */ /* 0x000fc40002800000 */
[----:B------:R-:W-:Y:S02]  /*43f0*/  FMNMX.FTZ R68, R131, R68, !PT ;  /* 0x0000004483447209 */ /* 0x000fe40007810000 */
[----:B------:R-:W-:Y:S02]  /*4400*/  FSEL R209, R36, -INF , P4 ;  /* 0xff80000024d17808 */ /* 0x000fe40002000000 */
[----:B------:R-:W-:Y:S02]  /*4410*/  FMNMX.FTZ R68, R132, R68, !PT ;  /* 0x0000004484447209 */ /* 0x000fe40007810000 */
[----:B------:R-:W-:Y:S02]  /*4420*/  FSEL R222, R27, -INF , P3 ;  /* 0xff8000001bde7808 */ /* 0x000fe40001800000 */
[----:B------:R-:W-:Y:S02]  /*4430*/  FMNMX.FTZ R68, R133, R68, !PT ;  /* 0x0000004485447209 */ /* 0x000fe40007810000 */
[----:B------:R-:W-:-:S02]  /*4440*/  FSEL R243, R26, -INF , P2 ;  /* 0xff8000001af37808 */ /* 0x000fc40001000000 */
[----:B------:R-:W-:Y:S01]  /*4450*/  FMNMX.FTZ R68, R134, R68, !PT ;  /* 0x0000004486447209 */ /* 0x000fe20007810000 */
[----:B------:R-:W-:Y:S01]  /*4460*/  LDSM.16.MT88.4 R24, [R227+0x100] ;  /* 0x00010000e318783b */ /* 0x000fe20000004200 */
[----:B------:R-:W-:Y:S02]  /*4470*/  FSEL R173, R56, -INF , P6 ;  /* 0xff80000038ad7808 */ /* 0x000fe40003000000 */
[----:B-1----:R-:W-:Y:S02]  /*4480*/  FMNMX.FTZ R70, R70, R5, !PT ;  /* 0x0000000546467209 */ /* 0x002fe40007810000 */
[----:B------:R-:W-:Y:S02]  /*4490*/  FMNMX.FTZ R5, R21, R22, !PT ;  /* 0x0000001615057209 */ /* 0x000fe40007810000 */
[C---:B------:R-:W-:Y:S01]  /*44a0*/  FSETP.NEU.FTZ.AND P0, PT, R70.reuse, -INF , PT ;  /* 0xff8000004600780b */ /* 0x040fe20003f1d000 */
[----:B------:R-:W-:Y:S01]  /*44b0*/  FMUL.FTZ R7, R70, c[0x0][0x2d0] ;  /* 0x0000b40046077a20 */ /* 0x000fe20000410000 */
[----:B------:R-:W-:-:S02]  /*44c0*/  FMNMX.FTZ R5, R23, R5, !PT ;  /* 0x0000000517057209 */ /* 0x000fc40007810000 */
[----:B------:R-:W-:Y:S02]  /*44d0*/  FMNMX.FTZ R68, R153, R68, !PT ;  /* 0x0000004499447209 */ /* 0x000fe40007810000 */
[----:B------:R-:W-:Y:S02]  /*44e0*/  FMNMX.FTZ R5, R28, R5, !PT ;  /* 0x000000051c057209 */ /* 0x000fe40007810000 */
[----:B------:R-:W-:Y:S02]  /*44f0*/  FSEL R7, R7, RZ, P0 ;  /* 0x000000ff07077208 */ /* 0x000fe40000000000 */
[----:B------:R-:W-:Y:S02]  /*4500*/  FMNMX.FTZ R5, R71, R5, !PT ;  /* 0x0000000547057209 */ /* 0x000fe40007810000 */
[----:B------:R-:W-:Y:S02]  /*4510*/  ISETP.GT.AND P0, PT, R2, 0x58, PT ;  /* 0x000000580200780c */ /* 0x000fe40003f04270 */
[----:B------:R-:W-:-:S02]  /*4520*/  FMNMX.FTZ R5, R92, R5, !PT ;  /* 0x000000055c057209 */ /* 0x000fc40007810000 */
[----:B------:R-:W-:Y:S02]  /*4530*/  FMNMX.FTZ R68, R155, R68, !PT ;  /* 0x000000449b447209 */ /* 0x000fe40007810000 */
[----:B------:R-:W-:Y:S02]  /*4540*/  FMNMX.FTZ R5, R96, R5, !PT ;  /* 0x0000000560057209 */ /* 0x000fe40007810000 */
[----:B------:R-:W-:Y:S02]  /*4550*/  FMNMX.FTZ R68, R154, R68, !PT ;  /* 0x000000449a447209 */ /* 0x000fe40007810000 */
[----:B------:R-:W-:Y:S02]  /*4560*/  FMNMX.FTZ R5, R97, R5, !PT ;  /* 0x0000000561057209 */ /* 0x000fe40007810000 */
[----:B------:R-:W-:Y:S02]  /*4570*/  FMNMX.FTZ R68, R152, R68, !PT ;  /* 0x0000004498447209 */ /* 0x000fe40007810000 */
[----:B------:R-:W-:-:S02]  /*4580*/  FMNMX.FTZ R5, R112, R5, !PT ;  /* 0x0000000570057209 */ /* 0x000fc40007810000 */
[----:B------:R-:W-:Y:S02]  /*4590*/  FMNMX.FTZ R68, R175, R68, !PT ;  /* 0x00000044af447209 */ /* 0x000fe40007810000 */
[----:B------:R-:W-:Y:S02]  /*45a0*/  FMNMX.FTZ R5, R113, R5, !PT ;  /* 0x0000000571057209 */ /* 0x000fe40007810000 */
[----:B------:R-:W-:Y:S02]  /*45b0*/  FSEL R165, R64, -INF , P0 ;  /* 0xff80000040a57808 */ /* 0x000fe40000000000 */
[----:B------:R-:W-:Y:S02]  /*45c0*/  FMNMX.FTZ R5, R114, R5, !PT ;  /* 0x0000000572057209 */ /* 0x000fe40007810000 */
[----:B------:R-:W-:Y:S02]  /*45d0*/  FMNMX.FTZ R68, R174, R68, !PT ;  /* 0x00000044ae447209 */ /* 0x000fe40007810000 */
        /* <DEDUP_REMOVED lines=24> */
[----:B------:R-:W-:-:S02]  /*4760*/  FSEL R164, R66, -INF , P0 ;  /* 0xff80000042a47808 */ /* 0x000fc40000000000 */
[----:B------:R-:W-:Y:S02]  /*4770*/  FMNMX.FTZ R2, R179, R2, !PT ;  /* 0x00000002b3027209 */ /* 0x000fe40007810000 */
[----:B------:R-:W-:Y:S02]  /*4780*/  FMNMX.FTZ R5, R127, R5, !PT ;  /* 0x000000057f057209 */ /* 0x000fe40007810000 */
[----:B------:R-:W-:Y:S02]  /*4790*/  FMNMX.FTZ R68, R212, R68, !PT ;  /* 0x00000044d4447209 */ /* 0x000fe40007810000 */
[----:B------:R-:W-:Y:S02]  /*47a0*/  FMNMX.FTZ R2, R164, R2, !PT ;  /* 0x00000002a4027209 */ /* 0x000fe40007810000 */
[----:B------:R-:W-:Y:S01]  /*47b0*/  FMNMX.FTZ R5, R128, R5, !PT ;  /* 0x0000000580057209 */ /* 0x000fe20007810000 */
[----:B------:R-:W1:Y:S01]  /*47c0*/  SHFL.BFLY PT, R6, R68, 0x2, 0x1f ;  /* 0x0c401f0044067f89 */ /* 0x000e6200000e0000 */
        /* <DEDUP_REMOVED lines=10> */
[----:B------:R-:W-:Y:S01]  /*4870*/  FSEL R172, R60, -INF , P0 ;  /* 0xff8000003cac7808 */ /* 0x000fe20000000000 */
[----:B------:R-:W2:Y:S01]  /*4880*/  SHFL.BFLY PT, R8, R2, 0x2, 0x1f ;  /* 0x0c401f0002087f89 */ /* 0x000ea200000e0000 */
[----:B------:R-:W-:Y:S02]  /*4890*/  FMNMX.FTZ R5, R169, R5, !PT ;  /* 0x00000005a9057209 */ /* 0x000fe40007810000 */
[----:B-1----:R-:W-:Y:S01]  /*48a0*/  FMNMX.FTZ R68, R68, R6, !PT ;  /* 0x0000000644447209 */ /* 0x002fe20007810000 */
[----:B------:R-:W-:Y:S01]  /*48b0*/  FFMA.FTZ R6, R10, c[0x0][0x2d0], -R7 ;  /* 0x0000b4000a067a23 */ /* 0x000fe20000010807 */
[----:B------:R-:W-:-:S02]  /*48c0*/  FMNMX.FTZ R5, R170, R5, !PT ;  /* 0x00000005aa057209 */ /* 0x000fc40007810000 */
[----:B------:R-:W-:Y:S01]  /*48d0*/  FSEL R220, R49, -INF , P5 ;  /* 0xff80000031dc7808 */ /* 0x000fe20002800000 */
[----:B------:R-:W1:Y:S01]  /*48e0*/  SHFL.BFLY PT, R9, R68, 0x1, 0x1f ;  /* 0x0c201f0044097f89 */ /* 0x000e6200000e0000 */
[----:B------:R-:W-:Y:S01]  /*48f0*/  FMNMX.FTZ R5, R168, R5, !PT ;  /* 0x00000005a8057209 */ /* 0x000fe20007810000 */
[----:B------:R3:W-:Y:S01]  /*4900*/  MUFU.EX2 R250, R6 ;  /* 0x0000000600fa7308 */ /* 0x0007e20000000800 */
[----:B------:R-:W-:Y:S02]  /*4910*/  FSEL R217, R48, -INF , P4 ;  /* 0xff80000030d97808 */ /* 0x000fe40002000000 */
[----:B------:R-:W-:Y:S02]  /*4920*/  FMNMX.FTZ R5, R249, R5, !PT ;  /* 0x00000005f9057209 */ /* 0x000fe40007810000 */
[----:B------:R-:W-:Y:S02]  /*4930*/  FSEL R213, R39, -INF , P3 ;  /* 0xff80000027d57808 */ /* 0x000fe40001800000 */
[----:B------:R-:W-:-:S02]  /*4940*/  FMNMX.FTZ R5, R248, R5, !PT ;  /* 0x00000005f8057209 */ /* 0x000fc40007810000 */
[----:B------:R-:W-:Y:S02]  /*4950*/  FSEL R210, R38, -INF , P2 ;  /* 0xff80000026d27808 */ /* 0x000fe40001000000 */
[----:B------:R-:W-:Y:S01]  /*4960*/  LDSM.16.MT88.4 R36, [R226+0x100] ;  /* 0x00010000e224783b */ /* 0x000fe20000004200 */
[----:B--2---:R-:W-:Y:S01]  /*4970*/  FMNMX.FTZ R2, R2, R8, !PT ;  /* 0x0000000802027209 */ /* 0x004fe20007810000 */
[----:B---3--:R-:W-:-:S04]  /*4980*/  FFMA.FTZ R6, R11, c[0x0][0x2d0], -R7 ;  /* 0x0000b4000b067a23 */ /* 0x008fc80000010807 */
[----:B------:R-:W2:Y:S01]  /*4990*/  SHFL.BFLY PT, R11, R2, 0x1, 0x1f ;  /* 0x0c201f00020b7f89 */ /* 0x000ea200000e0000 */
[----:B------:R3:W4:Y:S01]  /*49a0*/  MUFU.EX2 R244, R6 ;  /* 0x0000000600f47308 */ /* 0x0007220000000800 */
[----:B-1----:R-:W-:-:S04]  /*49b0*/  FMNMX.FTZ R68, R68, R9, !PT ;  /* 0x0000000944447209 */ /* 0x002fc80007810000 */
[C---:B------:R-:W-:Y:S01]  /*49c0*/  FSETP.NEU.FTZ.AND P0, PT, R68.reuse, -INF , PT ;  /* 0xff8000004400780b */ /* 0x040fe20003f1d000 */
[----:B------:R-:W-:Y:S01]  /*49d0*/  FMUL.FTZ R9, R68, c[0x0][0x2d0] ;  /* 0x0000b40044097a20 */ /* 0x000fe20000410000 */
[----:B---3--:R-:W-:Y:S01]  /*49e0*/  FMNMX.FTZ R6, R172, R5, !PT ;  /* 0x00000005ac067209 */ /* 0x008fe20007810000 */
[--C-:B------:R-:W-:Y:S01]  /*49f0*/  FFMA.FTZ R5, R12, c[0x0][0x2d0], -R7.reuse ;  /* 0x0000b4000c057a23 */ /* 0x100fe20000010807 */
[----:B----4-:R-:W-:Y:S02]  /*4a00*/  F2FP.PACK_AB R12, R244, R250 ;  /* 0x000000faf40c723e */ /* 0x010fe400000000ff */
[----:B------:R-:W-:Y:S01]  /*4a10*/  FMNMX.FTZ R6, R173, R6, !PT ;  /* 0x00000006ad067209 */ /* 0x000fe20007810000 */
[----:B------:R1:W-:Y:S01]  /*4a20*/  MUFU.EX2 R198, R5 ;  /* 0x0000000500c67308 */ /* 0x0003e20000000800 */
[----:B--2---:R-:W-:Y:S02]  /*4a30*/  FMNMX.FTZ R2, R2, R11, !PT ;  /* 0x0000000b02027209 */ /* 0x004fe40007810000 */
[----:B-1----:R-:W-:Y:S01]  /*4a40*/  FMNMX.FTZ R5, R220, R6, !PT ;  /* 0x00000006dc057209 */ /* 0x002fe20007810000 */
[----:B------:R-:W-:-:S03]  /*4a50*/  FFMA.FTZ R6, R13, c[0x0][0x2d0], -R7 ;  /* 0x0000b4000d067a23 */ /* 0x000fc60000010807 */
[----:B------:R-:W-:Y:S01]  /*4a60*/  FMNMX.FTZ R5, R217, R5, !PT ;  /* 0x00000005d9057209 */ /* 0x000fe20007810000 */
[----:B------:R1:W2:Y:S03]  /*4a70*/  MUFU.EX2 R191, R6 ;  /* 0x0000000600bf7308 */ /* 0x0002a60000000800 */
[----:B------:R-:W-:Y:S01]  /*4a80*/  FMNMX.FTZ R8, R213, R5, !PT ;  /* 0x00000005d5087209 */ /* 0x000fe20007810000 */
[----:B------:R-:W-:-:S03]  /*4a90*/  FFMA.FTZ R5, R14, c[0x0][0x2d0], -R7 ;  /* 0x0000b4000e057a23 */ /* 0x000fc60000010807 */
[----:B------:R-:W-:Y:S01]  /*4aa0*/  FMNMX.FTZ R8, R210, R8, !PT ;  /* 0x00000008d2087209 */ /* 0x000fe20007810000 */
[----:B------:R3:W-:Y:S04]  /*4ab0*/  MUFU.EX2 R185, R5 ;  /* 0x0000000500b97308 */ /* 0x0007e80000000800 */
[----:B------:R-:W4:Y:S01]  /*4ac0*/  SHFL.BFLY PT, R10, R8, 0x2, 0x1f ;  /* 0x0c401f00080a7f89 */ /* 0x000f2200000e0000 */
[----:B-1----:R-:W-:Y:S02]  /*4ad0*/  FSEL R6, R9, RZ, P0 ;  /* 0x000000ff09067208 */ /* 0x002fe40000000000 */
[----:B------:R-:W-:Y:S02]  /*4ae0*/  FSETP.NEU.FTZ.AND P0, PT, R2, -INF , PT ;  /* 0xff8000000200780b */ /* 0x000fe40003f1d000 */
[----:B--2---:R-:W-:Y:S01]  /*4af0*/  F2FP.PACK_AB R14, R191, R198 ;  /* 0x000000c6bf0e723e */ /* 0x004fe200000000ff */
[----:B------:R-:W-:-:S02]  /*4b00*/  FFMA.FTZ R9, R19, c[0x0][0x2d0], -R6 ;  /* 0x0000b40013097a23 */ /* 0x000fc40000010806 */
[--C-:B---3--:R-:W-:Y:S02]  /*4b10*/  FFMA.FTZ R5, R15, c[0x0][0x2d0], -R6.reuse ;  /* 0x0000b4000f057a23 */ /* 0x108fe40000010806 */
[----:B------:R1:W-:Y:S08]  /*4b20*/  MUFU.EX2 R189, R9 ;  /* 0x0000000900bd7308 */ /* 0x0003f00000000800 */
[----:B------:R2:W-:Y:S01]  /*4b30*/  MUFU.EX2 R182, R5 ;  /* 0x0000000500b67308 */ /* 0x0005e20000000800 */
[----:B----4-:R-:W-:Y:S01]  /*4b40*/  FMNMX.FTZ R8, R8, R10, !PT ;  /* 0x0000000a08087209 */ /* 0x010fe20007810000 */
[----:B-1----:R-:W-:-:S06]  /*4b50*/  FFMA.FTZ R9, R20, c[0x0][0x2d0], -R6 ;  /* 0x0000b40014097a23 */ /* 0x002fcc0000010806 */
[----:B------:R-:W1:Y:S01]  /*4b60*/  MUFU.EX2 R201, R9 ;  /* 0x0000000900c97308 */ /* 0x000e620000000800 */
[----:B--2---:R-:W-:Y:S02]  /*4b70*/  FFMA.FTZ R5, R18, c[0x0][0x2d0], -R6 ;  /* 0x0000b40012057a23 */ /* 0x004fe40000010806 */
[----:B------:R-:W-:Y:S05]  /*4b80*/  LDSM.16.MT88.4 R16, [R224+0x100] ;  /* 0x00010000e010783b */ /* 0x000fea0000004200 */
[----:B------:R2:W3:Y:S01]  /*4b90*/  MUFU.EX2 R180, R5 ;  /* 0x0000000500b47308 */ /* 0x0004e20000000800 */
[----:B-1----:R-:W-:Y:S01]  /*4ba0*/  F2FP.PACK_AB R10, R201, R189 ;  /* 0x000000bdc90a723e */ /* 0x002fe200000000ff */
[----:B--2---:R-:W-:-:S05]  /*4bb0*/  FMUL.FTZ R5, R2, c[0x0][0x2d0] ;  /* 0x0000b40002057a20 */ /* 0x004fca0000410000 */
[----:B------:R-:W-:-:S05]  /*4bc0*/  FSEL R5, R5, RZ, P0 ;  /* 0x000000ff05057208 */ /* 0x000fca0000000000 */
[--C-:B------:R-:W-:Y:S02]  /*4bd0*/  FFMA.FTZ R9, R21, c[0x0][0x2d0], -R5.reuse ;  /* 0x0000b40015097a23 */ /* 0x100fe40000010805 */
[--C-:B------:R-:W-:Y:S02]  /*4be0*/  FFMA.FTZ R0, R22, c[0x0][0x2d0], -R5.reuse ;  /* 0x0000b40016007a23 */ /* 0x100fe40000010805 */
[----:B------:R1:W-:Y:S08]  /*4bf0*/  MUFU.EX2 R145, R9 ;  /* 0x0000000900917308 */ /* 0x0003f00000000800 */
[----:B------:R2:W4:Y:S01]  /*4c00*/  MUFU.EX2 R247, R0 ;  /* 0x0000000000f77308 */ /* 0x0005220000000800 */
[----:B-1----:R-:W1:Y:S01]  /*4c10*/  SHFL.BFLY PT, R9, R8, 0x1, 0x1f ;  /* 0x0c201f0008097f89 */ /* 0x002e6200000e0000 */
[----:B--2---:R-:W-:-:S03]  /*4c20*/  FFMA.FTZ R0, R23, c[0x0][0x2d0], -R5 ;  /* 0x0000b40017007a23 */ /* 0x004fc60000010805 */
[----:B------:R-:W2:Y:S03]  /*4c30*/  LDSM.16.MT88.4 R20, [R224+0x900] ;  /* 0x00090000e014783b */ /* 0x000ea60000004200 */
[----:B------:R5:W-:Y:S01]  /*4c40*/  MUFU.EX2 R146, R0 ;  /* 0x0000000000927308 */ /* 0x000be20000000800 */
[----:B-1----:R-:W-:Y:S02]  /*4c50*/  FMNMX.FTZ R69, R8, R9, !PT ;  /* 0x0000000908457209 */ /* 0x002fe40007810000 */
[----:B---3--:R-:W-:Y:S01]  /*4c60*/  F2FP.PACK_AB R8, R180, R182 ;  /* 0x000000b6b408723e */ /* 0x008fe200000000ff */
[----:B-----5:R-:W-:Y:S01]  /*4c70*/  FFMA.FTZ R0, R28, c[0x0][0x2d0], -R5 ;  /* 0x0000b4001c007a23 */ /* 0x020fe20000010805 */
[C---:B------:R-:W-:Y:S01]  /*4c80*/  FSETP.NEU.FTZ.AND P0, PT, R69.reuse, -INF , PT ;  /* 0xff8000004500780b */ /* 0x040fe20003f1d000 */
[----:B------:R-:W-:Y:S01]  /*4c90*/  FMUL.FTZ R3, R69, c[0x0][0x2d0] ;  /* 0x0000b40045037a20 */ /* 0x000fe20000410000 */
[----:B----4-:R-:W-:Y:S01]  /*4ca0*/  F2FP.PACK_AB R9, R247, R145 ;  /* 0x00000091f709723e */ /* 0x010fe200000000ff */
[----:B------:R1:W3:Y:S02]  /*4cb0*/  MUFU.EX2 R196, R0 ;  /* 0x0000000000c47308 */ /* 0x0002e40000000800 */
[----:B-1----:R-:W-:Y:S01]  /*4cc0*/  FFMA.FTZ R0, R29, c[0x0][0x2d0], -R7 ;  /* 0x0000b4001d007a23 */ /* 0x002fe20000010807 */
[----:B---3--:R-:W-:-:S05]  /*4cd0*/  F2FP.PACK_AB R11, R196, R146 ;  /* 0x00000092c40b723e */ /* 0x008fca00000000ff */
[----:B------:R1:W-:Y:S02]  /*4ce0*/  MUFU.EX2 R120, R0 ;  /* 0x0000000000787308 */ /* 0x0003e40000000800 */
[C---:B------:R-:W-:Y:S08]  /*4cf0*/  HMMA.16816.F32 R80, R8.reuse, R16, RZ ;  /* 0x000000100850723c */ /* 0x040ff000000018ff */
[----:B------:R-:W-:Y:S01]  /*4d00*/  HMMA.16816.F32 R60, R8, R18, RZ ;  /* 0x00000012083c723c */ /* 0x000fe200000018ff */
[----:B-1----:R-:W-:-:S04]  /*4d10*/  FFMA.FTZ R0, R30, c[0x0][0x2d0], -R7 ;  /* 0x0000b4001e007a23 */ /* 0x002fc80000010807 */
[----:B------:R1:W-:Y:S03]  /*4d20*/  MUFU.EX2 R184, R0 ;  /* 0x0000000000b87308 */ /* 0x0003e60000000800 */
[C---:B------:R-:W-:Y:S08]  /*4d30*/  HMMA.16816.F32 R76, R8.reuse, R24, RZ ;  /* 0x00000018084c723c */ /* 0x040ff000000018ff */
[----:B------:R-:W-:Y:S01]  /*4d40*/  HMMA.16816.F32 R56, R8, R26, RZ ;  /* 0x0000001a0838723c */ /* 0x000fe200000018ff */
[----:B-1----:R-:W-:Y:S01]  /*4d50*/  FSEL R0, R3, RZ, P0 ;  /* 0x000000ff03007208 */ /* 0x002fe20000000000 */
[----:B------:R-:W-:-:S06]  /*4d60*/  FFMA.FTZ R3, R31, c[0x0][0x2d0], -R7 ;  /* 0x0000b4001f037a23 */ /* 0x000fcc0000010807 */
[C---:B------:R-:W-:Y:S01]  /*4d70*/  HMMA.16816.F32 R72, R8.reuse, R32, RZ ;  /* 0x000000200848723c */ /* 0x040fe200000018ff */
[----:B------:R-:W1:Y:S01]  /*4d80*/  LDSM.16.MT88.4 R28, [R226+0x900] ;  /* 0x00090000e21c783b */ /* 0x000e620000004200 */
[----:B------:R3:W-:Y:S06]  /*4d90*/  MUFU.EX2 R193, R3 ;  /* 0x0000000300c17308 */ /* 0x0007ec0000000800 */
[C---:B------:R-:W-:Y:S08]  /*4da0*/  HMMA.16816.F32 R64, R8.reuse, R36, RZ ;  /* 0x000000240840723c */ /* 0x040ff000000018ff */
[----:B------:R-:W-:Y:S01]  /*4db0*/  HMMA.16816.F32 R52, R8, R34, RZ ;  /* 0x000000220834723c */ /* 0x000fe200000018ff */
[----:B---3--:R-:W-:-:S04]  /*4dc0*/  FFMA.FTZ R3, R40, c[0x0][0x2d0], -R0 ;  /* 0x0000b40028037a23 */ /* 0x008fc80000010800 */
[----:B------:R3:W-:Y:S03]  /*4dd0*/  MUFU.EX2 R177, R3 ;  /* 0x0000000300b17308 */ /* 0x0007e60000000800 */
[----:B------:R-:W-:Y:S01]  /*4de0*/  HMMA.16816.F32 R48, R8, R38, RZ ;  /* 0x000000260830723c */ /* 0x000fe200000018ff */
[----:B---3--:R-:W-:-:S04]  /*4df0*/  FFMA.FTZ R3, R41, c[0x0][0x2d0], -R0 ;  /* 0x0000b40029037a23 */ /* 0x008fc80000010800 */
[----:B------:R3:W4:Y:S02]  /*4e00*/  MUFU.EX2 R176, R3 ;  /* 0x0000000300b07308 */ /* 0x0007240000000800 */
[----:B---3--:R-:W-:Y:S01]  /*4e10*/  FFMA.FTZ R3, R42, c[0x0][0x2d0], -R0 ;  /* 0x0000b4002a037a23 */ /* 0x008fe20000010800 */
[----:B----4-:R-:W-:-:S05]  /*4e20*/  F2FP.PACK_AB R13, R176, R177 ;  /* 0x000000b1b00d723e */ /* 0x010fca00000000ff */
[----:B------:R3:W-:Y:S02]  /*4e30*/  MUFU.EX2 R219, R3 ;  /* 0x0000000300db7308 */ /* 0x0007e40000000800 */
[----:B---3--:R-:W-:-:S06]  /*4e40*/  FFMA.FTZ R3, R43, c[0x0][0x2d0], -R0 ;  /* 0x0000b4002b037a23 */ /* 0x008fcc0000010800 */
[----:B------:R3:W4:Y:S02]  /*4e50*/  MUFU.EX2 R223, R3 ;  /* 0x0000000300df7308 */ /* 0x0007240000000800 */
[----:B---3--:R-:W-:Y:S01]  /*4e60*/  FFMA.FTZ R3, R44, c[0x0][0x2d0], -R6 ;  /* 0x0000b4002c037a23 */ /* 0x008fe20000010806 */
[----:B----4-:R-:W-:-:S05]  /*4e70*/  F2FP.PACK_AB R15, R223, R219 ;  /* 0x000000dbdf0f723e */ /* 0x010fca00000000ff */
[----:B------:R3:W-:Y:S02]  /*4e80*/  MUFU.EX2 R195, R3 ;  /* 0x0000000300c37308 */ /* 0x0007e40000000800 */
[C---:B------:R-:W-:Y:S08]  /*4e90*/  HMMA.16816.F32 R84, R12.reuse, R16, RZ ;  /* 0x000000100c54723c */ /* 0x040ff000000018ff */
[----:B------:R-:W-:Y:S01]  /*4ea0*/  HMMA.16816.F32 R88, R12, R18, RZ ;  /* 0x000000120c58723c */ /* 0x000fe200000018ff */
[----:B------:R-:W4:Y:S01]  /*4eb0*/  LDSM.16.MT88.4 R16, [R227+0x900] ;  /* 0x00090000e310783b */ /* 0x000f220000004200 */
[----:B---3--:R-:W-:-:S04]  /*4ec0*/  FFMA.FTZ R3, R45, c[0x0][0x2d0], -R6 ;  /* 0x0000b4002d037a23 */ /* 0x008fc80000010806 */
[----:B------:R3:W5:Y:S02]  /*4ed0*/  MUFU.EX2 R186, R3 ;  /* 0x0000000300ba7308 */ /* 0x0007640000000800 */
[C---:B------:R-:W-:Y:S08]  /*4ee0*/  HMMA.16816.F32 R40, R12.reuse, R32, RZ ;  /* 0x000000200c28723c */ /* 0x040ff000000018ff */
[----:B------:R-:W-:Y:S01]  /*4ef0*/  HMMA.16816.F32 R100, R12, R34, RZ ;  /* 0x000000220c64723c */ /* 0x000fe200000018ff */
[----:B---3--:R-:W-:Y:S01]  /*4f00*/  FFMA.FTZ R3, R46, c[0x0][0x2d0], -R6 ;  /* 0x0000b4002e037a23 */ /* 0x008fe20000010806 */
[----:B-----5:R-:W-:-:S06]  /*4f10*/  F2FP.PACK_AB R8, R186, R195 ;  /* 0x000000c3ba08723e */ /* 0x020fcc00000000ff */
[----:B------:R-:W-:Y:S01]  /*4f20*/  HMMA.16816.F32 R32, R12, R36, RZ ;  /* 0x000000240c20723c */ /* 0x000fe200000018ff */
[----:B------:R3:W-:Y:S02]  /*4f30*/  MUFU.EX2 R4, R3 ;  /* 0x0000000300047308 */ /* 0x0007e40000000800 */
[----:B---3--:R-:W-:-:S05]  /*4f40*/  FFMA.FTZ R3, R47, c[0x0][0x2d0], -R6 ;  /* 0x0000b4002f037a23 */ /* 0x008fca0000010806 */
[----:B------:R-:W-:Y:S01]  /*4f50*/  HMMA.16816.F32 R44, R12, R24, RZ ;  /* 0x000000180c2c723c */ /* 0x000fe200000018ff */
[----:B------:R3:W5:Y:S02]  /*4f60*/  MUFU.EX2 R194, R3 ;  /* 0x0000000300c27308 */ /* 0x0007640000000800 */
[----:B---3--:R-:W-:Y:S01]  /*4f70*/  FFMA.FTZ R3, R71, c[0x0][0x2d0], -R5 ;  /* 0x0000b40047037a23 */ /* 0x008fe20000010805 */
[----:B-----5:R-:W-:Y:S01]  /*4f80*/  F2FP.PACK_AB R10, R194, R4 ;  /* 0x00000004c20a723e */ /* 0x020fe200000000ff */
[----:B------:R-:W-:-:S04]  /*4f90*/  IMAD.MOV.U32 R71, RZ, RZ, R120 ;  /* 0x000000ffff477224 */ /* 0x000fc800078e0078 */
[----:B------:R3:W-:Y:S02]  /*4fa0*/  MUFU.EX2 R252, R3 ;  /* 0x0000000300fc7308 */ /* 0x0007e40000000800 */
[--C-:B---3--:R-:W-:Y:S02]  /*4fb0*/  FFMA.FTZ R3, R92, c[0x0][0x2d0], -R5.reuse ;  /* 0x0000b4005c037a23 */ /* 0x108fe40000010805 */
[----:B------:R-:W-:Y:S01]  /*4fc0*/  HMMA.16816.F32 R92, R12, R26, RZ ;  /* 0x0000001a0c5c723c */ /* 0x000fe200000018ff */
[----:B------:R-:W3:Y:S03]  /*4fd0*/  LDSM.16.MT88.4 R24, [R225+0x900] ;  /* 0x00090000e118783b */ /* 0x000ee60000004200 */
[----:B------:R5:W1:Y:S02]  /*4fe0*/  MUFU.EX2 R251, R3 ;  /* 0x0000000300fb7308 */ /* 0x000a640000000800 */
[----:B-----5:R-:W-:Y:S01]  /*4ff0*/  FFMA.FTZ R3, R96, c[0x0][0x2d0], -R5 ;  /* 0x0000b40060037a23 */ /* 0x020fe20000010805 */
[----:B-1----:R-:W-:-:S05]  /*5000*/  F2FP.PACK_AB R9, R251, R252 ;  /* 0x000000fcfb09723e */ /* 0x002fca00000000ff */
[----:B------:R1:W-:Y:S02]  /*5010*/  MUFU.EX2 R157, R3 ;  /* 0x00000003009d7308 */ /* 0x0003e40000000800 */
[----:B-1----:R-:W-:-:S06]  /*5020*/  FFMA.FTZ R3, R97, c[0x0][0x2d0], -R5 ;  /* 0x0000b40061037a23 */ /* 0x002fcc0000010805 */
[----:B------:R1:W5:Y:S02]  /*5030*/  MUFU.EX2 R156, R3 ;  /* 0x00000003009c7308 */ /* 0x0003640000000800 */
[----:B-1----:R-:W-:Y:S01]  /*5040*/  FFMA.FTZ R3, R98, c[0x0][0x2d0], -R0 ;  /* 0x0000b40062037a23 */ /* 0x002fe20000010800 */
[----:B-----5:R-:W-:-:S05]  /*5050*/  F2FP.PACK_AB R11, R156, R157 ;  /* 0x0000009d9c0b723e */ /* 0x020fca00000000ff */
[----:B------:R1:W-:Y:S02]  /*5060*/  MUFU.EX2 R216, R3 ;  /* 0x0000000300d87308 */ /* 0x0003e40000000800 */
[C---:B--2---:R-:W-:Y:S08]  /*5070*/  HMMA.16816.F32 R120, R8.reuse, R20, R80 ;  /* 0x000000140878723c */ /* 0x044ff00000001850 */
[----:B------:R-:W-:Y:S01]  /*5080*/  HMMA.16816.F32 R48, R8, R30, R48 ;  /* 0x0000001e0830723c */ /* 0x000fe20000001830 */
[----:B-1----:R-:W-:-:S04]  /*5090*/  FFMA.FTZ R3, R99, c[0x0][0x2d0], -R0 ;  /* 0x0000b40063037a23 */ /* 0x002fc80000010800 */
[----:B------:R1:W2:Y:S03]  /*50a0*/  MUFU.EX2 R215, R3 ;  /* 0x0000000300d77308 */ /* 0x0002a60000000800 */
[----:B------:R-:W-:Y:S01]  /*50b0*/  HMMA.16816.F32 R96, R12, R38, RZ ;  /* 0x000000260c60723c */ /* 0x000fe200000018ff */
[----:B------:R-:W-:Y:S01]  /*50c0*/  LDSM.16.MT88.4 R12, [R224+0x1100] ;  /* 0x00110000e00c783b */ /* 0x000fe20000004200 */
[----:B-1----:R-:W-:-:S04]  /*50d0*/  FFMA.FTZ R3, R104, c[0x0][0x2d0], -R0 ;  /* 0x0000b40068037a23 */ /* 0x002fc80000010800 */
[----:B------:R1:W-:Y:S02]  /*50e0*/  MUFU.EX2 R218, R3 ;  /* 0x0000000300da7308 */ /* 0x0003e40000000800 */
[----:B-1----:R-:W-:Y:S02]  /*50f0*/  FFMA.FTZ R3, R105, c[0x0][0x2d0], -R0 ;  /* 0x0000b40069037a23 */ /* 0x002fe40000010800 */
[C---:B----4-:R-:W-:Y:S04]  /*5100*/  HMMA.16816.F32 R104, R8.reuse, R16, R76 ;  /* 0x000000100868723c */ /* 0x050fe8000000184c */
[----:B------:R1:W4:Y:S04]  /*5110*/  MUFU.EX2 R214, R3 ;  /* 0x0000000300d67308 */ /* 0x0003280000000800 */
[C---:B---3--:R-:W-:Y:S08]  /*5120*/  HMMA.16816.F32 R76, R8.reuse, R24, R72 ;  /* 0x00000018084c723c */ /* 0x048ff00000001848 */
[----:B------:R-:W-:Y:S01]  /*5130*/  HMMA.16816.F32 R72, R8, R28, R64 ;  /* 0x0000001c0848723c */ /* 0x000fe20000001840 */
[----:B-1----:R-:W-:-:S04]  /*5140*/  FFMA.FTZ R3, R108, c[0x0][0x2d0], -R6 ;  /* 0x0000b4006c037a23 */ /* 0x002fc80000010806 */
[----:B------:R1:W-:Y:S03]  /*5150*/  MUFU.EX2 R207, R3 ;  /* 0x0000000300cf7308 */ /* 0x0003e60000000800 */
[C---:B------:R-:W-:Y:S08]  /*5160*/  HMMA.16816.F32 R64, R8.reuse, R22, R60 ;  /* 0x000000160840723c */ /* 0x040ff0000000183c */
[----:B------:R-:W-:Y:S01]  /*5170*/  HMMA.16816.F32 R60, R8, R18, R56 ;  /* 0x00000012083c723c */ /* 0x000fe20000001838 */
[----:B-1----:R-:W-:-:S07]  /*5180*/  FFMA.FTZ R3, R109, c[0x0][0x2d0], -R6 ;  /* 0x0000b4006d037a23 */ /* 0x002fce0000010806 */
[----:B------:R-:W-:Y:S01]  /*5190*/  HMMA.16816.F32 R56, R8, R26, R52 ;  /* 0x0000001a0838723c */ /* 0x000fe20000001834 */
[----:B------:R1:W3:Y:S06]  /*51a0*/  MUFU.EX2 R206, R3 ;  /* 0x0000000300ce7308 */ /* 0x0002ec0000000800 */
[----:B------:R-:W-:Y:S02]  /*51b0*/  F2FP.PACK_AB R8, R71, R185 ;  /* 0x000000b94708723e */ /* 0x000fe400000000ff */
[----:B--2---:R-:W-:Y:S02]  /*51c0*/  F2FP.PACK_AB R9, R215, R216 ;  /* 0x000000d8d709723e */ /* 0x004fe400000000ff */
[----:B------:R-:W-:-:S02]  /*51d0*/  F2FP.PACK_AB R10, R193, R184 ;  /* 0x000000b8c10a723e */ /* 0x000fc400000000ff */
[----:B----4-:R-:W-:Y:S01]  /*51e0*/  F2FP.PACK_AB R11, R214, R218 ;  /* 0x000000dad60b723e */ /* 0x010fe200000000ff */
[----:B-1----:R-:W-:-:S06]  /*51f0*/  FFMA.FTZ R3, R110, c[0x0][0x2d0], -R6 ;  /* 0x0000b4006e037a23 */ /* 0x002fcc0000010806 */
[C---:B------:R-:W-:Y:S01]  /*5200*/  HMMA.16816.F32 R44, R8.reuse, R16, R44 ;  /* 0x00000010082c723c */ /* 0x040fe2000000182c */
[----:B------:R1:W-:Y:S07]  /*5210*/  MUFU.EX2 R205, R3 ;  /* 0x0000000300cd7308 */ /* 0x0003ee0000000800 */
[C---:B------:R-:W-:Y:S07]  /*5220*/  HMMA.16816.F32 R16, R8.reuse, R18, R92 ;  /* 0x000000120810723c */ /* 0x040fee000000185c */
[----:B------:R-:W-:Y:S01]  /*5230*/  IMAD.MOV.U32 R95, RZ, RZ, R201 ;  /* 0x000000ffff5f7224 */ /* 0x000fe200078e00c9 */
[----:B------:R-:W-:Y:S01]  /*5240*/  MOV R94, R197 ;  /* 0x000000c5005e7202 */ /* 0x000fe20000000f00 */
[----:B------:R-:W-:Y:S01]  /*5250*/  HMMA.16816.F32 R80, R8, R24, R40 ;  /* 0x000000180850723c */ /* 0x000fe20000001828 */
[----:B-1----:R-:W-:Y:S01]  /*5260*/  FFMA.FTZ R3, R111, c[0x0][0x2d0], -R6 ;  /* 0x0000b4006f037a23 */ /* 0x002fe20000010806 */
[----:B------:R-:W-:Y:S01]  /*5270*/  MOV R92, R188 ;  /* 0x000000bc005c7202 */ /* 0x000fe20000000f00 */
[----:B------:R-:W-:-:S02]  /*5280*/  IMAD.MOV.U32 R93, RZ, RZ, R157 ;  /* 0x000000ffff5d7224 */ /* 0x000fc400078e009d */
[----:B------:R1:W2:Y:S03]  /*5290*/  MUFU.EX2 R204, R3 ;  /* 0x0000000300cc7308 */ /* 0x0002a60000000800 */
[C---:B------:R-:W-:Y:S01]  /*52a0*/  HMMA.16816.F32 R108, R8.reuse, R28, R32 ;  /* 0x0000001c086c723c */ /* 0x040fe20000001820 */
[----:B------:R-:W4:Y:S06]  /*52b0*/  LDSM.16.MT88.4 R32, [R225+0x1100] ;  /* 0x00110000e120783b */ /* 0x000f2c0000004200 */
[----:B------:R-:W-:Y:S01]  /*52c0*/  IMAD.MOV.U32 R29, RZ, RZ, R194 ;  /* 0x000000ffff1d7224 */ /* 0x000fe200078e00c2 */
[----:B------:R-:W-:Y:S01]  /*52d0*/  HMMA.16816.F32 R40, R8, R26, R100 ;  /* 0x0000001a0828723c */ /* 0x000fe20000001864 */
[----:B------:R-:W5:Y:S01]  /*52e0*/  LDSM.16.MT88.4 R24, [R226+0x1100] ;  /* 0x00110000e218783b */ /* 0x000f620000004200 */
[----:B------:R-:W-:-:S02]  /*52f0*/  IMAD.MOV.U32 R28, RZ, RZ, R156 ;  /* 0x000000ffff1c7224 */ /* 0x000fc400078e009c */
[----:B-1----:R-:W-:Y:S02]  /*5300*/  FFMA.FTZ R3, R112, c[0x0][0x2d0], -R5 ;  /* 0x0000b40070037a23 */ /* 0x002fe40000010805 */
[----:B------:R-:W-:Y:S02]  /*5310*/  IMAD.MOV.U32 R112, RZ, RZ, R198 ;  /* 0x000000ffff707224 */ /* 0x000fe400078e00c6 */
[----:B------:R-:W-:Y:S01]  /*5320*/  HMMA.16816.F32 R52, R8, R20, R84 ;  /* 0x000000140834723c */ /* 0x000fe20000001854 */
[----:B------:R1:W-:Y:S01]  /*5330*/  MUFU.EX2 R203, R3 ;  /* 0x0000000300cb7308 */ /* 0x0003e20000000800 */
[----:B------:R-:W-:Y:S02]  /*5340*/  IMAD.MOV.U32 R102, RZ, RZ, R193 ;  /* 0x000000ffff667224 */ /* 0x000fe400078e00c1 */
[----:B------:R-:W-:Y:S02]  /*5350*/  IMAD.MOV.U32 R103, RZ, RZ, R191 ;  /* 0x000000ffff677224 */ /* 0x000fe400078e00bf */
[----:B------:R-:W-:-:S02]  /*5360*/  IMAD.MOV.U32 R101, RZ, RZ, R4 ;  /* 0x000000ffff657224 */ /* 0x000fc400078e0004 */
[C---:B------:R-:W-:Y:S01]  /*5370*/  HMMA.16816.F32 R36, R8.reuse, R22, R88 ;  /* 0x000000160824723c */ /* 0x040fe20000001858 */
[----:B------:R-:W4:Y:S01]  /*5380*/  LDSM.16.MT88.4 R20, [R227+0x1100] ;  /* 0x00110000e314783b */ /* 0x000f220000004200 */
[----:B------:R-:W-:Y:S02]  /*5390*/  IMAD.MOV.U32 R4, RZ, RZ, R147 ;  /* 0x000000ffff047224 */ /* 0x000fe400078e0093 */
[----:B------:R-:W-:Y:S02]  /*53a0*/  IMAD.MOV.U32 R147, RZ, RZ, R190 ;  /* 0x000000ffff937224 */ /* 0x000fe400078e00be */
[----:B------:R-:W-:Y:S02]  /*53b0*/  IMAD.MOV.U32 R100, RZ, RZ, R186 ;  /* 0x000000ffff647224 */ /* 0x000fe400078e00ba */
[----:B------:R-:W-:Y:S01]  /*53c0*/  HMMA.16816.F32 R84, R8, R30, R96 ;  /* 0x0000001e0854723c */ /* 0x000fe20000001860 */
[----:B-1----:R-:W-:Y:S02]  /*53d0*/  FFMA.FTZ R3, R113, c[0x0][0x2d0], -R5 ;  /* 0x0000b40071037a23 */ /* 0x002fe40000010805 */
[----:B------:R-:W-:-:S02]  /*53e0*/  IMAD.MOV.U32 R113, RZ, RZ, R195 ;  /* 0x000000ffff717224 */ /* 0x000fc400078e00c3 */
[----:B------:R1:W1:Y:S01]  /*53f0*/  MUFU.EX2 R202, R3 ;  /* 0x0000000300ca7308 */ /* 0x0002620000000800 */
[----:B------:R-:W-:Y:S01]  /*5400*/  FFMA.FTZ R4, R4, c[0x0][0x2d0], -R7 ;  /* 0x0000b40004047a23 */ /* 0x000fe20000010807 */
[----:B---3--:R-:W-:Y:S01]  /*5410*/  F2FP.PACK_AB R8, R206, R207 ;  /* 0x000000cfce08723e */ /* 0x008fe200000000ff */
[----:B------:R-:W-:Y:S01]  /*5420*/  IMAD.MOV.U32 R99, RZ, RZ, R145 ;  /* 0x000000ffff637224 */ /* 0x000fe200078e0091 */
[----:B--2---:R-:W-:Y:S01]  /*5430*/  F2FP.PACK_AB R10, R204, R205 ;  /* 0x000000cdcc0a723e */ /* 0x004fe200000000ff */
[--C-:B-1----:R-:W-:Y:S01]  /*5440*/  FFMA.FTZ R3, R114, c[0x0][0x2d0], -R5.reuse ;  /* 0x0000b40072037a23 */ /* 0x102fe20000010805 */
[----:B------:R-:W-:Y:S01]  /*5450*/  F2FP.PACK_AB R9, R202, R203 ;  /* 0x000000cbca09723e */ /* 0x000fe200000000ff */
[----:B------:R-:W-:Y:S02]  /*5460*/  IMAD.MOV.U32 R114, RZ, RZ, R196 ;  /* 0x000000ffff727224 */ /* 0x000fe400078e00c4 */
[----:B------:R1:W-:Y:S02]  /*5470*/  MUFU.EX2 R201, R3 ;  /* 0x0000000300c97308 */ /* 0x0003e40000000800 */
[----:B-1----:R-:W-:-:S02]  /*5480*/  FFMA.FTZ R3, R115, c[0x0][0x2d0], -R5 ;  /* 0x0000b40073037a23 */ /* 0x002fc40000010805 */
[----:B------:R-:W-:-:S04]  /*5490*/  IMAD.MOV.U32 R115, RZ, RZ, R189 ;  /* 0x000000ffff737224 */ /* 0x000fc800078e00bd */
[----:B------:R1:W2:Y:S02]  /*54a0*/  MUFU.EX2 R200, R3 ;  /* 0x0000000300c87308 */ /* 0x0002a40000000800 */
[----:B-1----:R-:W-:Y:S01]  /*54b0*/  FFMA.FTZ R3, R117, c[0x0][0x2d0], -R7 ;  /* 0x0000b40075037a23 */ /* 0x002fe20000010807 */
[----:B--2---:R-:W-:-:S05]  /*54c0*/  F2FP.PACK_AB R11, R200, R201 ;  /* 0x000000c9c80b723e */ /* 0x004fca00000000ff */
[----:B------:R1:W-:Y:S02]  /*54d0*/  MUFU.EX2 R199, R3 ;  /* 0x0000000300c77308 */ /* 0x0003e40000000800 */
[C---:B----4-:R-:W-:Y:S08]  /*54e0*/  HMMA.16816.F32 R156, R8.reuse, R32, R76 ;  /* 0x00000020089c723c */ /* 0x050ff0000000184c */
[----:B------:R-:W-:Y:S01]  /*54f0*/  HMMA.16816.F32 R76, R8, R14, R64 ;  /* 0x0000000e084c723c */ /* 0x000fe20000001840 */
[----:B-1----:R-:W-:-:S04]  /*5500*/  FFMA.FTZ R3, R116, c[0x0][0x2d0], -R7 ;  /* 0x0000b40074037a23 */ /* 0x002fc80000010807 */
[----:B------:R1:W2:Y:S03]  /*5510*/  MUFU.EX2 R198, R3 ;  /* 0x0000000300c67308 */ /* 0x0002a60000000800 */
[C---:B-----5:R-:W-:Y:S08]  /*5520*/  HMMA.16816.F32 R88, R8.reuse, R24, R72 ;  /* 0x000000180858723c */ /* 0x060ff00000001848 */
[----:B------:R-:W-:Y:S01]  /*5530*/  HMMA.16816.F32 R64, R8, R34, R56 ;  /* 0x000000220840723c */ /* 0x000fe20000001838 */
[----:B-1----:R-:W-:-:S07]  /*5540*/  FFMA.FTZ R3, R118, c[0x0][0x2d0], -R7 ;  /* 0x0000b40076037a23 */ /* 0x002fce0000010807 */
[C---:B------:R-:W-:Y:S01]  /*5550*/  HMMA.16816.F32 R120, R8.reuse, R12, R120 ;  /* 0x0000000c0878723c */ /* 0x040fe20000001878 */
[----:B------:R1:W-:Y:S07]  /*5560*/  MUFU.EX2 R197, R3 ;  /* 0x0000000300c57308 */ /* 0x0003ee0000000800 */
[C---:B------:R-:W-:Y:S08]  /*5570*/  HMMA.16816.F32 R104, R8.reuse, R20, R104 ;  /* 0x000000140868723c */ /* 0x040ff00000001868 */
[----:B------:R-:W-:Y:S01]  /*5580*/  HMMA.16816.F32 R72, R8, R22, R60 ;  /* 0x000000160848723c */ /* 0x000fe2000000183c */
[----:B-1----:R-:W-:-:S04]  /*5590*/  FFMA.FTZ R3, R124, c[0x0][0x2d0], -R7 ;  /* 0x0000b4007c037a23 */ /* 0x002fc80000010807 */
[----:B------:R1:W3:Y:S03]  /*55a0*/  MUFU.EX2 R196, R3 ;  /* 0x0000000300c47308 */ /* 0x0002e60000000800 */
[----:B------:R-:W-:Y:S07]  /*55b0*/  HMMA.16816.F32 R56, R8, R26, R48 ;  /* 0x0000001a0838723c */ /* 0x000fee0000001830 */
[----:B--2---:R-:W-:Y:S01]  /*55c0*/  F2FP.PACK_AB R8, R198, R199 ;  /* 0x000000c7c608723e */ /* 0x004fe200000000ff */
[----:B-1----:R-:W-:Y:S01]  /*55d0*/  FFMA.FTZ R3, R125, c[0x0][0x2d0], -R0 ;  /* 0x0000b4007d037a23 */ /* 0x002fe20000010800 */
[----:B---3--:R-:W-:-:S03]  /*55e0*/  F2FP.PACK_AB R10, R196, R197 ;  /* 0x000000c5c40a723e */ /* 0x008fc600000000ff */
[----:B------:R1:W-:Y:S02]  /*55f0*/  MUFU.EX2 R195, R3 ;  /* 0x0000000300c37308 */ /* 0x0003e40000000800 */
[----:B-1----:R-:W-:-:S06]  /*5600*/  FFMA.FTZ R3, R126, c[0x0][0x2d0], -R0 ;  /* 0x0000b4007e037a23 */ /* 0x002fcc0000010800 */
[----:B------:R1:W2:Y:S02]  /*5610*/  MUFU.EX2 R194, R3 ;  /* 0x0000000300c27308 */ /* 0x0002a40000000800 */
[----:B-1----:R-:W-:Y:S01]  /*5620*/  FFMA.FTZ R3, R127, c[0x0][0x2d0], -R0 ;  /* 0x0000b4007f037a23 */ /* 0x002fe20000010800 */
[----:B--2---:R-:W-:Y:S01]  /*5630*/  F2FP.PACK_AB R9, R194, R195 ;  /* 0x000000c3c209723e */ /* 0x004fe200000000ff */
[----:B------:R-:W-:-:S04]  /*5640*/  IMAD.MOV.U32 R127, RZ, RZ, R93 ;  /* 0x000000ffff7f7224 */ /* 0x000fc800078e005d */
[----:B------:R1:W-:Y:S01]  /*5650*/  MUFU.EX2 R193, R3 ;  /* 0x0000000300c17308 */ /* 0x0003e20000000800 */
[----:B------:R-:W-:Y:S02]  /*5660*/  IMAD.MOV.U32 R93, RZ, RZ, R71 ;  /* 0x000000ffff5d7224 */ /* 0x000fe400078e0047 */
[----:B------:R-:W-:Y:S02]  /*5670*/  IMAD.MOV.U32 R71, RZ, RZ, R146 ;  /* 0x000000ffff477224 */ /* 0x000fe400078e0092 */
[----:B------:R-:W-:Y:S02]  /*5680*/  IMAD.MOV.U32 R146, RZ, RZ, R192 ;  /* 0x000000ffff927224 */ /* 0x000fe400078e00c0 */
[----:B------:R-:W-:Y:S02]  /*5690*/  IMAD.MOV.U32 R117, RZ, RZ, R71 ;  /* 0x000000ffff757224 */ /* 0x000fe400078e0047 */
[----:B------:R-:W-:Y:S02]  /*56a0*/  IMAD.MOV.U32 R71, RZ, RZ, R187 ;  /* 0x000000ffff477224 */ /* 0x000fe400078e00bb */
[----:B-1----:R-:W-:-:S04]  /*56b0*/  FFMA.FTZ R3, R128, c[0x0][0x2d0], -R0 ;  /* 0x0000b40080037a23 */ /* 0x002fc80000010800 */
[----:B------:R1:W2:Y:S02]  /*56c0*/  MUFU.EX2 R192, R3 ;  /* 0x0000000300c07308 */ /* 0x0002a40000000800 */
[----:B-1----:R-:W-:Y:S01]  /*56d0*/  FFMA.FTZ R3, R129, c[0x0][0x2d0], -R7 ;  /* 0x0000b40081037a23 */ /* 0x002fe20000010807 */
[----:B--2---:R-:W-:-:S05]  /*56e0*/  F2FP.PACK_AB R11, R192, R193 ;  /* 0x000000c1c00b723e */ /* 0x004fca00000000ff */
[----:B------:R1:W-:Y:S02]  /*56f0*/  MUFU.EX2 R191, R3 ;  /* 0x0000000300bf7308 */ /* 0x0003e40000000800 */
[C---:B------:R-:W-:Y:S08]  /*5700*/  HMMA.16816.F32 R52, R8.reuse, R12, R52 ;  /* 0x0000000c0834723c */ /* 0x040ff00000001834 */
[----:B------:R-:W-:Y:S01]  /*5710*/  HMMA.16816.F32 R48, R8, R14, R36 ;  /* 0x0000000e0830723c */ /* 0x000fe20000001824 */
[----:B------:R-:W-:Y:S01]  /*5720*/  LDSM.16.MT88.4 R12, [R227+0x1900] ;  /* 0x00190000e30c783b */ /* 0x000fe20000004200 */
[----:B-1----:R-:W-:-:S04]  /*5730*/  FFMA.FTZ R3, R130, c[0x0][0x2d0], -R7 ;  /* 0x0000b40082037a23 */ /* 0x002fc80000010807 */
[----:B------:R1:W-:Y:S02]  /*5740*/  MUFU.EX2 R190, R3 ;  /* 0x0000000300be7308 */ /* 0x0003e40000000800 */
[C---:B------:R-:W-:Y:S01]  /*5750*/  HMMA.16816.F32 R36, R8.reuse, R22, R16 ;  /* 0x000000160824723c */ /* 0x040fe20000001810 */
[----:B------:R-:W2:Y:S07]  /*5760*/  LDSM.16.MT88.4 R16, [R224+0x1900] ;  /* 0x00190000e010783b */ /* 0x000eae0000004200 */
[----:B------:R-:W-:Y:S01]  /*5770*/  HMMA.16816.F32 R60, R8, R24, R108 ;  /* 0x00000018083c723c */ /* 0x000fe2000000186c */
[----:B-1----:R-:W-:-:S07]  /*5780*/  FFMA.FTZ R3, R131, c[0x0][0x2d0], -R6 ;  /* 0x0000b40083037a23 */ /* 0x002fce0000010806 */
[C---:B------:R-:W-:Y:S01]  /*5790*/  HMMA.16816.F32 R84, R8.reuse, R26, R84 ;  /* 0x0000001a0854723c */ /* 0x040fe20000001854 */
[----:B------:R-:W1:Y:S01]  /*57a0*/  LDSM.16.MT88.4 R24, [R226+0x1900] ;  /* 0x00190000e218783b */ /* 0x000e620000004200 */
[----:B------:R3:W-:Y:S06]  /*57b0*/  MUFU.EX2 R189, R3 ;  /* 0x0000000300bd7308 */ /* 0x0007ec0000000800 */
[C---:B------:R-:W-:Y:S01]  /*57c0*/  HMMA.16816.F32 R44, R8.reuse, R20, R44 ;  /* 0x00000014082c723c */ /* 0x040fe2000000182c */
[----:B------:R-:W4:Y:S07]  /*57d0*/  LDSM.16.MT88.4 R20, [R225+0x1900] ;  /* 0x00190000e114783b */ /* 0x000f2e0000004200 */
[----:B------:R-:W-:Y:S01]  /*57e0*/  HMMA.16816.F32 R40, R8, R34, R40 ;  /* 0x000000220828723c */ /* 0x000fe20000001828 */
[----:B---3--:R-:W-:-:S04]  /*57f0*/  FFMA.FTZ R3, R132, c[0x0][0x2d0], -R6 ;  /* 0x0000b40084037a23 */ /* 0x008fc80000010806 */
[----:B------:R3:W5:Y:S02]  /*5800*/  MUFU.EX2 R188, R3 ;  /* 0x0000000300bc7308 */ /* 0x0007640000000800 */
[----:B---3--:R-:W-:Y:S02]  /*5810*/  FFMA.FTZ R3, R133, c[0x0][0x2d0], -R6 ;  /* 0x0000b40085037a23 */ /* 0x008fe40000010806 */
[----:B------:R-:W-:-:S04]  /*5820*/  IMAD.MOV.U32 R133, RZ, RZ, R101 ;  /* 0x000000ffff857224 */ /* 0x000fc800078e0065 */
[----:B------:R3:W-:Y:S01]  /*5830*/  MUFU.EX2 R187, R3 ;  /* 0x0000000300bb7308 */ /* 0x0007e20000000800 */
[----:B------:R-:W-:Y:S02]  /*5840*/  IMAD.MOV.U32 R101, RZ, RZ, R115 ;  /* 0x000000ffff657224 */ /* 0x000fe400078e0073 */
[----:B------:R-:W-:Y:S02]  /*5850*/  IMAD.MOV.U32 R115, RZ, RZ, R113 ;  /* 0x000000ffff737224 */ /* 0x000fe400078e0071 */
[----:B------:R-:W-:Y:S02]  /*5860*/  IMAD.MOV.U32 R113, RZ, RZ, R185 ;  /* 0x000000ffff717224 */ /* 0x000fe400078e00b9 */
[----:B------:R-:W-:Y:S02]  /*5870*/  IMAD.MOV.U32 R98, RZ, RZ, R115 ;  /* 0x000000ffff627224 */ /* 0x000fe400078e0073 */
[----:B---3--:R-:W-:Y:S02]  /*5880*/  FFMA.FTZ R3, R134, c[0x0][0x2d0], -R6 ;  /* 0x0000b40086037a23 */ /* 0x008fe40000010806 */
[----:B------:R-:W-:-:S02]  /*5890*/  IMAD.MOV.U32 R134, RZ, RZ, R102 ;  /* 0x000000ffff867224 */ /* 0x000fc400078e0066 */
[----:B------:R3:W1:Y:S01]  /*58a0*/  MUFU.EX2 R186, R3 ;  /* 0x0000000300ba7308 */ /* 0x0006620000000800 */
[----:B------:R-:W-:Y:S02]  /*58b0*/  IMAD.MOV.U32 R102, RZ, RZ, R92 ;  /* 0x000000ffff667224 */ /* 0x000fe400078e005c */
[----:B------:R-:W-:Y:S02]  /*58c0*/  IMAD.MOV.U32 R92, RZ, RZ, R114 ;  /* 0x000000ffff5c7224 */ /* 0x000fe400078e0072 */
[----:B------:R-:W-:Y:S02]  /*58d0*/  IMAD.MOV.U32 R114, RZ, RZ, R29 ;  /* 0x000000ffff727224 */ /* 0x000fe400078e001d */
[----:B------:R-:W-:Y:S02]  /*58e0*/  IMAD.MOV.U32 R132, RZ, RZ, R102 ;  /* 0x000000ffff847224 */ /* 0x000fe400078e0066 */
[----:B------:R-:W-:Y:S02]  /*58f0*/  IMAD.MOV.U32 R102, RZ, RZ, R113 ;  /* 0x000000ffff667224 */ /* 0x000fe400078e0071 */
[----:B---3--:R-:W-:Y:S01]  /*5900*/  FFMA.FTZ R3, R135, c[0x0][0x2d0], -R5 ;  /* 0x0000b40087037a23 */ /* 0x008fe20000010805 */
[----:B------:R-:W-:Y:S01]  /*5910*/  MOV R135, R103 ;  /* 0x0000006700877202 */ /* 0x000fe20000000f00 */
[----:B------:R-:W-:-:S02]  /*5920*/  IMAD.MOV.U32 R103, RZ, RZ, R93 ;  /* 0x000000ffff677224 */ /* 0x000fc400078e005d */
[----:B------:R3:W-:Y:S01]  /*5930*/  MUFU.EX2 R185, R3 ;  /* 0x0000000300b97308 */ /* 0x0007e20000000800 */
[----:B------:R-:W-:Y:S02]  /*5940*/  IMAD.MOV.U32 R93, RZ, RZ, R94 ;  /* 0x000000ffff5d7224 */ /* 0x000fe400078e005e */
[----:B------:R-:W-:Y:S02]  /*5950*/  IMAD.MOV.U32 R97, RZ, RZ, R103 ;  /* 0x000000ffff617224 */ /* 0x000fe400078e0067 */
[----:B------:R-:W-:Y:S02]  /*5960*/  IMAD.MOV.U32 R103, RZ, RZ, R114 ;  /* 0x000000ffff677224 */ /* 0x000fe400078e0072 */
[----:B------:R-:W-:Y:S02]  /*5970*/  IMAD.MOV.U32 R94, RZ, RZ, R28 ;  /* 0x000000ffff5e7224 */ /* 0x000fe400078e001c */
[----:B------:R-:W-:Y:S01]  /*5980*/  HMMA.16816.F32 R28, R8, R32, R80 ;  /* 0x00000020081c723c */ /* 0x000fe20000001850 */
[----:B------:R-:W-:-:S02]  /*5990*/  IMAD.MOV.U32 R126, RZ, RZ, R103 ;  /* 0x000000ffff7e7224 */ /* 0x000fc400078e0067 */
[----:B---3--:R-:W-:-:S04]  /*59a0*/  FFMA.FTZ R3, R137, c[0x0][0x2d0], -R5 ;  /* 0x0000b40089037a23 */ /* 0x008fc80000010805 */
[----:B-----5:R-:W-:Y:S01]  /*59b0*/  F2FP.PACK_AB R8, R188, R189 ;  /* 0x000000bdbc08723e */ /* 0x020fe200000000ff */
[----:B------:R-:W-:Y:S01]  /*59c0*/  IMAD.MOV.U32 R137, RZ, RZ, R184 ;  /* 0x000000ffff897224 */ /* 0x000fe200078e00b8 */
[----:B-1----:R-:W-:Y:S01]  /*59d0*/  F2FP.PACK_AB R10, R186, R187 ;  /* 0x000000bbba0a723e */ /* 0x002fe200000000ff */
[----:B------:R1:W3:Y:S02]  /*59e0*/  MUFU.EX2 R184, R3 ;  /* 0x0000000300b87308 */ /* 0x0002e40000000800 */
[----:B-1----:R-:W-:Y:S01]  /*59f0*/  FFMA.FTZ R3, R136, c[0x0][0x2d0], -R5 ;  /* 0x0000b40088037a23 */ /* 0x002fe20000010805 */
[----:B------:R-:W-:Y:S02]  /*5a00*/  MOV R136, R117 ;  /* 0x0000007500887202 */ /* 0x000fe40000000f00 */
[----:B---3--:R-:W-:-:S03]  /*5a10*/  F2FP.PACK_AB R9, R184, R185 ;  /* 0x000000b9b809723e */ /* 0x008fc600000000ff */
[----:B------:R1:W-:Y:S02]  /*5a20*/  MUFU.EX2 R117, R3 ;  /* 0x0000000300757308 */ /* 0x0003e40000000800 */
[----:B-1----:R-:W-:Y:S02]  /*5a30*/  FFMA.FTZ R3, R138, c[0x0][0x2d0], -R5 ;  /* 0x0000b4008a037a23 */ /* 0x002fe40000010805 */
[----:B------:R-:W-:-:S04]  /*5a40*/  IMAD.MOV.U32 R138, RZ, RZ, R100 ;  /* 0x000000ffff8a7224 */ /* 0x000fc800078e0064 */
[----:B------:R1:W3:Y:S01]  /*5a50*/  MUFU.EX2 R118, R3 ;  /* 0x0000000300767308 */ /* 0x0002e20000000800 */
[----:B------:R-:W-:-:S04]  /*5a60*/  IMAD.MOV.U32 R100, RZ, RZ, R146 ;  /* 0x000000ffff647224 */ /* 0x000fc800078e0092 */
[----:B------:R-:W-:Y:S02]  /*5a70*/  IMAD.MOV.U32 R125, RZ, RZ, R100 ;  /* 0x000000ffff7d7224 */ /* 0x000fe400078e0064 */
[----:B-1----:R-:W-:Y:S01]  /*5a80*/  FFMA.FTZ R3, R140, c[0x0][0x2d0], -R7 ;  /* 0x0000b4008c037a23 */ /* 0x002fe20000010807 */
[----:B---3--:R-:W-:-:S03]  /*5a90*/  F2FP.PACK_AB R11, R118, R117 ;  /* 0x00000075760b723e */ /* 0x008fc600000000ff */
[----:B------:R1:W-:Y:S04]  /*5aa0*/  MUFU.EX2 R116, R3 ;  /* 0x0000000300747308 */ /* 0x0003e80000000800 */
[C---:B--2---:R-:W-:Y:S08]  /*5ab0*/  HMMA.16816.F32 R128, R8.reuse, R18, R76 ;  /* 0x000000120880723c */ /* 0x044ff0000000184c */
[----:B------:R-:W-:Y:S01]  /*5ac0*/  HMMA.16816.F32 R76, R8, R24, R88 ;  /* 0x00000018084c723c */ /* 0x000fe20000001858 */
[----:B-1----:R-:W-:-:S02]  /*5ad0*/  FFMA.FTZ R3, R139, c[0x0][0x2d0], -R7 ;  /* 0x0000b4008b037a23 */ /* 0x002fc40000010807 */
[----:B------:R-:W-:Y:S01]  /*5ae0*/  IMAD.MOV.U32 R139, RZ, RZ, R101 ;  /* 0x000000ffff8b7224 */ /* 0x000fe200078e0065 */
[----:B------:R-:W-:Y:S01]  /*5af0*/  MOV R101, R147 ;  /* 0x0000009300657202 */ /* 0x000fe20000000f00 */
[----:B------:R1:W2:Y:S02]  /*5b00*/  MUFU.EX2 R115, R3 ;  /* 0x0000000300737308 */ /* 0x0002a40000000800 */
[----:B------:R-:W-:Y:S01]  /*5b10*/  IMAD.MOV.U32 R90, RZ, RZ, R112 ;  /* 0x000000ffff5a7224 */ /* 0x000fe200078e0070 */
[----:B------:R-:W-:Y:S01]  /*5b20*/  HMMA.16816.F32 R120, R8, R16, R120 ;  /* 0x000000100878723c */ /* 0x000fe20000001878 */
[----:B------:R-:W-:Y:S02]  /*5b30*/  IMAD.MOV.U32 R91, RZ, RZ, R102 ;  /* 0x000000ffff5b7224 */ /* 0x000fe400078e0066 */
[----:B------:R-:W-:-:S05]  /*5b40*/  IMAD.MOV.U32 R124, RZ, RZ, R101 ;  /* 0x000000ffff7c7224 */ /* 0x000fca00078e0065 */
[----:B----4-:R-:W-:Y:S01]  /*5b50*/  HMMA.16816.F32 R156, R8, R20, R156 ;  /* 0x00000014089c723c */ /* 0x010fe2000000189c */
[----:B-1----:R-:W-:-:S07]  /*5b60*/  FFMA.FTZ R3, R141, c[0x0][0x2d0], -R7 ;  /* 0x0000b4008d037a23 */ /* 0x002fce0000010807 */
[----:B------:R-:W-:Y:S01]  /*5b70*/  HMMA.16816.F32 R80, R8, R22, R64 ;  /* 0x000000160850723c */ /* 0x000fe20000001840 */
[----:B------:R1:W-:Y:S02]  /*5b80*/  MUFU.EX2 R114, R3 ;  /* 0x0000000300727308 */ /* 0x0003e40000000800 */
[----:B-1----:R-:W-:-:S06]  /*5b90*/  FFMA.FTZ R3, R142, c[0x0][0x2d0], -R7 ;  /* 0x0000b4008e037a23 */ /* 0x002fcc0000010807 */
[----:B------:R1:W-:Y:S02]  /*5ba0*/  MUFU.EX2 R113, R3 ;  /* 0x0000000300717308 */ /* 0x0003e40000000800 */
[--C-:B-1----:R-:W-:Y:S02]  /*5bb0*/  FFMA.FTZ R3, R143, c[0x0][0x2d0], -R0.reuse ;  /* 0x0000b4008f037a23 */ /* 0x102fe40000010800 */
[----:B------:R-:W-:Y:S04]  /*5bc0*/  HMMA.16816.F32 R140, R8, R12, R104 ;  /* 0x0000000c088c723c */ /* 0x000fe80000001868 */
[----:B------:R1:W-:Y:S02]  /*5bd0*/  MUFU.EX2 R111, R3 ;  /* 0x00000003006f7308 */ /* 0x0003e40000000800 */
[----:B-1----:R-:W-:-:S02]  /*5be0*/  FFMA.FTZ R3, R144, c[0x0][0x2d0], -R0 ;  /* 0x0000b40090037a23 */ /* 0x002fc40000010800 */
[C---:B------:R-:W-:Y:S04]  /*5bf0*/  HMMA.16816.F32 R144, R8.reuse, R14, R72 ;  /* 0x0000000e0890723c */ /* 0x040fe80000001848 */
[----:B------:R1:W3:Y:S04]  /*5c00*/  MUFU.EX2 R110, R3 ;  /* 0x00000003006e7308 */ /* 0x0002e80000000800 */
[----:B------:R-:W-:Y:S07]  /*5c10*/  HMMA.16816.F32 R72, R8, R26, R56 ;  /* 0x0000001a0848723c */ /* 0x000fee0000001838 */
[----:B------:R-:W-:-:S02]  /*5c20*/  F2FP.PACK_AB R8, R190, R191 ;  /* 0x000000bfbe08723e */ /* 0x000fc400000000ff */
[----:B--2---:R-:W-:Y:S01]  /*5c30*/  F2FP.PACK_AB R10, R115, R116 ;  /* 0x00000074730a723e */ /* 0x004fe200000000ff */
[--C-:B-1----:R-:W-:Y:S01]  /*5c40*/  FFMA.FTZ R3, R149, c[0x0][0x2d0], -R0.reuse ;  /* 0x0000b40095037a23 */ /* 0x102fe20000010800 */
[----:B---3--:R-:W-:Y:S01]  /*5c50*/  F2FP.PACK_AB R9, R110, R111 ;  /* 0x0000006f6e09723e */ /* 0x008fe200000000ff */
[----:B------:R-:W-:Y:S02]  /*5c60*/  IMAD.MOV.U32 R149, RZ, RZ, R97 ;  /* 0x000000ffff957224 */ /* 0x000fe400078e0061 */
[----:B------:R1:W-:Y:S02]  /*5c70*/  MUFU.EX2 R108, R3 ;  /* 0x00000003006c7308 */ /* 0x0003e40000000800 */
[----:B-1----:R-:W-:Y:S02]  /*5c80*/  FFMA.FTZ R3, R151, c[0x0][0x2d0], -R0 ;  /* 0x0000b40097037a23 */ /* 0x002fe40000010800 */
[----:B------:R-:W-:-:S04]  /*5c90*/  IMAD.MOV.U32 R151, RZ, RZ, R98 ;  /* 0x000000ffff977224 */ /* 0x000fc800078e0062 */
[----:B------:R1:W2:Y:S02]  /*5ca0*/  MUFU.EX2 R107, R3 ;  /* 0x00000003006b7308 */ /* 0x0002a40000000800 */
[----:B-1----:R-:W-:Y:S01]  /*5cb0*/  FFMA.FTZ R3, R148, c[0x0][0x2d0], -R7 ;  /* 0x0000b40094037a23 */ /* 0x002fe20000010807 */
[----:B--2---:R-:W-:Y:S01]  /*5cc0*/  F2FP.PACK_AB R11, R107, R108 ;  /* 0x0000006c6b0b723e */ /* 0x004fe200000000ff */
[----:B------:R-:W-:-:S04]  /*5cd0*/  IMAD.MOV.U32 R148, RZ, RZ, R99 ;  /* 0x000000ffff947224 */ /* 0x000fc800078e0063 */
[----:B------:R1:W-:Y:S02]  /*5ce0*/  MUFU.EX2 R112, R3 ;  /* 0x0000000300707308 */ /* 0x0003e40000000800 */
[C---:B------:R-:W-:Y:S08]  /*5cf0*/  HMMA.16816.F32 R64, R8.reuse, R16, R52 ;  /* 0x000000100840723c */ /* 0x040ff00000001834 */
[----:B------:R-:W-:Y:S01]  /*5d00*/  HMMA.16816.F32 R56, R8, R18, R48 ;  /* 0x000000120838723c */ /* 0x000fe20000001830 */
[----:B------:R-:W2:Y:S01]  /*5d10*/  LDSM.16.MT88.4 R16, [R224+0x2100] ;  /* 0x00210000e010783b */ /* 0x000ea20000004200 */
[----:B-1----:R-:W-:-:S04]  /*5d20*/  FFMA.FTZ R3, R150, c[0x0][0x2d0], -R7 ;  /* 0x0000b40096037a23 */ /* 0x002fc80000010807 */
[----:B------:R1:W-:Y:S02]  /*5d30*/  MUFU.EX2 R109, R3 ;  /* 0x00000003006d7308 */ /* 0x0003e40000000800 */
[C---:B------:R-:W-:Y:S08]  /*5d40*/  HMMA.16816.F32 R52, R8.reuse, R12, R44 ;  /* 0x0000000c0834723c */ /* 0x040ff0000000182c */
[----:B------:R-:W-:Y:S01]  /*5d50*/  HMMA.16816.F32 R48, R8, R14, R36 ;  /* 0x0000000e0830723c */ /* 0x000fe20000001824 */
[----:B------:R-:W3:Y:S01]  /*5d60*/  LDSM.16.MT88.4 R12, [R227+0x2100] ;  /* 0x00210000e30c783b */ /* 0x000ee20000004200 */
[----:B-1----:R-:W-:-:S06]  /*5d70*/  FFMA.FTZ R3, R153, c[0x0][0x2d0], -R6 ;  /* 0x0000b40099037a23 */ /* 0x002fcc0000010806 */
[C---:B------:R-:W-:Y:S01]  /*5d80*/  HMMA.16816.F32 R32, R8.reuse, R20, R28 ;  /* 0x000000140820723c */ /* 0x040fe2000000181c */
[----:B------:R-:W-:Y:S01]  /*5d90*/  LDSM.16.MT88.4 R28, [R226+0x2100] ;  /* 0x00210000e21c783b */ /* 0x000fe20000004200 */
[----:B------:R1:W-:Y:S06]  /*5da0*/  MUFU.EX2 R106, R3 ;  /* 0x00000003006a7308 */ /* 0x0003ec0000000800 */
[C---:B------:R-:W-:Y:S01]  /*5db0*/  HMMA.16816.F32 R40, R8.reuse, R22, R40 ;  /* 0x000000160828723c */ /* 0x040fe20000001828 */
[----:B------:R-:W4:Y:S07]  /*5dc0*/  LDSM.16.MT88.4 R20, [R225+0x2100] ;  /* 0x00210000e114783b */ /* 0x000f2e0000004200 */
[----:B------:R-:W-:Y:S01]  /*5dd0*/  HMMA.16816.F32 R36, R8, R26, R84 ;  /* 0x0000001a0824723c */ /* 0x000fe20000001854 */
[----:B-1----:R-:W-:-:S04]  /*5de0*/  FFMA.FTZ R3, R155, c[0x0][0x2d0], -R6 ;  /* 0x0000b4009b037a23 */ /* 0x002fc80000010806 */
[----:B------:R1:W5:Y:S03]  /*5df0*/  MUFU.EX2 R105, R3 ;  /* 0x0000000300697308 */ /* 0x0003660000000800 */
[----:B------:R-:W-:Y:S01]  /*5e00*/  HMMA.16816.F32 R44, R8, R24, R60 ;  /* 0x00000018082c723c */ /* 0x000fe2000000183c */
[----:B------:R-:W2:Y:S01]  /*5e10*/  LDSM.16.MT88.4 R24, [R224+0x2900] ;  /* 0x00290000e018783b */ /* 0x000ea20000004200 */
[----:B-1----:R-:W-:-:S05]  /*5e20*/  FFMA.FTZ R3, R154, c[0x0][0x2d0], -R6 ;  /* 0x0000b4009a037a23 */ /* 0x002fca0000010806 */
[----:B-----5:R-:W-:Y:S01]  /*5e30*/  F2FP.PACK_AB R8, R105, R106 ;  /* 0x0000006a6908723e */ /* 0x020fe200000000ff */
[----:B------:R1:W-:Y:S02]  /*5e40*/  MUFU.EX2 R104, R3 ;  /* 0x0000000300687308 */ /* 0x0003e40000000800 */
[----:B-1----:R-:W-:-:S06]  /*5e50*/  FFMA.FTZ R3, R152, c[0x0][0x2d0], -R6 ;  /* 0x0000b40098037a23 */ /* 0x002fcc0000010806 */
[----:B------:R1:W5:Y:S02]  /*5e60*/  MUFU.EX2 R103, R3 ;  /* 0x0000000300677308 */ /* 0x0003640000000800 */
[----:B-1----:R-:W-:Y:S01]  /*5e70*/  FFMA.FTZ R3, R161, c[0x0][0x2d0], -R5 ;  /* 0x0000b400a1037a23 */ /* 0x002fe20000010805 */
[----:B-----5:R-:W-:-:S05]  /*5e80*/  F2FP.PACK_AB R10, R103, R104 ;  /* 0x00000068670a723e */ /* 0x020fca00000000ff */
        /* <DEDUP_REMOVED lines=15> */
[C---:B---3--:R-:W-:Y:S08]  /*5f80*/  HMMA.16816.F32 R140, R8.reuse, R12, R140 ;  /* 0x0000000c088c723c */ /* 0x048ff0000000188c */
[----:B------:R-:W-:Y:S01]  /*5f90*/  HMMA.16816.F32 R144, R8, R14, R144 ;  /* 0x0000000e0890723c */ /* 0x000fe20000001890 */
[----:B-1----:R-:W-:-:S07]  /*5fa0*/  FFMA.FTZ R3, R170, c[0x0][0x2d0], -R0 ;  /* 0x0000b400aa037a23 */ /* 0x002fce0000010800 */
[C---:B----4-:R-:W-:Y:S01]  /*5fb0*/  HMMA.16816.F32 R156, R8.reuse, R20, R156 ;  /* 0x00000014089c723c */ /* 0x050fe2000000189c */
[----:B------:R1:W-:Y:S07]  /*5fc0*/  MUFU.EX2 R96, R3 ;  /* 0x0000000300607308 */ /* 0x0003ee0000000800 */
[C---:B------:R-:W-:Y:S08]  /*5fd0*/  HMMA.16816.F32 R80, R8.reuse, R22, R80 ;  /* 0x000000160850723c */ /* 0x040ff00000001850 */
[----:B------:R-:W-:Y:S01]  /*5fe0*/  HMMA.16816.F32 R76, R8, R28, R76 ;  /* 0x0000001c084c723c */ /* 0x000fe2000000184c */
[----:B-1----:R-:W-:-:S02]  /*5ff0*/  FFMA.FTZ R3, R168, c[0x0][0x2d0], -R0 ;  /* 0x0000b400a8037a23 */ /* 0x002fc40000010800 */
[----:B------:R-:W-:Y:S01]  /*6000*/  IMAD.MOV.U32 R168, RZ, RZ, R90 ;  /* 0x000000ffffa87224 */ /* 0x000fe200078e005a */
[----:B------:R-:W-:Y:S01]  /*6010*/  MOV R90, R91 ;  /* 0x0000005b005a7202 */ /* 0x000fe20000000f00 */
[----:B------:R-:W-:-:S03]  /*6020*/  IMAD.MOV.U32 R91, RZ, RZ, R148 ;  /* 0x000000ffff5b7224 */ /* 0x000fc600078e0094 */
[----:B------:R-:W-:Y:S01]  /*6030*/  HMMA.16816.F32 R72, R8, R30, R72 ;  /* 0x0000001e0848723c */ /* 0x000fe20000001848 */
[----:B------:R-:W-:Y:S02]  /*6040*/  IMAD.MOV.U32 R148, RZ, RZ, R151 ;  /* 0x000000ffff947224 */ /* 0x000fe400078e0097 */
[----:B------:R-:W-:Y:S02]  /*6050*/  IMAD.MOV.U32 R151, RZ, RZ, R149 ;  /* 0x000000ffff977224 */ /* 0x000fe400078e0095 */
[----:B------:R-:W-:Y:S02]  /*6060*/  IMAD.MOV.U32 R149, RZ, RZ, R139 ;  /* 0x000000ffff957224 */ /* 0x000fe400078e008b */
[----:B------:R-:W-:Y:S01]  /*6070*/  IMAD.MOV.U32 R139, RZ, RZ, R138 ;  /* 0x000000ffff8b7224 */ /* 0x000fe200078e008a */
[----:B------:R-:W-:Y:S01]  /*6080*/  F2FP.PACK_AB R8, R113, R114 ;  /* 0x000000727108723e */ /* 0x000fe200000000ff */
[----:B------:R-:W-:Y:S01]  /*6090*/  IMAD.MOV.U32 R138, RZ, RZ, R136 ;  /* 0x000000ffff8a7224 */ /* 0x000fe200078e0088 */
[----:B--2---:R-:W-:Y:S01]  /*60a0*/  F2FP.PACK_AB R9, R97, R98 ;  /* 0x000000626109723e */ /* 0x004fe200000000ff */
[----:B------:R-:W-:Y:S01]  /*60b0*/  IMAD.MOV.U32 R136, RZ, RZ, R137 ;  /* 0x000000ffff887224 */ /* 0x000fe200078e0089 */
[----:B------:R-:W-:Y:S01]  /*60c0*/  F2FP.PACK_AB R10, R109, R112 ;  /* 0x000000706d0a723e */ /* 0x000fe200000000ff */
[----:B------:R-:W-:-:S02]  /*60d0*/  IMAD.MOV.U32 R137, RZ, RZ, R135 ;  /* 0x000000ffff897224 */ /* 0x000fc400078e0087 */
[----:B------:R-:W-:Y:S01]  /*60e0*/  IMAD.MOV.U32 R135, RZ, RZ, R134 ;  /* 0x000000ffff877224 */ /* 0x000fe200078e0086 */
[----:B------:R-:W-:Y:S01]  /*60f0*/  MOV R134, R133 ;  /* 0x0000008500867202 */ /* 0x000fe20000000f00 */
[----:B------:R-:W-:Y:S02]  /*6100*/  IMAD.MOV.U32 R133, RZ, RZ, R127 ;  /* 0x000000ffff857224 */ /* 0x000fe400078e007f */
[----:B------:R-:W-:Y:S02]  /*6110*/  IMAD.MOV.U32 R89, RZ, RZ, R148 ;  /* 0x000000ffff597224 */ /* 0x000fe400078e0094 */
[----:B------:R-:W-:Y:S02]  /*6120*/  IMAD.MOV.U32 R127, RZ, RZ, R95 ;  /* 0x000000ffff7f7224 */ /* 0x000fe400078e005f */
[----:B------:R-:W-:Y:S01]  /*6130*/  IMAD.MOV.U32 R148, RZ, RZ, R149 ;  /* 0x000000ffff947224 */ /* 0x000fe200078e0095 */
[----:B------:R-:W1:Y:S01]  /*6140*/  MUFU.EX2 R95, R3 ;  /* 0x00000003005f7308 */ /* 0x000e620000000800 */
[----:B------:R-:W-:-:S02]  /*6150*/  IMAD.MOV.U32 R149, RZ, RZ, R138 ;  /* 0x000000ffff957224 */ /* 0x000fc400078e008a */
[----:B------:R-:W-:Y:S02]  /*6160*/  IMAD.MOV.U32 R138, RZ, RZ, R137 ;  /* 0x000000ffff8a7224 */ /* 0x000fe400078e0089 */
[----:B------:R-:W-:Y:S02]  /*6170*/  IMAD.MOV.U32 R137, RZ, RZ, R134 ;  /* 0x000000ffff897224 */ /* 0x000fe400078e0086 */
[----:B------:R-:W-:Y:S02]  /*6180*/  IMAD.MOV.U32 R134, RZ, RZ, R127 ;  /* 0x000000ffff867224 */ /* 0x000fe400078e007f */
[----:B------:R-:W-:Y:S02]  /*6190*/  IMAD.MOV.U32 R127, RZ, RZ, R126 ;  /* 0x000000ffff7f7224 */ /* 0x000fe400078e007e */
[----:B------:R-:W-:Y:S02]  /*61a0*/  IMAD.MOV.U32 R126, RZ, RZ, R94 ;  /* 0x000000ffff7e7224 */ /* 0x000fe400078e005e */
[----:B------:R-:W-:-:S02]  /*61b0*/  IMAD.MOV.U32 R88, RZ, RZ, R91 ;  /* 0x000000ffff587224 */ /* 0x000fc400078e005b */
[----:B------:R-:W-:Y:S01]  /*61c0*/  IMAD.MOV.U32 R170, RZ, RZ, R89 ;  /* 0x000000ffffaa7224 */ /* 0x000fe200078e0059 */
[----:B-1----:R-:W-:Y:S01]  /*61d0*/  F2FP.PACK_AB R11, R95, R96 ;  /* 0x000000605f0b723e */ /* 0x002fe200000000ff */
[----:B------:R-:W-:Y:S02]  /*61e0*/  FFMA.FTZ R3, R175, c[0x0][0x2d0], -R6 ;  /* 0x0000b400af037a23 */ /* 0x000fe40000010806 */
[----:B------:R-:W-:Y:S02]  /*61f0*/  IMAD.MOV.U32 R175, RZ, RZ, R90 ;  /* 0x000000ffffaf7224 */ /* 0x000fe400078e005a */
[----:B------:R-:W-:Y:S01]  /*6200*/  IMAD.MOV.U32 R90, RZ, RZ, R151 ;  /* 0x000000ffff5a7224 */ /* 0x000fe200078e0097 */
[----:B------:R1:W-:Y:S01]  /*6210*/  MUFU.EX2 R94, R3 ;  /* 0x00000003005e7308 */ /* 0x0003e20000000800 */
[----:B------:R-:W-:Y:S01]  /*6220*/  IMAD.MOV.U32 R151, RZ, RZ, R139 ;  /* 0x000000ffff977224 */ /* 0x000fe200078e008b */
[----:B------:R-:W-:Y:S01]  /*6230*/  MOV R139, R136 ;  /* 0x00000088008b7202 */ /* 0x000fe20000000f00 */
[----:B------:R-:W-:Y:S01]  /*6240*/  IMAD.MOV.U32 R136, RZ, RZ, R135 ;  /* 0x000000ffff887224 */ /* 0x000fe200078e0087 */
[----:B------:R-:W-:Y:S01]  /*6250*/  HMMA.16816.F32 R64, R8, R16, R64 ;  /* 0x000000100840723c */ /* 0x000fe20000001840 */
[----:B------:R-:W-:-:S02]  /*6260*/  IMAD.MOV.U32 R135, RZ, RZ, R133 ;  /* 0x000000ffff877224 */ /* 0x000fc400078e0085 */
[----:B------:R-:W-:Y:S02]  /*6270*/  IMAD.MOV.U32 R133, RZ, RZ, R93 ;  /* 0x000000ffff857224 */ /* 0x000fe400078e005d */
[----:B------:R-:W-:Y:S02]  /*6280*/  IMAD.MOV.U32 R169, RZ, RZ, R90 ;  /* 0x000000ffffa97224 */ /* 0x000fe400078e005a */
[----:B------:R-:W-:Y:S01]  /*6290*/  IMAD.MOV.U32 R171, RZ, RZ, R148 ;  /* 0x000000ffffab7224 */ /* 0x000fe200078e0094 */
[----:B------:R-:W-:Y:S01]  /*62a0*/  HMMA.16816.F32 R56, R8, R18, R56 ;  /* 0x000000120838723c */ /* 0x000fe20000001838 */
[----:B------:R-:W-:Y:S01]  /*62b0*/  LDSM.16.MT88.4 R16, [R225+0x2900] ;  /* 0x00290000e110783b */ /* 0x000fe20000004200 */
[----:B------:R-:W-:Y:S02]  /*62c0*/  IMAD.MOV.U32 R154, RZ, RZ, R149 ;  /* 0x000000ffff9a7224 */ /* 0x000fe400078e0095 */
[----:B-1----:R-:W-:Y:S02]  /*62d0*/  FFMA.FTZ R3, R174, c[0x0][0x2d0], -R6 ;  /* 0x0000b400ae037a23 */ /* 0x002fe40000010806 */
[----:B------:R-:W-:-:S02]  /*62e0*/  IMAD.MOV.U32 R174, RZ, RZ, R92 ;  /* 0x000000ffffae7224 */ /* 0x000fc400078e005c */
[----:B------:R1:W2:Y:S01]  /*62f0*/  MUFU.EX2 R93, R3 ;  /* 0x00000003005d7308 */ /* 0x0002a20000000800 */
[C---:B------:R-:W-:Y:S01]  /*6300*/  HMMA.16816.F32 R52, R8.reuse, R12, R52 ;  /* 0x0000000c0834723c */ /* 0x040fe20000001834 */
[----:B------:R-:W-:Y:S02]  /*6310*/  IMAD.MOV.U32 R153, RZ, RZ, R138 ;  /* 0x000000ffff997224 */ /* 0x000fe400078e008a */
[----:B------:R-:W-:Y:S02]  /*6320*/  IMAD.MOV.U32 R138, RZ, RZ, R137 ;  /* 0x000000ffff8a7224 */ /* 0x000fe400078e0089 */
[----:B------:R-:W-:Y:S02]  /*6330*/  IMAD.MOV.U32 R137, RZ, RZ, R134 ;  /* 0x000000ffff897224 */ /* 0x000fe400078e0086 */
[----:B------:R-:W-:Y:S01]  /*6340*/  IMAD.MOV.U32 R152, RZ, RZ, R151 ;  /* 0x000000ffff987224 */ /* 0x000fe200078e0097 */
[----:B------:R-:W-:Y:S01]  /*6350*/  HMMA.16816.F32 R48, R8, R14, R48 ;  /* 0x0000000e0830723c */ /* 0x000fe20000001830 */
[----:B------:R-:W-:Y:S01]  /*6360*/  LDSM.16.MT88.4 R12, [R226+0x2900] ;  /* 0x00290000e20c783b */ /* 0x000fe20000004200 */
[----:B------:R-:W-:-:S02]  /*6370*/  IMAD.MOV.U32 R155, RZ, RZ, R139 ;  /* 0x000000ffff9b7224 */ /* 0x000fc400078e008b */
[----:B------:R-:W-:Y:S01]  /*6380*/  IMAD.MOV.U32 R139, RZ, RZ, R136 ;  /* 0x000000ffff8b7224 */ /* 0x000fe200078e0088 */
[----:B------:R-:W-:Y:S01]  /*6390*/  MOV R136, R135 ;  /* 0x0000008700887202 */ /* 0x000fe20000000f00 */
[----:B------:R-:W-:Y:S01]  /*63a0*/  LDSM.16.MT88.4 R148, [R227+0x3100] ;  /* 0x00310000e394783b */ /* 0x000fe20000004200 */
[--C-:B-1----:R-:W-:Y:S01]  /*63b0*/  FFMA.FTZ R3, R165, c[0x0][0x2d0], -R6.reuse ;  /* 0x0000b400a5037a23 */ /* 0x102fe20000010806 */
[C---:B------:R-:W-:Y:S03]  /*63c0*/  HMMA.16816.F32 R32, R8.reuse, R20, R32 ;  /* 0x000000140820723c */ /* 0x040fe60000001820 */
[----:B------:R1:W-:Y:S05]  /*63d0*/  MUFU.EX2 R92, R3 ;  /* 0x00000003005c7308 */ /* 0x0003ea0000000800 */
[C---:B------:R-:W-:Y:S01]  /*63e0*/  HMMA.16816.F32 R40, R8.reuse, R22, R40 ;  /* 0x000000160828723c */ /* 0x040fe20000001828 */
[----:B------:R-:W3:Y:S07]  /*63f0*/  LDSM.16.MT88.4 R20, [R227+0x2900] ;  /* 0x00290000e314783b */ /* 0x000eee0000004200 */
[----:B------:R-:W-:Y:S01]  /*6400*/  HMMA.16816.F32 R44, R8, R28, R44 ;  /* 0x0000001c082c723c */ /* 0x000fe2000000182c */
[----:B-1----:R-:W-:-:S04]  /*6410*/  FFMA.FTZ R3, R166, c[0x0][0x2d0], -R6 ;  /* 0x0000b400a6037a23 */ /* 0x002fc80000010806 */
[----:B------:R1:W4:Y:S03]  /*6420*/  MUFU.EX2 R91, R3 ;  /* 0x00000003005b7308 */ /* 0x0003260000000800 */
[----:B------:R-:W-:Y:S07]  /*6430*/  HMMA.16816.F32 R36, R8, R30, R36 ;  /* 0x0000001e0824723c */ /* 0x000fee0000001824 */
[----:B--2---:R-:W-:Y:S01]  /*6440*/  F2FP.PACK_AB R8, R93, R94 ;  /* 0x0000005e5d08723e */ /* 0x004fe200000000ff */
[----:B-1----:R-:W-:Y:S01]  /*6450*/  FFMA.FTZ R3, R178, c[0x0][0x2d0], -R5 ;  /* 0x0000b400b2037a23 */ /* 0x002fe20000010805 */
[----:B------:R-:W-:-:S02]  /*6460*/  MOV R178, R88 ;  /* 0x0000005800b27202 */ /* 0x000fc40000000f00 */
[----:B----4-:R-:W-:Y:S01]  /*6470*/  F2FP.PACK_AB R10, R91, R92 ;  /* 0x0000005c5b0a723e */ /* 0x010fe200000000ff */
[----:B------:R1:W-:Y:S02]  /*6480*/  MUFU.EX2 R90, R3 ;  /* 0x00000003005a7308 */ /* 0x0003e40000000800 */
[----:B-1----:R-:W-:Y:S02]  /*6490*/  FFMA.FTZ R3, R179, c[0x0][0x2d0], -R5 ;  /* 0x0000b400b3037a23 */ /* 0x002fe40000010805 */
[----:B------:R-:W-:-:S04]  /*64a0*/  IMAD.MOV.U32 R179, RZ, RZ, R133 ;  /* 0x000000ffffb37224 */ /* 0x000fc800078e0085 */
[----:B------:R1:W2:Y:S02]  /*64b0*/  MUFU.EX2 R89, R3 ;  /* 0x0000000300597308 */ /* 0x0002a40000000800 */
[----:B-1----:R-:W-:Y:S01]  /*64c0*/  FFMA.FTZ R3, R164, c[0x0][0x2d0], -R5 ;  /* 0x0000b400a4037a23 */ /* 0x002fe20000010805 */
[----:B--2---:R-:W-:-:S05]  /*64d0*/  F2FP.PACK_AB R9, R89, R90 ;  /* 0x0000005a5909723e */ /* 0x004fca00000000ff */
[----:B------:R1:W-:Y:S02]  /*64e0*/  MUFU.EX2 R87, R3 ;  /* 0x0000000300577308 */ /* 0x0003e40000000800 */
[----:B-1----:R-:W-:Y:S02]  /*64f0*/  FFMA.FTZ R3, R167, c[0x0][0x2d0], -R5 ;  /* 0x0000b400a7037a23 */ /* 0x002fe40000010805 */
[----:B------:R-:W-:Y:S04]  /*6500*/  LDSM.16.MT88.4 R164, [R225+0x3100] ;  /* 0x00310000e1a4783b */ /* 0x000fe80000004200 */
[----:B------:R1:W2:Y:S02]  /*6510*/  MUFU.EX2 R88, R3 ;  /* 0x0000000300587308 */ /* 0x0002a40000000800 */
[----:B-1----:R-:W-:Y:S01]  /*6520*/  FFMA.FTZ R3, R242, c[0x0][0x2d0], -R7 ;  /* 0x0000b400f2037a23 */ /* 0x002fe20000010807 */
[----:B--2---:R-:W-:Y:S01]  /*6530*/  F2FP.PACK_AB R11, R88, R87 ;  /* 0x00000057580b723e */ /* 0x004fe200000000ff */
[----:B------:R-:W-:-:S04]  /*6540*/  IMAD.MOV.U32 R242, RZ, RZ, R132 ;  /* 0x000000fffff27224 */ /* 0x000fc800078e0084 */
[----:B------:R1:W-:Y:S01]  /*6550*/  MUFU.EX2 R86, R3 ;  /* 0x0000000300567308 */ /* 0x0003e20000000800 */
[----:B------:R-:W2:Y:S01]  /*6560*/  LDSM.16.MT88.4 R132, [R224+0x3100] ;  /* 0x00310000e084783b */ /* 0x000ea20000004200 */
[C---:B------:R-:W-:Y:S08]  /*6570*/  HMMA.16816.F32 R120, R8.reuse, R24, R120 ;  /* 0x000000180878723c */ /* 0x040ff00000001878 */
[----:B------:R-:W-:Y:S01]  /*6580*/  HMMA.16816.F32 R128, R8, R26, R128 ;  /* 0x0000001a0880723c */ /* 0x000fe20000001880 */
[----:B-1----:R-:W-:-:S02]  /*6590*/  FFMA.FTZ R3, R221, c[0x0][0x2d0], -R7 ;  /* 0x0000b400dd037a23 */ /* 0x002fc40000010807 */
[----:B------:R-:W-:Y:S02]  /*65a0*/  IMAD.MOV.U32 R221, RZ, RZ, R71 ;  /* 0x000000ffffdd7224 */ /* 0x000fe400078e0047 */
[----:B------:R1:W4:Y:S03]  /*65b0*/  MUFU.EX2 R85, R3 ;  /* 0x0000000300557308 */ /* 0x0003260000000800 */
[C---:B---3--:R-:W-:Y:S08]  /*65c0*/  HMMA.16816.F32 R140, R8.reuse, R20, R140 ;  /* 0x00000014088c723c */ /* 0x048ff0000000188c */
[----:B------:R-:W-:Y:S01]  /*65d0*/  HMMA.16816.F32 R144, R8, R22, R144 ;  /* 0x000000160890723c */ /* 0x000fe20000001890 */
[----:B-1----:R-:W-:-:S07]  /*65e0*/  FFMA.FTZ R3, R245, c[0x0][0x2d0], -R7 ;  /* 0x0000b400f5037a23 */ /* 0x002fce0000010807 */
[C---:B------:R-:W-:Y:S01]  /*65f0*/  HMMA.16816.F32 R156, R8.reuse, R16, R156 ;  /* 0x00000010089c723c */ /* 0x040fe2000000189c */
[----:B------:R-:W-:Y:S01]  /*6600*/  IMAD.MOV.U32 R245, RZ, RZ, R126 ;  /* 0x000000fffff57224 */ /* 0x000fe200078e007e */
[----:B------:R1:W-:Y:S06]  /*6610*/  MUFU.EX2 R84, R3 ;  /* 0x0000000300547308 */ /* 0x0003ec0000000800 */
[C---:B------:R-:W-:Y:S07]  /*6620*/  HMMA.16816.F32 R160, R8.reuse, R18, R80 ;  /* 0x0000001208a0723c */ /* 0x040fee0000001850 */
[----:B------:R-:W-:Y:S01]  /*6630*/  IMAD.MOV.U32 R81, RZ, RZ, R174 ;  /* 0x000000ffff517224 */ /* 0x000fe200078e00ae */
[----:B------:R-:W-:Y:S01]  /*6640*/  HMMA.16816.F32 R76, R8, R12, R76 ;  /* 0x0000000c084c723c */ /* 0x000fe2000000184c */
[----:B------:R-:W-:-:S02]  /*6650*/  IMAD.MOV.U32 R82, RZ, RZ, R175 ;  /* 0x000000ffff527224 */ /* 0x000fc400078e00af */
[----:B-1----:R-:W-:Y:S02]  /*6660*/  FFMA.FTZ R3, R246, c[0x0][0x2d0], -R7 ;  /* 0x0000b400f6037a23 */ /* 0x002fe40000010807 */
[----:B------:R-:W-:Y:S02]  /*6670*/  IMAD.MOV.U32 R83, RZ, RZ, R138 ;  /* 0x000000ffff537224 */ /* 0x000fe400078e008a */
[----:B------:R1:W3:Y:S01]  /*6680*/  MUFU.EX2 R71, R3 ;  /* 0x0000000300477308 */ /* 0x0002e20000000800 */
[----:B------:R-:W-:Y:S01]  /*6690*/  HMMA.16816.F32 R72, R8, R14, R72 ;  /* 0x0000000e0848723c */ /* 0x000fe20000001848 */
[----:B------:R-:W-:-:S06]  /*66a0*/  IMAD.MOV.U32 R246, RZ, RZ, R127 ;  /* 0x000000fffff67224 */ /* 0x000fcc00078e007f */
[----:B----4-:R-:W-:Y:S01]  /*66b0*/  F2FP.PACK_AB R8, R85, R86 ;  /* 0x000000565508723e */ /* 0x010fe200000000ff */
[--C-:B-1----:R-:W-:Y:S01]  /*66c0*/  FFMA.FTZ R3, R249, c[0x0][0x2d0], -R0.reuse ;  /* 0x0000b400f9037a23 */ /* 0x102fe20000010800 */
[----:B---3--:R-:W-:Y:S01]  /*66d0*/  F2FP.PACK_AB R10, R71, R84 ;  /* 0x00000054470a723e */ /* 0x008fe200000000ff */
[----:B------:R-:W-:Y:S02]  /*66e0*/  IMAD.MOV.U32 R249, RZ, RZ, R139 ;  /* 0x000000fffff97224 */ /* 0x000fe400078e008b */
[----:B------:R1:W-:Y:S02]  /*66f0*/  MUFU.EX2 R63, R3 ;  /* 0x00000003003f7308 */ /* 0x0003e40000000800 */
[----:B-1----:R-:W-:Y:S02]  /*6700*/  FFMA.FTZ R3, R248, c[0x0][0x2d0], -R0 ;  /* 0x0000b400f8037a23 */ /* 0x002fe40000010800 */
[----:B------:R-:W-:-:S04]  /*6710*/  IMAD.MOV.U32 R248, RZ, RZ, R136 ;  /* 0x000000fffff87224 */ /* 0x000fc800078e0088 */
[----:B------:R1:W3:Y:S02]  /*6720*/  MUFU.EX2 R62, R3 ;  /* 0x00000003003e7308 */ /* 0x0002e40000000800 */
[----:B-1----:R-:W-:Y:S01]  /*6730*/  FFMA.FTZ R3, R172, c[0x0][0x2d0], -R0 ;  /* 0x0000b400ac037a23 */ /* 0x002fe20000010800 */
[----:B---3--:R-:W-:-:S05]  /*6740*/  F2FP.PACK_AB R9, R62, R63 ;  /* 0x0000003f3e09723e */ /* 0x008fca00000000ff */
[----:B------:R1:W-:Y:S02]  /*6750*/  MUFU.EX2 R61, R3 ;  /* 0x00000003003d7308 */ /* 0x0003e40000000800 */
[----:B-1----:R-:W-:-:S06]  /*6760*/  FFMA.FTZ R3, R173, c[0x0][0x2d0], -R0 ;  /* 0x0000b400ad037a23 */ /* 0x002fcc0000010800 */
[----:B------:R1:W3:Y:S02]  /*6770*/  MUFU.EX2 R60, R3 ;  /* 0x00000003003c7308 */ /* 0x0002e40000000800 */
[----:B-1----:R-:W-:Y:S01]  /*6780*/  FFMA.FTZ R3, R181, c[0x0][0x2d0], -R6 ;  /* 0x0000b400b5037a23 */ /* 0x002fe20000010806 */
[----:B---3--:R-:W-:-:S05]  /*6790*/  F2FP.PACK_AB R11, R60, R61 ;  /* 0x0000003d3c0b723e */ /* 0x008fca00000000ff */
[----:B------:R1:W-:Y:S02]  /*67a0*/  MUFU.EX2 R29, R3 ;  /* 0x00000003001d7308 */ /* 0x0003e40000000800 */
[C---:B------:R-:W-:Y:S08]  /*67b0*/  HMMA.16816.F32 R56, R8.reuse, R26, R56 ;  /* 0x0000001a0838723c */ /* 0x040ff00000001838 */
[----:B------:R-:W-:Y:S01]  /*67c0*/  HMMA.16816.F32 R64, R8, R24, R64 ;  /* 0x000000180840723c */ /* 0x000fe20000001840 */
[----:B-1----:R-:W-:-:S04]  /*67d0*/  FFMA.FTZ R3, R208, c[0x0][0x2d0], -R6 ;  /* 0x0000b400d0037a23 */ /* 0x002fc80000010806 */
[----:B------:R1:W3:Y:S03]  /*67e0*/  MUFU.EX2 R31, R3 ;  /* 0x00000003001f7308 */ /* 0x0002e60000000800 */
[C---:B------:R-:W-:Y:S05]  /*67f0*/  HMMA.16816.F32 R48, R8.reuse, R22, R48 ;  /* 0x000000160830723c */ /* 0x040fea0000001830 */
[----:B------:R4:W-:Y:S03]  /*6800*/  MUFU.EX2 R23, R4 ;  /* 0x0000000400177308 */ /* 0x0009e60000000800 */
[----:B------:R-:W-:Y:S01]  /*6810*/  HMMA.16816.F32 R44, R8, R12, R44 ;  /* 0x0000000c082c723c */ /* 0x000fe2000000182c */
[----:B-1----:R-:W-:-:S07]  /*6820*/  FFMA.FTZ R3, R211, c[0x0][0x2d0], -R6 ;  /* 0x0000b400d3037a23 */ /* 0x002fce0000010806 */
[----:B------:R-:W-:Y:S01]  /*6830*/  HMMA.16816.F32 R52, R8, R20, R52 ;  /* 0x000000140834723c */ /* 0x000fe20000001834 */
[----:B------:R-:W-:Y:S01]  /*6840*/  FFMA.FTZ R12, R213, c[0x0][0x2d0], -R0 ;  /* 0x0000b400d50c7a23 */ /* 0x000fe20000010800 */
[----:B------:R1:W-:Y:S01]  /*6850*/  MUFU.EX2 R30, R3 ;  /* 0x00000003001e7308 */ /* 0x0003e20000000800 */
[----:B------:R-:W-:Y:S02]  /*6860*/  FADD.FTZ R13, R250, R244 ;  /* 0x000000f4fa0d7221 */ /* 0x000fe40000010000 */
[----:B----4-:R-:W-:-:S03]  /*6870*/  FFMA.FTZ R4, R217, c[0x0][0x2d0], -R0 ;  /* 0x0000b400d9047a23 */ /* 0x010fc60000010800 */
[----:B------:R-:W-:Y:S01]  /*6880*/  HMMA.16816.F32 R36, R8, R14, R36 ;  /* 0x0000000e0824723c */ /* 0x000fe20000001824 */
[----:B------:R-:W-:Y:S01]  /*6890*/  FADD.FTZ R20, R177, R176 ;  /* 0x000000b0b1147221 */ /* 0x000fe20000010000 */
[----:B---3--:R-:W-:Y:S01]  /*68a0*/  F2FP.PACK_AB R176, R31, R29 ;  /* 0x0000001d1fb0723e */ /* 0x008fe200000000ff */
[----:B------:R-:W-:-:S05]  /*68b0*/  FADD.FTZ R21, R182, R180 ;  /* 0x000000b4b6157221 */ /* 0x000fca0000010000 */
[C---:B------:R-:W-:Y:S01]  /*68c0*/  HMMA.16816.F32 R32, R8.reuse, R16, R32 ;  /* 0x000000100820723c */ /* 0x040fe20000001820 */
[----:B-1----:R-:W-:Y:S02]  /*68d0*/  FFMA.FTZ R3, R212, c[0x0][0x2d0], -R6 ;  /* 0x0000b400d4037a23 */ /* 0x002fe40000010806 */
[--C-:B------:R-:W-:Y:S02]  /*68e0*/  FFMA.FTZ R6, R220, c[0x0][0x2d0], -R0.reuse ;  /* 0x0000b400dc067a23 */ /* 0x100fe40000010800 */
[----:B------:R1:W-:Y:S01]  /*68f0*/  MUFU.EX2 R28, R3 ;  /* 0x00000003001c7308 */ /* 0x0003e20000000800 */
[----:B------:R-:W-:Y:S02]  /*6900*/  FFMA.FTZ R0, R210, c[0x0][0x2d0], -R0 ;  /* 0x0000b400d2007a23 */ /* 0x000fe40000010800 */
[----:B------:R-:W-:Y:S01]  /*6910*/  HMMA.16816.F32 R40, R8, R18, R40 ;  /* 0x000000120828723c */ /* 0x000fe20000001828 */
[----:B------:R-:W3:Y:S04]  /*6920*/  LDSM.16.MT88.4 R16, [R226+0x3100] ;  /* 0x00310000e210783b */ /* 0x000ee80000004200 */
[----:B------:R4:W-:Y:S01]  /*6930*/  MUFU.EX2 R9, R4 ;  /* 0x0000000400097308 */ /* 0x0009e20000000800 */
[----:B-1----:R-:W-:-:S07]  /*6940*/  FFMA.FTZ R3, R183, c[0x0][0x2d0], -R5 ;  /* 0x0000b400b7037a23 */ /* 0x002fce0000010805 */
[----:B------:R-:W-:Y:S01]  /*6950*/  MUFU.EX2 R11, R12 ;  /* 0x0000000c000b7308 */ /* 0x000fe20000000800 */
[----:B----4-:R-:W-:-:S07]  /*6960*/  FADD.FTZ R4, R168, R13 ;  /* 0x0000000da8047221 */ /* 0x010fce0000010000 */
[----:B------:R1:W-:Y:S01]  /*6970*/  MUFU.EX2 R27, R3 ;  /* 0x00000003001b7308 */ /* 0x0003e20000000800 */
[----:B------:R-:W-:Y:S02]  /*6980*/  IMAD.MOV.U32 R168, RZ, RZ, R170 ;  /* 0x000000ffffa87224 */ /* 0x000fe400078e00aa */
[----:B------:R-:W-:Y:S02]  /*6990*/  FADD.FTZ R4, R153, R4 ;  /* 0x0000000499047221 */ /* 0x000fe40000010000 */
[----:B------:R-:W-:Y:S01]  /*69a0*/  IMAD.MOV.U32 R170, RZ, RZ, R169 ;  /* 0x000000ffffaa7224 */ /* 0x000fe200078e00a9 */
[----:B------:R-:W-:Y:S02]  /*69b0*/  MOV R169, R152 ;  /* 0x0000009800a97202 */ /* 0x000fe40000000f00 */
[----:B------:R4:W5:Y:S01]  /*69c0*/  MUFU.EX2 R12, R0 ;  /* 0x00000000000c7308 */ /* 0x0009620000000800 */
[----:B-1----:R-:W-:-:S07]  /*69d0*/  FFMA.FTZ R3, R209, c[0x0][0x2d0], -R5 ;  /* 0x0000b400d1037a23 */ /* 0x002fce0000010805 */
[----:B------:R-:W1:Y:S01]  /*69e0*/  MUFU.EX2 R10, R6 ;  /* 0x00000006000a7308 */ /* 0x000e620000000800 */
[----:B----4-:R-:W-:-:S07]  /*69f0*/  FADD.FTZ R0, R171, R21 ;  /* 0x00000015ab007221 */ /* 0x010fce0000010000 */
[----:B------:R4:W2:Y:S01]  /*6a00*/  MUFU.EX2 R26, R3 ;  /* 0x00000003001a7308 */ /* 0x0008a20000000800 */
[----:B------:R-:W-:Y:S01]  /*6a10*/  IMAD.MOV.U32 R171, RZ, RZ, R155 ;  /* 0x000000ffffab7224 */ /* 0x000fe200078e009b */
[----:B-----5:R-:W-:Y:S02]  /*6a20*/  F2FP.PACK_AB R183, R12, R11 ;  /* 0x0000000b0cb7723e */ /* 0x020fe400000000ff */
[----:B-1----:R-:W-:Y:S01]  /*6a30*/  F2FP.PACK_AB R181, R9, R10 ;  /* 0x0000000a09b5723e */ /* 0x002fe200000000ff */
[----:B----4-:R-:W-:Y:S01]  /*6a40*/  FFMA.FTZ R3, R222, c[0x0][0x2d0], -R5 ;  /* 0x0000b400de037a23 */ /* 0x010fe20000010805 */
[----:B--2---:R-:W-:-:S03]  /*6a50*/  F2FP.PACK_AB R177, R26, R27 ;  /* 0x0000001b1ab1723e */ /* 0x004fc600000000ff */
[----:B------:R1:W-:Y:S02]  /*6a60*/  MUFU.EX2 R25, R3 ;  /* 0x0000000300197308 */ /* 0x0003e40000000800 */
[----:B-1----:R-:W-:Y:S02]  /*6a70*/  FFMA.FTZ R3, R243, c[0x0][0x2d0], -R5 ;  /* 0x0000b400f3037a23 */ /* 0x002fe40000010805 */
[----:B------:R-:W-:-:S04]  /*6a80*/  FFMA.FTZ R5, R242, c[0x0][0x2d0], -R7 ;  /* 0x0000b400f2057a23 */ /* 0x000fc80000010807 */
[----:B------:R1:W2:Y:S01]  /*6a90*/  MUFU.EX2 R24, R3 ;  /* 0x0000000300187308 */ /* 0x0002a20000000800 */
[----:B------:R-:W-:Y:S01]  /*6aa0*/  IMAD.MOV.U32 R242, RZ, RZ, R178 ;  /* 0x000000fffff27224 */ /* 0x000fe200078e00b2 */
[----:B------:R-:W-:-:S06]  /*6ab0*/  F2FP.PACK_AB R178, R28, R30 ;  /* 0x0000001e1cb2723e */ /* 0x000fcc00000000ff */
[----:B------:R4:W-:Y:S01]  /*6ac0*/  MUFU.EX2 R15, R5 ;  /* 0x00000005000f7308 */ /* 0x0009e20000000800 */
[--C-:B-1----:R-:W-:Y:S02]  /*6ad0*/  FFMA.FTZ R3, R221, c[0x0][0x2d0], -R7.reuse ;  /* 0x0000b400dd037a23 */ /* 0x102fe40000010807 */
[----:B------:R-:W-:Y:S01]  /*6ae0*/  FFMA.FTZ R7, R179, c[0x0][0x2d0], -R7 ;  /* 0x0000b400b3077a23 */ /* 0x000fe20000010807 */
[----:B--2---:R-:W-:-:S04]  /*6af0*/  F2FP.PACK_AB R179, R24, R25 ;  /* 0x0000001918b3723e */ /* 0x004fc800000000ff */
[----:B------:R1:W2:Y:S01]  /*6b00*/  MUFU.EX2 R22, R3 ;  /* 0x0000000300167308 */ /* 0x0002a20000000800 */
[----:B------:R-:W-:Y:S02]  /*6b10*/  IMAD.MOV.U32 R221, RZ, RZ, R125 ;  /* 0x000000ffffdd7224 */ /* 0x000fe400078e007d */
[----:B----4-:R-:W-:Y:S02]  /*6b20*/  FADD.FTZ R5, R242, R247 ;  /* 0x000000f7f2057221 */ /* 0x010fe40000010000 */
[----:B------:R-:W-:Y:S01]  /*6b30*/  IMAD.MOV.U32 R242, RZ, RZ, R124 ;  /* 0x000000fffff27224 */ /* 0x000fe200078e007c */
[----:B------:R-:W-:Y:S01]  /*6b40*/  HMMA.16816.F32 R120, R176, R132, R120 ;  /* 0x00000084b078723c */ /* 0x000fe20000001878 */
[----:B------:R-:W-:Y:S01]  /*6b50*/  FADD.FTZ R6, R154, R5 ;  /* 0x000000059a067221 */ /* 0x000fe20000010000 */
[----:B------:R-:W4:Y:S02]  /*6b60*/  MUFU.EX2 R14, R7 ;  /* 0x00000007000e7308 */ /* 0x000f240000000800 */
[----:B------:R-:W-:-:S04]  /*6b70*/  IADD3 R242, R242, -0x2, RZ ;  /* 0xfffffffef2f27810 */ /* 0x000fc80007ffe0ff */
[----:B------:R-:W-:Y:S01]  /*6b80*/  ISETP.GE.AND P0, PT, R242, R221, PT ;  /* 0x000000ddf200720c */ /* 0x000fe20003f06270 */
[----:B-1----:R-:W-:Y:S01]  /*6b90*/  FADD.FTZ R3, R219, R20 ;  /* 0x00000014db037221 */ /* 0x002fe20000010000 */
[----:B--2---:R-:W-:Y:S01]  /*6ba0*/  F2FP.PACK_AB R180, R22, R23 ;  /* 0x0000001716b4723e */ /* 0x004fe200000000ff */
[C---:B------:R-:W-:Y:S02]  /*6bb0*/  HMMA.16816.F32 R128, R176.reuse, R134, R128 ;  /* 0x00000086b080723c */ /* 0x040fe40000001880 */
[----:B------:R-:W-:Y:S02]  /*6bc0*/  FADD.FTZ R5, R223, R3 ;  /* 0x00000003df057221 */ /* 0x000fe40000010000 */
[----:B------:R-:W-:Y:S02]  /*6bd0*/  FADD.FTZ R3, R81, R6 ;  /* 0x0000000651037221 */ /* 0x000fe40000010000 */
[----:B------:R-:W-:Y:S01]  /*6be0*/  FADD.FTZ R5, R216, R5 ;  /* 0x00000005d8057221 */ /* 0x000fe20000010000 */
[----:B----4-:R-:W-:Y:S01]  /*6bf0*/  F2FP.PACK_AB R182, R14, R15 ;  /* 0x0000000f0eb6723e */ /* 0x010fe200000000ff */
[----:B------:R-:W-:Y:S01]  /*6c00*/  FADD.FTZ R7, R137, R0 ;  /* 0x0000000089077221 */ /* 0x000fe20000010000 */
[----:B------:R-:W-:Y:S01]  /*6c10*/  HMMA.16816.F32 R140, R176, R148, R140 ;  /* 0x00000094b08c723c */ /* 0x000fe2000000188c */
[----:B------:R-:W-:-:S02]  /*6c20*/  FADD.FTZ R0, R82, R4 ;  /* 0x0000000452007221 */ /* 0x000fc40000010000 */
[----:B------:R-:W-:Y:S02]  /*6c30*/  FADD.FTZ R4, R168, R7 ;  /* 0x00000007a8047221 */ /* 0x000fe40000010000 */
[----:B------:R-:W-:Y:S02]  /*6c40*/  FADD.FTZ R3, R252, R3 ;  /* 0x00000003fc037221 */ /* 0x000fe40000010000 */
[----:B------:R-:W-:Y:S01]  /*6c50*/  FADD.FTZ R0, R170, R0 ;  /* 0x00000000aa007221 */ /* 0x000fe20000010000 */
[----:B------:R-:W-:Y:S01]  /*6c60*/  HMMA.16816.F32 R144, R176, R150, R144 ;  /* 0x00000096b090723c */ /* 0x000fe20000001890 */
[----:B------:R-:W-:Y:S02]  /*6c70*/  FADD.FTZ R8, R215, R5 ;  /* 0x00000005d7087221 */ /* 0x000fe40000010000 */
[----:B------:R-:W-:Y:S02]  /*6c80*/  FADD.FTZ R7, R169, R4 ;  /* 0x00000004a9077221 */ /* 0x000fe40000010000 */
[----:B------:R-:W-:-:S02]  /*6c90*/  FADD.FTZ R6, R251, R3 ;  /* 0x00000003fb067221 */ /* 0x000fc40000010000 */
[----:B------:R-:W-:Y:S01]  /*6ca0*/  FADD.FTZ R5, R171, R0 ;  /* 0x00000000ab057221 */ /* 0x000fe20000010000 */
[C---:B------:R-:W-:Y:S01]  /*6cb0*/  HMMA.16816.F32 R156, R176.reuse, R164, R156 ;  /* 0x000000a4b09c723c */ /* 0x040fe2000000189c */
[----:B------:R-:W-:Y:S02]  /*6cc0*/  FADD.FTZ R4, R218, R8 ;  /* 0x00000008da047221 */ /* 0x000fe40000010000 */
[----:B------:R-:W-:Y:S02]  /*6cd0*/  FADD.FTZ R3, R83, R7 ;  /* 0x0000000753037221 */ /* 0x000fe40000010000 */
[----:B------:R-:W-:Y:S02]  /*6ce0*/  FADD.FTZ R0, R248, R6 ;  /* 0x00000006f8007221 */ /* 0x000fe40000010000 */
        /* <DEDUP_REMOVED lines=21> */
[----:B---3--:R-:W-:Y:S01]  /*6e40*/  HMMA.16816.F32 R172, R176, R16, R76 ;  /* 0x00000010b0ac723c */ /* 0x008fe2000000184c */
        /* <DEDUP_REMOVED lines=19> */
[----:B------:R-:W-:Y:S01]  /*6f80*/  HMMA.16816.F32 R168, R180, R16, R44 ;  /* 0x00000010b4a8723c */ /* 0x000fe2000000182c */
        /* <DEDUP_REMOVED lines=13> */
[----:B------:R-:W-:Y:S02]  /*7060*/  FADD.FTZ R0, R112, R0 ;  /* 0x0000000070007221 */ /* 0x000fe40000010000 */
[----:B------:R-:W-:Y:S02]  /*7070*/  FADD.FTZ R4, R96, R4 ;  /* 0x0000000460047221 */ /* 0x000fe40000010000 */
[----:B------:R-:W-:Y:S02]  /*7080*/  FADD.FTZ R5, R104, R5 ;  /* 0x0000000568057221 */ /* 0x000fe40000010000 */
        /* <DEDUP_REMOVED lines=35> */
[----:B------:R-:W-:Y:S01]  /*72c0*/  FADD.FTZ R0, R24, R0 ;  /* 0x0000000018007221 */ /* 0x000fe20000010000 */
[----:B------:R1:W-:Y:S01]  /*72d0*/  STL [R1+0x10], R5 ;  /* 0x0000100501007387 */ /* 0x0003e20000100800 */
[----:B------:R-:W-:-:S03]  /*72e0*/  FADD.FTZ R3, R28, R3 ;  /* 0x000000031c037221 */ /* 0x000fc60000010000 */
[----:B------:R1:W-:Y:S04]  /*72f0*/  STL [R1+0x14], R4 ;  /* 0x0000140401007387 */ /* 0x0003e80000100800 */
[----:B------:R1:W-:Y:S04]  /*7300*/  STL [R1+0x18], R0 ;  /* 0x0000180001007387 */ /* 0x0003e80000100800 */
[----:B------:R1:W-:Y:S01]  /*7310*/  STL [R1+0x1c], R3 ;  /* 0x00001c0301007387 */ /* 0x0003e20000100800 */
[----:B------:R-:W-:Y:S05]  /*7320*/  @!P0 BRA `(.L_x_19) ;  /* 0x0000587000008947 */ /* 0x000fea0003800000 */
[----:B------:R-:W2:Y:S01]  /*7330*/  LDL.LU.64 R82, [R1] ;  /* 0x0000000001527983 */ /* 0x000ea20000300a00 */
[----:B------:R-:W-:Y:S01]  /*7340*/  IMAD.MOV.U32 R116, RZ, RZ, R69 ;  /* 0x000000ffff747224 */ /* 0x000fe200078e0045 */
[----:B------:R-:W-:Y:S01]  /*7350*/  MOV R118, R2 ;  /* 0x0000000200767202 */ /* 0x000fe20000000f00 */
[----:B-1----:R-:W-:Y:S01]  /*7360*/  IMAD.MOV.U32 R3, RZ, RZ, R70 ;  /* 0x000000ffff037224 */ /* 0x002fe200078e0046 */
[----:B------:R-:W3:Y:S01]  /*7370*/  LDL.LU.64 R248, [R1+0x8] ;  /* 0x0000080001f87983 */ /* 0x000ee20000300a00 */
[----:B------:R-:W-:Y:S01]  /*7380*/  IMAD.MOV.U32 R117, RZ, RZ, R68 ;  /* 0x000000ffff757224 */ /* 0x000fe200078e0044 */
[----:B--2---:R-:W-:-:S02]  /*7390*/  MOV R5, R83 ;  /* 0x0000005300057202 */ /* 0x004fc40000000f00 */
[----:B---3--:R-:W-:-:S05]  /*73a0*/  MOV R4, R248 ;  /* 0x000000f800047202 */ /* 0x008fca0000000f00 */
[----:B------:R1:W-:Y:S02]  /*73b0*/  STL.64 [R1+0x20], R4 ;  /* 0x0000200401007387 */ /* 0x0003e40000100a00 */
.L_x_20:
[----:B--2---:R-:W2:Y:S01]  /*73c0*/  LDL.64 R72, [R1+0x20] ;  /* 0x0000200001487983 */ /* 0x004ea20000100a00 */
[----:B------:R-:W-:Y:S04]  /*73d0*/  DEPBAR.LE SB0, 0x0 ;  /* 0x000080000000791a */ /* 0x000fe80000000000 */
[----:B------:R-:W-:Y:S01]  /*73e0*/  SHF.R.S32.HI R0, RZ, 0x1f, R242 ;  /* 0x0000001fff007819 */ /* 0x000fe200000114f2 */
[----:B------:R-:W-:Y:S01]  /*73f0*/  BAR.SYNC.DEFER_BLOCKING 0x0 ;  /* 0x0000000000007b1d */ /* 0x000fe20000010000 */
[----:B------:R-:W-:Y:S04]  /*7400*/  IMAD.WIDE.U32 R84, R242, c[0x0][0x208], RZ ;  /* 0x00008200f2547a25 */ /* 0x000fe800078e00ff */
[----:B------:R-:W-:Y:S03]  /*7410*/  IMAD R0, R0, c[0x0][0x208], RZ ;  /* 0x0000820000007a24 */ /* 0x000fe600078e02ff */
[----:B-----5:R-:W-:Y:S01]  /*7420*/  STL [R1+0x40], R230 ;  /* 0x000040e601007387 */ /* 0x020fe20000100800 */
[----:B------:R-:W-:Y:S03]  /*7430*/  IMAD R0, R242, c[0x0][0x20c], R0 ;  /* 0x00008300f2007a24 */ /* 0x000fe600078e0200 */
[----:B------:R-:W-:Y:S02]  /*7440*/  STL [R1+0x44], R119 ;  /* 0x0000447701007387 */ /* 0x000fe40000100800 */
[----:B------:R-:W-:Y:S02]  /*7450*/  IADD3 R0, R85, R0, RZ ;  /* 0x0000000055007210 */ /* 0x000fe40007ffe0ff */
[----:B------:R-:W-:Y:S03]  /*7460*/  STL [R1+0x48], R234 ;  /* 0x000048ea01007387 */ /* 0x000fe60000100800 */
[----:B------:R-:W-:Y:S01]  /*7470*/  IMAD R0, R0, 0x70, RZ ;  /* 0x0000007000007824 */ /* 0x000fe200078e02ff */
[----:B------:R-:W-:Y:S04]  /*7480*/  STL [R1+0x4c], R233 ;  /* 0x00004ce901007387 */ /* 0x000fe80000100800 */
[----:B------:R-:W-:Y:S08]  /*7490*/  LDSM.16.M88.4 R112, [R230+0x7100] ;  /* 0x00710000e670783b */ /* 0x000ff00000000200 */
[----:B------:R-:W3:Y:S08]  /*74a0*/  LDSM.16.M88.4 R16, [R119+0x3900] ;  /* 0x003900007710783b */ /* 0x000ef00000000200 */
[----:B------:R-:W4:Y:S08]  /*74b0*/  LDSM.16.M88.4 R108, [R230+0x9100] ;  /* 0x00910000e66c783b */ /* 0x000f300000000200 */
[----:B------:R-:W1:Y:S08]  /*74c0*/  LDSM.16.M88.4 R32, [R119+0x4100] ;  /* 0x004100007720783b */ /* 0x000e700000000200 */
[----:B------:R-:W1:Y:S08]  /*74d0*/  LDSM.16.M88.4 R48, [R119+0x4900] ;  /* 0x004900007730783b */ /* 0x000e700000000200 */
[----:B------:R-:W1:Y:S08]  /*74e0*/  LDSM.16.M88.4 R64, [R119+0x5100] ;  /* 0x005100007740783b */ /* 0x000e700000000200 */
[----:B------:R-:W1:Y:S08]  /*74f0*/  LDSM.16.M88.4 R80, [R119+0x5900] ;  /* 0x005900007750783b */ /* 0x000e700000000200 */
[----:B------:R-:W1:Y:S08]  /*7500*/  LDSM.16.M88.4 R96, [R119+0x6100] ;  /* 0x006100007760783b */ /* 0x000e700000000200 */
[----:B------:R-:W1:Y:S08]  /*7510*/  LDSM.16.M88.4 R184, [R119+0x6900] ;  /* 0x0069000077b8783b */ /* 0x000e700000000200 */
[----:B------:R-:W-:Y:S08]  /*7520*/  LDSM.16.M88.4 R188, [R233+0x7100] ;  /* 0x00710000e9bc783b */ /* 0x000ff00000000200 */
[----:B------:R-:W1:Y:S08]  /*7530*/  LDSM.16.M88.4 R192, [R234] ;  /* 0x00000000eac0783b */ /* 0x000e700000000200 */
[----:B------:R-:W1:Y:S08]  /*7540*/  LDSM.16.M88.4 R196, [R233+0x9100] ;  /* 0x00910000e9c4783b */ /* 0x000e700000000200 */
[----:B------:R-:W1:Y:S08]  /*7550*/  LDSM.16.M88.4 R200, [R240] ;  /* 0x00000000f0c8783b */ /* 0x000e700000000200 */
[----:B------:R-:W1:Y:S08]  /*7560*/  LDSM.16.M88.4 R204, [R239] ;  /* 0x00000000efcc783b */ /* 0x000e700000000200 */
[----:B------:R-:W1:Y:S08]  /*7570*/  LDSM.16.M88.4 R208, [R238] ;  /* 0x00000000eed0783b */ /* 0x000e700000000200 */
[----:B------:R-:W1:Y:S08]  /*7580*/  LDSM.16.M88.4 R212, [R237] ;  /* 0x00000000edd4783b */ /* 0x000e700000000200 */
[----:B------:R-:W1:Y:S08]  /*7590*/  LDSM.16.M88.4 R216, [R236] ;  /* 0x00000000ecd8783b */ /* 0x000e700000000200 */
[----:B------:R-:W1:Y:S08]  /*75a0*/  LDSM.16.M88.4 R220, [R235] ;  /* 0x00000000ebdc783b */ /* 0x000e700000000200 */
[----:B------:R-:W-:Y:S04]  /*75b0*/  STL [R1+0x50], R240 ;  /* 0x000050f001007387 */ /* 0x000fe80000100800 */
[----:B------:R-:W-:Y:S04]  /*75c0*/  STL [R1+0x54], R239 ;  /* 0x000054ef01007387 */ /* 0x000fe80000100800 */
[----:B------:R-:W-:Y:S04]  /*75d0*/  STL [R1+0x58], R238 ;  /* 0x000058ee01007387 */ /* 0x000fe80000100800 */
[----:B------:R-:W-:Y:S04]  /*75e0*/  STL [R1+0x5c], R237 ;  /* 0x00005ced01007387 */ /* 0x000fe80000100800 */
[----:B------:R-:W-:Y:S01]  /*75f0*/  STL [R1+0x60], R236 ;  /* 0x000060ec01007387 */ /* 0x000fe20000100800 */
[----:B--2---:R-:W-:Y:S01]  /*7600*/  IMAD.WIDE.U32 R84, R84, 0x70, R72 ;  /* 0x0000007054547825 */ /* 0x004fe200078e0048 */
[-C--:B-1-3--:R-:W-:Y:S04]  /*7610*/  HMMA.16816.F32 R4, R112, R16.reuse, RZ ;  /* 0x000000107004723c */ /* 0x08afe800000018ff */
[C---:B------:R-:W-:Y:S02]  /*7620*/  LEA R88, P0, R84.reuse, c[0x0][0x1f8], 0x1 ;  /* 0x00007e0054587a11 */ /* 0x040fe400078008ff */
[----:B------:R-:W-:Y:S02]  /*7630*/  IADD3 R0, R85, R0, RZ ;  /* 0x0000000055007210 */ /* 0x000fe40007ffe0ff */
[C---:B----4-:R-:W-:Y:S04]  /*7640*/  HMMA.16816.F32 R8, R108.reuse, R16, RZ ;  /* 0x000000106c08723c */ /* 0x050fe800000018ff */
[----:B------:R-:W-:Y:S02]  /*7650*/  LEA.HI.X R89, R84, c[0x0][0x1fc], R0, 0x1, P0 ;  /* 0x00007f0054597a11 */ /* 0x000fe400000f0c00 */
[----:B------:R-:W-:Y:S02]  /*7660*/  IADD3 R92, P2, R88, UR7, RZ ;  /* 0x00000007585c7c10 */ /* 0x000fe4000ff5e0ff */
[-C--:B------:R-:W-:Y:S01]  /*7670*/  HMMA.16816.F32 R12, R108, R18.reuse, RZ ;  /* 0x000000126c0c723c */ /* 0x080fe200000018ff */
[----:B------:R-:W-:Y:S01]  /*7680*/  @!PT LDS RZ, [RZ] ;  /* 0x00000000fffff984 */ /* 0x000fe20000000800 */
[----:B------:R-:W-:Y:S01]  /*7690*/  @!PT LDS RZ, [RZ] ;  /* 0x00000000fffff984 */ /* 0x000fe20000000800 */
[----:B------:R-:W-:Y:S01]  /*76a0*/  @!PT LDS RZ, [RZ] ;  /* 0x00000000fffff984 */ /* 0x000fe20000000800 */
[----:B------:R1:W-:Y:S03]  /*76b0*/  LDGSTS.E.BYPASS.LTC128B.128 [R241+0x100], [R88.64], !P1 ;  /* 0x0010000058f17fae */ /* 0x0003e6000c901d48 */
[----:B------:R-:W-:Y:S02]  /*76c0*/  IADD3.X R93, R89, UR5, RZ, P2, !PT ;  /* 0x00000005595d7c10 */ /* 0x000fe400097fe4ff */
[----:B------:R-:W-:Y:S02]  /*76d0*/  IADD3 R94, P0, R92, UR7, RZ ;  /* 0x000000075c5e7c10 */ /* 0x000fe4000ff1e0ff */
[C---:B------:R-:W-:Y:S01]  /*76e0*/  HMMA.16816.F32 R16, R112.reuse, R18, RZ ;  /* 0x000000127010723c */ /* 0x040fe200000018ff */
[----:B------:R2:W-:Y:S03]  /*76f0*/  LDGSTS.E.BYPASS.LTC128B.128 [R241+0x900], [R92.64], !P1 ;  /* 0x009000005cf17fae */ /* 0x0005e6000c901d48 */
[----:B------:R-:W-:Y:S02]  /*7700*/  IADD3.X R95, R93, UR5, RZ, P0, !PT ;  /* 0x000000055d5f7c10 */ /* 0x000fe400087fe4ff */
[----:B------:R-:W-:Y:S02]  /*7710*/  IADD3 R102, P2, R94, UR7, RZ ;  /* 0x000000075e667c10 */ /* 0x000fe4000ff5e0ff */
[-C--:B------:R-:W-:Y:S01]  /*7720*/  HMMA.16816.F32 R20, R112, R32.reuse, RZ ;  /* 0x000000207014723c */ /* 0x080fe200000018ff */
[----:B------:R2:W-:Y:S03]  /*7730*/  LDGSTS.E.BYPASS.LTC128B.128 [R241+0x1100], [R94.64], !P1 ;  /* 0x011000005ef17fae */ /* 0x0005e6000c901d48 */
[----:B------:R-:W-:Y:S04]  /*7740*/  IADD3.X R103, R95, UR5, RZ, P2, !PT ;  /* 0x000000055f677c10 */ /* 0x000fe800097fe4ff */
[C---:B------:R-:W-:Y:S01]  /*7750*/  HMMA.16816.F32 R24, R108.reuse, R32, RZ ;  /* 0x000000206c18723c */ /* 0x040fe200000018ff */
[----:B------:R3:W-:Y:S07]  /*7760*/  LDGSTS.E.BYPASS.LTC128B.128 [R241+0x1900], [R102.64], !P1 ;  /* 0x0190000066f17fae */ /* 0x0007ee000c901d48 */
[-C--:B------:R-:W-:Y:S08]  /*7770*/  HMMA.16816.F32 R28, R108, R34.reuse, RZ ;  /* 0x000000226c1c723c */ /* 0x080ff000000018ff */
[C---:B------:R-:W-:Y:S08]  /*7780*/  HMMA.16816.F32 R32, R112.reuse, R34, RZ ;  /* 0x000000227020723c */ /* 0x040ff000000018ff */
        /* <DEDUP_REMOVED lines=13> */
[C---:B-1----:R-:W-:Y:S07]  /*7860*/  HMMA.16816.F32 R88, R108.reuse, R96, RZ ;  /* 0x000000606c58723c */ /* 0x042fee00000018ff */
[----:B------:R-:W-:Y:S01]  /*7870*/  IADD3 R96, P0, R102, UR7, RZ ;  /* 0x0000000766607c10 */ /* 0x000fe2000ff1e0ff */
[-C--:B--2---:R-:W-:Y:S04]  /*7880*/  HMMA.16816.F32 R92, R108, R98.reuse, RZ ;  /* 0x000000626c5c723c */ /* 0x084fe800000018ff */
[----:B------:R-:W-:Y:S02]  /*7890*/  IADD3.X R97, R103, UR5, RZ, P0, !PT ;  /* 0x0000000567617c10 */ /* 0x000fe400087fe4ff */
[----:B------:R-:W-:Y:S03]  /*78a0*/  IADD3 R100, P2, R96, UR7, RZ ;  /* 0x0000000760647c10 */ /* 0x000fe6000ff5e0ff */
[----:B------:R1:W-:Y:S03]  /*78b0*/  LDGSTS.E.BYPASS.LTC128B.128 [R241+0x2100], [R96.64], !P1 ;  /* 0x0210000060f17fae */ /* 0x0003e6000c901d48 */
[----:B------:R-:W-:Y:S02]  /*78c0*/  IADD3.X R101, R97, UR5, RZ, P2, !PT ;  /* 0x0000000561657c10 */ /* 0x000fe400097fe4ff */
[----:B---3--:R-:W-:Y:S03]  /*78d0*/  IADD3 R102, P0, R100, UR7, RZ ;  /* 0x0000000764667c10 */ /* 0x008fe6000ff1e0ff */
[----:B------:R2:W-:Y:S01]  /*78e0*/  LDGSTS.E.BYPASS.LTC128B.128 [R241+0x2900], [R100.64], !P1 ;  /* 0x0290000064f17fae */ /* 0x0005e2000c901d48 */
[----:B------:R-:W-:Y:S07]  /*78f0*/  IADD3.X R103, R101, UR5, RZ, P0, !PT ;  /* 0x0000000565677c10 */ /* 0x000fee00087fe4ff */
[----:B------:R2:W-:Y:S08]  /*7900*/  LDGSTS.E.BYPASS.LTC128B.128 [R241+0x3100], [R102.64], !P1 ;  /* 0x0310000066f17fae */ /* 0x0005f0000c901d48 */
[----:B------:R-:W0:Y:S01]  /*7910*/  LDGDEPBAR ;  /* 0x00000000000079af */ /* 0x000e220000000000 */
[C---:B-1----:R-:W-:Y:S08]  /*7920*/  HMMA.16816.F32 R96, R112.reuse, R98, RZ ;  /* 0x000000627060723c */ /* 0x042ff000000018ff */
[-C--:B--2---:R-:W-:Y:S08]  /*7930*/  HMMA.16816.F32 R100, R112, R184.reuse, RZ ;  /* 0x000000b87064723c */ /* 0x084ff000000018ff */
[C---:B------:R-:W-:Y:S08]  /*7940*/  HMMA.16816.F32 R104, R108.reuse, R184, RZ ;  /* 0x000000b86c68723c */ /* 0x040ff000000018ff */
[-C--:B------:R-:W-:Y:S08]  /*7950*/  HMMA.16816.F32 R108, R108, R186.reuse, RZ ;  /* 0x000000ba6c6c723c */ /* 0x080ff000000018ff */
[----:B------:R-:W-:Y:S01]  /*7960*/  HMMA.16816.F32 R112, R112, R186, RZ ;  /* 0x000000ba7070723c */ /* 0x000fe200000018ff */
[----:B------:R-:W-:Y:S07]  /*7970*/  LDSM.16.M88.4 R184, [R231+0x7100] ;  /* 0x00710000e7b8783b */ /* 0x000fee0000000200 */
[-C--:B------:R-:W-:Y:S08]  /*7980*/  HMMA.16816.F32 R4, R188, R192.reuse, R4 ;  /* 0x000000c0bc04723c */ /* 0x080ff00000001804 */
[C---:B------:R-:W-:Y:S08]  /*7990*/  HMMA.16816.F32 R8, R196.reuse, R192, R8 ;  /* 0x000000c0c408723c */ /* 0x040ff00000001808 */
[-C--:B------:R-:W-:Y:S08]  /*79a0*/  HMMA.16816.F32 R12, R196, R194.reuse, R12 ;  /* 0x000000c2c40c723c */ /* 0x080ff0000000180c */
[C---:B------:R-:W-:Y:S01]  /*79b0*/  HMMA.16816.F32 R16, R188.reuse, R194, R16 ;  /* 0x000000c2bc10723c */ /* 0x040fe20000001810 */
[----:B------:R-:W1:Y:S07]  /*79c0*/  LDSM.16.M88.4 R192, [R229+0x3900] ;  /* 0x00390000e5c0783b */ /* 0x000e6e0000000200 */
[-C--:B------:R-:W-:Y:S08]  /*79d0*/  HMMA.16816.F32 R20, R188, R200.reuse, R20 ;  /* 0x000000c8bc14723c */ /* 0x080ff00000001814 */
[C---:B------:R-:W-:Y:S08]  /*79e0*/  HMMA.16816.F32 R24, R196.reuse, R200, R24 ;  /* 0x000000c8c418723c */ /* 0x040ff00000001818 */
[-C--:B------:R-:W-:Y:S08]  /*79f0*/  HMMA.16816.F32 R28, R196, R202.reuse, R28 ;  /* 0x000000cac41c723c */ /* 0x080ff0000000181c */
[C---:B------:R-:W-:Y:S01]  /*7a00*/  HMMA.16816.F32 R32, R188.reuse, R202, R32 ;  /* 0x000000cabc20723c */ /* 0x040fe20000001820 */
[----:B------:R-:W2:Y:S07]  /*7a10*/  LDSM.16.M88.4 R200, [R231+0x9100] ;  /* 0x00910000e7c8783b */ /* 0x000eae0000000200 */
[-C--:B------:R-:W-:Y:S08]  /*7a20*/  HMMA.16816.F32 R36, R188, R204.reuse, R36 ;  /* 0x000000ccbc24723c */ /* 0x080ff00000001824 */
[C---:B------:R-:W-:Y:S08]  /*7a30*/  HMMA.16816.F32 R40, R196.reuse, R204, R40 ;  /* 0x000000ccc428723c */ /* 0x040ff00000001828 */
[-C--:B------:R-:W-:Y:S08]  /*7a40*/  HMMA.16816.F32 R44, R196, R206.reuse, R44 ;  /* 0x000000cec42c723c */ /* 0x080ff0000000182c */
[C---:B------:R-:W-:Y:S01]  /*7a50*/  HMMA.16816.F32 R48, R188.reuse, R206, R48 ;  /* 0x000000cebc30723c */ /* 0x040fe20000001830 */
[----:B------:R-:W3:Y:S07]  /*7a60*/  LDSM.16.M88.4 R204, [R229+0x4100] ;  /* 0x00410000e5cc783b */ /* 0x000eee0000000200 */
[-C--:B------:R-:W-:Y:S08]  /*7a70*/  HMMA.16816.F32 R52, R188, R208.reuse, R52 ;  /* 0x000000d0bc34723c */ /* 0x080ff00000001834 */
[C---:B------:R-:W-:Y:S08]  /*7a80*/  HMMA.16816.F32 R56, R196.reuse, R208, R56 ;  /* 0x000000d0c438723c */ /* 0x040ff00000001838 */
[-C--:B------:R-:W-:Y:S08]  /*7a90*/  HMMA.16816.F32 R60, R196, R210.reuse, R60 ;  /* 0x000000d2c43c723c */ /* 0x080ff0000000183c */
[C---:B------:R-:W-:Y:S01]  /*7aa0*/  HMMA.16816.F32 R64, R188.reuse, R210, R64 ;  /* 0x000000d2bc40723c */ /* 0x040fe20000001840 */
[----:B------:R-:W-:Y:S07]  /*7ab0*/  LDSM.16.M88.4 R208, [R229+0x6100] ;  /* 0x00610000e5d0783b */ /* 0x000fee0000000200 */
        /* <DEDUP_REMOVED lines=9> */
[----:B------:R-:W-:Y:S07]  /*7b50*/  LDSM.16.M88.4 R216, [R228] ;  /* 0x00000000e4d8783b */ /* 0x000fee0000000200 */
[-C--:B------:R-:W-:Y:S08]  /*7b60*/  HMMA.16816.F32 R100, R188, R220.reuse, R100 ;  /* 0x000000dcbc64723c */ /* 0x080ff00000001864 */
[C---:B------:R-:W-:Y:S08]  /*7b70*/  HMMA.16816.F32 R104, R196.reuse, R220, R104 ;  /* 0x000000dcc468723c */ /* 0x040ff00000001868 */
[-C--:B------:R-:W-:Y:S01]  /*7b80*/  HMMA.16816.F32 R108, R196, R222.reuse, R108 ;  /* 0x000000dec46c723c */ /* 0x080fe2000000186c */
[----:B------:R-:W-:Y:S07]  /*7b90*/  LDSM.16.M88.4 R196, [R229+0x5100] ;  /* 0x00510000e5c4783b */ /* 0x000fee0000000200 */
[----:B------:R-:W-:Y:S01]  /*7ba0*/  HMMA.16816.F32 R112, R188, R222, R112 ;  /* 0x000000debc70723c */ /* 0x000fe20000001870 */
[----:B------:R-:W4:Y:S07]  /*7bb0*/  LDSM.16.M88.4 R188, [R229+0x4900] ;  /* 0x00490000e5bc783b */ /* 0x000f2e0000000200 */
[-C--:B-1----:R-:W-:Y:S08]  /*7bc0*/  HMMA.16816.F32 R4, R184, R192.reuse, R4 ;  /* 0x000000c0b804723c */ /* 0x082ff00000001804 */
[C---:B--2---:R-:W-:Y:S08]  /*7bd0*/  HMMA.16816.F32 R8, R200.reuse, R192, R8 ;  /* 0x000000c0c808723c */ /* 0x044ff00000001808 */
[-C--:B------:R-:W-:Y:S08]  /*7be0*/  HMMA.16816.F32 R12, R200, R194.reuse, R12 ;  /* 0x000000c2c80c723c */ /* 0x080ff0000000180c */
[C---:B------:R-:W-:Y:S01]  /*7bf0*/  HMMA.16816.F32 R16, R184.reuse, R194, R16 ;  /* 0x000000c2b810723c */ /* 0x040fe20000001810 */
[----:B------:R-:W1:Y:S07]  /*7c00*/  LDSM.16.M88.4 R192, [R229+0x5900] ;  /* 0x00590000e5c0783b */ /* 0x000e6e0000000200 */
[-C--:B---3--:R-:W-:Y:S08]  /*7c10*/  HMMA.16816.F32 R20, R184, R204.reuse, R20 ;  /* 0x000000ccb814723c */ /* 0x088ff00000001814 */
[C---:B------:R-:W-:Y:S08]  /*7c20*/  HMMA.16816.F32 R24, R200.reuse, R204, R24 ;  /* 0x000000ccc818723c */ /* 0x040ff00000001818 */
[-C--:B------:R-:W-:Y:S08]  /*7c30*/  HMMA.16816.F32 R28, R200, R206.reuse, R28 ;  /* 0x000000cec81c723c */ /* 0x080ff0000000181c */
[C---:B------:R-:W-:Y:S01]  /*7c40*/  HMMA.16816.F32 R32, R184.reuse, R206, R32 ;  /* 0x000000ceb820723c */ /* 0x040fe20000001820 */
[----:B------:R-:W2:Y:S07]  /*7c50*/  LDSM.16.M88.4 R204, [R232+0x7100] ;  /* 0x00710000e8cc783b */ /* 0x000eae0000000200 */
[-C--:B----4-:R-:W-:Y:S08]  /*7c60*/  HMMA.16816.F32 R36, R184, R188.reuse, R36 ;  /* 0x000000bcb824723c */ /* 0x090ff00000001824 */
[C---:B------:R-:W-:Y:S08]  /*7c70*/  HMMA.16816.F32 R40, R200.reuse, R188, R40 ;  /* 0x000000bcc828723c */ /* 0x040ff00000001828 */
[-C--:B------:R-:W-:Y:S08]  /*7c80*/  HMMA.16816.F32 R44, R200, R190.reuse, R44 ;  /* 0x000000bec82c723c */ /* 0x080ff0000000182c */
[C---:B------:R-:W-:Y:S01]  /*7c90*/  HMMA.16816.F32 R48, R184.reuse, R190, R48 ;  /* 0x000000beb830723c */ /* 0x040fe20000001830 */
[----:B------:R-:W3:Y:S07]  /*7ca0*/  LDSM.16.M88.4 R188, [R232+0x9100] ;  /* 0x00910000e8bc783b */ /* 0x000eee0000000200 */
[-C--:B------:R-:W-:Y:S08]  /*7cb0*/  HMMA.16816.F32 R52, R184, R196.reuse, R52 ;  /* 0x000000c4b834723c */ /* 0x080ff00000001834 */
[C---:B------:R-:W-:Y:S08]  /*7cc0*/  HMMA.16816.F32 R56, R200.reuse, R196, R56 ;  /* 0x000000c4c838723c */ /* 0x040ff00000001838 */
[-C--:B------:R-:W-:Y:S08]  /*7cd0*/  HMMA.16816.F32 R60, R200, R198.reuse, R60 ;  /* 0x000000c6c83c723c */ /* 0x080ff0000000183c */
[C---:B------:R-:W-:Y:S08]  /*7ce0*/  HMMA.16816.F32 R64, R184.reuse, R198, R64 ;  /* 0x000000c6b840723c */ /* 0x040ff00000001840 */
[-C--:B-1----:R-:W-:Y:S08]  /*7cf0*/  HMMA.16816.F32 R68, R184, R192.reuse, R68 ;  /* 0x000000c0b844723c */ /* 0x082ff00000001844 */
[C---:B------:R-:W-:Y:S08]  /*7d00*/  HMMA.16816.F32 R72, R200.reuse, R192, R72 ;  /* 0x000000c0c848723c */ /* 0x040ff00000001848 */
[-C--:B------:R-:W-:Y:S08]  /*7d10*/  HMMA.16816.F32 R76, R200, R194.reuse, R76 ;  /* 0x000000c2c84c723c */ /* 0x080ff0000000184c */
        /* <DEDUP_REMOVED lines=8> */
[----:B------:R-:W-:Y:S08]  /*7da0*/  HMMA.16816.F32 R112, R184, R214, R112 ;  /* 0x000000d6b870723c */ /* 0x000ff00000001870 */
[-C--:B--2---:R-:W-:Y:S08]  /*7db0*/  HMMA.16816.F32 R4, R204, R216.reuse, R4 ;  /* 0x000000d8cc04723c */ /* 0x084ff00000001804 */
[C---:B---3--:R-:W-:Y:S08]  /*7dc0*/  HMMA.16816.F32 R8, R188.reuse, R216, R8 ;  /* 0x000000d8bc08723c */ /* 0x048ff00000001808 */
[-C--:B------:R-:W-:Y:S08]  /*7dd0*/  HMMA.16816.F32 R12, R188, R218.reuse, R12 ;  /* 0x000000dabc0c723c */ /* 0x080ff0000000180c */
[----:B------:R-:W-:Y:S01]  /*7de0*/  FMUL.FTZ R4, R4, c[0x0][0x320] ;  /* 0x0000c80004047a20 */ /* 0x000fe20000410000 */
[C---:B------:R-:W-:Y:S03]  /*7df0*/  HMMA.16816.F32 R16, R204.reuse, R218, R16 ;  /* 0x000000dacc10723c */ /* 0x040fe60000001810 */
[----:B------:R-:W1:Y:S01]  /*7e00*/  MUFU.TANH R185, R4 ;  /* 0x0000000400b97308 */ /* 0x000e620000002400 */
[----:B------:R-:W-:Y:S02]  /*7e10*/  FMUL.FTZ R6, R6, c[0x0][0x320] ;  /* 0x0000c80006067a20 */ /* 0x000fe40000410000 */
[----:B------:R-:W-:Y:S02]  /*7e20*/  FMUL.FTZ R5, R5, c[0x0][0x320] ;  /* 0x0000c80005057a20 */ /* 0x000fe40000410000 */
[----:B------:R-:W-:Y:S04]  /*7e30*/  FMUL.FTZ R7, R7, c[0x0][0x320] ;  /* 0x0000c80007077a20 */ /* 0x000fe80000410000 */
[----:B------:R-:W-:Y:S01]  /*7e40*/  FMUL.FTZ R8, R8, c[0x0][0x320] ;  /* 0x0000c80008087a20 */ /* 0x000fe20000410000 */
[----:B------:R-:W2:Y:S01]  /*7e50*/  MUFU.TANH R187, R6 ;  /* 0x0000000600bb7308 */ /* 0x000ea20000002400 */
[----:B------:R-:W-:Y:S02]  /*7e60*/  FMUL.FTZ R9, R9, c[0x0][0x320] ;  /* 0x0000c80009097a20 */ /* 0x000fe40000410000 */
[----:B------:R-:W-:Y:S02]  /*7e70*/  FMUL.FTZ R10, R10, c[0x0][0x320] ;  /* 0x0000c8000a0a7a20 */ /* 0x000fe40000410000 */
[----:B------:R-:W-:Y:S02]  /*7e80*/  FMUL.FTZ R11, R11, c[0x0][0x320] ;  /* 0x0000c8000b0b7a20 */ /* 0x000fe40000410000 */
[----:B------:R-:W-:Y:S02]  /*7e90*/  FMUL.FTZ R12, R12, c[0x0][0x320] ;  /* 0x0000c8000c0c7a20 */ /* 0x000fe40000410000 */
[----:B------:R-:W-:Y:S01]  /*7ea0*/  FMUL.FTZ R14, R14, c[0x0][0x320] ;  /* 0x0000c8000e0e7a20 */ /* 0x000fe20000410000 */
[----:B------:R-:W-:Y:S01]  /*7eb0*/  MUFU.TANH R184, R5 ;  /* 0x0000000500b87308 */ /* 0x000fe20000002400 */
[----:B------:R-:W-:Y:S02]  /*7ec0*/  FMUL.FTZ R13, R13, c[0x0][0x320] ;  /* 0x0000c8000d0d7a20 */ /* 0x000fe40000410000 */
[----:B------:R-:W-:Y:S01]  /*7ed0*/  FMUL.FTZ R15, R15, c[0x0][0x320] ;  /* 0x0000c8000f0f7a20 */ /* 0x000fe20000410000 */
[----:B-1----:R-:W-:Y:S01]  /*7ee0*/  FMNMX.FTZ R0, R185, R3, !PT ;  /* 0x00000003b9007209 */ /* 0x002fe20007810000 */
[----:B------:R-:W-:Y:S02]  /*7ef0*/  FMUL.FTZ R19, R19, c[0x0][0x320] ;  /* 0x0000c80013137a20 */ /* 0x000fe40000410000 */
[----:B------:R-:W-:Y:S02]  /*7f00*/  FMUL.FTZ R17, R17, c[0x0][0x320] ;  /* 0x0000c80011117a20 */ /* 0x000fe40000410000 */
[----:B------:R-:W-:Y:S01]  /*7f10*/  FMUL.FTZ R18, R18, c[0x0][0x320] ;  /* 0x0000c80012127a20 */ /* 0x000fe20000410000 */
[----:B------:R-:W-:Y:S01]  /*7f20*/  MUFU.TANH R12, R12 ;  /* 0x0000000c000c7308 */ /* 0x000fe20000002400 */
[----:B------:R-:W-:Y:S01]  /*7f30*/  FMUL.FTZ R16, R16, c[0x0][0x320] ;  /* 0x0000c80010107a20 */ /* 0x000fe20000410000 */
[----:B--2---:R-:W-:Y:S08]  /*7f40*/  FMNMX.FTZ R2, R187, R116, !PT ;  /* 0x00000074bb027209 */ /* 0x004ff00007810000 */
[----:B------:R1:W-:Y:S10]  /*7f50*/  MUFU.TANH R186, R7 ;  /* 0x0000000700ba7308 */ /* 0x0003f40000002400 */
[----:B------:R-:W-:Y:S10]  /*7f60*/  MUFU.TANH R13, R13 ;  /* 0x0000000d000d7308 */ /* 0x000ff40000002400 */
[----:B------:R-:W2:Y:S01]  /*7f70*/  MUFU.TANH R197, R8 ;  /* 0x0000000800c57308 */ /* 0x000ea20000002400 */
[----:B-1----:R-:W1:Y:S09]  /*7f80*/  LDSM.16.M88.4 R4, [R228+0x800] ;  /* 0x00080000e404783b */ /* 0x002e720000000200 */
[----:B------:R-:W3:Y:S10]  /*7f90*/  MUFU.TANH R192, R9 ;  /* 0x0000000900c07308 */ /* 0x000ef40000002400 */
[----:B------:R-:W-:Y:S10]  /*7fa0*/  MUFU.TANH R196, R10 ;  /* 0x0000000a00c47308 */ /* 0x000ff40000002400 */
[----:B------:R4:W-:Y:S10]  /*7fb0*/  MUFU.TANH R195, R11 ;  /* 0x0000000b00c37308 */ /* 0x0009f40000002400 */
[----:B------:R-:W2:Y:S01]  /*7fc0*/  MUFU.TANH R18, R18 ;  /* 0x0000001200127308 */ /* 0x000ea20000002400 */
[-C--:B-1----:R-:W-:Y:S09]  /*7fd0*/  HMMA.16816.F32 R20, R204, R4.reuse, R20 ;  /* 0x00000004cc14723c */ /* 0x082ff20000001814 */
[----:B------:R-:W1:Y:S01]  /*7fe0*/  MUFU.TANH R16, R16 ;  /* 0x0000001000107308 */ /* 0x000e620000002400 */
[C---:B------:R-:W-:Y:S01]  /*7ff0*/  HMMA.16816.F32 R24, R188.reuse, R4, R24 ;  /* 0x00000004bc18723c */ /* 0x040fe20000001818 */
[----:B----4-:R-:W4:Y:S08]  /*8000*/  LDSM.16.M88.4 R8, [R228+0x1000] ;  /* 0x00100000e408783b */ /* 0x010f300000000200 */
[----:B------:R-:W1:Y:S01]  /*8010*/  MUFU.TANH R19, R19 ;  /* 0x0000001300137308 */ /* 0x000e620000002400 */
[-C--:B------:R-:W-:Y:S04]  /*8020*/  HMMA.16816.F32 R28, R188, R6.reuse, R28 ;  /* 0x00000006bc1c723c */ /* 0x080fe8000000181c */
[----:B------:R-:W-:Y:S04]  /*8030*/  FMUL.FTZ R22, R22, c[0x0][0x320] ;  /* 0x0000c80016167a20 */ /* 0x000fe80000410000 */
[C---:B------:R-:W-:Y:S01]  /*8040*/  HMMA.16816.F32 R32, R204.reuse, R6, R32 ;  /* 0x00000006cc20723c */ /* 0x040fe20000001820 */
[----:B------:R-:W1:Y:S01]  /*8050*/  MUFU.TANH R17, R17 ;  /* 0x0000001100117308 */ /* 0x000e620000002400 */
[----:B------:R-:W1:Y:S02]  /*8060*/  LDSM.16.M88.4 R4, [R228+0x1800] ;  /* 0x00180000e404783b */ /* 0x000e640000000200 */
[----:B------:R-:W-:Y:S02]  /*8070*/  FMUL.FTZ R20, R20, c[0x0][0x320] ;  /* 0x0000c80014147a20 */ /* 0x000fe40000410000 */
[----:B------:R-:W-:Y:S02]  /*8080*/  FMUL.FTZ R23, R23, c[0x0][0x320] ;  /* 0x0000c80017177a20 */ /* 0x000fe40000410000 */
[----:B------:R-:W-:Y:S03]  /*8090*/  FMUL.FTZ R24, R24, c[0x0][0x320] ;  /* 0x0000c80018187a20 */ /* 0x000fe60000410000 */
[----:B------:R-:W1:Y:S01]  /*80a0*/  MUFU.TANH R22, R22 ;  /* 0x0000001600167308 */ /* 0x000e620000002400 */
        /* <DEDUP_REMOVED lines=8> */
[-C--:B----4-:R-:W-:Y:S03]  /*8130*/  HMMA.16816.F32 R36, R204, R8.reuse, R36 ;  /* 0x00000008cc24723c */ /* 0x090fe60000001824 */
[----:B------:R-:W-:Y:S02]  /*8140*/  FMUL.FTZ R34, R34, c[0x0][0x320] ;  /* 0x0000c80022227a20 */ /* 0x000fe40000410000 */
[----:B------:R-:W-:Y:S01]  /*8150*/  FMUL.FTZ R33, R33, c[0x0][0x320] ;  /* 0x0000c80021217a20 */ /* 0x000fe20000410000 */
[----:B------:R-:W3:Y:S01]  /*8160*/  MUFU.TANH R20, R20 ;  /* 0x0000001400147308 */ /* 0x000ee20000002400 */
[----:B------:R-:W-:Y:S01]  /*8170*/  FMUL.FTZ R35, R35, c[0x0][0x320] ;  /* 0x0000c80023237a20 */ /* 0x000fe20000410000 */
[C---:B------:R-:W-:Y:S04]  /*8180*/  HMMA.16816.F32 R40, R188.reuse, R8, R40 ;  /* 0x00000008bc28723c */ /* 0x040fe80000001828 */
[----:B------:R-:W-:Y:S02]  /*8190*/  FMUL.FTZ R30, R30, c[0x0][0x320] ;  /* 0x0000c8001e1e7a20 */ /* 0x000fe40000410000 */
[----:B------:R-:W-:Y:S02]  /*81a0*/  FMUL.FTZ R31, R31, c[0x0][0x320] ;  /* 0x0000c8001f1f7a20 */ /* 0x000fe40000410000 */
[----:B------:R-:W-:Y:S01]  /*81b0*/  MUFU.TANH R25, R25 ;  /* 0x0000001900197308 */ /* 0x000fe20000002400 */
[-C--:B------:R-:W-:Y:S07]  /*81c0*/  HMMA.16816.F32 R44, R188, R10.reuse, R44 ;  /* 0x0000000abc2c723c */ /* 0x080fee000000182c */
[----:B------:R-:W-:Y:S01]  /*81d0*/  FMUL.FTZ R38, R38, c[0x0][0x320] ;  /* 0x0000c80026267a20 */ /* 0x000fe20000410000 */
[C---:B------:R-:W-:Y:S01]  /*81e0*/  HMMA.16816.F32 R48, R204.reuse, R10, R48 ;  /* 0x0000000acc30723c */ /* 0x040fe20000001830 */
[----:B------:R-:W2:Y:S01]  /*81f0*/  MUFU.TANH R23, R23 ;  /* 0x0000001700177308 */ /* 0x000ea20000002400 */
[----:B------:R-:W2:Y:S02]  /*8200*/  LDSM.16.M88.4 R8, [R228+0x2000] ;  /* 0x00200000e408783b */ /* 0x000ea40000000200 */
[----:B------:R-:W-:Y:S02]  /*8210*/  FMUL.FTZ R36, R36, c[0x0][0x320] ;  /* 0x0000c80024247a20 */ /* 0x000fe40000410000 */
[----:B------:R-:W-:Y:S02]  /*8220*/  FMUL.FTZ R39, R39, c[0x0][0x320] ;  /* 0x0000c80027277a20 */ /* 0x000fe40000410000 */
[-C--:B-1----:R-:W-:Y:S03]  /*8230*/  HMMA.16816.F32 R52, R204, R4.reuse, R52 ;  /* 0x00000004cc34723c */ /* 0x082fe60000001834 */
[----:B------:R-:W-:Y:S01]  /*8240*/  MUFU.TANH R34, R34 ;  /* 0x0000002200227308 */ /* 0x000fe20000002400 */
[----:B------:R-:W-:Y:S02]  /*8250*/  FMUL.FTZ R37, R37, c[0x0][0x320] ;  /* 0x0000c80025257a20 */ /* 0x000fe40000410000 */
[----:B------:R-:W-:Y:S02]  /*8260*/  FMUL.FTZ R40, R40, c[0x0][0x320] ;  /* 0x0000c80028287a20 */ /* 0x000fe40000410000 */
[C---:B------:R-:W-:Y:S04]  /*8270*/  HMMA.16816.F32 R56, R188.reuse, R4, R56 ;  /* 0x00000004bc38723c */ /* 0x040fe80000001838 */
[----:B------:R-:W-:Y:S01]  /*8280*/  FMUL.FTZ R46, R46, c[0x0][0x320] ;  /* 0x0000c8002e2e7a20 */ /* 0x000fe20000410000 */
[----:B------:R-:W1:Y:S01]  /*8290*/  MUFU.TANH R21, R21 ;  /* 0x0000001500157308 */ /* 0x000e620000002400 */
[----:B------:R-:W-:Y:S02]  /*82a0*/  FMUL.FTZ R47, R47, c[0x0][0x320] ;  /* 0x0000c8002f2f7a20 */ /* 0x000fe40000410000 */
[-C--:B------:R-:W-:Y:S04]  /*82b0*/  HMMA.16816.F32 R60, R188, R6.reuse, R60 ;  /* 0x00000006bc3c723c */ /* 0x080fe8000000183c */
[----:B------:R-:W-:Y:S02]  /*82c0*/  FMUL.FTZ R50, R50, c[0x0][0x320] ;  /* 0x0000c80032327a20 */ /* 0x000fe40000410000 */
[----:B------:R-:W-:Y:S01]  /*82d0*/  FMUL.FTZ R51, R51, c[0x0][0x320] ;  /* 0x0000c80033337a20 */ /* 0x000fe20000410000 */
[----:B------:R-:W-:Y:S01]  /*82e0*/  MUFU.TANH R28, R28 ;  /* 0x0000001c001c7308 */ /* 0x000fe20000002400 */
[C---:B------:R-:W-:Y:S01]  /*82f0*/  HMMA.16816.F32 R64, R204.reuse, R6, R64 ;  /* 0x00000006cc40723c */ /* 0x040fe20000001840 */
[----:B------:R-:W1:Y:S03]  /*8300*/  LDSM.16.M88.4 R4, [R228+0x2800] ;  /* 0x00280000e404783b */ /* 0x000e660000000200 */
[----:B------:R-:W-:Y:S02]  /*8310*/  FMUL.FTZ R54, R54, c[0x0][0x320] ;  /* 0x0000c80036367a20 */ /* 0x000fe40000410000 */
[----:B------:R-:W-:Y:S02]  /*8320*/  FMUL.FTZ R52, R52, c[0x0][0x320] ;  /* 0x0000c80034347a20 */ /* 0x000fe40000410000 */
[----:B------:R-:W-:Y:S01]  /*8330*/  FMUL.FTZ R55, R55, c[0x0][0x320] ;  /* 0x0000c80037377a20 */ /* 0x000fe20000410000 */
[----:B------:R-:W-:Y:S01]  /*8340*/  MUFU.TANH R214, R46 ;  /* 0x0000002e00d67308 */ /* 0x000fe20000002400 */
[-C--:B--2---:R-:W-:Y:S03]  /*8350*/  HMMA.16816.F32 R68, R204, R8.reuse, R68 ;  /* 0x00000008cc44723c */ /* 0x084fe60000001844 */
[----:B------:R-:W-:Y:S02]  /*8360*/  FMUL.FTZ R53, R53, c[0x0][0x320] ;  /* 0x0000c80035357a20 */ /* 0x000fe40000410000 */
[----:B------:R-:W-:Y:S02]  /*8370*/  FMUL.FTZ R49, R49, c[0x0][0x320] ;  /* 0x0000c80031317a20 */ /* 0x000fe40000410000 */
[----:B------:R-:W-:Y:S01]  /*8380*/  FMUL.FTZ R63, R63, c[0x0][0x320] ;  /* 0x0000c8003f3f7a20 */ /* 0x000fe20000410000 */
[C---:B------:R-:W-:Y:S01]  /*8390*/  HMMA.16816.F32 R72, R188.reuse, R8, R72 ;  /* 0x00000008bc48723c */ /* 0x040fe20000001848 */
[----:B------:R-:W2:Y:S03]  /*83a0*/  MUFU.TANH R35, R35 ;  /* 0x0000002300237308 */ /* 0x000ea60000002400 */
[----:B------:R-:W-:Y:S02]  /*83b0*/  FMUL.FTZ R41, R41, c[0x0][0x320] ;  /* 0x0000c80029297a20 */ /* 0x000fe40000410000 */
[----:B------:R-:W-:Y:S02]  /*83c0*/  FMUL.FTZ R66, R66, c[0x0][0x320] ;  /* 0x0000c80042427a20 */ /* 0x000fe40000410000 */
[-C--:B------:R-:W-:Y:S03]  /*83d0*/  HMMA.16816.F32 R76, R188, R10.reuse, R76 ;  /* 0x0000000abc4c723c */ /* 0x080fe6000000184c */
[----:B------:R-:W2:Y:S01]  /*83e0*/  MUFU.TANH R32, R32 ;  /* 0x0000002000207308 */ /* 0x000ea20000002400 */
[----:B------:R-:W-:Y:S02]  /*83f0*/  FMUL.FTZ R45, R45, c[0x0][0x320] ;  /* 0x0000c8002d2d7a20 */ /* 0x000fe40000410000 */
[----:B------:R-:W-:Y:S02]  /*8400*/  FMUL.FTZ R62, R62, c[0x0][0x320] ;  /* 0x0000c8003e3e7a20 */ /* 0x000fe40000410000 */
[C---:B------:R-:W-:Y:S01]  /*8410*/  HMMA.16816.F32 R80, R204.reuse, R10, R80 ;  /* 0x0000000acc50723c */ /* 0x040fe20000001850 */
[----:B------:R-:W2:Y:S01]  /*8420*/  LDSM.16.M88.4 R8, [R228+0x3000] ;  /* 0x00300000e408783b */ /* 0x000ea20000000200 */
[----:B------:R-:W-:Y:S04]  /*8430*/  DEPBAR.LE SB0, 0x0 ;  /* 0x000080000000791a */ /* 0x000fe80000000000 */
[----:B------:R-:W2:Y:S01]  /*8440*/  MUFU.TANH R33, R33 ;  /* 0x0000002100217308 */ /* 0x000ea20000002400 */
[----:B------:R-:W-:Y:S01]  /*8450*/  FMUL.FTZ R70, R70, c[0x0][0x320] ;  /* 0x0000c80046467a20 */ /* 0x000fe20000410000 */
[-C--:B-1----:R-:W-:Y:S01]  /*8460*/  HMMA.16816.F32 R84, R204, R4.reuse, R84 ;  /* 0x00000004cc54723c */ /* 0x082fe20000001854 */
[----:B------:R-:W-:Y:S04]  /*8470*/  BAR.SYNC.DEFER_BLOCKING 0x0 ;  /* 0x0000000000007b1d */ /* 0x000fe80000010000 */
[----:B------:R-:W-:Y:S02]  /*8480*/  FMUL.FTZ R69, R69, c[0x0][0x320] ;  /* 0x0000c80045457a20 */ /* 0x000fe40000410000 */
[----:B------:R-:W-:Y:S01]  /*8490*/  FMUL.FTZ R71, R71, c[0x0][0x320] ;  /* 0x0000c80047477a20 */ /* 0x000fe20000410000 */
[----:B------:R1:W-:Y:S01]  /*84a0*/  MUFU.TANH R46, R70 ;  /* 0x00000046002e7308 */ /* 0x0003e20000002400 */
[C---:B------:R-:W-:Y:S04]  /*84b0*/  HMMA.16816.F32 R88, R188.reuse, R4, R88 ;  /* 0x00000004bc58723c */ /* 0x040fe80000001858 */
[----:B------:R-:W-:Y:S02]  /*84c0*/  FMUL.FTZ R77, R77, c[0x0][0x320] ;  /* 0x0000c8004d4d7a20 */ /* 0x000fe40000410000 */
[----:B------:R-:W-:Y:S01]  /*84d0*/  FMUL.FTZ R78, R78, c[0x0][0x320] ;  /* 0x0000c8004e4e7a20 */ /* 0x000fe20000410000 */
[----:B------:R-:W-:Y:S01]  /*84e0*/  FMNMX.FTZ R4, R197, R117, !PT ;  /* 0x00000075c5047209 */ /* 0x000fe20007810000 */
[-C--:B------:R-:W-:Y:S01]  /*84f0*/  HMMA.16816.F32 R92, R188, R6.reuse, R92 ;  /* 0x00000006bc5c723c */ /* 0x080fe2000000185c */
[----:B------:R-:W3:Y:S03]  /*8500*/  MUFU.TANH R29, R29 ;  /* 0x0000001d001d7308 */ /* 0x000ee60000002400 */
[----:B------:R-:W-:Y:S02]  /*8510*/  FMUL.FTZ R82, R82, c[0x0][0x320] ;  /* 0x0000c80052527a20 */ /* 0x000fe40000410000 */
[----:B------:R-:W-:Y:S02]  /*8520*/  FMUL.FTZ R80, R80, c[0x0][0x320] ;  /* 0x0000c80050507a20 */ /* 0x000fe40000410000 */
[C---:B------:R-:W-:Y:S01]  /*8530*/  HMMA.16816.F32 R96, R204.reuse, R6, R96 ;  /* 0x00000006cc60723c */ /* 0x040fe20000001860 */
[----:B------:R-:W4:Y:S02]  /*8540*/  LDL R7, [R1+0x34] ;  /* 0x0000340001077983 */ /* 0x000f240000100800 */
[----:B------:R-:W3:Y:S01]  /*8550*/  MUFU.TANH R198, R38 ;  /* 0x0000002600c67308 */ /* 0x000ee20000002400 */
[----:B------:R-:W-:Y:S02]  /*8560*/  FMUL.FTZ R86, R86, c[0x0][0x320] ;  /* 0x0000c80056567a20 */ /* 0x000fe40000410000 */
[----:B------:R-:W-:Y:S01]  /*8570*/  FMUL.FTZ R81, R81, c[0x0][0x320] ;  /* 0x0000c80051517a20 */ /* 0x000fe20000410000 */
[----:B-1----:R-:W-:Y:S01]  /*8580*/  FMNMX.FTZ R70, R184, R0, !PT ;  /* 0x00000000b8467209 */ /* 0x002fe20007810000 */
[-C--:B--2---:R-:W-:Y:S04]  /*8590*/  HMMA.16816.F32 R100, R204, R8.reuse, R100 ;  /* 0x00000008cc64723c */ /* 0x084fe80000001864 */
[----:B------:R-:W-:Y:S01]  /*85a0*/  FMNMX.FTZ R0, R186, R2, !PT ;  /* 0x00000002ba007209 */ /* 0x000fe20007810000 */
[----:B------:R-:W-:Y:S01]  /*85b0*/  MUFU.TANH R194, R26 ;  /* 0x0000001a00c27308 */ /* 0x000fe20000002400 */
[----:B---3--:R-:W-:Y:S01]  /*85c0*/  FMNMX.FTZ R2, R192, R4, !PT ;  /* 0x00000004c0027209 */ /* 0x008fe20007810000 */
[----:B------:R-:W-:Y:S01]  /*85d0*/  FMUL.FTZ R83, R83, c[0x0][0x320] ;  /* 0x0000c80053537a20 */ /* 0x000fe20000410000 */
[----:B------:R-:W-:Y:S01]  /*85e0*/  FMNMX.FTZ R0, R18, R0, !PT ;  /* 0x0000000012007209 */ /* 0x000fe20007810000 */
[----:B------:R-:W-:Y:S01]  /*85f0*/  FMUL.FTZ R95, R95, c[0x0][0x320] ;  /* 0x0000c8005f5f7a20 */ /* 0x000fe20000410000 */
[C---:B------:R-:W-:Y:S04]  /*8600*/  HMMA.16816.F32 R104, R188.reuse, R8, R104 ;  /* 0x00000008bc68723c */ /* 0x040fe80000001868 */
[----:B------:R-:W-:Y:S01]  /*8610*/  FMNMX.FTZ R2, R12, R2, !PT ;  /* 0x000000020c027209 */ /* 0x000fe20007810000 */
[----:B------:R-:W1:Y:S01]  /*8620*/  MUFU.TANH R26, R36 ;  /* 0x00000024001a7308 */ /* 0x000e620000002400 */
[----:B------:R-:W-:Y:S01]  /*8630*/  FMNMX.FTZ R70, R16, R70, !PT ;  /* 0x0000004610467209 */ /* 0x000fe20007810000 */
[----:B------:R-:W-:Y:S01]  /*8640*/  FMUL.FTZ R84, R84, c[0x0][0x320] ;  /* 0x0000c80054547a20 */ /* 0x000fe20000410000 */
[----:B------:R-:W-:Y:S01]  /*8650*/  FMNMX.FTZ R2, R13, R2, !PT ;  /* 0x000000020d027209 */ /* 0x000fe20007810000 */
[-C--:B------:R-:W-:Y:S03]  /*8660*/  HMMA.16816.F32 R108, R188, R10.reuse, R108 ;  /* 0x0000000abc6c723c */ /* 0x080fe6000000186c */
[----:B------:R-:W-:Y:S01]  /*8670*/  FMNMX.FTZ R0, R19, R0, !PT ;  /* 0x0000000013007209 */ /* 0x000fe20007810000 */
[----:B------:R-:W-:Y:S01]  /*8680*/  FMUL.FTZ R87, R87, c[0x0][0x320] ;  /* 0x0000c80057577a20 */ /* 0x000fe20000410000 */
[----:B------:R-:W-:Y:S01]  /*8690*/  FMNMX.FTZ R70, R17, R70, !PT ;  /* 0x0000004611467209 */ /* 0x000fe20007810000 */
[----:B------:R-:W-:Y:S01]  /*86a0*/  MUFU.TANH R201, R39 ;  /* 0x0000002700c97308 */ /* 0x000fe20000002400 */
[----:B------:R-:W-:Y:S01]  /*86b0*/  FMNMX.FTZ R4, R22, R0, !PT ;  /* 0x0000000016047209 */ /* 0x000fe20007810000 */
[----:B------:R-:W-:Y:S04]  /*86c0*/  HMMA.16816.F32 R112, R204, R10, R112 ;  /* 0x0000000acc70723c */ /* 0x000fe80000001870 */
[----:B------:R-:W-:Y:S01]  /*86d0*/  FMNMX.FTZ R70, R20, R70, !PT ;  /* 0x0000004614467209 */ /* 0x000fe20007810000 */
[----:B------:R-:W-:Y:S01]  /*86e0*/  FMUL.FTZ R102, R102, c[0x0][0x320] ;  /* 0x0000c80066667a20 */ /* 0x000fe20000410000 */
[----:B------:R-:W-:Y:S01]  /*86f0*/  FMNMX.FTZ R4, R23, R4, !PT ;  /* 0x0000000417047209 */ /* 0x000fe20007810000 */
[----:B------:R-:W-:Y:S01]  /*8700*/  FMUL.FTZ R106, R106, c[0x0][0x320] ;  /* 0x0000c8006a6a7a20 */ /* 0x000fe20000410000 */
[----:B------:R-:W2:Y:S01]  /*8710*/  MUFU.TANH R208, R40 ;  /* 0x0000002800d07308 */ /* 0x000ea20000002400 */
[----:B------:R-:W-:Y:S03]  /*8720*/  FMUL.FTZ R48, R48, c[0x0][0x320] ;  /* 0x0000c80030307a20 */ /* 0x000fe60000410000 */
[----:B------:R-:W-:Y:S01]  /*8730*/  FMNMX.FTZ R70, R21, R70, !PT ;  /* 0x0000004615467209 */ /* 0x000fe20007810000 */
[----:B------:R-:W-:Y:S01]  /*8740*/  FMUL.FTZ R104, R104, c[0x0][0x320] ;  /* 0x0000c80068687a20 */ /* 0x000fe20000410000 */
[----:B------:R-:W-:Y:S01]  /*8750*/  FMNMX.FTZ R4, R34, R4, !PT ;  /* 0x0000000422047209 */ /* 0x000fe20007810000 */
[----:B------:R-:W-:Y:S01]  /*8760*/  FMUL.FTZ R85, R85, c[0x0][0x320] ;  /* 0x0000c80055557a20 */ /* 0x000fe20000410000 */
[----:B------:R-:W-:Y:S01]  /*8770*/  FMNMX.FTZ R0, R24, R2, !PT ;  /* 0x0000000218007209 */ /* 0x000fe20007810000 */
[----:B------:R-:W-:Y:S01]  /*8780*/  FMUL.FTZ R98, R98, c[0x0][0x320] ;  /* 0x0000c80062627a20 */ /* 0x000fe20000410000 */
[----:B------:R-:W-:Y:S01]  /*8790*/  MUFU.TANH R193, R27 ;  /* 0x0000001b00c17308 */ /* 0x000fe20000002400 */
[----:B------:R-:W-:Y:S01]  /*87a0*/  FMUL.FTZ R96, R96, c[0x0][0x320] ;  /* 0x0000c80060607a20 */ /* 0x000fe20000410000 */
[----:B------:R-:W-:Y:S01]  /*87b0*/  FMNMX.FTZ R4, R35, R4, !PT ;  /* 0x0000000423047209 */ /* 0x000fe20007810000 */
[----:B------:R-:W-:Y:S01]  /*87c0*/  FMUL.FTZ R99, R99, c[0x0][0x320] ;  /* 0x0000c80063637a20 */ /* 0x000fe20000410000 */
[----:B------:R-:W-:Y:S01]  /*87d0*/  FMNMX.FTZ R0, R25, R0, !PT ;  /* 0x0000000019007209 */ /* 0x000fe20007810000 */
[----:B------:R-:W-:Y:S01]  /*87e0*/  FMUL.FTZ R97, R97, c[0x0][0x320] ;  /* 0x0000c80061617a20 */ /* 0x000fe20000410000 */
[----:B------:R-:W-:Y:S01]  /*87f0*/  FMNMX.FTZ R70, R32, R70, !PT ;  /* 0x0000004620467209 */ /* 0x000fe20007810000 */
[----:B------:R-:W-:Y:S01]  /*8800*/  FMUL.FTZ R100, R100, c[0x0][0x320] ;  /* 0x0000c80064647a20 */ /* 0x000fe20000410000 */
[----:B------:R-:W-:Y:S01]  /*8810*/  FMNMX.FTZ R0, R28, R0, !PT ;  /* 0x000000001c007209 */ /* 0x000fe20007810000 */
[----:B------:R-:W-:Y:S01]  /*8820*/  FMUL.FTZ R101, R101, c[0x0][0x320] ;  /* 0x0000c80065657a20 */ /* 0x000fe20000410000 */
[----:B------:R-:W3:Y:S01]  /*8830*/  MUFU.TANH R27, R37 ;  /* 0x00000025001b7308 */ /* 0x000ee20000002400 */
[----:B------:R-:W-:Y:S01]  /*8840*/  FMUL.FTZ R103, R103, c[0x0][0x320] ;  /* 0x0000c80067677a20 */ /* 0x000fe20000410000 */
[----:B------:R-:W-:Y:S01]  /*8850*/  FMNMX.FTZ R70, R33, R70, !PT ;  /* 0x0000004621467209 */ /* 0x000fe20007810000 */
[----:B------:R-:W-:Y:S01]  /*8860*/  FMUL.FTZ R88, R88, c[0x0][0x320] ;  /* 0x0000c80058587a20 */ /* 0x000fe20000410000 */
[----:B------:R-:W-:Y:S01]  /*8870*/  FMNMX.FTZ R0, R29, R0, !PT ;  /* 0x000000001d007209 */ /* 0x000fe20007810000 */
[----:B------:R-:W-:Y:S01]  /*8880*/  FMUL.FTZ R89, R89, c[0x0][0x320] ;  /* 0x0000c80059597a20 */ /* 0x000fe20000410000 */
[----:B------:R-:W-:Y:S01]  /*8890*/  FMNMX.FTZ R4, R198, R4, !PT ;  /* 0x00000004c6047209 */ /* 0x000fe20007810000 */
[----:B------:R-:W-:Y:S01]  /*88a0*/  FMUL.FTZ R93, R93, c[0x0][0x320] ;  /* 0x0000c8005d5d7a20 */ /* 0x000fe20000410000 */
[----:B-1----:R-:W-:Y:S01]  /*88b0*/  FMNMX.FTZ R70, R26, R70, !PT ;  /* 0x000000461a467209 */ /* 0x002fe20007810000 */
[----:B------:R-:W-:Y:S01]  /*88c0*/  FMUL.FTZ R90, R90, c[0x0][0x320] ;  /* 0x0000c8005a5a7a20 */ /* 0x000fe20000410000 */
[----:B------:R-:W1:Y:S01]  /*88d0*/  MUFU.TANH R50, R50 ;  /* 0x0000003200327308 */ /* 0x000e620000002400 */
[----:B------:R-:W-:Y:S01]  /*88e0*/  FMUL.FTZ R91, R91, c[0x0][0x320] ;  /* 0x0000c8005b5b7a20 */ /* 0x000fe20000410000 */
[----:B--2---:R-:W-:Y:S01]  /*88f0*/  FMNMX.FTZ R2, R208, R0, !PT ;  /* 0x00000000d0027209 */ /* 0x004fe20007810000 */
[----:B------:R-:W-:Y:S01]  /*8900*/  FMUL.FTZ R94, R94, c[0x0][0x320] ;  /* 0x0000c8005e5e7a20 */ /* 0x000fe20000410000 */
[----:B------:R-:W-:Y:S01]  /*8910*/  FMNMX.FTZ R0, R201, R4, !PT ;  /* 0x00000004c9007209 */ /* 0x000fe20007810000 */
[----:B------:R-:W-:Y:S01]  /*8920*/  FMUL.FTZ R107, R107, c[0x0][0x320] ;  /* 0x0000c8006b6b7a20 */ /* 0x000fe20000410000 */
[----:B------:R-:W-:Y:S01]  /*8930*/  FMNMX.FTZ R4, R196, R118, !PT ;  /* 0x00000076c4047209 */ /* 0x000fe20007810000 */
[----:B------:R-:W-:Y:S02]  /*8940*/  FMUL.FTZ R92, R92, c[0x0][0x320] ;  /* 0x0000c8005c5c7a20 */ /* 0x000fe40000410000 */
[----:B------:R-:W-:Y:S01]  /*8950*/  FMUL.FTZ R59, R59, c[0x0][0x320] ;  /* 0x0000c8003b3b7a20 */ /* 0x000fe20000410000 */
[----:B------:R-:W2:Y:S01]  /*8960*/  MUFU.TANH R48, R48 ;  /* 0x0000003000307308 */ /* 0x000ea20000002400 */
[----:B------:R-:W-:Y:S01]  /*8970*/  FMUL.FTZ R60, R60, c[0x0][0x320] ;  /* 0x0000c8003c3c7a20 */ /* 0x000fe20000410000 */
[----:B------:R-:W-:Y:S01]  /*8980*/  FMNMX.FTZ R4, R195, R4, !PT ;  /* 0x00000004c3047209 */ /* 0x000fe20007810000 */
[----:B------:R-:W-:Y:S01]  /*8990*/  FMUL.FTZ R61, R61, c[0x0][0x320] ;  /* 0x0000c8003d3d7a20 */ /* 0x000fe20000410000 */
[----:B---3--:R-:W-:Y:S01]  /*89a0*/  FMNMX.FTZ R70, R27, R70, !PT ;  /* 0x000000461b467209 */ /* 0x008fe20007810000 */
        /* <DEDUP_REMOVED lines=10> */
[----:B------:R-:W1:Y:S01]  /*8a50*/  MUFU.TANH R51, R51 ;  /* 0x0000003300337308 */ /* 0x000e620000002400 */
[----:B------:R-:W-:Y:S02]  /*8a60*/  FMUL.FTZ R65, R65, c[0x0][0x320] ;  /* 0x0000c80041417a20 */ /* 0x000fe40000410000 */
[----:B------:R-:W-:Y:S01]  /*8a70*/  FMUL.FTZ R44, R44, c[0x0][0x320] ;  /* 0x0000c8002c2c7a20 */ /* 0x000fe20000410000 */
[----:B--2---:R-:W-:Y:S01]  /*8a80*/  FMNMX.FTZ R70, R48, R70, !PT ;  /* 0x0000004630467209 */ /* 0x004fe20007810000 */
[----:B------:R-:W-:Y:S02]  /*8a90*/  FMUL.FTZ R68, R68, c[0x0][0x320] ;  /* 0x0000c80044447a20 */ /* 0x000fe40000410000 */
[----:B------:R-:W-:Y:S02]  /*8aa0*/  FMUL.FTZ R56, R56, c[0x0][0x320] ;  /* 0x0000c80038387a20 */ /* 0x000fe40000410000 */
[----:B------:R-:W-:Y:S01]  /*8ab0*/  FMUL.FTZ R72, R72, c[0x0][0x320] ;  /* 0x0000c80048487a20 */ /* 0x000fe20000410000 */
[----:B------:R-:W2:Y:S01]  /*8ac0*/  MUFU.TANH R49, R49 ;  /* 0x0000003100317308 */ /* 0x000ea20000002400 */
[----:B------:R-:W-:Y:S02]  /*8ad0*/  FMUL.FTZ R76, R76, c[0x0][0x320] ;  /* 0x0000c8004c4c7a20 */ /* 0x000fe40000410000 */
[----:B------:R-:W-:Y:S02]  /*8ae0*/  FMUL.FTZ R112, R112, c[0x0][0x320] ;  /* 0x0000c80070707a20 */ /* 0x000fe40000410000 */
[----:B------:R-:W-:Y:S02]  /*8af0*/  FMUL.FTZ R114, R114, c[0x0][0x320] ;  /* 0x0000c80072727a20 */ /* 0x000fe40000410000 */
[----:B------:R-:W-:Y:S02]  /*8b00*/  FMUL.FTZ R108, R108, c[0x0][0x320] ;  /* 0x0000c8006c6c7a20 */ /* 0x000fe40000410000 */
[----:B------:R-:W-:Y:S01]  /*8b10*/  FMUL.FTZ R43, R43, c[0x0][0x320] ;  /* 0x0000c8002b2b7a20 */ /* 0x000fe20000410000 */
[----:B------:R-:W3:Y:S01]  /*8b20*/  MUFU.TANH R221, R54 ;  /* 0x0000003600dd7308 */ /* 0x000ee20000002400 */
[----:B------:R-:W-:Y:S02]  /*8b30*/  FMUL.FTZ R113, R113, c[0x0][0x320] ;  /* 0x0000c80071717a20 */ /* 0x000fe40000410000 */
[----:B------:R-:W-:Y:S01]  /*8b40*/  FMUL.FTZ R58, R58, c[0x0][0x320] ;  /* 0x0000c8003a3a7a20 */ /* 0x000fe20000410000 */
[----:B-1----:R-:W-:Y:S01]  /*8b50*/  FMNMX.FTZ R0, R51, R0, !PT ;  /* 0x0000000033007209 */ /* 0x002fe20007810000 */
[----:B------:R-:W-:Y:S02]  /*8b60*/  FMUL.FTZ R74, R74, c[0x0][0x320] ;  /* 0x0000c8004a4a7a20 */ /* 0x000fe40000410000 */
[----:B------:R-:W-:Y:S02]  /*8b70*/  FMUL.FTZ R109, R109, c[0x0][0x320] ;  /* 0x0000c8006d6d7a20 */ /* 0x000fe40000410000 */
[----:B------:R-:W-:Y:S01]  /*8b80*/  FMUL.FTZ R57, R57, c[0x0][0x320] ;  /* 0x0000c80039397a20 */ /* 0x000fe20000410000 */
[----:B------:R-:W1:Y:S01]  /*8b90*/  MUFU.TANH R215, R52 ;  /* 0x0000003400d77308 */ /* 0x000e620000002400 */
[----:B--2---:R-:W-:Y:S09]  /*8ba0*/  FMNMX.FTZ R70, R49, R70, !PT ;  /* 0x0000004631467209 */ /* 0x004ff20007810000 */
[----:B------:R-:W2:Y:S01]  /*8bb0*/  MUFU.TANH R219, R55 ;  /* 0x0000003700db7308 */ /* 0x000ea20000002400 */
[----:B---3--:R-:W-:Y:S09]  /*8bc0*/  FMNMX.FTZ R0, R221, R0, !PT ;  /* 0x00000000dd007209 */ /* 0x008ff20007810000 */
[----:B------:R-:W3:Y:S01]  /*8bd0*/  MUFU.TANH R218, R53 ;  /* 0x0000003500da7308 */ /* 0x000ee20000002400 */
[----:B-1----:R-:W-:Y:S09]  /*8be0*/  FMNMX.FTZ R70, R215, R70, !PT ;  /* 0x00000046d7467209 */ /* 0x002ff20007810000 */
[----:B------:R-:W-:Y:S01]  /*8bf0*/  MUFU.TANH R217, R47 ;  /* 0x0000002f00d97308 */ /* 0x000fe20000002400 */
[----:B--2---:R-:W-:Y:S09]  /*8c00*/  FMNMX.FTZ R0, R219, R0, !PT ;  /* 0x00000000db007209 */ /* 0x004ff20007810000 */
[----:B------:R-:W1:Y:S01]  /*8c10*/  MUFU.TANH R47, R66 ;  /* 0x00000042002f7308 */ /* 0x000e620000002400 */
[----:B---3--:R-:W-:Y:S09]  /*8c20*/  FMNMX.FTZ R70, R218, R70, !PT ;  /* 0x00000046da467209 */ /* 0x008ff20007810000 */
[----:B------:R-:W2:Y:S10]  /*8c30*/  MUFU.TANH R212, R64 ;  /* 0x0000004000d47308 */ /* 0x000eb40000002400 */
        /* <DEDUP_REMOVED lines=8> */
[----:B-1----:R-:W-:Y:S04]  /*8cc0*/  FMNMX.FTZ R0, R57, R0, !PT ;  /* 0x0000000039007209 */ /* 0x002fe80007810000 */
[----:B------:R-:W-:Y:S05]  /*8cd0*/  FMNMX.FTZ R0, R46, R0, !PT ;  /* 0x000000002e007209 */ /* 0x000fea0007810000 */
[----:B------:R-:W1:Y:S01]  /*8ce0*/  MUFU.TANH R251, R68 ;  /* 0x0000004400fb7308 */ /* 0x000e620000002400 */
[----:B--2---:R-:W-:Y:S09]  /*8cf0*/  FMNMX.FTZ R70, R211, R70, !PT ;  /* 0x00000046d3467209 */ /* 0x004ff20007810000 */
[----:B------:R-:W2:Y:S01]  /*8d00*/  MUFU.TANH R210, R45 ;  /* 0x0000002d00d27308 */ /* 0x000ea20000002400 */
[----:B---3--:R-:W-:Y:S09]  /*8d10*/  FMNMX.FTZ R2, R209, R2, !PT ;  /* 0x00000002d1027209 */ /* 0x008ff20007810000 */
[----:B------:R-:W-:Y:S01]  /*8d20*/  MUFU.TANH R238, R63 ;  /* 0x0000003f00ee7308 */ /* 0x000fe20000002400 */
[----:B-1----:R-:W-:Y:S09]  /*8d30*/  FMNMX.FTZ R70, R251, R70, !PT ;  /* 0x00000046fb467209 */ /* 0x002ff20007810000 */
[----:B------:R-:W1:Y:S01]  /*8d40*/  MUFU.TANH R63, R71 ;  /* 0x00000047003f7308 */ /* 0x000e620000002400 */
[----:B--2---:R-:W-:Y:S09]  /*8d50*/  FMNMX.FTZ R2, R210, R2, !PT ;  /* 0x00000002d2027209 */ /* 0x004ff20007810000 */
[----:B------:R-:W2:Y:S10]  /*8d60*/  MUFU.TANH R239, R69 ;  /* 0x0000004500ef7308 */ /* 0x000eb40000002400 */
[----:B------:R-:W3:Y:S01]  /*8d70*/  MUFU.TANH R249, R56 ;  /* 0x0000003800f97308 */ /* 0x000ee20000002400 */
[----:B-1----:R-:W-:Y:S02]  /*8d80*/  FMNMX.FTZ R0, R63, R0, !PT ;  /* 0x000000003f007209 */ /* 0x002fe40007810000 */
[C---:B----4-:R-:W-:Y:S07]  /*8d90*/  ISETP.GT.AND P0, PT, R242.reuse, R7, PT ;  /* 0x00000007f200720c */ /* 0x050fee0003f04270 */
[----:B------:R1:W-:Y:S01]  /*8da0*/  MUFU.TANH R247, R59 ;  /* 0x0000003b00f77308 */ /* 0x0003e20000002400 */
[----:B------:R-:W-:Y:S02]  /*8db0*/  IADD3 R242, R242, -0x1, RZ ;  /* 0xfffffffff2f27810 */ /* 0x000fe40007ffe0ff */
[----:B--2---:R-:W-:Y:S07]  /*8dc0*/  FMNMX.FTZ R70, R239, R70, !PT ;  /* 0x00000046ef467209 */ /* 0x004fee0007810000 */
[----:B------:R-:W-:Y:S01]  /*8dd0*/  MUFU.TANH R246, R62 ;  /* 0x0000003e00f67308 */ /* 0x000fe20000002400 */
[----:B---3--:R-:W-:Y:S09]  /*8de0*/  FMNMX.FTZ R2, R249, R2, !PT ;  /* 0x00000002f9027209 */ /* 0x008ff20007810000 */
[----:B------:R-:W2:Y:S01]  /*8df0*/  MUFU.TANH R62, R82 ;  /* 0x00000052003e7308 */ /* 0x000ea20000002400 */
[----:B-1----:R-:W-:Y:S04]  /*8e00*/  MOV R59, R202 ;  /* 0x000000ca003b7202 */ /* 0x002fe80000000f00 */
[----:B------:R-:W-:Y:S05]  /*8e10*/  FMNMX.FTZ R2, R59, R2, !PT ;  /* 0x000000023b027209 */ /* 0x000fea0007810000 */
[----:B------:R-:W1:Y:S10]  /*8e20*/  MUFU.TANH R14, R14 ;  /* 0x0000000e000e7308 */ /* 0x000e740000002400 */
[----:B------:R-:W3:Y:S01]  /*8e30*/  MUFU.TANH R199, R60 ;  /* 0x0000003c00c77308 */ /* 0x000ee20000002400 */
[----:B--2---:R-:W-:Y:S09]  /*8e40*/  FMNMX.FTZ R0, R62, R0, !PT ;  /* 0x000000003e007209 */ /* 0x004ff20007810000 */
[----:B------:R3:W2:Y:S01]  /*8e50*/  MUFU.TANH R60, R80 ;  /* 0x00000050003c7308 */ /* 0x0006a20000002400 */
[----:B-1----:R-:W-:Y:S09]  /*8e60*/  FMNMX.FTZ R4, R14, R4, !PT ;  /* 0x000000040e047209 */ /* 0x002ff20007810000 */
[----:B------:R-:W1:Y:S10]  /*8e70*/  MUFU.TANH R222, R81 ;  /* 0x0000005100de7308 */ /* 0x000e740000002400 */
[----:B------:R-:W-:Y:S01]  /*8e80*/  MUFU.TANH R237, R86 ;  /* 0x0000005600ed7308 */ /* 0x000fe20000002400 */
[----:B---3--:R-:W-:Y:S02]  /*8e90*/  MOV R80, R199 ;  /* 0x000000c700507202 */ /* 0x008fe40000000f00 */
[----:B--2---:R-:W-:Y:S02]  /*8ea0*/  FMNMX.FTZ R70, R60, R70, !PT ;  /* 0x000000463c467209 */ /* 0x004fe40007810000 */
[----:B------:R-:W-:Y:S05]  /*8eb0*/  FMNMX.FTZ R2, R80, R2, !PT ;  /* 0x0000000250027209 */ /* 0x000fea0007810000 */
[----:B------:R-:W2:Y:S01]  /*8ec0*/  MUFU.TANH R41, R102 ;  /* 0x0000006600297308 */ /* 0x000ea20000002400 */
[----:B-1----:R-:W-:Y:S04]  /*8ed0*/  MOV R82, R222 ;  /* 0x000000de00527202 */ /* 0x002fe80000000f00 */
[----:B------:R-:W-:Y:S05]  /*8ee0*/  FMNMX.FTZ R70, R82, R70, !PT ;  /* 0x0000004652467209 */ /* 0x000fea0007810000 */
[----:B------:R2:W-:Y:S10]  /*8ef0*/  MUFU.TANH R86, R104 ;  /* 0x0000006800567308 */ /* 0x0005f40000002400 */
[----:B------:R-:W1:Y:S10]  /*8f00*/  MUFU.TANH R220, R83 ;  /* 0x0000005300dc7308 */ /* 0x000e740000002400 */
[----:B------:R-:W3:Y:S01]  /*8f10*/  MUFU.TANH R15, R15 ;  /* 0x0000000f000f7308 */ /* 0x000ee20000002400 */
[----:B--2---:R-:W-:Y:S09]  /*8f20*/  MOV R104, R41 ;  /* 0x0000002900687202 */ /* 0x004ff20000000f00 */
[----:B------:R-:W2:Y:S01]  /*8f30*/  MUFU.TANH R36, R84 ;  /* 0x0000005400247308 */ /* 0x000ea20000002400 */
[----:B-1----:R-:W-:Y:S04]  /*8f40*/  FMNMX.FTZ R0, R220, R0, !PT ;  /* 0x00000000dc007209 */ /* 0x002fe80007810000 */
[----:B------:R-:W-:Y:S05]  /*8f50*/  FMNMX.FTZ R0, R237, R0, !PT ;  /* 0x00000000ed007209 */ /* 0x000fea0007810000 */
[----:B------:R-:W1:Y:S01]  /*8f60*/  MUFU.TANH R240, R61 ;  /* 0x0000003d00f07308 */ /* 0x000e620000002400 */
[----:B---3--:R-:W-:Y:S04]  /*8f70*/  FMNMX.FTZ R4, R15, R4, !PT ;  /* 0x000000040f047209 */ /* 0x008fe80007810000 */
[----:B------:R-:W-:Y:S05]  /*8f80*/  FMNMX.FTZ R4, R194, R4, !PT ;  /* 0x00000004c2047209 */ /* 0x000fea0007810000 */
[----:B------:R-:W3:Y:S01]  /*8f90*/  MUFU.TANH R236, R87 ;  /* 0x0000005700ec7308 */ /* 0x000ee20000002400 */
[----:B------:R-:W-:Y:S02]  /*8fa0*/  FMNMX.FTZ R4, R193, R4, !PT ;  /* 0x00000004c1047209 */ /* 0x000fe40007810000 */
[----:B--2---:R-:W-:Y:S02]  /*8fb0*/  MOV R205, R36 ;  /* 0x0000002400cd7202 */ /* 0x004fe40000000f00 */
[----:B------:R-:W-:Y:S02]  /*8fc0*/  MOV R84, R247 ;  /* 0x000000f700547202 */ /* 0x000fe40000000f00 */
[----:B------:R-:W-:Y:S03]  /*8fd0*/  FMNMX.FTZ R70, R205, R70, !PT ;  /* 0x00000046cd467209 */ /* 0x000fe60007810000 */
[----:B------:R2:W4:Y:S01]  /*8fe0*/  MUFU.TANH R40, R85 ;  /* 0x0000005500287308 */ /* 0x0005220000002400 */
[----:B-1----:R-:W-:Y:S04]  /*8ff0*/  MOV R83, R240 ;  /* 0x000000f000537202 */ /* 0x002fe80000000f00 */
[----:B------:R-:W-:Y:S05]  /*9000*/  FMNMX.FTZ R2, R83, R2, !PT ;  /* 0x0000000253027209 */ /* 0x000fea0007810000 */
[----:B------:R-:W1:Y:S01]  /*9010*/  MUFU.TANH R45, R72 ;  /* 0x00000048002d7308 */ /* 0x000e620000002400 */
[----:B---3--:R-:W-:Y:S09]  /*9020*/  FMNMX.FTZ R0, R236, R0, !PT ;  /* 0x00000000ec007209 */ /* 0x008ff20007810000 */
[----:B------:R-:W3:Y:S01]  /*9030*/  MUFU.TANH R200, R73 ;  /* 0x0000004900c87308 */ /* 0x000ee20000002400 */
[----:B--2---:R-:W-:Y:S02]  /*9040*/  MOV R85, R246 ;  /* 0x000000f600557202 */ /* 0x004fe40000000f00 */
[----:B----4-:R-:W-:Y:S07]  /*9050*/  FMNMX.FTZ R70, R40, R70, !PT ;  /* 0x0000004628467209 */ /* 0x010fee0007810000 */
[----:B------:R-:W2:Y:S01]  /*9060*/  MUFU.TANH R98, R98 ;  /* 0x0000006200627308 */ /* 0x000ea20000002400 */
[----:B-1----:R-:W-:Y:S09]  /*9070*/  FMNMX.FTZ R2, R45, R2, !PT ;  /* 0x000000022d027209 */ /* 0x002ff20007810000 */
[----:B------:R-:W1:Y:S01]  /*9080*/  MUFU.TANH R30, R30 ;  /* 0x0000001e001e7308 */ /* 0x000e620000002400 */
[----:B---3--:R-:W-:Y:S04]  /*9090*/  MOV R207, R200 ;  /* 0x000000c800cf7202 */ /* 0x008fe80000000f00 */
[----:B------:R-:W-:Y:S05]  /*90a0*/  FMNMX.FTZ R2, R207, R2, !PT ;  /* 0x00000002cf027209 */ /* 0x000fea0007810000 */
[----:B------:R-:W3:Y:S01]  /*90b0*/  MUFU.TANH R96, R96 ;  /* 0x0000006000607308 */ /* 0x000ee20000002400 */
[----:B--2---:R-:W-:Y:S09]  /*90c0*/  FMNMX.FTZ R0, R98, R0, !PT ;  /* 0x0000000062007209 */ /* 0x004ff20007810000 */
[----:B------:R-:W2:Y:S01]  /*90d0*/  MUFU.TANH R99, R99 ;  /* 0x0000006300637308 */ /* 0x000ea20000002400 */
[----:B-1----:R-:W-:Y:S09]  /*90e0*/  FMNMX.FTZ R4, R30, R4, !PT ;  /* 0x000000041e047209 */ /* 0x002ff20007810000 */
[----:B------:R-:W1:Y:S01]  /*90f0*/  MUFU.TANH R31, R31 ;  /* 0x0000001f001f7308 */ /* 0x000e620000002400 */
[----:B---3--:R-:W-:Y:S09]  /*9100*/  FMNMX.FTZ R70, R96, R70, !PT ;  /* 0x0000004660467209 */ /* 0x008ff20007810000 */
[----:B------:R-:W3:Y:S01]  /*9110*/  MUFU.TANH R97, R97 ;  /* 0x0000006100617308 */ /* 0x000ee20000002400 */
[----:B--2---:R-:W-:Y:S04]  /*9120*/  FMNMX.FTZ R0, R99, R0, !PT ;  /* 0x0000000063007209 */ /* 0x004fe80007810000 */
[----:B------:R-:W-:Y:S05]  /*9130*/  FMNMX.FTZ R0, R104, R0, !PT ;  /* 0x0000000068007209 */ /* 0x000fea0007810000 */
[----:B------:R-:W2:Y:S01]  /*9140*/  MUFU.TANH R38, R100 ;  /* 0x0000006400267308 */ /* 0x000ea20000002400 */
[----:B-1----:R-:W-:Y:S09]  /*9150*/  FMNMX.FTZ R4, R31, R4, !PT ;  /* 0x000000041f047209 */ /* 0x002ff20007810000 */
[----:B------:R2:W1:Y:S01]  /*9160*/  MUFU.TANH R39, R101 ;  /* 0x0000006500277308 */ /* 0x0004620000002400 */
[----:B---3--:R-:W-:Y:S09]  /*9170*/  FMNMX.FTZ R70, R97, R70, !PT ;  /* 0x0000004661467209 */ /* 0x008ff20007810000 */
[----:B------:R-:W3:Y:S10]  /*9180*/  MUFU.TANH R61, R76 ;  /* 0x0000004c003d7308 */ /* 0x000ef40000002400 */
[----:B------:R-:W4:Y:S01]  /*9190*/  MUFU.TANH R213, R42 ;  /* 0x0000002a00d57308 */ /* 0x000f220000002400 */
[----:B--2---:R-:W-:Y:S02]  /*91a0*/  MOV R101, R38 ;  /* 0x0000002600657202 */ /* 0x004fe40000000f00 */
[----:B-1----:R-:W-:Y:S02]  /*91b0*/  MOV R102, R39 ;  /* 0x0000002700667202 */ /* 0x002fe40000000f00 */
[----:B------:R-:W2:Y:S01]  /*91c0*/  LDL.64 R38, [R1+0x28] ;  /* 0x0000280001267983 */ /* 0x000ea20000100a00 */
[----:B------:R-:W-:Y:S04]  /*91d0*/  FMNMX.FTZ R70, R101, R70, !PT ;  /* 0x0000004665467209 */ /* 0x000fe80007810000 */
[----:B------:R-:W1:Y:S01]  /*91e0*/  MUFU.TANH R119, R77 ;  /* 0x0000004d00777308 */ /* 0x000e620000002400 */
[----:B------:R-:W-:Y:S02]  /*91f0*/  FMNMX.FTZ R70, R102, R70, !PT ;  /* 0x0000004666467209 */ /* 0x000fe40007810000 */
[----:B---3--:R-:W-:Y:S07]  /*9200*/  FMNMX.FTZ R2, R61, R2, !PT ;  /* 0x000000023d027209 */ /* 0x008fee0007810000 */
[----:B------:R-:W-:Y:S01]  /*9210*/  MUFU.TANH R234, R88 ;  /* 0x0000005800ea7308 */ /* 0x000fe20000002400 */
[----:B----4-:R-:W-:Y:S09]  /*9220*/  FMNMX.FTZ R4, R213, R4, !PT ;  /* 0x00000004d5047209 */ /* 0x010ff20007810000 */
[----:B------:R-:W3:Y:S01]  /*9230*/  MUFU.TANH R233, R103 ;  /* 0x0000006700e97308 */ /* 0x000ee20000002400 */
[----:B-1----:R-:W-:Y:S09]  /*9240*/  FMNMX.FTZ R2, R119, R2, !PT ;  /* 0x0000000277027209 */ /* 0x002ff20007810000 */
[----:B------:R-:W1:Y:S10]  /*9250*/  MUFU.TANH R103, R112 ;  /* 0x0000007000677308 */ /* 0x000e740000002400 */
[----:B------:R-:W4:Y:S01]  /*9260*/  MUFU.TANH R5, R114 ;  /* 0x0000007200057308 */ /* 0x000f220000002400 */
[----:B---3--:R-:W-:Y:S09]  /*9270*/  FMNMX.FTZ R0, R233, R0, !PT ;  /* 0x00000000e9007209 */ /* 0x008ff20007810000 */
[----:B------:R3:W3:Y:S01]  /*9280*/  MUFU.TANH R112, R115 ;  /* 0x0000007300707308 */ /* 0x0006e20000002400 */
[----:B-1----:R-:W-:Y:S09]  /*9290*/  FMNMX.FTZ R70, R103, R70, !PT ;  /* 0x0000004667467209 */ /* 0x002ff20007810000 */
[----:B------:R4:W-:Y:S10]  /*92a0*/  MUFU.TANH R41, R108 ;  /* 0x0000006c00297308 */ /* 0x0009f40000002400 */
[----:B------:R-:W1:Y:S01]  /*92b0*/  MUFU.TANH R216, R43 ;  /* 0x0000002b00d87308 */ /* 0x000e620000002400 */
[----:B---3--:R-:W-:Y:S04]  /*92c0*/  MOV R115, R234 ;  /* 0x000000ea00737202 */ /* 0x008fe80000000f00 */
[----:B------:R-:W-:Y:S05]  /*92d0*/  FMNMX.FTZ R2, R115, R2, !PT ;  /* 0x0000000273027209 */ /* 0x000fea0007810000 */
[----:B------:R-:W-:Y:S01]  /*92e0*/  MUFU.TANH R234, R106 ;  /* 0x0000006a00ea7308 */ /* 0x000fe20000002400 */
[----:B----4-:R-:W-:Y:S04]  /*92f0*/  MOV R108, R5 ;  /* 0x00000005006c7202 */ /* 0x010fe80000000f00 */
[----:B------:R-:W-:Y:S05]  /*9300*/  FMNMX.FTZ R0, R108, R0, !PT ;  /* 0x000000006c007209 */ /* 0x000fea0007810000 */
[----:B------:R-:W3:Y:S01]  /*9310*/  MUFU.TANH R37, R89 ;  /* 0x0000005900257308 */ /* 0x000ee20000002400 */
[----:B------:R-:W-:Y:S02]  /*9320*/  FMNMX.FTZ R0, R112, R0, !PT ;  /* 0x0000000070007209 */ /* 0x000fe40007810000 */
[----:B-1----:R-:W-:Y:S03]  /*9330*/  FMNMX.FTZ R4, R216, R4, !PT ;  /* 0x00000004d8047209 */ /* 0x002fe60007810000 */
[----:B------:R-:W1:Y:S01]  /*9340*/  SHFL.BFLY PT, R69, R0, 0x2, 0x1f ;  /* 0x0c401f0000457f89 */ /* 0x000e6200000e0000 */
[----:B------:R-:W-:Y:S03]  /*9350*/  FMNMX.FTZ R4, R214, R4, !PT ;  /* 0x00000004d6047209 */ /* 0x000fe60007810000 */
[----:B------:R-:W4:Y:S01]  /*9360*/  MUFU.TANH R113, R113 ;  /* 0x0000007100717308 */ /* 0x000f220000002400 */
[----:B------:R-:W-:Y:S09]  /*9370*/  FMNMX.FTZ R4, R217, R4, !PT ;  /* 0x00000004d9047209 */ /* 0x000ff20007810000 */
[----:B------:R-:W4:Y:S01]  /*9380*/  MUFU.TANH R250, R93 ;  /* 0x0000005d00fa7308 */ /* 0x000f220000002400 */
[----:B---3--:R-:W-:Y:S02]  /*9390*/  MOV R204, R37 ;  /* 0x0000002500cc7202 */ /* 0x008fe40000000f00 */
[----:B------:R-:W3:Y:S02]  /*93a0*/  LDL.64 R36, [R1+0x38] ;  /* 0x0000380001247983 */ /* 0x000ee40000100a00 */
[----:B------:R-:W-:Y:S05]  /*93b0*/  FMNMX.FTZ R2, R204, R2, !PT ;  /* 0x00000002cc027209 */ /* 0x000fea0007810000 */
[----:B------:R-:W4:Y:S01]  /*93c0*/  MUFU.TANH R252, R58 ;  /* 0x0000003a00fc7308 */ /* 0x000f220000002400 */
[----:B-1----:R-:W-:Y:S02]  /*93d0*/  FMNMX.FTZ R69, R0, R69, !PT ;  /* 0x0000004500457209 */ /* 0x002fe40007810000 */
[----:B------:R-:W-:Y:S02]  /*93e0*/  FMNMX.FTZ R2, R248, R2, !PT ;  /* 0x00000002f8027209 */ /* 0x000fe40007810000 */
[----:B----4-:R-:W-:Y:S05]  /*93f0*/  FMNMX.FTZ R70, R113, R70, !PT ;  /* 0x0000004671467209 */ /* 0x010fea0007810000 */
[----:B------:R-:W1:Y:S01]  /*9400*/  MUFU.TANH R43, R105 ;  /* 0x00000069002b7308 */ /* 0x000e620000002400 */
[----:B------:R-:W4:Y:S01]  /*9410*/  SHFL.BFLY PT, R5, R70, 0x2, 0x1f ;  /* 0x0c401f0046057f89 */ /* 0x000f2200000e0000 */
[----:B------:R-:W-:Y:S04]  /*9420*/  MOV R206, R250 ;  /* 0x000000fa00ce7202 */ /* 0x000fe80000000f00 */
[----:B------:R-:W-:Y:S04]  /*9430*/  FMNMX.FTZ R2, R206, R2, !PT ;  /* 0x00000002ce027209 */ /* 0x000fe80007810000 */
[----:B------:R-:W4:Y:S01]  /*9440*/  MUFU.TANH R223, R74 ;  /* 0x0000004a00df7308 */ /* 0x000f220000002400 */
[----:B------:R-:W-:Y:S02]  /*9450*/  FMNMX.FTZ R2, R86, R2, !PT ;  /* 0x0000000256027209 */ /* 0x000fe40007810000 */
[----:B------:R-:W-:Y:S04]  /*9460*/  FMNMX.FTZ R4, R252, R4, !PT ;  /* 0x00000004fc047209 */ /* 0x000fe80007810000 */
[----:B------:R-:W-:Y:S03]  /*9470*/  FMNMX.FTZ R4, R84, R4, !PT ;  /* 0x0000000454047209 */ /* 0x000fe60007810000 */
[----:B------:R-:W4:Y:S01]  /*9480*/  MUFU.TANH R58, R109 ;  /* 0x0000006d003a7308 */ /* 0x000f220000002400 */
[----:B------:R-:W-:Y:S02]  /*9490*/  FMNMX.FTZ R4, R85, R4, !PT ;  /* 0x0000000455047209 */ /* 0x000fe40007810000 */
[----:B-1----:R-:W-:Y:S02]  /*94a0*/  FMNMX.FTZ R2, R43, R2, !PT ;  /* 0x000000022b027209 */ /* 0x002fe40007810000 */
[----:B------:R-:W-:Y:S02]  /*94b0*/  FMNMX.FTZ R4, R238, R4, !PT ;  /* 0x00000004ee047209 */ /* 0x000fe40007810000 */
[----:B----4-:R-:W-:Y:S03]  /*94c0*/  FMNMX.FTZ R70, R70, R5, !PT ;  /* 0x0000000546467209 */ /* 0x010fe60007810000 */
[----:B------:R-:W1:Y:S01]  /*94d0*/  MUFU.TANH R56, R75 ;  /* 0x0000004b00387308 */ /* 0x000e620000002400 */
[----:B------:R-:W4:Y:S01]  /*94e0*/  SHFL.BFLY PT, R5, R69, 0x1, 0x1f ;  /* 0x0c201f0045057f89 */ /* 0x000f2200000e0000 */
[----:B------:R-:W-:Y:S02]  /*94f0*/  FMNMX.FTZ R2, R41, R2, !PT ;  /* 0x0000000229027209 */ /* 0x000fe40007810000 */
[----:B------:R-:W-:Y:S05]  /*9500*/  FMNMX.FTZ R4, R223, R4, !PT ;  /* 0x00000004df047209 */ /* 0x000fea0007810000 */
[----:B------:R-:W4:Y:S01]  /*9510*/  SHFL.BFLY PT, R6, R70, 0x1, 0x1f ;  /* 0x0c201f0046067f89 */ /* 0x000f2200000e0000 */
[----:B------:R-:W4:Y:S01]  /*9520*/  MUFU.TANH R230, R78 ;  /* 0x0000004e00e67308 */ /* 0x000f220000002400 */
[----:B------:R-:W-:Y:S06]  /*9530*/  FMNMX.FTZ R2, R58, R2, !PT ;  /* 0x000000023a027209 */ /* 0x000fec0007810000 */
[----:B------:R-:W4:Y:S03]  /*9540*/  SHFL.BFLY PT, R68, R2, 0x2, 0x1f ;  /* 0x0c401f0002447f89 */ /* 0x000f2600000e0000 */
[----:B------:R-:W4:Y:S01]  /*9550*/  MUFU.TANH R243, R79 ;  /* 0x0000004f00f37308 */ /* 0x000f220000002400 */
[----:B-1----:R-:W-:Y:S01]  /*9560*/  FMNMX.FTZ R4, R56, R4, !PT ;  /* 0x0000000438047209 */ /* 0x002fe20007810000 */
[----:B------:R-:W-:Y:S01]  /*9570*/  FMUL.FTZ R75, R110, c[0x0][0x320] ;  /* 0x0000c8006e4b7a20 */ /* 0x000fe20000410000 */
[----:B------:R-:W-:Y:S02]  /*9580*/  MOV R110, R86 ;  /* 0x00000056006e7202 */ /* 0x000fe40000000f00 */
[----:B----4-:R-:W-:Y:S05]  /*9590*/  FMNMX.FTZ R69, R69, R5, !PT ;  /* 0x0000000545457209 */ /* 0x010fea0007810000 */
[----:B------:R-:W1:Y:S01]  /*95a0*/  MUFU.TANH R245, R90 ;  /* 0x0000005a00f57308 */ /* 0x000e620000002400 */
[----:B------:R-:W-:Y:S01]  /*95b0*/  FMNMX.FTZ R70, R70, R6, !PT ;  /* 0x0000000646467209 */ /* 0x000fe20007810000 */
[----:B------:R-:W-:Y:S01]  /*95c0*/  FMUL.FTZ R100, R69, c[0x0][0x2d0] ;  /* 0x0000b40045647a20 */ /* 0x000fe20000410000 */
[----:B------:R-:W-:Y:S03]  /*95d0*/  FMNMX.FTZ R0, R230, R4, !PT ;  /* 0x00000004e6007209 */ /* 0x000fe60007810000 */
[--C-:B------:R-:W-:Y:S04]  /*95e0*/  FFMA.FTZ R7, R23, c[0x0][0x2d0], -R100.reuse ;  /* 0x0000b40017077a23 */ /* 0x100fe80000010864 */
[----:B------:R-:W4:Y:S01]  /*95f0*/  MUFU.TANH R244, R91 ;  /* 0x0000005b00f47308 */ /* 0x000f220000002400 */
[--C-:B------:R-:W-:Y:S02]  /*9600*/  FFMA.FTZ R9, R35, c[0x0][0x2d0], -R100.reuse ;  /* 0x0000b40023097a23 */ /* 0x100fe40000010864 */
[----:B------:R-:W-:Y:S01]  /*9610*/  FMUL.FTZ R105, R70, c[0x0][0x2d0] ;  /* 0x0000b40046697a20 */ /* 0x000fe20000410000 */
[----:B------:R-:W-:Y:S01]  /*9620*/  MOV R81, R243 ;  /* 0x000000f300517202 */ /* 0x000fe20000000f00 */
[--C-:B------:R-:W-:Y:S01]  /*9630*/  FFMA.FTZ R104, R104, c[0x0][0x2d0], -R100.reuse ;  /* 0x0000b40068687a23 */ /* 0x100fe20000010864 */
[----:B------:R-:W-:Y:S01]  /*9640*/  FMNMX.FTZ R68, R2, R68, !PT ;  /* 0x0000004402447209 */ /* 0x000fe20007810000 */
[--C-:B------:R-:W-:Y:S01]  /*9650*/  FFMA.FTZ R5, R21, c[0x0][0x2d0], -R105.reuse ;  /* 0x0000b40015057a23 */ /* 0x100fe20000010869 */
[----:B------:R-:W-:Y:S01]  /*9660*/  FMNMX.FTZ R0, R81, R0, !PT ;  /* 0x0000000051007209 */ /* 0x000fe20007810000 */
[--C-:B------:R-:W-:Y:S01]  /*9670*/  FFMA.FTZ R6, R20, c[0x0][0x2d0], -R105.reuse ;  /* 0x0000b40014067a23 */ /* 0x100fe20000010869 */
[----:B------:R-:W4:Y:S01]  /*9680*/  MUFU.TANH R189, R94 ;  /* 0x0000005e00bd7308 */ /* 0x000f220000002400 */
[--C-:B------:R-:W-:Y:S02]  /*9690*/  FFMA.FTZ R101, R101, c[0x0][0x2d0], -R105.reuse ;  /* 0x0000b40065657a23 */ /* 0x100fe40000010869 */
[--C-:B------:R-:W-:Y:S01]  /*96a0*/  FFMA.FTZ R102, R102, c[0x0][0x2d0], -R105.reuse ;  /* 0x0000b40066667a23 */ /* 0x100fe20000010869 */
[----:B-1----:R-:W-:Y:S01]  /*96b0*/  MOV R109, R245 ;  /* 0x000000f5006d7202 */ /* 0x002fe20000000f00 */
[----:B------:R-:W-:Y:S02]  /*96c0*/  FFMA.FTZ R103, R103, c[0x0][0x2d0], -R105 ;  /* 0x0000b40067677a23 */ /* 0x000fe40000010869 */
[--C-:B------:R-:W-:Y:S01]  /*96d0*/  FFMA.FTZ R108, R108, c[0x0][0x2d0], -R100.reuse ;  /* 0x0000b4006c6c7a23 */ /* 0x100fe20000010864 */
[----:B------:R-:W-:Y:S01]  /*96e0*/  FMNMX.FTZ R4, R109, R0, !PT ;  /* 0x000000006d047209 */ /* 0x000fe20007810000 */
[----:B------:R-:W-:Y:S01]  /*96f0*/  FMUL.FTZ R0, R111, c[0x0][0x320] ;  /* 0x0000c8006f007a20 */ /* 0x000fe20000410000 */
[----:B------:R-:W1:Y:S01]  /*9700*/  MUFU.TANH R188, R95 ;  /* 0x0000005f00bc7308 */ /* 0x000e620000002400 */
[----:B------:R-:W-:Y:S02]  /*9710*/  MOV R111, R43 ;  /* 0x0000002b006f7202 */ /* 0x000fe40000000f00 */
[----:B----4-:R-:W-:Y:S04]  /*9720*/  MOV R114, R244 ;  /* 0x000000f400727202 */ /* 0x010fe80000000f00 */
[----:B------:R-:W-:Y:S03]  /*9730*/  FMNMX.FTZ R2, R114, R4, !PT ;  /* 0x0000000472027209 */ /* 0x000fe60007810000 */
[----:B------:R4:W-:Y:S01]  /*9740*/  MUFU.TANH R74, R0 ;  /* 0x00000000004a7308 */ /* 0x0009e20000002400 */
[----:B------:R-:W4:Y:S01]  /*9750*/  SHFL.BFLY PT, R4, R68, 0x1, 0x1f ;  /* 0x0c201f0044047f89 */ /* 0x000f2200000e0000 */
[----:B------:R-:W-:Y:S08]  /*9760*/  FMNMX.FTZ R2, R189, R2, !PT ;  /* 0x00000002bd027209 */ /* 0x000ff00007810000 */
[----:B------:R-:W4:Y:S01]  /*9770*/  MUFU.TANH R240, R107 ;  /* 0x0000006b00f07308 */ /* 0x000f220000002400 */
[----:B-1----:R-:W-:Y:S09]  /*9780*/  FMNMX.FTZ R2, R188, R2, !PT ;  /* 0x00000002bc027209 */ /* 0x002ff20007810000 */
[----:B------:R-:W1:Y:S01]  /*9790*/  MUFU.TANH R75, R75 ;  /* 0x0000004b004b7308 */ /* 0x000e620000002400 */
[----:B----4-:R-:W-:Y:S01]  /*97a0*/  FADD.FTZ R0, -R70, R3 ;  /* 0x0000000346007221 */ /* 0x010fe20000010100 */
[----:B------:R-:W-:Y:S02]  /*97b0*/  FMNMX.FTZ R3, R234, R2, !PT ;  /* 0x00000002ea037209 */ /* 0x000fe40007810000 */
[----:B------:R-:W-:Y:S01]  /*97c0*/  FMNMX.FTZ R68, R68, R4, !PT ;  /* 0x0000000444447209 */ /* 0x000fe20007810000 */
[----:B------:R-:W-:Y:S05]  /*97d0*/  FMUL.FTZ R2, R0, c[0x0][0x2d0] ;  /* 0x0000b40000027a20 */ /* 0x000fea0000410000 */
[----:B------:R4:W-:Y:S01]  /*97e0*/  MUFU.EX2 R88, R5 ;  /* 0x0000000500587308 */ /* 0x0009e20000000800 */
[--C-:B------:R-:W-:Y:S01]  /*97f0*/  FFMA.FTZ R4, R185, c[0x0][0x2d0], -R105.reuse ;  /* 0x0000b400b9047a23 */ /* 0x100fe20000010869 */
[----:B------:R-:W-:Y:S01]  /*9800*/  FMNMX.FTZ R0, R240, R3, !PT ;  /* 0x00000003f0007209 */ /* 0x000fe20007810000 */
[----:B------:R-:W-:Y:S07]  /*9810*/  FMUL.FTZ R107, R68, c[0x0][0x2d0] ;  /* 0x0000b400446b7a20 */ /* 0x000fee0000410000 */
[----:B------:R2:W2:Y:S01]  /*9820*/  MUFU.EX2 R73, R2 ;  /* 0x0000000200497308 */ /* 0x0004a20000000800 */
[----:B-1----:R-:W-:Y:S04]  /*9830*/  FMNMX.FTZ R0, R75, R0, !PT ;  /* 0x000000004b007209 */ /* 0x002fe80007810000 */
[----:B------:R-:W-:Y:S05]  /*9840*/  FMNMX.FTZ R0, R74, R0, !PT ;  /* 0x000000004a007209 */ /* 0x000fea0007810000 */
[----:B------:R-:W-:Y:S01]  /*9850*/  MUFU.EX2 R245, R4 ;  /* 0x0000000400f57308 */ /* 0x000fe20000000800 */
[----:B------:R-:W1:Y:S01]  /*9860*/  SHFL.BFLY PT, R3, R0, 0x2, 0x1f ;  /* 0x0c401f0000037f89 */ /* 0x000e6200000e0000 */
[----:B----4-:R-:W-:Y:S08]  /*9870*/  FFMA.FTZ R5, R22, c[0x0][0x2d0], -R100 ;  /* 0x0000b40016057a23 */ /* 0x010ff00000010864 */
[----:B------:R-:W-:Y:S01]  /*9880*/  MUFU.EX2 R87, R6 ;  /* 0x0000000600577308 */ /* 0x000fe20000000800 */
[----:B--2---:R-:W-:Y:S01]  /*9890*/  FADD.FTZ R2, -R69, R116 ;  /* 0x0000007445027221 */ /* 0x004fe20000010100 */
[----:B------:R-:W-:Y:S03]  /*98a0*/  MOV R116, R85 ;  /* 0x0000005500747202 */ /* 0x000fe60000000f00 */
[----:B------:R-:W-:Y:S05]  /*98b0*/  FMUL.FTZ R2, R2, c[0x0][0x2d0] ;  /* 0x0000b40002027a20 */ /* 0x000fea0000410000 */
[----:B------:R2:W-:Y:S01]  /*98c0*/  MUFU.EX2 R89, R7 ;  /* 0x0000000700597308 */ /* 0x0005e20000000800 */
[----:B-1----:R-:W-:Y:S01]  /*98d0*/  FMNMX.FTZ R0, R0, R3, !PT ;  /* 0x0000000300007209 */ /* 0x002fe20007810000 */
[----:B------:R-:W-:Y:S08]  /*98e0*/  FFMA.FTZ R3, R17, c[0x0][0x2d0], -R105 ;  /* 0x0000b40011037a23 */ /* 0x000ff00000010869 */
[----:B------:R1:W-:Y:S01]  /*98f0*/  MUFU.EX2 R71, R2 ;  /* 0x0000000200477308 */ /* 0x0003e20000000800 */
[----:B------:R-:W-:Y:S01]  /*9900*/  FMUL.FTZ R17, R73, R133 ;  /* 0x0000008549117220 */ /* 0x000fe20000410000 */
[----:B------:R-:W-:Y:S08]  /*9910*/  MOV R133, R45 ;  /* 0x0000002d00857202 */ /* 0x000ff00000000f00 */
[----:B------:R4:W4:Y:S01]  /*9920*/  MUFU.EX2 R10, R3 ;  /* 0x00000003000a7308 */ /* 0x0009220000000800 */
[----:B--2---:R-:W-:Y:S09]  /*9930*/  @P0 MOV R7, R39 ;  /* 0x0000002700070202 */ /* 0x004ff20000000f00 */
[----:B------:R-:W-:Y:S01]  /*9940*/  MUFU.EX2 R94, R9 ;  /* 0x00000009005e7308 */ /* 0x000fe20000000800 */
[----:B-1----:R-:W-:Y:S01]  /*9950*/  FADD.FTZ R2, -R68, R117 ;  /* 0x0000007544027221 */ /* 0x002fe20000010100 */
[----:B------:R-:W-:Y:S03]  /*9960*/  MOV R117, R220 ;  /* 0x000000dc00757202 */ /* 0x000fe60000000f00 */
[----:B------:R-:W-:Y:S05]  /*9970*/  FMUL.FTZ R2, R2, c[0x0][0x2d0] ;  /* 0x0000b40002027a20 */ /* 0x000fea0000410000 */
[----:B------:R-:W-:Y:S01]  /*9980*/  MUFU.EX2 R108, R108 ;  /* 0x0000006c006c7308 */ /* 0x000fe20000000800 */
[--C-:B----4-:R-:W-:Y:S01]  /*9990*/  FFMA.FTZ R3, R187, c[0x0][0x2d0], -R100.reuse ;  /* 0x0000b400bb037a23 */ /* 0x110fe20000010864 */
[----:B------:R-:W-:Y:S08]  /*99a0*/  MOV R187, R10 ;  /* 0x0000000a00bb7202 */ /* 0x000ff00000000f00 */
[----:B------:R1:W-:Y:S10]  /*99b0*/  MUFU.EX2 R244, R3 ;  /* 0x0000000300f47308 */ /* 0x0003f40000000800 */
[----:B------:R2:W4:Y:S01]  /*99c0*/  MUFU.EX2 R72, R2 ;  /* 0x0000000200487308 */ /* 0x0005220000000800 */
[--C-:B-1----:R-:W-:Y:S09]  /*99d0*/  FFMA.FTZ R3, R186, c[0x0][0x2d0], -R100.reuse ;  /* 0x0000b400ba037a23 */ /* 0x102ff20000010864 */
[----:B------:R1:W1:Y:S01]  /*99e0*/  MUFU.EX2 R246, R3 ;  /* 0x0000000300f67308 */ /* 0x0002620000000800 */
[----:B--2---:R-:W-:Y:S02]  /*99f0*/  FFMA.FTZ R2, R184, c[0x0][0x2d0], -R105 ;  /* 0x0000b400b8027a23 */ /* 0x004fe40000010869 */
[----:B----4-:R-:W-:Y:S07]  /*9a00*/  FMUL.FTZ R45, R72, R161 ;  /* 0x000000a1482d7220 */ /* 0x010fee0000410000 */
[----:B------:R2:W4:Y:S01]  /*9a10*/  MUFU.EX2 R247, R2 ;  /* 0x0000000200f77308 */ /* 0x0005220000000800 */
[--C-:B-1----:R-:W-:Y:S01]  /*9a20*/  FFMA.FTZ R3, R18, c[0x0][0x2d0], -R100.reuse ;  /* 0x0000b40012037a23 */ /* 0x102fe20000010864 */
[----:B------:R-:W-:Y:S01]  /*9a30*/  F2FP.PACK_AB R77, R246, R244 ;  /* 0x000000f4f64d723e */ /* 0x000fe200000000ff */
[----:B------:R-:W-:Y:S01]  /*9a40*/  FMUL.FTZ R18, R71, R134 ;  /* 0x0000008647127220 */ /* 0x000fe20000410000 */
[----:B------:R-:W-:Y:S06]  /*9a50*/  MOV R134, R56 ;  /* 0x0000003800867202 */ /* 0x000fec0000000f00 */
[----:B------:R1:W-:Y:S01]  /*9a60*/  MUFU.EX2 R250, R3 ;  /* 0x0000000300fa7308 */ /* 0x0003e20000000800 */
[----:B------:R-:W-:Y:S02]  /*9a70*/  FFMA.FTZ R56, R210, c[0x0][0x2d0], -R107 ;  /* 0x0000b400d2387a23 */ /* 0x000fe4000001086b */
[--C-:B--2---:R-:W-:Y:S01]  /*9a80*/  FFMA.FTZ R2, R16, c[0x0][0x2d0], -R105.reuse ;  /* 0x0000b40010027a23 */ /* 0x104fe20000010869 */
[----:B----4-:R-:W-:Y:S01]  /*9a90*/  F2FP.PACK_AB R76, R247, R245 ;  /* 0x000000f5f74c723e */ /* 0x010fe200000000ff */
[----:B------:R-:W-:Y:S05]  /*9aa0*/  FFMA.FTZ R16, R27, c[0x0][0x2d0], -R105 ;  /* 0x0000b4001b107a23 */ /* 0x000fea0000010869 */
[----:B------:R2:W4:Y:S01]  /*9ab0*/  MUFU.EX2 R185, R2 ;  /* 0x0000000200b97308 */ /* 0x0005220000000800 */
[----:B---3--:R-:W-:Y:S09]  /*9ac0*/  MOV R37, c[0x0][0x1e4] ;  /* 0x0000790000257a02 */ /* 0x008ff20000000f00 */
[----:B------:R3:W-:Y:S01]  /*9ad0*/  MUFU.EX2 R42, R16 ;  /* 0x00000010002a7308 */ /* 0x0007e20000000800 */
[--C-:B-1----:R-:W-:Y:S09]  /*9ae0*/  FFMA.FTZ R3, R197, c[0x0][0x2d0], -R107.reuse ;  /* 0x0000b400c5037a23 */ /* 0x102ff2000001086b */
[----:B------:R1:W-:Y:S01]  /*9af0*/  MUFU.EX2 R222, R3 ;  /* 0x0000000300de7308 */ /* 0x0003e20000000800 */
[----:B--2---:R-:W2:Y:S01]  /*9b00*/  SHFL.BFLY PT, R2, R0, 0x1, 0x1f ;  /* 0x0c201f0000027f89 */ /* 0x004ea200000e0000 */
[----:B----4-:R-:W-:Y:S01]  /*9b10*/  F2FP.PACK_AB R78, R187, R185 ;  /* 0x000000b9bb4e723e */ /* 0x010fe200000000ff */
[----:B---3--:R-:W-:Y:S01]  /*9b20*/  FMUL.FTZ R16, R73, R132 ;  /* 0x0000008449107220 */ /* 0x008fe20000410000 */
[----:B------:R-:W-:Y:S01]  /*9b30*/  MOV R132, R58 ;  /* 0x0000003a00847202 */ /* 0x000fe20000000f00 */
[--C-:B-1----:R-:W-:Y:S01]  /*9b40*/  FFMA.FTZ R3, R192, c[0x0][0x2d0], -R107.reuse ;  /* 0x0000b400c0037a23 */ /* 0x102fe2000001086b */
[----:B------:R-:W-:Y:S04]  /*9b50*/  MOV R192, R81 ;  /* 0x0000005100c07202 */ /* 0x000fe80000000f00 */
[----:B------:R1:W3:Y:S01]  /*9b60*/  MUFU.EX2 R243, R3 ;  /* 0x0000000300f37308 */ /* 0x0002e20000000800 */
[----:B--2---:R-:W-:Y:S01]  /*9b70*/  FMNMX.FTZ R2, R0, R2, !PT ;  /* 0x0000000200027209 */ /* 0x004fe20007810000 */
[----:B------:R-:W-:Y:S02]  /*9b80*/  FFMA.FTZ R0, R19, c[0x0][0x2d0], -R100 ;  /* 0x0000b40013007a23 */ /* 0x000fe40000010864 */
[----:B------:R-:W-:Y:S01]  /*9b90*/  FMUL.FTZ R19, R71, R135 ;  /* 0x0000008747137220 */ /* 0x000fe20000410000 */
[----:B------:R-:W-:Y:S05]  /*9ba0*/  MOV R135, R46 ;  /* 0x0000002e00877202 */ /* 0x000fea0000000f00 */
[----:B------:R2:W4:Y:S01]  /*9bb0*/  MUFU.EX2 R186, R0 ;  /* 0x0000000000ba7308 */ /* 0x0005220000000800 */
[--C-:B-1----:R-:W-:Y:S01]  /*9bc0*/  FFMA.FTZ R3, R12, c[0x0][0x2d0], -R107.reuse ;  /* 0x0000b4000c037a23 */ /* 0x102fe2000001086b */
[----:B---3--:R-:W-:Y:S08]  /*9bd0*/  F2FP.PACK_AB R64, R243, R222 ;  /* 0x000000def340723e */ /* 0x008ff000000000ff */
[----:B------:R1:W-:Y:S01]  /*9be0*/  MUFU.EX2 R106, R3 ;  /* 0x00000003006a7308 */ /* 0x0003e20000000800 */
[----:B--2---:R-:W-:Y:S01]  /*9bf0*/  FADD.FTZ R0, -R2, R118 ;  /* 0x0000007602007221 */ /* 0x004fe20000010100 */
[----:B----4-:R-:W-:Y:S02]  /*9c00*/  F2FP.PACK_AB R79, R186, R250 ;  /* 0x000000faba4f723e */ /* 0x010fe400000000ff */
[----:B------:R-:W-:Y:S01]  /*9c10*/  MOV R118, R60 ;  /* 0x0000003c00767202 */ /* 0x000fe20000000f00 */
[----:B------:R-:W-:Y:S06]  /*9c20*/  FMUL.FTZ R0, R0, c[0x0][0x2d0] ;  /* 0x0000b40000007a20 */ /* 0x000fec0000410000 */
[----:B------:R-:W2:Y:S01]  /*9c30*/  MUFU.EX2 R0, R0 ;  /* 0x0000000000007308 */ /* 0x000ea20000000800 */
[----:B-1----:R-:W-:Y:S09]  /*9c40*/  FFMA.FTZ R3, R13, c[0x0][0x2d0], -R107 ;  /* 0x0000b4000d037a23 */ /* 0x002ff2000001086b */
[----:B------:R1:W3:Y:S01]  /*9c50*/  MUFU.EX2 R184, R3 ;  /* 0x0000000300b87308 */ /* 0x0002e20000000800 */
[C---:B--2---:R-:W-:Y:S01]  /*9c60*/  FMUL.FTZ R27, R0.reuse, R143 ;  /* 0x0000008f001b7220 */ /* 0x044fe20000410000 */
[----:B------:R-:W-:Y:S01]  /*9c70*/  MOV R143, R62 ;  /* 0x0000003e008f7202 */ /* 0x000fe20000000f00 */
[C---:B------:R-:W-:Y:S01]  /*9c80*/  FMUL.FTZ R43, R0.reuse, R159 ;  /* 0x0000009f002b7220 */ /* 0x040fe20000410000 */
[----:B------:R-:W-:Y:S01]  /*9c90*/  MOV R159, R221 ;  /* 0x000000dd009f7202 */ /* 0x000fe20000000f00 */
[C---:B------:R-:W-:Y:S05]  /*9ca0*/  FMUL.FTZ R46, R0.reuse, R162 ;  /* 0x000000a2002e7220 */ /* 0x040fea0000410000 */
[----:B------:R2:W-:Y:S01]  /*9cb0*/  MUFU.EX2 R221, R56 ;  /* 0x0000003800dd7308 */ /* 0x0005e20000000800 */
[C---:B------:R-:W-:Y:S02]  /*9cc0*/  FMUL.FTZ R58, R0.reuse, R174 ;  /* 0x000000ae003a7220 */ /* 0x040fe40000410000 */
[----:B------:R-:W-:Y:S02]  /*9cd0*/  FMUL.FTZ R62, R0, R178 ;  /* 0x000000b2003e7220 */ /* 0x000fe40000410000 */
[----:B-1----:R-:W-:Y:S01]  /*9ce0*/  FMUL.FTZ R3, R2, c[0x0][0x2d0] ;  /* 0x0000b40002037a20 */ /* 0x002fe20000410000 */
[----:B---3--:R-:W-:Y:S03]  /*9cf0*/  F2FP.PACK_AB R66, R184, R106 ;  /* 0x0000006ab842723e */ /* 0x008fe600000000ff */
[--C-:B------:R-:W-:Y:S02]  /*9d00*/  FFMA.FTZ R4, R196, c[0x0][0x2d0], -R3.reuse ;  /* 0x0000b400c4047a23 */ /* 0x100fe40000010803 */
[--C-:B------:R-:W-:Y:S02]  /*9d10*/  FFMA.FTZ R60, R213, c[0x0][0x2d0], -R3.reuse ;  /* 0x0000b400d53c7a23 */ /* 0x100fe40000010803 */
[----:B------:R1:W-:Y:S01]  /*9d20*/  MUFU.EX2 R190, R4 ;  /* 0x0000000400be7308 */ /* 0x0003e20000000800 */
[----:B--2---:R-:W-:Y:S02]  /*9d30*/  FMUL.FTZ R56, R72, R172 ;  /* 0x000000ac48387220 */ /* 0x004fe40000410000 */
[--C-:B-1----:R-:W-:Y:S07]  /*9d40*/  FFMA.FTZ R4, R195, c[0x0][0x2d0], -R3.reuse ;  /* 0x0000b400c3047a23 */ /* 0x102fee0000010803 */
[----:B------:R1:W2:Y:S02]  /*9d50*/  MUFU.EX2 R191, R4 ;  /* 0x0000000400bf7308 */ /* 0x0002a40000000800 */
[--C-:B-1----:R-:W-:Y:S01]  /*9d60*/  FFMA.FTZ R4, R14, c[0x0][0x2d0], -R3.reuse ;  /* 0x0000b4000e047a23 */ /* 0x102fe20000010803 */
[----:B--2---:R-:W-:Y:S07]  /*9d70*/  F2FP.PACK_AB R65, R191, R190 ;  /* 0x000000bebf41723e */ /* 0x004fee00000000ff */
[----:B------:R1:W-:Y:S02]  /*9d80*/  MUFU.EX2 R200, R4 ;  /* 0x0000000400c87308 */ /* 0x0003e40000000800 */
[----:B-1----:R-:W-:Y:S08]  /*9d90*/  FFMA.FTZ R4, R15, c[0x0][0x2d0], -R3 ;  /* 0x0000b4000f047a23 */ /* 0x002ff00000010803 */
[----:B------:R1:W2:Y:S02]  /*9da0*/  MUFU.EX2 R202, R4 ;  /* 0x0000000400ca7308 */ /* 0x0002a40000000800 */
[--C-:B-1----:R-:W-:Y:S01]  /*9db0*/  FFMA.FTZ R4, R32, c[0x0][0x2d0], -R105.reuse ;  /* 0x0000b40020047a23 */ /* 0x102fe20000010869 */
[----:B--2---:R-:W-:Y:S07]  /*9dc0*/  F2FP.PACK_AB R67, R202, R200 ;  /* 0x000000c8ca43723e */ /* 0x004fee00000000ff */
[----:B------:R-:W-:Y:S10]  /*9dd0*/  MUFU.EX2 R32, R5 ;  /* 0x0000000500207308 */ /* 0x000ff40000000800 */
[----:B------:R1:W-:Y:S02]  /*9de0*/  MUFU.EX2 R90, R4 ;  /* 0x00000004005a7308 */ /* 0x0003e40000000800 */
[----:B-1----:R-:W-:Y:S08]  /*9df0*/  FFMA.FTZ R4, R33, c[0x0][0x2d0], -R105 ;  /* 0x0000b40021047a23 */ /* 0x002ff00000010869 */
[----:B------:R1:W2:Y:S02]  /*9e00*/  MUFU.EX2 R93, R4 ;  /* 0x00000004005d7308 */ /* 0x0002a40000000800 */
[----:B-1----:R-:W-:Y:S05]  /*9e10*/  @P0 SHF.R.S32.HI R4, RZ, 0x1f, R242 ;  /* 0x0000001fff040819 */ /* 0x002fea00000114f2 */
[----:B------:R-:W-:Y:S02]  /*9e20*/  @P0 IMAD R6, R4, c[0x0][0x1e0], RZ ;  /* 0x0000780004060a24 */ /* 0x000fe400078e02ff */
[C---:B------:R-:W-:Y:S04]  /*9e30*/  @P0 IMAD.WIDE.U32 R4, R242.reuse, c[0x0][0x1e0], RZ ;  /* 0x00007800f2040a25 */ /* 0x040fe800078e00ff */
[----:B------:R-:W-:Y:S01]  /*9e40*/  @P0 IMAD R8, R242, c[0x0][0x1e4], R6 ;  /* 0x00007900f2080a24 */ /* 0x000fe200078e0206 */
[----:B------:R-:W-:Y:S02]  /*9e50*/  @P0 MOV R6, R36 ;  /* 0x0000002400060202 */ /* 0x000fe40000000f00 */
[----:B------:R-:W-:Y:S02]  /*9e60*/  MOV R36, c[0x0][0x1e0] ;  /* 0x0000780000247a02 */ /* 0x000fe40000000f00 */
[----:B------:R-:W-:Y:S01]  /*9e70*/  @P0 IADD3 R5, R5, R8, RZ ;  /* 0x0000000805050210 */ /* 0x000fe20007ffe0ff */
[----:B------:R-:W-:Y:S01]  /*9e80*/  @P0 IMAD.WIDE.U32 R6, R4, 0x70, R6 ;  /* 0x0000007004060825 */ /* 0x000fe200078e0006 */
[C---:B------:R-:W-:Y:S02]  /*9e90*/  @P0 SHF.L.U32 R15, R36.reuse, 0x5, RZ ;  /* 0x00000005240f0819 */ /* 0x040fe400000006ff */
[----:B------:R-:W-:Y:S01]  /*9ea0*/  @P0 SHF.L.U64.HI R14, R36, 0x5, R37 ;  /* 0x00000005240e0819 */ /* 0x000fe20000010225 */
[----:B------:R-:W-:Y:S01]  /*9eb0*/  @P0 IMAD R5, R5, 0x70, RZ ;  /* 0x0000007005050824 */ /* 0x000fe200078e02ff */
[----:B------:R-:W-:Y:S01]  /*9ec0*/  @P0 LEA R4, P3, R6, c[0x0][0x1c8], 0x1 ;  /* 0x0000720006040a11 */ /* 0x000fe200078608ff */
[--C-:B------:R-:W-:Y:S03]  /*9ed0*/  FFMA.FTZ R8, R34, c[0x0][0x2d0], -R100.reuse ;  /* 0x0000b40022087a23 */ /* 0x100fe60000010864 */
[----:B------:R-:W-:Y:S01]  /*9ee0*/  @P0 IADD3 R5, R7, R5, RZ ;  /* 0x0000000507050210 */ /* 0x000fe20007ffe0ff */
[----:B------:R1:W-:Y:S03]  /*9ef0*/  MUFU.EX2 R91, R8 ;  /* 0x00000008005b7308 */ /* 0x0003e60000000800 */
[----:B------:R-:W-:Y:S01]  /*9f00*/  @P0 LEA.HI.X R5, R6, c[0x0][0x1cc], R5, 0x1, P3 ;  /* 0x0000730006050a11 */ /* 0x000fe200018f0c05 */
[----:B------:R-:W-:Y:S02]  /*9f10*/  FFMA.FTZ R6, R24, c[0x0][0x2d0], -R107 ;  /* 0x0000b40018067a23 */ /* 0x000fe4000001086b */
[----:B------:R-:W-:Y:S02]  /*9f20*/  FFMA.FTZ R24, R49, c[0x0][0x2d0], -R105 ;  /* 0x0000b40031187a23 */ /* 0x000fe40000010869 */
[----:B------:R3:W-:Y:S01]  /*9f30*/  @P0 LDGSTS.E.BYPASS.LTC128B.128 [R241+0x3900], [R4.64], !P1 ;  /* 0x0390000004f10fae */ /* 0x0007e2000c901d48 */
[----:B------:R-:W-:Y:S01]  /*9f40*/  FMUL.FTZ R49, R73, R165 ;  /* 0x000000a549317220 */ /* 0x000fe20000410000 */
[----:B------:R4:W2:Y:S01]  /*9f50*/  MUFU.EX2 R34, R6 ;  /* 0x0000000600227308 */ /* 0x0008a20000000800 */
[-C--:B-1----:R-:W-:Y:S04]  /*9f60*/  @P0 IADD3 R8, P2, R4, R15.reuse, RZ ;  /* 0x0000000f04080210 */ /* 0x082fe80007f5e0ff */
[-C--:B------:R-:W-:Y:S02]  /*9f70*/  @P0 IADD3.X R9, R5, R14.reuse, RZ, P2, !PT ;  /* 0x0000000e05090210 */ /* 0x080fe400017fe4ff */
[-C--:B------:R-:W-:Y:S03]  /*9f80*/  @P0 IADD3 R12, P4, R8, R15.reuse, RZ ;  /* 0x0000000f080c0210 */ /* 0x080fe60007f9e0ff */
[----:B------:R1:W-:Y:S01]  /*9f90*/  @P0 LDGSTS.E.BYPASS.LTC128B.128 [R241+0x4100], [R8.64], !P1 ;  /* 0x0410000008f10fae */ /* 0x0003e2000c901d48 */
[-C--:B------:R-:W-:Y:S01]  /*9fa0*/  @P0 IADD3.X R13, R9, R14.reuse, RZ, P4, !PT ;  /* 0x0000000e090d0210 */ /* 0x080fe200027fe4ff */
[--C-:B---3--:R-:W-:Y:S01]  /*9fb0*/  FFMA.FTZ R4, R25, c[0x0][0x2d0], -R107.reuse ;  /* 0x0000b40019047a23 */ /* 0x108fe2000001086b */
[----:B------:R-:W-:Y:S01]  /*9fc0*/  @P0 IADD3 R10, P3, R12, R15, RZ ;  /* 0x0000000f0c0a0210 */ /* 0x000fe20007f7e0ff */
[----:B------:R-:W-:Y:S01]  /*9fd0*/  FMUL.FTZ R25, R72, R141 ;  /* 0x0000008d48197220 */ /* 0x000fe20000410000 */
[----:B--2---:R-:W-:Y:S01]  /*9fe0*/  MOV R141, R93 ;  /* 0x0000005d008d7202 */ /* 0x004fe20000000f00 */
[----:B------:R2:W-:Y:S01]  /*9ff0*/  MUFU.EX2 R35, R4 ;  /* 0x0000000400237308 */ /* 0x0005e20000000800 */
[-C--:B------:R-:W-:Y:S01]  /*a000*/  @P0 IADD3.X R11, R13, R14.reuse, RZ, P3, !PT ;  /* 0x0000000e0d0b0210 */ /* 0x080fe20001ffe4ff */
[----:B------:R3:W-:Y:S01]  /*a010*/  @P0 LDGSTS.E.BYPASS.LTC128B.128 [R241+0x4900], [R12.64], !P1 ;  /* 0x049000000cf10fae */ /* 0x0007e2000c901d48 */
[-C--:B----4-:R-:W-:Y:S04]  /*a020*/  @P0 IADD3 R6, P2, R10, R15.reuse, RZ ;  /* 0x0000000f0a060210 */ /* 0x090fe80007f5e0ff */
[-C--:B------:R-:W-:Y:S03]  /*a030*/  @P0 IADD3.X R7, R11, R14.reuse, RZ, P2, !PT ;  /* 0x0000000e0b070210 */ /* 0x080fe600017fe4ff */
[----:B------:R4:W-:Y:S08]  /*a040*/  @P0 LDGSTS.E.BYPASS.LTC128B.128 [R241+0x5100], [R10.64], !P1 ;  /* 0x051000000af10fae */ /* 0x0009f0000c901d48 */
[----:B------:R4:W-:Y:S01]  /*a050*/  @P0 LDGSTS.E.BYPASS.LTC128B.128 [R241+0x5900], [R6.64], !P1 ;  /* 0x0590000006f10fae */ /* 0x0009e2000c901d48 */
[----:B-1----:R-:W-:Y:S02]  /*a060*/  FFMA.FTZ R9, R28, c[0x0][0x2d0], -R107 ;  /* 0x0000b4001c097a23 */ /* 0x002fe4000001086b */
[--C-:B------:R-:W-:Y:S01]  /*a070*/  FFMA.FTZ R28, R198, c[0x0][0x2d0], -R100.reuse ;  /* 0x0000b400c61c7a23 */ /* 0x100fe20000010864 */
[----:B--2---:R-:W-:Y:S01]  /*a080*/  @P0 IADD3 R4, P3, R6, R15, RZ ;  /* 0x0000000f06040210 */ /* 0x004fe20007f7e0ff */
[----:B------:R1:W2:Y:S01]  /*a090*/  MUFU.EX2 R92, R9 ;  /* 0x00000009005c7308 */ /* 0x0002a20000000800 */
[----:B------:R-:W-:Y:S01]  /*a0a0*/  MOV R198, R63 ;  /* 0x0000003f00c67202 */ /* 0x000fe20000000f00 */
[----:B------:R-:W-:Y:S01]  /*a0b0*/  FMUL.FTZ R63, R0, R179 ;  /* 0x000000b3003f7220 */ /* 0x000fe20000410000 */
[----:B------:R-:W-:Y:S01]  /*a0c0*/  @P0 IADD3.X R5, R7, R14, RZ, P3, !PT ;  /* 0x0000000e07050210 */ /* 0x000fe20001ffe4ff */
[----:B---3--:R-:W-:Y:S01]  /*a0d0*/  FFMA.FTZ R12, R26, c[0x0][0x2d0], -R105 ;  /* 0x0000b4001a0c7a23 */ /* 0x008fe20000010869 */
[----:B------:R-:W-:Y:S01]  /*a0e0*/  @P0 IADD3 R8, P2, R4, R15, RZ ;  /* 0x0000000f04080210 */ /* 0x000fe20007f5e0ff */
[----:B------:R-:W-:Y:S01]  /*a0f0*/  FMUL.FTZ R13, R72, R129 ;  /* 0x00000081480d7220 */ /* 0x000fe20000410000 */
[----:B------:R-:W-:Y:S01]  /*a100*/  MOV R129, R32 ;  /* 0x0000002000817202 */ /* 0x000fe20000000f00 */
[----:B------:R3:W-:Y:S01]  /*a110*/  @P0 LDGSTS.E.BYPASS.LTC128B.128 [R241+0x6100], [R4.64], !P1 ;  /* 0x0610000004f10fae */ /* 0x0007e2000c901d48 */
[C---:B------:R-:W-:Y:S01]  /*a120*/  FMUL.FTZ R15, R0.reuse, R131 ;  /* 0x00000083000f7220 */ /* 0x040fe20000410000 */
[----:B------:R3:W-:Y:S01]  /*a130*/  MUFU.EX2 R44, R12 ;  /* 0x0000000c002c7308 */ /* 0x0007e20000000800 */
[--C-:B------:R-:W-:Y:S01]  /*a140*/  FFMA.FTZ R32, R201, c[0x0][0x2d0], -R100.reuse ;  /* 0x0000b400c9207a23 */ /* 0x100fe20000010864 */
[----:B------:R-:W-:Y:S01]  /*a150*/  MOV R201, R251 ;  /* 0x000000fb00c97202 */ /* 0x000fe20000000f00 */
[C---:B----4-:R-:W-:Y:S01]  /*a160*/  FMUL.FTZ R10, R0.reuse, R122 ;  /* 0x0000007a000a7220 */ /* 0x050fe20000410000 */
[----:B------:R-:W-:Y:S01]  /*a170*/  MOV R131, R41 ;  /* 0x0000002900837202 */ /* 0x000fe20000000f00 */
[C---:B------:R-:W-:Y:S01]  /*a180*/  FMUL.FTZ R11, R0.reuse, R123 ;  /* 0x0000007b000b7220 */ /* 0x040fe20000410000 */
[----:B------:R-:W-:Y:S01]  /*a190*/  MOV R123, R34 ;  /* 0x00000022007b7202 */ /* 0x000fe20000000f00 */
[C---:B------:R-:W-:Y:S01]  /*a1a0*/  FMUL.FTZ R26, R0.reuse, R142 ;  /* 0x0000008e001a7220 */ /* 0x040fe20000410000 */
[----:B------:R-:W-:Y:S01]  /*a1b0*/  MOV R122, R88 ;  /* 0x00000058007a7202 */ /* 0x000fe20000000f00 */
[----:B------:R-:W-:Y:S01]  /*a1c0*/  FMUL.FTZ R34, R71, R150 ;  /* 0x0000009647227220 */ /* 0x000fe20000410000 */
[----:B------:R4:W-:Y:S01]  /*a1d0*/  MUFU.EX2 R251, R32 ;  /* 0x0000002000fb7308 */ /* 0x0009e20000000800 */
[----:B------:R-:W-:Y:S01]  /*a1e0*/  FFMA.FTZ R6, R29, c[0x0][0x2d0], -R107 ;  /* 0x0000b4001d067a23 */ /* 0x000fe2000001086b */
[----:B------:R-:W-:Y:S01]  /*a1f0*/  MOV R150, R80 ;  /* 0x0000005000967202 */ /* 0x000fe20000000f00 */
[----:B------:R-:W-:Y:S01]  /*a200*/  FMUL.FTZ R7, R71, R127 ;  /* 0x0000007f47077220 */ /* 0x000fe20000410000 */
[----:B-1----:R-:W-:Y:S01]  /*a210*/  @P0 IADD3.X R9, R5, R14, RZ, P2, !PT ;  /* 0x0000000e05090210 */ /* 0x002fe200017fe4ff */
[----:B------:R-:W-:Y:S01]  /*a220*/  FMUL.FTZ R14, R0, R130 ;  /* 0x00000082000e7220 */ /* 0x000fe20000410000 */
[----:B------:R-:W-:Y:S01]  /*a230*/  MOV R130, R87 ;  /* 0x0000005700827202 */ /* 0x000fe20000000f00 */
[C---:B------:R-:W-:Y:S01]  /*a240*/  FMUL.FTZ R29, R72.reuse, R145 ;  /* 0x00000091481d7220 */ /* 0x040fe20000410000 */
[----:B--2---:R-:W-:Y:S01]  /*a250*/  MOV R142, R92 ;  /* 0x0000005c008e7202 */ /* 0x004fe20000000f00 */
[----:B------:R1:W-:Y:S01]  /*a260*/  @P0 LDGSTS.E.BYPASS.LTC128B.128 [R241+0x6900], [R8.64], !P1 ;  /* 0x0690000008f10fae */ /* 0x0003e2000c901d48 */
[----:B------:R2:W2:Y:S01]  /*a270*/  MUFU.EX2 R33, R6 ;  /* 0x0000000600217308 */ /* 0x0004a20000000800 */
[----:B------:R-:W-:Y:S01]  /*a280*/  FMUL.FTZ R41, R72, R157 ;  /* 0x0000009d48297220 */ /* 0x000fe20000410000 */
[----:B------:R-:W-:Y:S01]  /*a290*/  MOV R157, R47 ;  /* 0x0000002f009d7202 */ /* 0x000fe20000000f00 */
[----:B------:R-:W-:Y:S02]  /*a2a0*/  FMUL.FTZ R47, R0, R163 ;  /* 0x000000a3002f7220 */ /* 0x000fe40000410000 */
[----:B---3--:R-:W-:Y:S01]  /*a2b0*/  FFMA.FTZ R4, R194, c[0x0][0x2d0], -R3 ;  /* 0x0000b400c2047a23 */ /* 0x008fe20000010803 */
[----:B------:R-:W-:Y:S01]  /*a2c0*/  MOV R194, R248 ;  /* 0x000000f800c27202 */ /* 0x000fe20000000f00 */
[----:B------:R-:W3:Y:S01]  /*a2d0*/  LDSM.16.MT88.4 R20, [R224+0x100] ;  /* 0x00010000e014783b */ /* 0x000ee20000004200 */
[----:B------:R-:W-:Y:S01]  /*a2e0*/  FMUL.FTZ R5, R73, R125 ;  /* 0x0000007d49057220 */ /* 0x000fe20000410000 */
[----:B------:R-:W-:Y:S01]  /*a2f0*/  MOV R125, R91 ;  /* 0x0000005b007d7202 */ /* 0x000fe20000000f00 */
[----:B------:R1:W-:Y:S01]  /*a300*/  MUFU.EX2 R195, R4 ;  /* 0x0000000400c37308 */ /* 0x0003e20000000800 */
[C---:B------:R-:W-:Y:S02]  /*a310*/  FMUL.FTZ R12, R72.reuse, R128 ;  /* 0x00000080480c7220 */ /* 0x040fe40000410000 */
[----:B------:R-:W-:Y:S02]  /*a320*/  FFMA.FTZ R92, R215, c[0x0][0x2d0], -R105 ;  /* 0x0000b400d75c7a23 */ /* 0x000fe40000010869 */
[----:B------:R-:W3:Y:S01]  /*a330*/  LDSM.16.MT88.4 R36, [R227+0x100] ;  /* 0x00010000e324783b */ /* 0x000ee20000004200 */
[----:B----4-:R-:W-:Y:S01]  /*a340*/  FMUL.FTZ R32, R73, R148 ;  /* 0x0000009449207220 */ /* 0x010fe20000410000 */
[----:B------:R-:W-:Y:S06]  /*a350*/  MOV R148, R83 ;  /* 0x0000005300947202 */ /* 0x000fec0000000f00 */
[----:B------:R-:W4:Y:S01]  /*a360*/  LDSM.16.MT88.4 R52, [R225+0x100] ;  /* 0x00010000e134783b */ /* 0x000f220000004200 */
[----:B--2---:R-:W-:Y:S01]  /*a370*/  FMUL.FTZ R6, R71, R126 ;  /* 0x0000007e47067220 */ /* 0x004fe20000410000 */
[----:B------:R-:W-:Y:S01]  /*a380*/  MOV R128, R33 ;  /* 0x0000002100807202 */ /* 0x000fe20000000f00 */
[C---:B-1----:R-:W-:Y:S01]  /*a390*/  FMUL.FTZ R9, R72.reuse, R121 ;  /* 0x0000007948097220 */ /* 0x042fe20000410000 */
[----:B------:R-:W-:Y:S01]  /*a3a0*/  MOV R126, R90 ;  /* 0x0000005a007e7202 */ /* 0x000fe20000000f00 */
[----:B------:R-:W-:Y:S01]  /*a3b0*/  FMUL.FTZ R8, R72, R120 ;  /* 0x0000007848087220 */ /* 0x000fe20000410000 */
[----:B------:R-:W-:Y:S01]  /*a3c0*/  MOV R120, R35 ;  /* 0x0000002300787202 */ /* 0x000fe20000000f00 */
[----:B------:R-:W-:Y:S01]  /*a3d0*/  FMUL.FTZ R33, R73, R149 ;  /* 0x0000009549217220 */ /* 0x000fe20000410000 */
[----:B------:R-:W-:Y:S01]  /*a3e0*/  MOV R149, R82 ;  /* 0x0000005200957202 */ /* 0x000fe20000000f00 */
[----:B------:R-:W-:Y:S01]  /*a3f0*/  FMUL.FTZ R35, R71, R151 ;  /* 0x0000009747237220 */ /* 0x000fe20000410000 */
[----:B------:R-:W1:Y:S01]  /*a400*/  LDSM.16.MT88.4 R80, [R226+0x100] ;  /* 0x00010000e250783b */ /* 0x000e620000004200 */
[--C-:B------:R-:W-:Y:S01]  /*a410*/  FFMA.FTZ R4, R193, c[0x0][0x2d0], -R3.reuse ;  /* 0x0000b400c1047a23 */ /* 0x100fe20000010803 */
[----:B------:R-:W-:Y:S01]  /*a420*/  MOV R193, R40 ;  /* 0x0000002800c17202 */ /* 0x000fe20000000f00 */
[--C-:B------:R-:W-:Y:S01]  /*a430*/  FFMA.FTZ R40, R51, c[0x0][0x2d0], -R100.reuse ;  /* 0x0000b40033287a23 */ /* 0x100fe20000010864 */
[----:B------:R-:W-:Y:S01]  /*a440*/  MOV R151, R59 ;  /* 0x0000003b00977202 */ /* 0x000fe20000000f00 */
[----:B------:R2:W1:Y:S01]  /*a450*/  MUFU.EX2 R196, R4 ;  /* 0x0000000400c47308 */ /* 0x0004620000000800 */
[----:B------:R-:W-:Y:S01]  /*a460*/  FMUL.FTZ R51, R71, R167 ;  /* 0x000000a747337220 */ /* 0x000fe20000410000 */
[----:B------:R-:W-:Y:S01]  /*a470*/  MOV R121, R89 ;  /* 0x0000005900797202 */ /* 0x000fe20000000f00 */
[----:B------:R-:W-:Y:S01]  /*a480*/  FMUL.FTZ R59, R0, R175 ;  /* 0x000000af003b7220 */ /* 0x000fe20000410000 */
[----:B------:R-:W-:Y:S08]  /*a490*/  LDSM.16.MT88.4 R88, [R227+0x900] ;  /* 0x00090000e358783b */ /* 0x000ff00000004200 */
[----:B------:R-:W0:Y:S01]  /*a4a0*/  LDGDEPBAR ;  /* 0x00000000000079af */ /* 0x000e220000000000 */
[--C-:B--2---:R-:W-:Y:S02]  /*a4b0*/  FFMA.FTZ R4, R30, c[0x0][0x2d0], -R3.reuse ;  /* 0x0000b4001e047a23 */ /* 0x104fe40000010803 */
[C---:B------:R-:W-:Y:S01]  /*a4c0*/  FMUL.FTZ R30, R0.reuse, R146 ;  /* 0x00000092001e7220 */ /* 0x040fe20000410000 */
[----:B------:R-:W-:Y:S01]  /*a4d0*/  MOV R146, R42 ;  /* 0x0000002a00927202 */ /* 0x000fe20000000f00 */
[----:B------:R2:W-:Y:S01]  /*a4e0*/  MUFU.EX2 R197, R4 ;  /* 0x0000000400c57308 */ /* 0x0005e20000000800 */
[C---:B------:R-:W-:Y:S01]  /*a4f0*/  FMUL.FTZ R42, R0.reuse, R158 ;  /* 0x0000009e002a7220 */ /* 0x040fe20000410000 */
[----:B------:R-:W-:Y:S01]  /*a500*/  MOV R158, R219 ;  /* 0x000000db009e7202 */ /* 0x000fe20000000f00 */
[----:B--2---:R-:W-:Y:S02]  /*a510*/  FFMA.FTZ R4, R31, c[0x0][0x2d0], -R3 ;  /* 0x0000b4001f047a23 */ /* 0x004fe40000010803 */
[----:B------:R-:W-:Y:S01]  /*a520*/  FMUL.FTZ R31, R0, R147 ;  /* 0x00000093001f7220 */ /* 0x000fe20000410000 */
[----:B------:R-:W-:Y:S04]  /*a530*/  MOV R147, R44 ;  /* 0x0000002c00937202 */ /* 0x000fe80000000f00 */
[----:B------:R2:W1:Y:S01]  /*a540*/  MUFU.EX2 R199, R4 ;  /* 0x0000000400c77308 */ /* 0x0004620000000800 */
[----:B------:R-:W-:Y:S09]  /*a550*/  FFMA.FTZ R44, R208, c[0x0][0x2d0], -R107 ;  /* 0x0000b400d02c7a23 */ /* 0x000ff2000001086b */
[----:B------:R1:W-:Y:S01]  /*a560*/  MUFU.EX2 R145, R44 ;  /* 0x0000002c00917308 */ /* 0x0003e20000000800 */
[C---:B--2---:R-:W-:Y:S09]  /*a570*/  FMUL.FTZ R4, R73.reuse, R124 ;  /* 0x0000007c49047220 */ /* 0x044ff20000410000 */
[----:B------:R2:W-:Y:S01]  /*a580*/  MUFU.EX2 R124, R24 ;  /* 0x00000018007c7308 */ /* 0x0005e20000000800 */
[-C--:B---3--:R-:W-:Y:S05]  /*a590*/  HMMA.16816.F32 R4, R76, R20.reuse, R4 ;  /* 0x000000144c04723c */ /* 0x088fea0000001804 */
[----:B-1----:R-:W-:Y:S03]  /*a5a0*/  FMUL.FTZ R44, R72, R160 ;  /* 0x000000a0482c7220 */ /* 0x002fe60000410000 */
[C---:B------:R-:W-:Y:S07]  /*a5b0*/  HMMA.16816.F32 R8, R64.reuse, R20, R8 ;  /* 0x000000144008723c */ /* 0x040fee0000001808 */
[----:B------:R-:W-:Y:S01]  /*a5c0*/  FFMA.FTZ R20, R48, c[0x0][0x2d0], -R105 ;  /* 0x0000b40030147a23 */ /* 0x000fe20000010869 */
[-C--:B------:R-:W-:Y:S03]  /*a5d0*/  HMMA.16816.F32 R12, R64, R22.reuse, R12 ;  /* 0x00000016400c723c */ /* 0x080fe6000000180c */
[----:B------:R1:W3:Y:S01]  /*a5e0*/  MUFU.EX2 R127, R20 ;  /* 0x00000014007f7308 */ /* 0x0002e20000000800 */
[----:B------:R-:W-:Y:S01]  /*a5f0*/  FMUL.FTZ R21, R73, R137 ;  /* 0x0000008949157220 */ /* 0x000fe20000410000 */
[----:B------:R-:W-:Y:S01]  /*a600*/  MOV R137, R84 ;  /* 0x0000005400897202 */ /* 0x000fe20000000f00 */
[C---:B--2---:R-:W-:Y:S01]  /*a610*/  FMUL.FTZ R24, R72.reuse, R140 ;  /* 0x0000008c48187220 */ /* 0x044fe20000410000 */
[----:B------:R-:W2:Y:S01]  /*a620*/  LDSM.16.MT88.4 R84, [R224+0x900] ;  /* 0x00090000e054783b */ /* 0x000ea20000004200 */
[C---:B------:R-:W-:Y:S04]  /*a630*/  HMMA.16816.F32 R16, R76.reuse, R22, R16 ;  /* 0x000000164c10723c */ /* 0x040fe80000001810 */
[--C-:B------:R-:W-:Y:S01]  /*a640*/  FFMA.FTZ R48, R203, c[0x0][0x2d0], -R107.reuse ;  /* 0x0000b400cb307a23 */ /* 0x100fe2000001086b */
[----:B------:R-:W-:Y:S02]  /*a650*/  MOV R140, R94 ;  /* 0x0000005e008c7202 */ /* 0x000fe40000000f00 */
[C---:B------:R-:W-:Y:S01]  /*a660*/  FMUL.FTZ R22, R71.reuse, R138 ;  /* 0x0000008a47167220 */ /* 0x040fe20000410000 */
[----:B------:R-:W-:Y:S01]  /*a670*/  MOV R138, R252 ;  /* 0x000000fc008a7202 */ /* 0x000fe20000000f00 */
[----:B------:R-:W-:Y:S01]  /*a680*/  FMUL.FTZ R23, R71, R139 ;  /* 0x0000008b47177220 */ /* 0x000fe20000410000 */
[----:B------:R3:W2:Y:S02]  /*a690*/  MUFU.EX2 R252, R28 ;  /* 0x0000001c00fc7308 */ /* 0x0006a40000000800 */
[----:B------:R-:W-:Y:S01]  /*a6a0*/  MOV R139, R61 ;  /* 0x0000003d008b7202 */ /* 0x000fe20000000f00 */
[C---:B------:R-:W-:Y:S02]  /*a6b0*/  FMUL.FTZ R61, R72.reuse, R177 ;  /* 0x000000b1483d7220 */ /* 0x040fe40000410000 */
[----:B-1----:R-:W-:Y:S01]  /*a6c0*/  FMUL.FTZ R20, R73, R136 ;  /* 0x0000008849147220 */ /* 0x002fe20000410000 */
[----:B------:R-:W-:Y:S04]  /*a6d0*/  MOV R136, R223 ;  /* 0x000000df00887202 */ /* 0x000fe80000000f00 */
[----:B------:R1:W-:Y:S02]  /*a6e0*/  MUFU.EX2 R223, R48 ;  /* 0x0000003000df7308 */ /* 0x0003e40000000800 */
[-C--:B------:R-:W-:Y:S08]  /*a6f0*/  HMMA.16816.F32 R20, R76, R36.reuse, R20 ;  /* 0x000000244c14723c */ /* 0x080ff00000001814 */
[C---:B------:R-:W-:Y:S04]  /*a700*/  HMMA.16816.F32 R24, R64.reuse, R36, R24 ;  /* 0x000000244018723c */ /* 0x040fe80000001818 */
[----:B---3--:R-:W-:Y:S02]  /*a710*/  FMUL.FTZ R28, R72, R144 ;  /* 0x00000090481c7220 */ /* 0x008fe40000410000 */
[----:B------:R3:W-:Y:S01]  /*a720*/  MUFU.EX2 R144, R60 ;  /* 0x0000003c00907308 */ /* 0x0007e20000000800 */
[--C-:B------:R-:W-:Y:S02]  /*a730*/  FFMA.FTZ R36, R50, c[0x0][0x2d0], -R100.reuse ;  /* 0x0000b40032247a23 */ /* 0x100fe40000010864 */
[----:B------:R-:W-:Y:S02]  /*a740*/  FMUL.FTZ R50, R71, R166 ;  /* 0x000000a647327220 */ /* 0x000fe40000410000 */
[-C--:B------:R-:W-:Y:S03]  /*a750*/  HMMA.16816.F32 R28, R64, R38.reuse, R28 ;  /* 0x00000026401c723c */ /* 0x080fe6000000181c */
[C---:B-1----:R-:W-:Y:S02]  /*a760*/  FMUL.FTZ R48, R73.reuse, R164 ;  /* 0x000000a449307220 */ /* 0x042fe40000410000 */
[----:B------:R-:W-:Y:S01]  /*a770*/  LDSM.16.MT88.4 R164, [R225+0x3100] ;  /* 0x00310000e1a4783b */ /* 0x000fe20000004200 */
[----:B------:R1:W-:Y:S01]  /*a780*/  MUFU.EX2 R248, R36 ;  /* 0x0000002400f87308 */ /* 0x0003e20000000800 */
[----:B------:R-:W-:Y:S01]  /*a790*/  FMUL.FTZ R37, R73, R153 ;  /* 0x0000009949257220 */ /* 0x000fe20000410000 */
[C---:B------:R-:W-:Y:S07]  /*a7a0*/  HMMA.16816.F32 R32, R76.reuse, R38, R32 ;  /* 0x000000264c20723c */ /* 0x040fee0000001820 */
[C---:B------:R-:W-:Y:S01]  /*a7b0*/  FMUL.FTZ R39, R71.reuse, R155 ;  /* 0x0000009b47277220 */ /* 0x040fe20000410000 */
[----:B------:R-:W-:Y:S01]  /*a7c0*/  MOV R155, R249 ;  /* 0x000000f9009b7202 */ /* 0x000fe20000000f00 */
[----:B------:R-:W-:Y:S01]  /*a7d0*/  FMUL.FTZ R38, R71, R154 ;  /* 0x0000009a47267220 */ /* 0x000fe20000410000 */
[----:B------:R2:W2:Y:S02]  /*a7e0*/  MUFU.EX2 R249, R40 ;  /* 0x0000002800f97308 */ /* 0x0004a40000000800 */
[C---:B---3--:R-:W-:Y:S02]  /*a7f0*/  FMUL.FTZ R60, R72.reuse, R176 ;  /* 0x000000b0483c7220 */ /* 0x048fe40000410000 */
[----:B-1----:R-:W-:Y:S07]  /*a800*/  FMUL.FTZ R36, R73, R152 ;  /* 0x0000009849247220 */ /* 0x002fee0000410000 */
[-C--:B----4-:R-:W-:Y:S03]  /*a810*/  HMMA.16816.F32 R36, R76, R52.reuse, R36 ;  /* 0x000000344c24723c */ /* 0x090fe60000001824 */
[C---:B--2---:R-:W-:Y:S01]  /*a820*/  FMUL.FTZ R40, R72.reuse, R156 ;  /* 0x0000009c48287220 */ /* 0x044fe20000410000 */
[----:B------:R-:W-:Y:S01]  /*a830*/  MOV R156, R57 ;  /* 0x00000039009c7202 */ /* 0x000fe20000000f00 */
[----:B------:R-:W-:Y:S05]  /*a840*/  FMUL.FTZ R57, R72, R173 ;  /* 0x000000ad48397220 */ /* 0x000fea0000410000 */
[C---:B------:R-:W-:Y:S07]  /*a850*/  HMMA.16816.F32 R40, R64.reuse, R52, R40 ;  /* 0x000000344028723c */ /* 0x040fee0000001828 */
[----:B------:R-:W-:Y:S01]  /*a860*/  FFMA.FTZ R52, R209, c[0x0][0x2d0], -R107 ;  /* 0x0000b400d1347a23 */ /* 0x000fe2000001086b */
[-C--:B------:R-:W-:Y:S03]  /*a870*/  HMMA.16816.F32 R44, R64, R54.reuse, R44 ;  /* 0x00000036402c723c */ /* 0x080fe6000000182c */
[----:B------:R1:W2:Y:S01]  /*a880*/  MUFU.EX2 R220, R52 ;  /* 0x0000003400dc7308 */ /* 0x0002a20000000800 */
[----:B------:R-:W-:Y:S04]  /*a890*/  FMUL.FTZ R53, R73, R169 ;  /* 0x000000a949357220 */ /* 0x000fe80000410000 */
[C---:B------:R-:W-:Y:S07]  /*a8a0*/  HMMA.16816.F32 R48, R76.reuse, R54, R48 ;  /* 0x000000364c30723c */ /* 0x040fee0000001830 */
[C---:B------:R-:W-:Y:S02]  /*a8b0*/  FMUL.FTZ R55, R71.reuse, R171 ;  /* 0x000000ab47377220 */ /* 0x040fe40000410000 */
[----:B------:R-:W-:Y:S03]  /*a8c0*/  FMUL.FTZ R54, R71, R170 ;  /* 0x000000aa47367220 */ /* 0x000fe60000410000 */
[C---:B-1----:R-:W-:Y:S07]  /*a8d0*/  FMUL.FTZ R52, R73.reuse, R168 ;  /* 0x000000a849347220 */ /* 0x042fee0000410000 */
[-C--:B------:R-:W-:Y:S08]  /*a8e0*/  HMMA.16816.F32 R52, R76, R80.reuse, R52 ;  /* 0x000000504c34723c */ /* 0x080ff00000001834 */
[C---:B------:R-:W-:Y:S07]  /*a8f0*/  HMMA.16816.F32 R56, R64.reuse, R80, R56 ;  /* 0x000000504038723c */ /* 0x040fee0000001838 */
[--C-:B------:R-:W-:Y:S01]  /*a900*/  FFMA.FTZ R80, R216, c[0x0][0x2d0], -R3.reuse ;  /* 0x0000b400d8507a23 */ /* 0x100fe20000010803 */
[-C--:B------:R-:W-:Y:S03]  /*a910*/  HMMA.16816.F32 R60, R64, R82.reuse, R60 ;  /* 0x00000052403c723c */ /* 0x080fe6000000183c */
[----:B------:R1:W3:Y:S01]  /*a920*/  MUFU.EX2 R154, R80 ;  /* 0x00000050009a7308 */ /* 0x0002e20000000800 */
[----:B------:R-:W-:Y:S03]  /*a930*/  F2FP.PACK_AB R81, R196, R195 ;  /* 0x000000c3c451723e */ /* 0x000fe600000000ff */
[C---:B------:R-:W-:Y:S02]  /*a940*/  FMUL.FTZ R64, R73.reuse, R180 ;  /* 0x000000b449407220 */ /* 0x040fe40000410000 */
[----:B------:R-:W-:Y:S03]  /*a950*/  FMUL.FTZ R65, R73, R181 ;  /* 0x000000b549417220 */ /* 0x000fe60000410000 */
[C---:B------:R-:W-:Y:S02]  /*a960*/  FMUL.FTZ R66, R71.reuse, R182 ;  /* 0x000000b647427220 */ /* 0x040fe40000410000 */
[----:B------:R-:W-:Y:S07]  /*a970*/  FMUL.FTZ R67, R71, R183 ;  /* 0x000000b747437220 */ /* 0x000fee0000410000 */
[----:B------:R-:W-:Y:S04]  /*a980*/  HMMA.16816.F32 R64, R76, R82, R64 ;  /* 0x000000524c40723c */ /* 0x000fe80000001840 */
[--C-:B-1----:R-:W-:Y:S03]  /*a990*/  FFMA.FTZ R80, R214, c[0x0][0x2d0], -R3.reuse ;  /* 0x0000b400d6507a23 */ /* 0x102fe60000010803 */
[----:B------:R-:W-:Y:S02]  /*a9a0*/  F2FP.PACK_AB R76, R122, R130 ;  /* 0x000000827a4c723e */ /* 0x000fe400000000ff */
[----:B------:R-:W-:Y:S01]  /*a9b0*/  F2FP.PACK_AB R78, R141, R126 ;  /* 0x0000007e8d4e723e */ /* 0x000fe200000000ff */
[----:B------:R1:W-:Y:S02]  /*a9c0*/  MUFU.EX2 R152, R80 ;  /* 0x0000005000987308 */ /* 0x0003e40000000800 */
[----:B------:R-:W-:Y:S02]  /*a9d0*/  F2FP.PACK_AB R77, R121, R129 ;  /* 0x00000081794d723e */ /* 0x000fe400000000ff */
[----:B------:R-:W-:Y:S02]  /*a9e0*/  F2FP.PACK_AB R79, R140, R125 ;  /* 0x0000007d8c4f723e */ /* 0x000fe400000000ff */
[----:B------:R-:W-:Y:S02]  /*a9f0*/  F2FP.PACK_AB R82, R128, R142 ;  /* 0x0000008e8052723e */ /* 0x000fe400000000ff */
[----:B------:R-:W-:Y:S03]  /*aa00*/  F2FP.PACK_AB R83, R199, R197 ;  /* 0x000000c5c753723e */ /* 0x000fe600000000ff */
[-C--:B------:R-:W-:Y:S03]  /*aa10*/  HMMA.16816.F32 R4, R76, R84.reuse, R4 ;  /* 0x000000544c04723c */ /* 0x080fe60000001804 */
[----:B-1----:R-:W-:Y:S02]  /*aa20*/  FFMA.FTZ R80, R217, c[0x0][0x2d0], -R3 ;  /* 0x0000b400d9507a23 */ /* 0x002fe40000010803 */
[----:B------:R1:W-:Y:S10]  /*aa30*/  MUFU.EX2 R217, R92 ;  /* 0x0000005c00d97308 */ /* 0x0003f40000000800 */
[----:B------:R4:W2:Y:S01]  /*aa40*/  MUFU.EX2 R153, R80 ;  /* 0x0000005000997308 */ /* 0x0008a20000000800 */
[----:B-1----:R-:W1:Y:S01]  /*aa50*/  LDSM.16.MT88.4 R92, [R225+0x900] ;  /* 0x00090000e15c783b */ /* 0x002e620000004200 */
[----:B----4-:R-:W-:Y:S07]  /*aa60*/  F2FP.PACK_AB R80, R120, R123 ;  /* 0x0000007b7850723e */ /* 0x010fee00000000ff */
[C---:B------:R-:W-:Y:S07]  /*aa70*/  HMMA.16816.F32 R8, R80.reuse, R84, R8 ;  /* 0x000000545008723c */ /* 0x040fee0000001808 */
[--C-:B------:R-:W-:Y:S01]  /*aa80*/  FFMA.FTZ R84, R218, c[0x0][0x2d0], -R105.reuse ;  /* 0x0000b400da547a23 */ /* 0x100fe20000010869 */
[-C--:B------:R-:W-:Y:S03]  /*aa90*/  HMMA.16816.F32 R12, R80, R86.reuse, R12 ;  /* 0x00000056500c723c */ /* 0x080fe6000000180c */
[----:B------:R4:W1:Y:S05]  /*aaa0*/  MUFU.EX2 R219, R84 ;  /* 0x0000005400db7308 */ /* 0x00086a0000000800 */
[C---:B------:R-:W-:Y:S08]  /*aab0*/  HMMA.16816.F32 R16, R76.reuse, R86, R16 ;  /* 0x000000564c10723c */ /* 0x040ff00000001810 */
[-C--:B------:R-:W-:Y:S08]  /*aac0*/  HMMA.16816.F32 R20, R76, R88.reuse, R20 ;  /* 0x000000584c14723c */ /* 0x080ff00000001814 */
[C---:B------:R-:W-:Y:S04]  /*aad0*/  HMMA.16816.F32 R24, R80.reuse, R88, R24 ;  /* 0x000000585018723c */ /* 0x040fe80000001818 */
[--C-:B----4-:R-:W-:Y:S04]  /*aae0*/  FFMA.FTZ R84, R212, c[0x0][0x2d0], -R105.reuse ;  /* 0x0000b400d4547a23 */ /* 0x110fe80000010869 */
[-C--:B------:R-:W-:Y:S01]  /*aaf0*/  HMMA.16816.F32 R28, R80, R90.reuse, R28 ;  /* 0x0000005a501c723c */ /* 0x080fe2000000181c */
[----:B------:R4:W-:Y:S07]  /*ab00*/  MUFU.EX2 R216, R84 ;  /* 0x0000005400d87308 */ /* 0x0009ee0000000800 */
[C---:B------:R-:W-:Y:S08]  /*ab10*/  HMMA.16816.F32 R32, R76.reuse, R90, R32 ;  /* 0x0000005a4c20723c */ /* 0x040ff00000001820 */
[-C--:B-1----:R-:W-:Y:S08]  /*ab20*/  HMMA.16816.F32 R36, R76, R92.reuse, R36 ;  /* 0x0000005c4c24723c */ /* 0x082ff00000001824 */
[C---:B------:R-:W-:Y:S04]  /*ab30*/  HMMA.16816.F32 R40, R80.reuse, R92, R40 ;  /* 0x0000005c5028723c */ /* 0x040fe80000001828 */
[----:B----4-:R-:W-:Y:S04]  /*ab40*/  FFMA.FTZ R84, R211, c[0x0][0x2d0], -R105 ;  /* 0x0000b400d3547a23 */ /* 0x010fe80000010869 */
[-C--:B------:R-:W-:Y:S01]  /*ab50*/  HMMA.16816.F32 R44, R80, R94.reuse, R44 ;  /* 0x0000005e502c723c */ /* 0x080fe2000000182c */
[----:B------:R1:W4:Y:S07]  /*ab60*/  MUFU.EX2 R218, R84 ;  /* 0x0000005400da7308 */ /* 0x00032e0000000800 */
[C---:B------:R-:W-:Y:S04]  /*ab70*/  HMMA.16816.F32 R48, R76.reuse, R94, R48 ;  /* 0x0000005e4c30723c */ /* 0x040fe80000001830 */
[--C-:B-1----:R-:W-:Y:S01]  /*ab80*/  FFMA.FTZ R84, R159, c[0x0][0x2d0], -R100.reuse ;  /* 0x0000b4009f547a23 */ /* 0x102fe20000010864 */
[----:B------:R-:W-:Y:S02]  /*ab90*/  MOV R159, R158 ;  /* 0x0000009e009f7202 */ /* 0x000fe40000000f00 */
[----:B------:R-:W-:Y:S01]  /*aba0*/  MOV R158, R157 ;  /* 0x0000009d009e7202 */ /* 0x000fe20000000f00 */
[----:B------:R1:W-:Y:S01]  /*abb0*/  MUFU.EX2 R213, R84 ;  /* 0x0000005400d57308 */ /* 0x0003e20000000800 */
[----:B------:R-:W-:Y:S03]  /*abc0*/  MOV R157, R156 ;  /* 0x0000009c009d7202 */ /* 0x000fe60000000f00 */
[--C-:B------:R-:W-:Y:S01]  /*abd0*/  FFMA.FTZ R88, R159, c[0x0][0x2d0], -R100.reuse ;  /* 0x0000b4009f587a23 */ /* 0x100fe20000010864 */
[----:B------:R-:W-:Y:S02]  /*abe0*/  MOV R156, R155 ;  /* 0x0000009b009c7202 */ /* 0x000fe40000000f00 */
[----:B------:R-:W-:Y:S02]  /*abf0*/  MOV R203, R158 ;  /* 0x0000009e00cb7202 */ /* 0x000fe40000000f00 */
[----:B------:R-:W-:Y:S02]  /*ac00*/  MOV R159, R156 ;  /* 0x0000009c009f7202 */ /* 0x000fe40000000f00 */
[----:B------:R-:W-:Y:S01]  /*ac10*/  MOV R208, R157 ;  /* 0x0000009d00d07202 */ /* 0x000fe20000000f00 */
[----:B------:R2:W2:Y:S01]  /*ac20*/  MUFU.EX2 R215, R88 ;  /* 0x0000005800d77308 */ /* 0x0004a20000000800 */
[----:B------:R-:W-:Y:S02]  /*ac30*/  MOV R155, R151 ;  /* 0x00000097009b7202 */ /* 0x000fe40000000f00 */
[----:B------:R-:W-:Y:S02]  /*ac40*/  MOV R160, R208 ;  /* 0x000000d000a07202 */ /* 0x000fe40000000f00 */
[----:B------:R-:W-:Y:S02]  /*ac50*/  MOV R151, R150 ;  /* 0x0000009600977202 */ /* 0x000fe40000000f00 */
[----:B------:R-:W-:Y:S02]  /*ac60*/  MOV R150, R149 ;  /* 0x0000009500967202 */ /* 0x000fe40000000f00 */
[----:B------:R-:W-:Y:S02]  /*ac70*/  MOV R149, R148 ;  /* 0x0000009400957202 */ /* 0x000fe40000000f00 */
[----:B------:R-:W-:Y:S02]  /*ac80*/  MOV R148, R201 ;  /* 0x000000c900947202 */ /* 0x000fe40000000f00 */
[----:B------:R-:W-:Y:S01]  /*ac90*/  MOV R201, R138 ;  /* 0x0000008a00c97202 */ /* 0x000fe20000000f00 */
[----:B-1----:R-:W1:Y:S01]  /*aca0*/  LDSM.16.MT88.4 R84, [R226+0x900] ;  /* 0x00090000e254783b */ /* 0x002e620000004200 */
[----:B------:R-:W-:Y:S02]  /*acb0*/  MOV R157, R151 ;  /* 0x00000097009d7202 */ /* 0x000fe40000000f00 */
[----:B------:R-:W-:Y:S02]  /*acc0*/  MOV R151, R201 ;  /* 0x000000c900977202 */ /* 0x000fe40000000f00 */
[----:B------:R-:W-:Y:S02]  /*acd0*/  MOV R158, R155 ;  /* 0x0000009b009e7202 */ /* 0x000fe40000000f00 */
[----:B------:R-:W-:Y:S02]  /*ace0*/  MOV R156, R149 ;  /* 0x00000095009c7202 */ /* 0x000fe40000000f00 */
[----:B------:R-:W-:Y:S01]  /*acf0*/  MOV R155, R148 ;  /* 0x00000094009b7202 */ /* 0x000fe20000000f00 */
[--C-:B--2---:R-:W-:Y:S01]  /*ad00*/  FFMA.FTZ R88, R203, c[0x0][0x2d0], -R100.reuse ;  /* 0x0000b400cb587a23 */ /* 0x104fe20000010864 */
[----:B------:R-:W-:Y:S02]  /*ad10*/  MOV R203, R159 ;  /* 0x0000009f00cb7202 */ /* 0x000fe40000000f00 */
[----:B------:R-:W-:Y:S01]  /*ad20*/  MOV R208, R158 ;  /* 0x0000009e00d07202 */ /* 0x000fe20000000f00 */
[----:B------:R2:W-:Y:S01]  /*ad30*/  MUFU.EX2 R159, R88 ;  /* 0x00000058009f7308 */ /* 0x0005e20000000800 */
[----:B------:R-:W-:Y:S02]  /*ad40*/  MOV R158, R157 ;  /* 0x0000009d009e7202 */ /* 0x000fe40000000f00 */
        /* <DEDUP_REMOVED lines=8> */
[----:B------:R3:W5:Y:S01]  /*add0*/  LDL.LU R236, [R1+0x60] ;  /* 0x0000600001ec7983 */ /* 0x0007620000300800 */
[----:B------:R-:W-:Y:S02]  /*ade0*/  MOV R138, R117 ;  /* 0x00000075008a7202 */ /* 0x000fe40000000f00 */
[----:B------:R-:W-:Y:S01]  /*adf0*/  MOV R117, R237 ;  /* 0x000000ed00757202 */ /* 0x000fe20000000f00 */
[--C-:B--2---:R-:W-:Y:S01]  /*ae00*/  FFMA.FTZ R88, R160, c[0x0][0x2d0], -R100.reuse ;  /* 0x0000b400a0587a23 */ /* 0x104fe20000010864 */
[----:B------:R2:W5:Y:S01]  /*ae10*/  LDL.LU R237, [R1+0x5c] ;  /* 0x00005c0001ed7983 */ /* 0x0005620000300800 */
[-C--:B-1----:R-:W-:Y:S02]  /*ae20*/  HMMA.16816.F32 R52, R76, R84.reuse, R52 ;  /* 0x000000544c34723c */ /* 0x082fe40000001834 */
[----:B------:R1:W1:Y:S01]  /*ae30*/  MUFU.EX2 R214, R88 ;  /* 0x0000005800d67308 */ /* 0x0002620000000800 */
[----:B------:R-:W-:Y:S01]  /*ae40*/  MOV R148, R137 ;  /* 0x0000008900947202 */ /* 0x000fe20000000f00 */
[----:B------:R2:W5:Y:S01]  /*ae50*/  LDL.LU R238, [R1+0x58] ;  /* 0x0000580001ee7983 */ /* 0x0005620000300800 */
[----:B------:R-:W-:Y:S02]  /*ae60*/  MOV R151, R149 ;  /* 0x0000009500977202 */ /* 0x000fe40000000f00 */
[----:B------:R-:W-:Y:S01]  /*ae70*/  MOV R160, R208 ;  /* 0x000000d000a07202 */ /* 0x000fe20000000f00 */
[C---:B------:R-:W-:Y:S04]  /*ae80*/  HMMA.16816.F32 R56, R80.reuse, R84, R56 ;  /* 0x000000545038723c */ /* 0x040fe80000001838 */
[----:B------:R-:W-:Y:S02]  /*ae90*/  MOV R208, R157 ;  /* 0x0000009d00d07202 */ /* 0x000fe40000000f00 */
[----:B------:R-:W-:Y:S02]  /*aea0*/  MOV R149, R148 ;  /* 0x0000009400957202 */ /* 0x000fe40000000f00 */
[-C--:B------:R-:W-:Y:S04]  /*aeb0*/  HMMA.16816.F32 R60, R80, R86.reuse, R60 ;  /* 0x00000056503c723c */ /* 0x080fe8000000183c */
[----:B------:R-:W-:Y:S02]  /*aec0*/  MOV R157, R151 ;  /* 0x00000097009d7202 */ /* 0x000fe40000000f00 */
[----:B------:R-:W-:Y:S02]  /*aed0*/  MOV R151, R149 ;  /* 0x0000009500977202 */ /* 0x000fe40000000f00 */
[----:B------:R-:W-:Y:S04]  /*aee0*/  HMMA.16816.F32 R64, R76, R86, R64 ;  /* 0x000000564c40723c */ /* 0x000fe80000001840 */
[--C-:B-1----:R-:W-:Y:S01]  /*aef0*/  FFMA.FTZ R88, R203, c[0x0][0x2d0], -R107.reuse ;  /* 0x0000b400cb587a23 */ /* 0x102fe2000001086b */
[----:B------:R-:W-:Y:S02]  /*af00*/  MOV R203, R158 ;  /* 0x0000009e00cb7202 */ /* 0x000fe40000000f00 */
[----:B------:R-:W-:Y:S02]  /*af10*/  MOV R158, R155 ;  /* 0x0000009b009e7202 */ /* 0x000fe40000000f00 */
[----:B------:R1:W-:Y:S03]  /*af20*/  MUFU.EX2 R155, R88 ;  /* 0x00000058009b7308 */ /* 0x0003e60000000800 */
[----:B------:R-:W-:Y:S02]  /*af30*/  MOV R161, R203 ;  /* 0x000000cb00a17202 */ /* 0x000fe40000000f00 */
[----:B------:R-:W-:Y:S02]  /*af40*/  MOV R203, R158 ;  /* 0x0000009e00cb7202 */ /* 0x000fe40000000f00 */
[----:B------:R-:W-:Y:S01]  /*af50*/  MOV R148, R201 ;  /* 0x000000c900947202 */ /* 0x000fe20000000f00 */
[--C-:B------:R-:W-:Y:S01]  /*af60*/  FFMA.FTZ R92, R161, c[0x0][0x2d0], -R107.reuse ;  /* 0x0000b400a15c7a23 */ /* 0x100fe2000001086b */
[----:B------:R-:W-:Y:S02]  /*af70*/  F2FP.PACK_AB R76, R146, R147 ;  /* 0x00000093924c723e */ /* 0x000fe400000000ff */
[----:B------:R-:W-:Y:S01]  /*af80*/  MOV R149, R148 ;  /* 0x0000009400957202 */ /* 0x000fe20000000f00 */
[----:B------:R2:W-:Y:S01]  /*af90*/  MUFU.EX2 R163, R92 ;  /* 0x0000005c00a37308 */ /* 0x0005e20000000800 */
[----:B------:R-:W-:Y:S02]  /*afa0*/  F2FP.PACK_AB R78, R124, R127 ;  /* 0x0000007f7c4e723e */ /* 0x000fe400000000ff */
[----:B------:R-:W-:Y:S02]  /*afb0*/  F2FP.PACK_AB R77, R251, R252 ;  /* 0x000000fcfb4d723e */ /* 0x000fe400000000ff */
[----:B------:R-:W-:Y:S02]  /*afc0*/  F2FP.PACK_AB R79, R249, R248 ;  /* 0x000000f8f94f723e */ /* 0x000fe400000000ff */
[----:B------:R-:W-:Y:S02]  /*afd0*/  F2FP.PACK_AB R82, R221, R220 ;  /* 0x000000dcdd52723e */ /* 0x000fe400000000ff */
[----:B---3--:R-:W-:Y:S02]  /*afe0*/  F2FP.PACK_AB R81, R154, R144 ;  /* 0x000000909a51723e */ /* 0x008fe400000000ff */
[----:B------:R-:W-:Y:S01]  /*aff0*/  F2FP.PACK_AB R83, R153, R152 ;  /* 0x000000989953723e */ /* 0x000fe200000000ff */
[--C-:B-1----:R-:W-:Y:S01]  /*b000*/  FFMA.FTZ R88, R160, c[0x0][0x2d0], -R107.reuse ;  /* 0x0000b400a0587a23 */ /* 0x102fe2000001086b */
[----:B------:R-:W-:Y:S02]  /*b010*/  MOV R160, R208 ;  /* 0x000000d000a07202 */ /* 0x000fe40000000f00 */
[----:B------:R-:W-:Y:S01]  /*b020*/  MOV R208, R157 ;  /* 0x0000009d00d07202 */ /* 0x000fe20000000f00 */
[----:B------:R1:W-:Y:S01]  /*b030*/  MUFU.EX2 R158, R88 ;  /* 0x00000058009e7308 */ /* 0x0003e20000000800 */
[----:B------:R-:W-:Y:S02]  /*b040*/  MOV R157, R151 ;  /* 0x00000097009d7202 */ /* 0x000fe40000000f00 */
[----:B------:R-:W-:Y:S02]  /*b050*/  MOV R161, R160 ;  /* 0x000000a000a17202 */ /* 0x000fe40000000f00 */
[----:B------:R-:W-:Y:S02]  /*b060*/  MOV R160, R203 ;  /* 0x000000cb00a07202 */ /* 0x000fe40000000f00 */
[----:B------:R-:W-:Y:S01]  /*b070*/  MOV R203, R208 ;  /* 0x000000d000cb7202 */ /* 0x000fe20000000f00 */
[----:B--2---:R-:W-:Y:S01]  /*b080*/  FFMA.FTZ R92, R161, c[0x0][0x2d0], -R107 ;  /* 0x0000b400a15c7a23 */ /* 0x004fe2000001086b */
[----:B------:R-:W-:Y:S01]  /*b090*/  MOV R208, R157 ;  /* 0x0000009d00d07202 */ /* 0x000fe20000000f00 */
[--C-:B------:R-:W-:Y:S01]  /*b0a0*/  FFMA.FTZ R84, R160, c[0x0][0x2d0], -R3.reuse ;  /* 0x0000b400a0547a23 */ /* 0x100fe20000010803 */
[----:B------:R-:W-:Y:S01]  /*b0b0*/  MOV R160, R203 ;  /* 0x000000cb00a07202 */ /* 0x000fe20000000f00 */
[----:B------:R2:W3:Y:S01]  /*b0c0*/  MUFU.EX2 R162, R92 ;  /* 0x0000005c00a27308 */ /* 0x0004e20000000800 */
[----:B------:R-:W-:Y:S02]  /*b0d0*/  MOV R203, R208 ;  /* 0x000000d000cb7202 */ /* 0x000fe40000000f00 */
[----:B------:R-:W-:Y:S01]  /*b0e0*/  MOV R151, R149 ;  /* 0x0000009500977202 */ /* 0x000fe20000000f00 */
[--C-:B------:R-:W-:Y:S01]  /*b0f0*/  FFMA.FTZ R80, R160, c[0x0][0x2d0], -R3.reuse ;  /* 0x0000b400a0507a23 */ /* 0x100fe20000010803 */
[----:B------:R-:W-:Y:S02]  /*b100*/  MOV R160, R203 ;  /* 0x000000cb00a07202 */ /* 0x000fe40000000f00 */
[----:B------:R-:W-:Y:S02]  /*b110*/  MOV R203, R156 ;  /* 0x0000009c00cb7202 */ /* 0x000fe40000000f00 */
[----:B------:R-:W-:Y:S01]  /*b120*/  MOV R157, R151 ;  /* 0x00000097009d7202 */ /* 0x000fe20000000f00 */
[----:B------:R3:W-:Y:S01]  /*b130*/  MUFU.EX2 R156, R80 ;  /* 0x00000050009c7308 */ /* 0x0007e20000000800 */
[----:B------:R-:W-:Y:S01]  /*b140*/  MOV R137, R136 ;  /* 0x0000008800897202 */ /* 0x000fe20000000f00 */
[----:B-1----:R-:W1:Y:S01]  /*b150*/  LDSM.16.MT88.4 R88, [R224+0x1100] ;  /* 0x00110000e058783b */ /* 0x002e620000004200 */
[----:B------:R-:W-:Y:S02]  /*b160*/  MOV R208, R157 ;  /* 0x0000009d00d07202 */ /* 0x000fe40000000f00 */
[----:B------:R-:W-:Y:S04]  /*b170*/  MOV R136, R239 ;  /* 0x000000ef00887202 */ /* 0x000fe80000000f00 */
[----:B------:R-:W-:Y:S01]  /*b180*/  MOV R201, R136 ;  /* 0x0000008800c97202 */ /* 0x000fe20000000f00 */
[----:B------:R4:W1:Y:S01]  /*b190*/  MUFU.EX2 R157, R84 ;  /* 0x00000054009d7308 */ /* 0x0008620000000800 */
[----:B------:R1:W5:Y:S01]  /*b1a0*/  LDL.LU R239, [R1+0x54] ;  /* 0x0000540001ef7983 */ /* 0x0003620000300800 */
[----:B------:R-:W-:Y:S01]  /*b1b0*/  MOV R136, R135 ;  /* 0x0000008700887202 */ /* 0x000fe20000000f00 */
[--C-:B--2---:R-:W-:Y:S01]  /*b1c0*/  FFMA.FTZ R92, R208, c[0x0][0x2d0], -R3.reuse ;  /* 0x0000b400d05c7a23 */ /* 0x104fe20000010803 */
[----:B------:R-:W-:Y:S02]  /*b1d0*/  MOV R135, R133 ;  /* 0x0000008500877202 */ /* 0x000fe40000000f00 */
[----:B------:R-:W-:Y:S02]  /*b1e0*/  MOV R133, R240 ;  /* 0x000000f000857202 */ /* 0x000fe40000000f00 */
[----:B------:R2:W5:Y:S01]  /*b1f0*/  LDL.LU R240, [R1+0x50] ;  /* 0x0000500001f07983 */ /* 0x0005620000300800 */
[----:B------:R-:W-:Y:S02]  /*b200*/  MOV R148, R201 ;  /* 0x000000c900947202 */ /* 0x000fe40000000f00 */
[----:B------:R-:W-:Y:S01]  /*b210*/  MOV R201, R136 ;  /* 0x0000008800c97202 */ /* 0x000fe20000000f00 */
[----:B---3--:R-:W-:Y:S01]  /*b220*/  FFMA.FTZ R80, R160, c[0x0][0x2d0], -R3 ;  /* 0x0000b400a0507a23 */ /* 0x008fe20000010803 */
[----:B------:R-:W-:Y:S02]  /*b230*/  MOV R149, R148 ;  /* 0x0000009400957202 */ /* 0x000fe40000000f00 */
[----:B------:R-:W-:Y:S01]  /*b240*/  MOV R148, R201 ;  /* 0x000000c900947202 */ /* 0x000fe20000000f00 */
[----:B------:R3:W-:Y:S01]  /*b250*/  MUFU.EX2 R160, R80 ;  /* 0x0000005000a07308 */ /* 0x0007e20000000800 */
[----:B------:R-:W-:Y:S02]  /*b260*/  MOV R151, R149 ;  /* 0x0000009500977202 */ /* 0x000fe40000000f00 */
[----:B------:R-:W-:Y:S02]  /*b270*/  MOV R149, R148 ;  /* 0x0000009400957202 */ /* 0x000fe40000000f00 */
[----:B------:R-:W-:Y:S01]  /*b280*/  MOV R148, R143 ;  /* 0x0000008f00947202 */ /* 0x000fe20000000f00 */
[----:B----4-:R-:W4:Y:S01]  /*b290*/  LDSM.16.MT88.4 R84, [R227+0x1100] ;  /* 0x00110000e354783b */ /* 0x010f220000004200 */
[----:B------:R-:W-:Y:S02]  /*b2a0*/  MOV R208, R151 ;  /* 0x0000009700d07202 */ /* 0x000fe40000000f00 */
[----:B------:R-:W-:Y:S02]  /*b2b0*/  MOV R143, R139 ;  /* 0x0000008b008f7202 */ /* 0x000fe40000000f00 */
[----:B------:R-:W-:Y:S02]  /*b2c0*/  MOV R139, R118 ;  /* 0x00000076008b7202 */ /* 0x000fe40000000f00 */
[----:B------:R-:W-:Y:S01]  /*b2d0*/  MOV R118, R119 ;  /* 0x0000007700767202 */ /* 0x000fe20000000f00 */
[-C--:B-1----:R-:W-:Y:S03]  /*b2e0*/  HMMA.16816.F32 R4, R76, R88.reuse, R4 ;  /* 0x000000584c04723c */ /* 0x082fe60000001804 */
[----:B------:R-:W-:Y:S02]  /*b2f0*/  MOV R151, R139 ;  /* 0x0000008b00977202 */ /* 0x000fe40000000f00 */
[----:B------:R-:W-:Y:S02]  /*b300*/  MOV R139, R118 ;  /* 0x00000076008b7202 */ /* 0x000fe40000000f00 */
[----:B------:R1:W1:Y:S01]  /*b310*/  MUFU.EX2 R118, R92 ;  /* 0x0000005c00767308 */ /* 0x0002620000000800 */
[----:B------:R-:W-:Y:S04]  /*b320*/  MOV R136, R135 ;  /* 0x0000008700887202 */ /* 0x000fe80000000f00 */
[----:B---3--:R-:W-:Y:S02]  /*b330*/  F2FP.PACK_AB R80, R223, R145 ;  /* 0x00000091df50723e */ /* 0x008fe400000000ff */
[----:B------:R-:W-:Y:S02]  /*b340*/  MOV R201, R136 ;  /* 0x0000008800c97202 */ /* 0x000fe40000000f00 */
[----:B------:R-:W-:Y:S02]  /*b350*/  MOV R135, R134 ;  /* 0x0000008600877202 */ /* 0x000fe40000000f00 */
[----:B------:R-:W-:Y:S01]  /*b360*/  MOV R134, R106 ;  /* 0x0000006a00867202 */ /* 0x000fe20000000f00 */
[C---:B------:R-:W-:Y:S04]  /*b370*/  HMMA.16816.F32 R8, R80.reuse, R88, R8 ;  /* 0x000000585008723c */ /* 0x040fe80000001808 */
[----:B------:R-:W-:Y:S02]  /*b380*/  MOV R106, R233 ;  /* 0x000000e9006a7202 */ /* 0x000fe40000000f00 */
[----:B------:R2:W5:Y:S01]  /*b390*/  LDL.LU R233, [R1+0x4c] ;  /* 0x00004c0001e97983 */ /* 0x0005620000300800 */
[--C-:B------:R-:W-:Y:S01]  /*b3a0*/  FFMA.FTZ R88, R203, c[0x0][0x2d0], -R105.reuse ;  /* 0x0000b400cb587a23 */ /* 0x100fe20000010869 */
[-C--:B------:R-:W-:Y:S03]  /*b3b0*/  HMMA.16816.F32 R12, R80, R90.reuse, R12 ;  /* 0x0000005a500c723c */ /* 0x080fe6000000180c */
[----:B------:R3:W-:Y:S01]  /*b3c0*/  MUFU.EX2 R161, R88 ;  /* 0x0000005800a17308 */ /* 0x0007e20000000800 */
[----:B-1----:R-:W1:Y:S01]  /*b3d0*/  LDSM.16.MT88.4 R92, [R225+0x1100] ;  /* 0x00110000e15c783b */ /* 0x002e620000004200 */
[--C-:B------:R-:W-:Y:S01]  /*b3e0*/  FFMA.FTZ R106, R106, c[0x0][0x2d0], -R100.reuse ;  /* 0x0000b4006a6a7a23 */ /* 0x100fe20000010864 */
[----:B------:R-:W-:Y:S02]  /*b3f0*/  MOV R136, R135 ;  /* 0x0000008700887202 */ /* 0x000fe40000000f00 */
[C---:B------:R-:W-:Y:S04]  /*b400*/  HMMA.16816.F32 R16, R76.reuse, R90, R16 ;  /* 0x0000005a4c10723c */ /* 0x040fe80000001810 */
[----:B------:R-:W-:Y:S02]  /*b410*/  MOV R135, R193 ;  /* 0x000000c100877202 */ /* 0x000fe40000000f00 */
[----:B------:R-:W-:Y:S02]  /*b420*/  MOV R193, R194 ;  /* 0x000000c200c17202 */ /* 0x000fe40000000f00 */
[-C--:B----4-:R-:W-:Y:S04]  /*b430*/  HMMA.16816.F32 R20, R76, R84.reuse, R20 ;  /* 0x000000544c14723c */ /* 0x090fe80000001814 */
[----:B------:R-:W-:Y:S02]  /*b440*/  MOV R194, R234 ;  /* 0x000000ea00c27202 */ /* 0x000fe40000000f00 */
[----:B------:R2:W5:Y:S02]  /*b450*/  LDL.LU R234, [R1+0x48] ;  /* 0x0000480001ea7983 */ /* 0x0005640000300800 */
[C---:B------:R-:W-:Y:S02]  /*b460*/  HMMA.16816.F32 R24, R80.reuse, R84, R24 ;  /* 0x000000545018723c */ /* 0x040fe40000001818 */
[----:B------:R2:W5:Y:S02]  /*b470*/  LDL.LU R119, [R1+0x44] ;  /* 0x0000440001777983 */ /* 0x0005640000300800 */
[--C-:B---3--:R-:W-:Y:S03]  /*b480*/  FFMA.FTZ R88, R208, c[0x0][0x2d0], -R105.reuse ;  /* 0x0000b400d0587a23 */ /* 0x108fe60000010869 */
[--C-:B------:R-:W-:Y:S01]  /*b490*/  FFMA.FTZ R84, R149, c[0x0][0x2d0], -R100.reuse ;  /* 0x0000b40095547a23 */ /* 0x100fe20000010864 */
[-C--:B------:R-:W-:Y:S01]  /*b4a0*/  HMMA.16816.F32 R28, R80, R86.reuse, R28 ;  /* 0x00000056501c723c */ /* 0x080fe2000000181c */
[----:B------:R3:W-:Y:S03]  /*b4b0*/  MUFU.EX2 R211, R88 ;  /* 0x0000005800d37308 */ /* 0x0007e60000000800 */
[----:B------:R-:W-:Y:S02]  /*b4c0*/  MOV R149, R132 ;  /* 0x0000008400957202 */ /* 0x000fe40000000f00 */
[----:B------:R-:W-:Y:S02]  /*b4d0*/  MOV R132, R186 ;  /* 0x000000ba00847202 */ /* 0x000fe40000000f00 */
[C---:B------:R-:W-:Y:S03]  /*b4e0*/  HMMA.16816.F32 R32, R76.reuse, R86, R32 ;  /* 0x000000564c20723c */ /* 0x040fe60000001820 */
[----:B------:R4:W-:Y:S05]  /*b4f0*/  MUFU.EX2 R209, R84 ;  /* 0x0000005400d17308 */ /* 0x0009ea0000000800 */
[-C--:B-1----:R-:W-:Y:S08]  /*b500*/  HMMA.16816.F32 R36, R76, R92.reuse, R36 ;  /* 0x0000005c4c24723c */ /* 0x082ff00000001824 */
[C---:B------:R-:W-:Y:S04]  /*b510*/  HMMA.16816.F32 R40, R80.reuse, R92, R40 ;  /* 0x0000005c5028723c */ /* 0x040fe80000001828 */
[----:B---3--:R-:W-:Y:S01]  /*b520*/  FFMA.FTZ R88, R151, c[0x0][0x2d0], -R105 ;  /* 0x0000b40097587a23 */ /* 0x008fe20000010869 */
[----:B------:R-:W-:Y:S03]  /*b530*/  MOV R151, R111 ;  /* 0x0000006f00977202 */ /* 0x000fe60000000f00 */
[-C--:B------:R-:W-:Y:S01]  /*b540*/  HMMA.16816.F32 R44, R80, R94.reuse, R44 ;  /* 0x0000005e502c723c */ /* 0x080fe2000000182c */
[----:B------:R1:W-:Y:S03]  /*b550*/  MUFU.EX2 R212, R88 ;  /* 0x0000005800d47308 */ /* 0x0003e60000000800 */
[--C-:B----4-:R-:W-:Y:S01]  /*b560*/  FFMA.FTZ R84, R198, c[0x0][0x2d0], -R100.reuse ;  /* 0x0000b400c6547a23 */ /* 0x110fe20000010864 */
[----:B------:R-:W-:Y:S03]  /*b570*/  MOV R198, R207 ;  /* 0x000000cf00c67202 */ /* 0x000fe60000000f00 */
[C---:B------:R-:W-:Y:S03]  /*b580*/  HMMA.16816.F32 R48, R76.reuse, R94, R48 ;  /* 0x0000005e4c30723c */ /* 0x040fe60000001830 */
[----:B------:R3:W-:Y:S01]  /*b590*/  MUFU.EX2 R207, R84 ;  /* 0x0000005400cf7308 */ /* 0x0007e20000000800 */
[----:B------:R-:W-:Y:S09]  /*b5a0*/  FFMA.FTZ R92, R198, c[0x0][0x2d0], -R107 ;  /* 0x0000b400c65c7a23 */ /* 0x000ff2000001086b */
[----:B------:R4:W-:Y:S01]  /*b5b0*/  MUFU.EX2 R169, R92 ;  /* 0x0000005c00a97308 */ /* 0x0009e20000000800 */
[----:B-1----:R-:W-:Y:S01]  /*b5c0*/  FFMA.FTZ R88, R150, c[0x0][0x2d0], -R105 ;  /* 0x0000b40096587a23 */ /* 0x002fe20000010869 */
[----:B------:R-:W-:Y:S02]  /*b5d0*/  MOV R150, R131 ;  /* 0x0000008300967202 */ /* 0x000fe40000000f00 */
[----:B------:R-:W-:Y:S06]  /*b5e0*/  MOV R131, R184 ;  /* 0x000000b800837202 */ /* 0x000fec0000000f00 */
[----:B------:R1:W-:Y:S01]  /*b5f0*/  MUFU.EX2 R210, R88 ;  /* 0x0000005800d27308 */ /* 0x0003e20000000800 */
[--C-:B---3--:R-:W-:Y:S09]  /*b600*/  FFMA.FTZ R84, R148, c[0x0][0x2d0], -R100.reuse ;  /* 0x0000b40094547a23 */ /* 0x108ff20000010864 */
[----:B------:R3:W-:Y:S01]  /*b610*/  MUFU.EX2 R208, R84 ;  /* 0x0000005400d07308 */ /* 0x0007e20000000800 */
[----:B----4-:R-:W-:Y:S09]  /*b620*/  FFMA.FTZ R92, R143, c[0x0][0x2d0], -R107 ;  /* 0x0000b4008f5c7a23 */ /* 0x010ff2000001086b */
[----:B------:R4:W-:Y:S01]  /*b630*/  MUFU.EX2 R170, R92 ;  /* 0x0000005c00aa7308 */ /* 0x0009e20000000800 */
[----:B-1----:R-:W1:Y:S09]  /*b640*/  LDSM.16.MT88.4 R88, [R226+0x1100] ;  /* 0x00110000e258783b */ /* 0x002e720000004200 */
[----:B------:R-:W-:Y:S01]  /*b650*/  MUFU.EX2 R184, R104 ;  /* 0x0000006800b87308 */ /* 0x000fe20000000800 */
[--C-:B---3--:R-:W-:Y:S01]  /*b660*/  FFMA.FTZ R84, R138, c[0x0][0x2d0], -R100.reuse ;  /* 0x0000b4008a547a23 */ /* 0x108fe20000010864 */
[----:B------:R-:W-:Y:S02]  /*b670*/  MOV R138, R137 ;  /* 0x00000089008a7202 */ /* 0x000fe40000000f00 */
[----:B------:R-:W-:Y:S02]  /*b680*/  MOV R137, R192 ;  /* 0x000000c000897202 */ /* 0x000fe40000000f00 */
[----:B------:R-:W-:Y:S02]  /*b690*/  MOV R192, R117 ;  /* 0x0000007500c07202 */ /* 0x000fe40000000f00 */
[----:B------:R-:W-:Y:S02]  /*b6a0*/  MOV R117, R206 ;  /* 0x000000ce00757202 */ /* 0x000fe40000000f00 */
[----:B------:R3:W-:Y:S01]  /*b6b0*/  MUFU.EX2 R206, R84 ;  /* 0x0000005400ce7308 */ /* 0x0007e20000000800 */
[----:B----4-:R-:W-:Y:S02]  /*b6c0*/  FFMA.FTZ R92, R230, c[0x0][0x2d0], -R3 ;  /* 0x0000b400e65c7a23 */ /* 0x010fe40000010803 */
[----:B------:R2:W5:Y:S01]  /*b6d0*/  LDL.LU R230, [R1+0x40] ;  /* 0x0000400001e67983 */ /* 0x0005620000300800 */
[-C--:B-1----:R-:W-:Y:S03]  /*b6e0*/  HMMA.16816.F32 R52, R76, R88.reuse, R52 ;  /* 0x000000584c34723c */ /* 0x082fe60000001834 */
[--C-:B---3--:R-:W-:Y:S04]  /*b6f0*/  FFMA.FTZ R84, R201, c[0x0][0x2d0], -R107.reuse ;  /* 0x0000b400c9547a23 */ /* 0x108fe8000001086b */
[----:B------:R1:W-:Y:S01]  /*b700*/  MUFU.EX2 R171, R84 ;  /* 0x0000005400ab7308 */ /* 0x0003e20000000800 */
[C---:B------:R-:W-:Y:S07]  /*b710*/  HMMA.16816.F32 R56, R80.reuse, R88, R56 ;  /* 0x000000585038723c */ /* 0x040fee0000001838 */
[----:B------:R-:W-:Y:S01]  /*b720*/  FFMA.FTZ R88, R139, c[0x0][0x2d0], -R107 ;  /* 0x0000b4008b587a23 */ /* 0x000fe2000001086b */
[-C--:B------:R-:W-:Y:S03]  /*b730*/  HMMA.16816.F32 R60, R80, R90.reuse, R60 ;  /* 0x0000005a503c723c */ /* 0x080fe6000000183c */
[----:B------:R3:W-:Y:S01]  /*b740*/  MUFU.EX2 R168, R88 ;  /* 0x0000005800a87308 */ /* 0x0007e20000000800 */
[----:B------:R-:W-:Y:S02]  /*b750*/  MOV R139, R137 ;  /* 0x00000089008b7202 */ /* 0x000fe40000000f00 */
[----:B------:R-:W-:Y:S01]  /*b760*/  MOV R137, R135 ;  /* 0x0000008700897202 */ /* 0x000fe20000000f00 */
[--C-:B------:R-:W-:Y:S01]  /*b770*/  FFMA.FTZ R80, R138, c[0x0][0x2d0], -R3.reuse ;  /* 0x0000b4008a507a23 */ /* 0x100fe20000010803 */
[----:B------:R-:W-:Y:S04]  /*b780*/  HMMA.16816.F32 R64, R76, R90, R64 ;  /* 0x0000005a4c40723c */ /* 0x000fe80000001840 */
[----:B------:R-:W-:Y:S02]  /*b790*/  MOV R138, R192 ;  /* 0x000000c0008a7202 */ /* 0x000fe40000000f00 */
[----:B------:R-:W-:Y:S01]  /*b7a0*/  MOV R192, R117 ;  /* 0x0000007500c07202 */ /* 0x000fe20000000f00 */
[----:B-1----:R-:W1:Y:S01]  /*b7b0*/  LDSM.16.MT88.4 R84, [R224+0x1900] ;  /* 0x00190000e054783b */ /* 0x002e620000004200 */
[----:B------:R4:W-:Y:S01]  /*b7c0*/  MUFU.EX2 R117, R80 ;  /* 0x0000005000757308 */ /* 0x0009e20000000800 */
[----:B------:R-:W-:Y:S03]  /*b7d0*/  MOV R135, R114 ;  /* 0x0000007200877202 */ /* 0x000fe60000000f00 */
[----:B------:R-:W-:Y:S02]  /*b7e0*/  F2FP.PACK_AB R76, R219, R217 ;  /* 0x000000d9db4c723e */ /* 0x000fe400000000ff */
[----:B------:R-:W-:Y:S02]  /*b7f0*/  F2FP.PACK_AB R78, R218, R216 ;  /* 0x000000d8da4e723e */ /* 0x000fe400000000ff */
[----:B------:R-:W-:Y:S02]  /*b800*/  F2FP.PACK_AB R77, R215, R213 ;  /* 0x000000d5d74d723e */ /* 0x000fe400000000ff */
[----:B------:R-:W-:Y:S01]  /*b810*/  F2FP.PACK_AB R79, R214, R159 ;  /* 0x0000009fd64f723e */ /* 0x000fe200000000ff */
[----:B---3--:R-:W3:Y:S01]  /*b820*/  LDSM.16.MT88.4 R88, [R227+0x1900] ;  /* 0x00190000e358783b */ /* 0x008ee20000004200 */
[----:B------:R-:W-:Y:S02]  /*b830*/  F2FP.PACK_AB R82, R162, R163 ;  /* 0x000000a3a252723e */ /* 0x000fe400000000ff */
[----:B------:R-:W-:Y:S02]  /*b840*/  F2FP.PACK_AB R81, R156, R157 ;  /* 0x0000009d9c51723e */ /* 0x000fe400000000ff */
[----:B------:R-:W-:Y:S01]  /*b850*/  F2FP.PACK_AB R83, R118, R160 ;  /* 0x000000a07653723e */ /* 0x000fe200000000ff */
[--C-:B----4-:R-:W-:Y:S01]  /*b860*/  FFMA.FTZ R80, R136, c[0x0][0x2d0], -R3.reuse ;  /* 0x0000b40088507a23 */ /* 0x110fe20000010803 */
[----:B------:R-:W-:Y:S02]  /*b870*/  MOV R136, R115 ;  /* 0x0000007300887202 */ /* 0x000fe40000000f00 */
[----:B------:R4:W-:Y:S10]  /*b880*/  MUFU.EX2 R115, R92 ;  /* 0x0000005c00737308 */ /* 0x0009f40000000800 */
[----:B------:R2:W-:Y:S01]  /*b890*/  MUFU.EX2 R114, R80 ;  /* 0x0000005000727308 */ /* 0x0005e20000000800 */
[-C--:B-1----:R-:W-:Y:S01]  /*b8a0*/  HMMA.16816.F32 R4, R76, R84.reuse, R4 ;  /* 0x000000544c04723c */ /* 0x082fe20000001804 */
[----:B----4-:R-:W1:Y:S02]  /*b8b0*/  LDSM.16.MT88.4 R92, [R225+0x1900] ;  /* 0x00190000e15c783b */ /* 0x010e640000004200 */
[----:B--2---:R-:W-:Y:S07]  /*b8c0*/  F2FP.PACK_AB R80, R158, R155 ;  /* 0x0000009b9e50723e */ /* 0x004fee00000000ff */
[C---:B------:R-:W-:Y:S07]  /*b8d0*/  HMMA.16816.F32 R8, R80.reuse, R84, R8 ;  /* 0x000000545008723c */ /* 0x040fee0000001808 */
[----:B------:R-:W-:Y:S01]  /*b8e0*/  FFMA.FTZ R84, R139, c[0x0][0x2d0], -R3 ;  /* 0x0000b4008b547a23 */ /* 0x000fe20000010803 */
[-C--:B------:R-:W-:Y:S04]  /*b8f0*/  HMMA.16816.F32 R12, R80, R86.reuse, R12 ;  /* 0x00000056500c723c */ /* 0x080fe8000000180c */
[----:B------:R-:W-:Y:S02]  /*b900*/  MOV R139, R138 ;  /* 0x0000008a008b7202 */ /* 0x000fe40000000f00 */
[----:B------:R-:W-:Y:S02]  /*b910*/  MOV R138, R116 ;  /* 0x00000074008a7202 */ /* 0x000fe40000000f00 */
[C---:B------:R-:W-:Y:S01]  /*b920*/  HMMA.16816.F32 R16, R76.reuse, R86, R16 ;  /* 0x000000564c10723c */ /* 0x040fe20000001810 */
[----:B------:R2:W-:Y:S07]  /*b930*/  MUFU.EX2 R116, R84 ;  /* 0x0000005400747308 */ /* 0x0005ee0000000800 */
[-C--:B---3--:R-:W-:Y:S08]  /*b940*/  HMMA.16816.F32 R20, R76, R88.reuse, R20 ;  /* 0x000000584c14723c */ /* 0x088ff00000001814 */
[C---:B------:R-:W-:Y:S07]  /*b950*/  HMMA.16816.F32 R24, R80.reuse, R88, R24 ;  /* 0x000000585018723c */ /* 0x040fee0000001818 */
[--C-:B------:R-:W-:Y:S01]  /*b960*/  FFMA.FTZ R88, R139, c[0x0][0x2d0], -R100.reuse ;  /* 0x0000b4008b587a23 */ /* 0x100fe20000010864 */
[-C--:B------:R-:W-:Y:S01]  /*b970*/  HMMA.16816.F32 R28, R80, R90.reuse, R28 ;  /* 0x0000005a501c723c */ /* 0x080fe2000000181c */
[----:B------:R-:W3:Y:S02]  /*b980*/  LDL.LU R139, [R1+0x10] ;  /* 0x00001000018b7983 */ /* 0x000ee40000300800 */
[----:B------:R4:W-:Y:S01]  /*b990*/  MUFU.EX2 R174, R88 ;  /* 0x0000005800ae7308 */ /* 0x0009e20000000800 */
[--C-:B--2---:R-:W-:Y:S04]  /*b9a0*/  FFMA.FTZ R84, R205, c[0x0][0x2d0], -R105.reuse ;  /* 0x0000b400cd547a23 */ /* 0x104fe80000010869 */
[C---:B------:R-:W-:Y:S05]  /*b9b0*/  HMMA.16816.F32 R32, R76.reuse, R90, R32 ;  /* 0x0000005a4c20723c */ /* 0x040fea0000001820 */
[----:B------:R2:W-:Y:S03]  /*b9c0*/  MUFU.EX2 R205, R84 ;  /* 0x0000005400cd7308 */ /* 0x0005e60000000800 */
[-C--:B-1----:R-:W-:Y:S08]  /*b9d0*/  HMMA.16816.F32 R36, R76, R92.reuse, R36 ;  /* 0x0000005c4c24723c */ /* 0x082ff00000001824 */
[C---:B------:R-:W-:Y:S04]  /*b9e0*/  HMMA.16816.F32 R40, R80.reuse, R92, R40 ;  /* 0x0000005c5028723c */ /* 0x040fe80000001828 */
[--C-:B----4-:R-:W-:Y:S02]  /*b9f0*/  FFMA.FTZ R88, R138, c[0x0][0x2d0], -R100.reuse ;  /* 0x0000b4008a587a23 */ /* 0x110fe40000010864 */
[----:B------:R-:W4:Y:S02]  /*ba00*/  LDL.LU R138, [R1+0x14] ;  /* 0x00001400018a7983 */ /* 0x000f240000300800 */
[-C--:B------:R-:W-:Y:S01]  /*ba10*/  HMMA.16816.F32 R44, R80, R94.reuse, R44 ;  /* 0x0000005e502c723c */ /* 0x080fe2000000182c */
[----:B------:R1:W-:Y:S03]  /*ba20*/  MUFU.EX2 R173, R88 ;  /* 0x0000005800ad7308 */ /* 0x0003e60000000800 */
[----:B--2---:R-:W-:Y:S01]  /*ba30*/  FFMA.FTZ R84, R137, c[0x0][0x2d0], -R105 ;  /* 0x0000b40089547a23 */ /* 0x004fe20000010869 */
[----:B------:R-:W-:Y:S03]  /*ba40*/  MOV R137, R136 ;  /* 0x0000008800897202 */ /* 0x000fe60000000f00 */
[C---:B------:R-:W-:Y:S03]  /*ba50*/  HMMA.16816.F32 R48, R76.reuse, R94, R48 ;  /* 0x0000005e4c30723c */ /* 0x040fe60000001830 */
[----:B------:R2:W-:Y:S01]  /*ba60*/  MUFU.EX2 R175, R84 ;  /* 0x0000005400af7308 */ /* 0x0005e20000000800 */
[----:B------:R-:W-:Y:S02]  /*ba70*/  MOV R136, R135 ;  /* 0x0000008700887202 */ /* 0x000fe40000000f00 */
[----:B------:R-:W-:Y:S06]  /*ba80*/  MOV R135, R204 ;  /* 0x000000cc00877202 */ /* 0x000fec0000000f00 */
[----:B------:R-:W-:Y:S01]  /*ba90*/  FFMA.FTZ R92, R135, c[0x0][0x2d0], -R107 ;  /* 0x0000b400875c7a23 */ /* 0x000fe2000001086b */
[----:B------:R-:W-:Y:S02]  /*baa0*/  MOV R135, R134 ;  /* 0x0000008600877202 */ /* 0x000fe40000000f00 */
[----:B------:R-:W-:Y:S01]  /*bab0*/  MOV R134, R133 ;  /* 0x0000008500867202 */ /* 0x000fe20000000f00 */
[--C-:B-1----:R-:W-:Y:S01]  /*bac0*/  FFMA.FTZ R88, R98, c[0x0][0x2d0], -R100.reuse ;  /* 0x0000b40062587a23 */ /* 0x102fe20000010864 */
[----:B------:R-:W-:Y:S02]  /*bad0*/  MOV R133, R194 ;  /* 0x000000c200857202 */ /* 0x000fe40000000f00 */
[----:B------:R1:W-:Y:S01]  /*bae0*/  MUFU.EX2 R194, R92 ;  /* 0x0000005c00c27308 */ /* 0x0003e20000000800 */
[----:B------:R-:W-:Y:S02]  /*baf0*/  MOV R143, R134 ;  /* 0x00000086008f7202 */ /* 0x000fe40000000f00 */
[----:B------:R-:W-:Y:S02]  /*bb00*/  MOV R148, R133 ;  /* 0x0000008500947202 */ /* 0x000fe40000000f00 */
[----:B------:R-:W-:Y:S01]  /*bb10*/  MOV R133, R187 ;  /* 0x000000bb00857202 */ /* 0x000fe20000000f00 */
[----:B--2---:R-:W-:Y:S01]  /*bb20*/  FFMA.FTZ R84, R96, c[0x0][0x2d0], -R105 ;  /* 0x0000b40060547a23 */ /* 0x004fe20000010869 */
[----:B------:R-:W-:Y:S03]  /*bb30*/  MOV R134, R185 ;  /* 0x000000b900867202 */ /* 0x000fe60000000f00 */
[----:B------:R2:W-:Y:S01]  /*bb40*/  MUFU.EX2 R198, R88 ;  /* 0x0000005800c67308 */ /* 0x0005e20000000800 */
[----:B------:R-:W-:Y:S05]  /*bb50*/  MOV R185, R110 ;  /* 0x0000006e00b97202 */ /* 0x000fea0000000f00 */
[--C-:B------:R-:W-:Y:S04]  /*bb60*/  FFMA.FTZ R104, R185, c[0x0][0x2d0], -R107.reuse ;  /* 0x0000b400b9687a23 */ /* 0x100fe8000001086b */
[----:B------:R2:W-:Y:S01]  /*bb70*/  MUFU.EX2 R204, R84 ;  /* 0x0000005400cc7308 */ /* 0x0005e20000000800 */
[----:B-1----:R-:W-:Y:S09]  /*bb80*/  FFMA.FTZ R92, R193, c[0x0][0x2d0], -R107 ;  /* 0x0000b400c15c7a23 */ /* 0x002ff2000001086b */
[----:B------:R1:W-:Y:S01]  /*bb90*/  MUFU.EX2 R193, R92 ;  /* 0x0000005c00c17308 */ /* 0x0003e20000000800 */
[--C-:B--2---:R-:W-:Y:S09]  /*bba0*/  FFMA.FTZ R88, R99, c[0x0][0x2d0], -R100.reuse ;  /* 0x0000b40063587a23 */ /* 0x104ff20000010864 */
[----:B------:R2:W-:Y:S01]  /*bbb0*/  MUFU.EX2 R201, R88 ;  /* 0x0000005800c97308 */ /* 0x0005e20000000800 */
[--C-:B------:R-:W-:Y:S02]  /*bbc0*/  FFMA.FTZ R84, R97, c[0x0][0x2d0], -R105.reuse ;  /* 0x0000b40061547a23 */ /* 0x100fe40000010869 */
[----:B------:R-:W-:Y:S01]  /*bbd0*/  FFMA.FTZ R105, R113, c[0x0][0x2d0], -R105 ;  /* 0x0000b40071697a23 */ /* 0x000fe20000010869 */
[----:B------:R-:W-:Y:S01]  /*bbe0*/  LDSM.16.MT88.4 R96, [R225+0x2100] ;  /* 0x00210000e160783b */ /* 0x000fe20000004200 */
[----:B------:R-:W-:Y:S05]  /*bbf0*/  FFMA.FTZ R113, R112, c[0x0][0x2d0], -R100 ;  /* 0x0000b40070717a23 */ /* 0x000fea0000010864 */
[----:B------:R2:W-:Y:S01]  /*bc00*/  MUFU.EX2 R203, R84 ;  /* 0x0000005400cb7308 */ /* 0x0005e20000000800 */
[----:B------:R-:W-:Y:S01]  /*bc10*/  FFMA.FTZ R100, R189, c[0x0][0x2d0], -R3 ;  /* 0x0000b400bd647a23 */ /* 0x000fe20000010803 */
[----:B-1----:R-:W-:Y:S08]  /*bc20*/  LDSM.16.MT88.4 R92, [R227+0x2100] ;  /* 0x00210000e35c783b */ /* 0x002ff00000004200 */
[----:B------:R1:W-:Y:S01]  /*bc30*/  MUFU.EX2 R110, R100 ;  /* 0x00000064006e7308 */ /* 0x0003e20000000800 */
[----:B--2---:R-:W-:Y:S02]  /*bc40*/  FFMA.FTZ R88, R137, c[0x0][0x2d0], -R107 ;  /* 0x0000b40089587a23 */ /* 0x004fe4000001086b */
[----:B------:R-:W4:Y:S07]  /*bc50*/  LDL.LU R137, [R1+0x1c] ;  /* 0x00001c0001897983 */ /* 0x000f2e0000300800 */
[----:B------:R1:W-:Y:S01]  /*bc60*/  MUFU.EX2 R172, R88 ;  /* 0x0000005800ac7308 */ /* 0x0003e20000000800 */
[----:B------:R-:W1:Y:S09]  /*bc70*/  LDSM.16.MT88.4 R84, [R226+0x1900] ;  /* 0x00190000e254783b */ /* 0x000e720000004200 */
[----:B------:R1:W-:Y:S02]  /*bc80*/  MUFU.EX2 R186, R105 ;  /* 0x0000006900ba7308 */ /* 0x0003e40000000800 */
[----:B-1----:R-:W-:Y:S08]  /*bc90*/  FFMA.FTZ R100, R148, c[0x0][0x2d0], -R3 ;  /* 0x0000b40094647a23 */ /* 0x002ff00000010803 */
[----:B------:R1:W1:Y:S01]  /*bca0*/  MUFU.EX2 R185, R106 ;  /* 0x0000006a00b97308 */ /* 0x0002620000000800 */
[----:B------:R-:W1:Y:S09]  /*bcb0*/  LDSM.16.MT88.4 R88, [R224+0x2100] ;  /* 0x00210000e058783b */ /* 0x000e720000004200 */
[----:B------:R-:W1:Y:S01]  /*bcc0*/  MUFU.EX2 R113, R113 ;  /* 0x0000007100717308 */ /* 0x000e620000000800 */
[--C-:B------:R-:W-:Y:S09]  /*bcd0*/  FFMA.FTZ R105, R151, c[0x0][0x2d0], -R107.reuse ;  /* 0x0000b40097697a23 */ /* 0x100ff2000001086b */
[----:B------:R-:W1:Y:S01]  /*bce0*/  MUFU.EX2 R187, R103 ;  /* 0x0000006700bb7308 */ /* 0x000e620000000800 */
[-C--:B------:R-:W-:Y:S03]  /*bcf0*/  HMMA.16816.F32 R52, R76, R84.reuse, R52 ;  /* 0x000000544c34723c */ /* 0x080fe60000001834 */
[--C-:B-1----:R-:W-:Y:S01]  /*bd00*/  FFMA.FTZ R106, R150, c[0x0][0x2d0], -R107.reuse ;  /* 0x0000b400966a7a23 */ /* 0x102fe2000001086b */
[----:B------:R-:W-:Y:S05]  /*bd10*/  F2FP.PACK_AB R181, R185, R184 ;  /* 0x000000b8b9b5723e */ /* 0x000fea00000000ff */
[----:B------:R-:W-:Y:S01]  /*bd20*/  MUFU.EX2 R105, R105 ;  /* 0x0000006900697308 */ /* 0x000fe20000000800 */
[C---:B------:R-:W-:Y:S04]  /*bd30*/  HMMA.16816.F32 R56, R80.reuse, R84, R56 ;  /* 0x000000545038723c */ /* 0x040fe80000001838 */
[----:B------:R-:W-:Y:S03]  /*bd40*/  F2FP.PACK_AB R183, R113, R108 ;  /* 0x0000006c71b7723e */ /* 0x000fe600000000ff */
[--C-:B------:R-:W-:Y:S01]  /*bd50*/  FFMA.FTZ R84, R192, c[0x0][0x2d0], -R107.reuse ;  /* 0x0000b400c0547a23 */ /* 0x100fe2000001086b */
[-C--:B------:R-:W-:Y:S01]  /*bd60*/  HMMA.16816.F32 R60, R80, R86.reuse, R60 ;  /* 0x00000056503c723c */ /* 0x080fe2000000183c */
[----:B------:R-:W-:Y:S03]  /*bd70*/  MUFU.EX2 R106, R106 ;  /* 0x0000006a006a7308 */ /* 0x000fe60000000800 */
[----:B------:R-:W-:Y:S01]  /*bd80*/  FFMA.FTZ R107, R149, c[0x0][0x2d0], -R107 ;  /* 0x0000b400956b7a23 */ /* 0x000fe2000001086b */
[----:B------:R-:W-:Y:S01]  /*bd90*/  F2FP.PACK_AB R182, R186, R187 ;  /* 0x000000bbbab6723e */ /* 0x000fe200000000ff */
[----:B------:R-:W-:Y:S01]  /*bda0*/  LDSM.16.MT88.4 R148, [R227+0x3100] ;  /* 0x00310000e394783b */ /* 0x000fe20000004200 */
[--C-:B------:R-:W-:Y:S01]  /*bdb0*/  FFMA.FTZ R80, R109, c[0x0][0x2d0], -R3.reuse ;  /* 0x0000b4006d507a23 */ /* 0x100fe20000010803 */
[----:B------:R-:W-:Y:S03]  /*bdc0*/  HMMA.16816.F32 R64, R76, R86, R64 ;  /* 0x000000564c40723c */ /* 0x000fe60000001840 */
[----:B------:R1:W-:Y:S01]  /*bdd0*/  MUFU.EX2 R109, R80 ;  /* 0x00000050006d7308 */ /* 0x0003e20000000800 */
[----:B------:R-:W-:Y:S02]  /*bde0*/  F2FP.PACK_AB R82, R168, R170 ;  /* 0x000000aaa852723e */ /* 0x000fe400000000ff */
[----:B------:R-:W-:Y:S02]  /*bdf0*/  F2FP.PACK_AB R81, R114, R117 ;  /* 0x000000757251723e */ /* 0x000fe400000000ff */
[----:B------:R-:W-:Y:S04]  /*be00*/  F2FP.PACK_AB R76, R211, R161 ;  /* 0x000000a1d34c723e */ /* 0x000fe800000000ff */
[----:B------:R-:W-:Y:S01]  /*be10*/  F2FP.PACK_AB R78, R210, R212 ;  /* 0x000000d4d24e723e */ /* 0x000fe200000000ff */
[----:B------:R1:W-:Y:S01]  /*be20*/  MUFU.EX2 R192, R84 ;  /* 0x0000005400c07308 */ /* 0x0003e20000000800 */
[----:B------:R-:W-:Y:S02]  /*be30*/  F2FP.PACK_AB R77, R207, R209 ;  /* 0x000000d1cf4d723e */ /* 0x000fe400000000ff */
[----:B------:R-:W-:Y:S02]  /*be40*/  F2FP.PACK_AB R79, R206, R208 ;  /* 0x000000d0ce4f723e */ /* 0x000fe400000000ff */
[----:B------:R-:W-:Y:S05]  /*be50*/  F2FP.PACK_AB R83, R116, R115 ;  /* 0x000000737453723e */ /* 0x000fea00000000ff */
[-C--:B------:R-:W-:Y:S01]  /*be60*/  HMMA.16816.F32 R4, R76, R88.reuse, R4 ;  /* 0x000000584c04723c */ /* 0x080fe20000001804 */
[----:B------:R-:W1:Y:S02]  /*be70*/  MUFU.EX2 R107, R107 ;  /* 0x0000006b006b7308 */ /* 0x000e640000000800 */
[--C-:B-1----:R-:W-:Y:S02]  /*be80*/  FFMA.FTZ R80, R136, c[0x0][0x2d0], -R3.reuse ;  /* 0x0000b40088507a23 */ /* 0x102fe40000010803 */
[----:B------:R-:W2:Y:S06]  /*be90*/  LDL.LU R136, [R1+0x18] ;  /* 0x0000180001887983 */ /* 0x000eac0000300800 */
[----:B------:R1:W-:Y:S01]  /*bea0*/  MUFU.EX2 R112, R80 ;  /* 0x0000005000707308 */ /* 0x0003e20000000800 */
[----:B------:R-:W3:Y:S09]  /*beb0*/  LDSM.16.MT88.4 R84, [R226+0x2100] ;  /* 0x00210000e254783b */ /* 0x000ef20000004200 */
[----:B------:R1:W-:Y:S01]  /*bec0*/  MUFU.EX2 R189, R101 ;  /* 0x0000006500bd7308 */ /* 0x0003e20000000800 */
[----:B------:R-:W-:Y:S09]  /*bed0*/  F2FP.PACK_AB R178, R107, R106 ;  /* 0x0000006a6bb2723e */ /* 0x000ff200000000ff */
[----:B------:R-:W1:Y:S02]  /*bee0*/  MUFU.EX2 R104, R104 ;  /* 0x0000006800687308 */ /* 0x000e640000000800 */
[----:B-1----:R-:W-:Y:S08]  /*bef0*/  F2FP.PACK_AB R80, R169, R171 ;  /* 0x000000aba950723e */ /* 0x002ff000000000ff */
[----:B------:R-:W-:Y:S01]  /*bf00*/  MUFU.EX2 R100, R100 ;  /* 0x0000006400647308 */ /* 0x000fe20000000800 */
[C---:B------:R-:W-:Y:S04]  /*bf10*/  HMMA.16816.F32 R8, R80.reuse, R88, R8 ;  /* 0x000000585008723c */ /* 0x040fe80000001808 */
[--C-:B------:R-:W-:Y:S03]  /*bf20*/  FFMA.FTZ R101, R143, c[0x0][0x2d0], -R3.reuse ;  /* 0x0000b4008f657a23 */ /* 0x100fe60000010803 */
[--C-:B------:R-:W-:Y:S01]  /*bf30*/  FFMA.FTZ R88, R188, c[0x0][0x2d0], -R3.reuse ;  /* 0x0000b400bc587a23 */ /* 0x100fe20000010803 */
[-C--:B------:R-:W-:Y:S01]  /*bf40*/  HMMA.16816.F32 R12, R80, R90.reuse, R12 ;  /* 0x0000005a500c723c */ /* 0x080fe2000000180c */
[----:B------:R-:W1:Y:S03]  /*bf50*/  MUFU.EX2 R188, R102 ;  /* 0x0000006600bc7308 */ /* 0x000e660000000800 */
[----:B------:R-:W-:Y:S04]  /*bf60*/  F2FP.PACK_AB R176, R105, R104 ;  /* 0x0000006869b0723e */ /* 0x000fe800000000ff */
[C---:B------:R-:W-:Y:S03]  /*bf70*/  HMMA.16816.F32 R16, R76.reuse, R90, R16 ;  /* 0x0000005a4c10723c */ /* 0x040fe60000001810 */
[----:B------:R3:W-:Y:S05]  /*bf80*/  MUFU.EX2 R111, R88 ;  /* 0x00000058006f7308 */ /* 0x0007ea0000000800 */
[-C--:B------:R-:W-:Y:S05]  /*bf90*/  HMMA.16816.F32 R20, R76, R92.reuse, R20 ;  /* 0x0000005c4c14723c */ /* 0x080fea0000001814 */
[----:B------:R-:W3:Y:S03]  /*bfa0*/  MUFU.EX2 R101, R101 ;  /* 0x0000006500657308 */ /* 0x000ee60000000800 */
[C---:B------:R-:W-:Y:S04]  /*bfb0*/  HMMA.16816.F32 R24, R80.reuse, R92, R24 ;  /* 0x0000005c5018723c */ /* 0x040fe80000001818 */
[----:B-1----:R-:W-:Y:S01]  /*bfc0*/  F2FP.PACK_AB R180, R188, R189 ;  /* 0x000000bdbcb4723e */ /* 0x002fe200000000ff */
[----:B------:R-:W-:Y:S01]  /*bfd0*/  FFMA.FTZ R102, R75, c[0x0][0x2d0], -R3 ;  /* 0x0000b4004b667a23 */ /* 0x000fe20000010803 */
[----:B------:R-:W-:Y:S01]  /*bfe0*/  F2FP.PACK_AB R75, R201, R198 ;  /* 0x000000c6c94b723e */ /* 0x000fe200000000ff */
[----:B---3--:R-:W-:Y:S01]  /*bff0*/  FFMA.FTZ R73, R73, R139, R245 ;  /* 0x0000008b49497223 */ /* 0x008fe200000100f5 */
[-C--:B------:R-:W-:Y:S01]  /*c000*/  HMMA.16816.F32 R28, R80, R94.reuse, R28 ;  /* 0x0000005e501c723c */ /* 0x080fe2000000181c */
[----:B------:R-:W1:Y:S03]  /*c010*/  LDSM.16.MT88.4 R88, [R224+0x2900] ;  /* 0x00290000e058783b */ /* 0x000e660000004200 */
[----:B------:R-:W-:Y:S01]  /*c020*/  FFMA.FTZ R3, R74, c[0x0][0x2d0], -R3 ;  /* 0x0000b4004a037a23 */ /* 0x000fe20000010803 */
[----:B------:R-:W-:Y:S02]  /*c030*/  F2FP.PACK_AB R74, R203, R204 ;  /* 0x000000cccb4a723e */ /* 0x000fe400000000ff */
[----:B------:R-:W-:Y:S01]  /*c040*/  MOV R245, R124 ;  /* 0x0000007c00f57202 */ /* 0x000fe20000000f00 */
[C---:B------:R-:W-:Y:S01]  /*c050*/  HMMA.16816.F32 R32, R76.reuse, R94, R32 ;  /* 0x0000005e4c20723c */ /* 0x040fe20000001820 */
[----:B------:R-:W3:Y:S03]  /*c060*/  LDSM.16.MT88.4 R92, [R227+0x2900] ;  /* 0x00290000e35c783b */ /* 0x000ee60000004200 */
[----:B------:R-:W-:Y:S04]  /*c070*/  F2FP.PACK_AB R177, R101, R100 ;  /* 0x0000006465b1723e */ /* 0x000fe800000000ff */
[-C--:B------:R-:W-:Y:S08]  /*c080*/  HMMA.16816.F32 R36, R76, R96.reuse, R36 ;  /* 0x000000604c24723c */ /* 0x080ff00000001824 */
[C---:B------:R-:W-:Y:S04]  /*c090*/  HMMA.16816.F32 R40, R80.reuse, R96, R40 ;  /* 0x000000605028723c */ /* 0x040fe80000001828 */
[----:B----4-:R-:W-:Y:S01]  /*c0a0*/  FFMA.FTZ R71, R71, R138, R244 ;  /* 0x0000008a47477223 */ /* 0x010fe200000100f4 */
[----:B------:R-:W-:Y:S02]  /*c0b0*/  MOV R138, R135 ;  /* 0x00000087008a7202 */ /* 0x000fe40000000f00 */
[----:B------:R-:W-:Y:S01]  /*c0c0*/  MOV R244, R127 ;  /* 0x0000007f00f47202 */ /* 0x000fe20000000f00 */
[-C--:B------:R-:W-:Y:S04]  /*c0d0*/  HMMA.16816.F32 R44, R80, R98.reuse, R44 ;  /* 0x00000062502c723c */ /* 0x080fe8000000182c */
[----:B------:R-:W-:Y:S04]  /*c0e0*/  FADD.FTZ R71, R246, R71 ;  /* 0x00000047f6477221 */ /* 0x000fe80000010000 */
[C---:B------:R-:W-:Y:S01]  /*c0f0*/  HMMA.16816.F32 R48, R76.reuse, R98, R48 ;  /* 0x000000624c30723c */ /* 0x040fe20000001830 */
[----:B------:R-:W4:Y:S07]  /*c100*/  LDSM.16.MT88.4 R96, [R225+0x2900] ;  /* 0x00290000e160783b */ /* 0x000f2e0000004200 */
[-C--:B------:R-:W-:Y:S08]  /*c110*/  HMMA.16816.F32 R52, R76, R84.reuse, R52 ;  /* 0x000000544c34723c */ /* 0x080ff00000001834 */
[C---:B------:R-:W-:Y:S07]  /*c120*/  HMMA.16816.F32 R56, R80.reuse, R84, R56 ;  /* 0x000000545038723c */ /* 0x040fee0000001838 */
[----:B------:R-:W-:Y:S01]  /*c130*/  FADD.FTZ R84, R247, R73 ;  /* 0x00000049f7547221 */ /* 0x000fe20000010000 */
[-C--:B------:R-:W-:Y:S01]  /*c140*/  HMMA.16816.F32 R60, R80, R86.reuse, R60 ;  /* 0x00000056503c723c */ /* 0x080fe2000000183c */
[----:B------:R-:W1:Y:S03]  /*c150*/  LDSM.16.MT88.4 R80, [R226+0x2900] ;  /* 0x00290000e250783b */ /* 0x000e660000004200 */
[----:B------:R-:W-:Y:S01]  /*c160*/  FADD.FTZ R84, R134, R84 ;  /* 0x0000005486547221 */ /* 0x000fe20000010000 */
[----:B------:R-:W-:Y:S01]  /*c170*/  F2FP.PACK_AB R73, R173, R174 ;  /* 0x000000aead49723e */ /* 0x000fe200000000ff */
[----:B------:R-:W-:Y:S02]  /*c180*/  FADD.FTZ R85, R250, R71 ;  /* 0x00000047fa557221 */ /* 0x000fe40000010000 */
[----:B------:R-:W-:Y:S01]  /*c190*/  HMMA.16816.F32 R64, R76, R86, R64 ;  /* 0x000000564c40723c */ /* 0x000fe20000001840 */
[----:B------:R-:W-:Y:S06]  /*c1a0*/  MUFU.EX2 R86, R3 ;  /* 0x0000000300567308 */ /* 0x000fec0000000800 */
[----:B------:R-:W-:Y:S02]  /*c1b0*/  F2FP.PACK_AB R76, R194, R172 ;  /* 0x000000acc24c723e */ /* 0x000fe400000000ff */
[----:B------:R-:W-:Y:S02]  /*c1c0*/  F2FP.PACK_AB R78, R192, R193 ;  /* 0x000000c1c04e723e */ /* 0x000fe400000000ff */
[----:B------:R-:W1:Y:S01]  /*c1d0*/  MUFU.EX2 R87, R102 ;  /* 0x0000006600577308 */ /* 0x000e620000000800 */
[----:B------:R-:W-:Y:S02]  /*c1e0*/  F2FP.PACK_AB R77, R112, R109 ;  /* 0x0000006d704d723e */ /* 0x000fe400000000ff */
[----:B------:R-:W-:Y:S02]  /*c1f0*/  F2FP.PACK_AB R79, R111, R110 ;  /* 0x0000006e6f4f723e */ /* 0x000fe400000000ff */
[----:B-1----:R-:W-:Y:S01]  /*c200*/  F2FP.PACK_AB R179, R86, R87 ;  /* 0x0000005756b3723e */ /* 0x002fe200000000ff */
[----:B------:R-:W-:Y:S01]  /*c210*/  FFMA.FTZ R72, R72, R137, R222 ;  /* 0x0000008948487223 */ /* 0x000fe200000100de */
[----:B------:R-:W-:Y:S02]  /*c220*/  MOV R137, R133 ;  /* 0x0000008500897202 */ /* 0x000fe40000000f00 */
[----:B------:R-:W-:Y:S01]  /*c230*/  MOV R222, R128 ;  /* 0x0000008000de7202 */ /* 0x000fe20000000f00 */
[----:B------:R-:W-:Y:S01]  /*c240*/  FADD.FTZ R103, R243, R72 ;  /* 0x00000048f3677221 */ /* 0x000fe20000010000 */
[----:B------:R-:W-:Y:S03]  /*c250*/  F2FP.PACK_AB R72, R175, R205 ;  /* 0x000000cdaf48723e */ /* 0x000fe600000000ff */
[----:B------:R-:W-:Y:S04]  /*c260*/  FADD.FTZ R71, R138, R103 ;  /* 0x000000678a477221 */ /* 0x000fe80000010000 */
[-C--:B------:R-:W-:Y:S08]  /*c270*/  HMMA.16816.F32 R4, R72, R88.reuse, R4 ;  /* 0x000000584804723c */ /* 0x080ff00000001804 */
[C---:B------:R-:W-:Y:S08]  /*c280*/  HMMA.16816.F32 R8, R76.reuse, R88, R8 ;  /* 0x000000584c08723c */ /* 0x040ff00000001808 */
[-C--:B------:R-:W-:Y:S08]  /*c290*/  HMMA.16816.F32 R12, R76, R90.reuse, R12 ;  /* 0x0000005a4c0c723c */ /* 0x080ff0000000180c */
[C---:B------:R-:W-:Y:S08]  /*c2a0*/  HMMA.16816.F32 R16, R72.reuse, R90, R16 ;  /* 0x0000005a4810723c */ /* 0x040ff00000001810 */
[-C--:B---3--:R-:W-:Y:S08]  /*c2b0*/  HMMA.16816.F32 R20, R72, R92.reuse, R20 ;  /* 0x0000005c4814723c */ /* 0x088ff00000001814 */
[C---:B------:R-:W-:Y:S08]  /*c2c0*/  HMMA.16816.F32 R24, R76.reuse, R92, R24 ;  /* 0x0000005c4c18723c */ /* 0x040ff00000001818 */
[-C--:B------:R-:W-:Y:S08]  /*c2d0*/  HMMA.16816.F32 R28, R76, R94.reuse, R28 ;  /* 0x0000005e4c1c723c */ /* 0x080ff0000000181c */
[C---:B------:R-:W-:Y:S08]  /*c2e0*/  HMMA.16816.F32 R32, R72.reuse, R94, R32 ;  /* 0x0000005e4820723c */ /* 0x040ff00000001820 */
[-C--:B----4-:R-:W-:Y:S08]  /*c2f0*/  HMMA.16816.F32 R36, R72, R96.reuse, R36 ;  /* 0x000000604824723c */ /* 0x090ff00000001824 */
[C---:B------:R-:W-:Y:S08]  /*c300*/  HMMA.16816.F32 R40, R76.reuse, R96, R40 ;  /* 0x000000604c28723c */ /* 0x040ff00000001828 */
[-C--:B------:R-:W-:Y:S08]  /*c310*/  HMMA.16816.F32 R44, R76, R98.reuse, R44 ;  /* 0x000000624c2c723c */ /* 0x080ff0000000182c */
[C---:B------:R-:W-:Y:S04]  /*c320*/  HMMA.16816.F32 R48, R72.reuse, R98, R48 ;  /* 0x000000624830723c */ /* 0x040fe80000001830 */
[----:B--2---:R-:W-:Y:S01]  /*c330*/  FFMA.FTZ R0, R0, R136, R190 ;  /* 0x0000008800007223 */ /* 0x004fe200000100be */
[----:B------:R-:W-:Y:S02]  /*c340*/  MOV R136, R132 ;  /* 0x0000008400887202 */ /* 0x000fe40000000f00 */
[----:B------:R-:W1:Y:S01]  /*c350*/  LDSM.16.MT88.4 R132, [R224+0x3100] ;  /* 0x00310000e084783b */ /* 0x000e620000004200 */
[----:B------:R-:W-:Y:S01]  /*c360*/  FADD.FTZ R0, R191, R0 ;  /* 0x00000000bf007221 */ /* 0x000fe20000010000 */
[-C--:B------:R-:W-:Y:S03]  /*c370*/  HMMA.16816.F32 R52, R72, R80.reuse, R52 ;  /* 0x000000504834723c */ /* 0x080fe60000001834 */
[----:B------:R-:W-:Y:S02]  /*c380*/  FADD.FTZ R85, R136, R85 ;  /* 0x0000005588557221 */ /* 0x000fe40000010000 */
[----:B------:R-:W-:Y:S02]  /*c390*/  FADD.FTZ R0, R200, R0 ;  /* 0x00000000c8007221 */ /* 0x000fe40000010000 */
[----:B------:R-:W-:Y:S01]  /*c3a0*/  FADD.FTZ R3, R129, R85 ;  /* 0x0000005581037221 */ /* 0x000fe20000010000 */
[C---:B------:R-:W-:Y:S04]  /*c3b0*/  HMMA.16816.F32 R56, R76.reuse, R80, R56 ;  /* 0x000000504c38723c */ /* 0x040fe80000001838 */
[----:B------:R-:W-:Y:S03]  /*c3c0*/  FADD.FTZ R3, R121, R3 ;  /* 0x0000000379037221 */ /* 0x000fe60000010000 */
[----:B------:R-:W-:Y:S01]  /*c3d0*/  FADD.FTZ R80, R137, R84 ;  /* 0x0000005489507221 */ /* 0x000fe20000010000 */
[-C--:B------:R-:W-:Y:S04]  /*c3e0*/  HMMA.16816.F32 R60, R76, R82.reuse, R60 ;  /* 0x000000524c3c723c */ /* 0x080fe8000000183c */
[----:B------:R-:W-:Y:S02]  /*c3f0*/  FADD.FTZ R84, R131, R71 ;  /* 0x0000004783547221 */ /* 0x000fe40000010000 */
[----:B------:R-:W-:Y:S02]  /*c400*/  FADD.FTZ R71, R130, R80 ;  /* 0x0000005082477221 */ /* 0x000fe40000010000 */
[----:B------:R-:W-:Y:S01]  /*c410*/  FADD.FTZ R81, R202, R0 ;  /* 0x00000000ca517221 */ /* 0x000fe20000010000 */
[----:B------:R-:W-:Y:S04]  /*c420*/  HMMA.16816.F32 R64, R72, R82, R64 ;  /* 0x000000524840723c */ /* 0x000fe80000001840 */
[----:B------:R-:W-:Y:S02]  /*c430*/  FADD.FTZ R0, R123, R84 ;  /* 0x000000547b007221 */ /* 0x000fe40000010000 */
[----:B------:R-:W-:Y:S02]  /*c440*/  FADD.FTZ R71, R122, R71 ;  /* 0x000000477a477221 */ /* 0x000fe40000010000 */
[----:B------:R-:W-:Y:S04]  /*c450*/  FADD.FTZ R76, R120, R0 ;  /* 0x00000000784c7221 */ /* 0x000fe80000010000 */
[----:B------:R-:W-:Y:S02]  /*c460*/  FADD.FTZ R0, R126, R71 ;  /* 0x000000477e007221 */ /* 0x000fe40000010000 */
[----:B------:R-:W-:Y:S02]  /*c470*/  FADD.FTZ R71, R125, R3 ;  /* 0x000000037d477221 */ /* 0x000fe40000010000 */
[----:B------:R-:W-:Y:S01]  /*c480*/  FADD.FTZ R81, R195, R81 ;  /* 0x00000051c3517221 */ /* 0x000fe20000010000 */
[-C--:B-1----:R-:W-:Y:S05]  /*c490*/  HMMA.16816.F32 R124, R180, R132.reuse, R4 ;  /* 0x00000084b47c723c */ /* 0x082fea0000001804 */
[----:B------:R-:W-:Y:S02]  /*c4a0*/  FADD.FTZ R81, R196, R81 ;  /* 0x00000051c4517221 */ /* 0x000fe40000010000 */
[----:B------:R-:W-:Y:S01]  /*c4b0*/  FADD.FTZ R4, R142, R76 ;  /* 0x0000004c8e047221 */ /* 0x000fe20000010000 */
[C---:B------:R-:W-:Y:S04]  /*c4c0*/  HMMA.16816.F32 R120, R176.reuse, R132, R8 ;  /* 0x00000084b078723c */ /* 0x040fe80000001808 */
[----:B------:R-:W-:Y:S02]  /*c4d0*/  FADD.FTZ R3, R197, R81 ;  /* 0x00000051c5037221 */ /* 0x000fe40000010000 */
[----:B------:R-:W-:Y:S02]  /*c4e0*/  FADD.FTZ R0, R141, R0 ;  /* 0x000000008d007221 */ /* 0x000fe40000010000 */
[----:B------:R-:W-:Y:S01]  /*c4f0*/  FADD.FTZ R8, R140, R71 ;  /* 0x000000478c087221 */ /* 0x000fe20000010000 */
[-C--:B------:R-:W-:Y:S03]  /*c500*/  HMMA.16816.F32 R128, R176, R134.reuse, R12 ;  /* 0x00000086b080723c */ /* 0x080fe6000000180c */
[----:B------:R-:W-:Y:S02]  /*c510*/  FADD.FTZ R4, R222, R4 ;  /* 0x00000004de047221 */ /* 0x000fe40000010000 */
        /* <DEDUP_REMOVED lines=14> */
[-C--:B------:R-:W-:Y:S01]  /*c600*/  HMMA.16816.F32 R144, R176, R150.reuse, R28 ;  /* 0x00000096b090723c */ /* 0x080fe2000000181c */
[----:B------:R-:W1:Y:S02]  /*c610*/  LDSM.16.MT88.4 R4, [R226+0x3100] ;  /* 0x00310000e204783b */ /* 0x000e640000004200 */
[----:B------:R-:W-:Y:S02]  /*c620*/  FADD.FTZ R10, R220, R3 ;  /* 0x00000003dc0a7221 */ /* 0x000fe40000010000 */
[----:B------:R-:W-:Y:S02]  /*c630*/  FADD.FTZ R9, R152, R0 ;  /* 0x0000000098097221 */ /* 0x000fe40000010000 */
[----:B------:R-:W-:Y:S01]  /*c640*/  FADD.FTZ R8, R245, R8 ;  /* 0x00000008f5087221 */ /* 0x000fe20000010000 */
[C---:B------:R-:W-:Y:S04]  /*c650*/  HMMA.16816.F32 R148, R180.reuse, R150, R32 ;  /* 0x00000096b494723c */ /* 0x040fe80000001820 */
[----:B------:R-:W-:Y:S02]  /*c660*/  FADD.FTZ R3, R249, R11 ;  /* 0x0000000bf9037221 */ /* 0x000fe40000010000 */
[----:B------:R-:W-:Y:S02]  /*c670*/  FADD.FTZ R0, R221, R10 ;  /* 0x0000000add007221 */ /* 0x000fe40000010000 */
[----:B------:R-:W-:Y:S04]  /*c680*/  FADD.FTZ R12, R153, R9 ;  /* 0x00000009990c7221 */ /* 0x000fe80000010000 */
[----:B------:R-:W-:Y:S02]  /*c690*/  FADD.FTZ R11, R217, R8 ;  /* 0x00000008d90b7221 */ /* 0x000fe40000010000 */
[----:B------:R-:W-:Y:S02]  /*c6a0*/  FADD.FTZ R10, R213, R3 ;  /* 0x00000003d50a7221 */ /* 0x000fe40000010000 */
[----:B------:R-:W-:Y:S02]  /*c6b0*/  FADD.FTZ R9, R155, R0 ;  /* 0x000000009b097221 */ /* 0x000fe40000010000 */
[----:B------:R-:W-:Y:S01]  /*c6c0*/  FADD.FTZ R8, R157, R12 ;  /* 0x0000000c9d087221 */ /* 0x000fe20000010000 */
[-C--:B------:R-:W-:Y:S03]  /*c6d0*/  HMMA.16816.F32 R152, R180, R164.reuse, R36 ;  /* 0x000000a4b498723c */ /* 0x080fe60000001824 */
[----:B------:R-:W-:Y:S02]  /*c6e0*/  FADD.FTZ R3, R219, R11 ;  /* 0x0000000bdb037221 */ /* 0x000fe40000010000 */
[----:B------:R-:W-:Y:S02]  /*c6f0*/  FADD.FTZ R0, R215, R10 ;  /* 0x0000000ad7007221 */ /* 0x000fe40000010000 */
[----:B------:R-:W-:Y:S02]  /*c700*/  FADD.FTZ R12, R158, R9 ;  /* 0x000000099e0c7221 */ /* 0x000fe40000010000 */
[----:B------:R-:W-:Y:S03]  /*c710*/  FADD.FTZ R11, R156, R8 ;  /* 0x000000089c0b7221 */ /* 0x000fe60000010000 */
        /* <DEDUP_REMOVED lines=9> */
[----:B------:R-:W-:Y:S01]  /*c7b0*/  FADD.FTZ R10, R118, R3 ;  /* 0x00000003760a7221 */ /* 0x000fe20000010000 */
[-C--:B------:R-:W-:Y:S03]  /*c7c0*/  HMMA.16816.F32 R160, R176, R166.reuse, R44 ;  /* 0x000000a6b0a0723c */ /* 0x080fe6000000182c */
[----:B------:R-:W-:Y:S01]  /*c7d0*/  FADD.FTZ R8, R209, R12 ;  /* 0x0000000cd1087221 */ /* 0x000fe20000010000 */
[----:B------:R-:W-:Y:S01]  /*c7e0*/  MOV R118, R2 ;  /* 0x0000000200767202 */ /* 0x000fe20000000f00 */
[----:B------:R-:W-:Y:S02]  /*c7f0*/  FADD.FTZ R3, R171, R11 ;  /* 0x0000000bab037221 */ /* 0x000fe40000010000 */
[----:B------:R-:W-:Y:S01]  /*c800*/  FADD.FTZ R0, R117, R10 ;  /* 0x0000000a75007221 */ /* 0x000fe20000010000 */
[C---:B------:R-:W-:Y:S04]  /*c810*/  HMMA.16816.F32 R164, R180.reuse, R166, R48 ;  /* 0x000000a6b4a4723c */ /* 0x040fe80000001830 */
[----:B------:R-:W-:Y:S01]  /*c820*/  FADD.FTZ R12, R211, R9 ;  /* 0x00000009d30c7221 */ /* 0x000fe20000010000 */
[----:B------:R-:W-:Y:S01]  /*c830*/  MOV R117, R68 ;  /* 0x0000004400757202 */ /* 0x000fe20000000f00 */
[----:B------:R-:W-:Y:S02]  /*c840*/  FADD.FTZ R11, R207, R8 ;  /* 0x00000008cf0b7221 */ /* 0x000fe40000010000 */
[----:B------:R-:W-:Y:S04]  /*c850*/  FADD.FTZ R10, R169, R3 ;  /* 0x00000003a90a7221 */ /* 0x000fe80000010000 */
[----:B------:R-:W-:Y:S02]  /*c860*/  FADD.FTZ R9, R114, R0 ;  /* 0x0000000072097221 */ /* 0x000fe40000010000 */
[----:B------:R-:W-:Y:S02]  /*c870*/  FADD.FTZ R8, R212, R12 ;  /* 0x0000000cd4087221 */ /* 0x000fe40000010000 */
[----:B------:R-:W-:Y:S02]  /*c880*/  FADD.FTZ R3, R208, R11 ;  /* 0x0000000bd0037221 */ /* 0x000fe40000010000 */
[----:B------:R-:W-:Y:S02]  /*c890*/  FADD.FTZ R0, R170, R10 ;  /* 0x0000000aaa007221 */ /* 0x000fe40000010000 */
[----:B------:R-:W-:Y:S02]  /*c8a0*/  FADD.FTZ R12, R115, R9 ;  /* 0x00000009730c7221 */ /* 0x000fe40000010000 */
[----:B------:R-:W-:Y:S02]  /*c8b0*/  FADD.FTZ R11, R210, R8 ;  /* 0x00000008d20b7221 */ /* 0x000fe40000010000 */
[----:B------:R-:W-:Y:S02]  /*c8c0*/  FADD.FTZ R10, R206, R3 ;  /* 0x00000003ce0a7221 */ /* 0x000fe40000010000 */
[----:B------:R-:W-:Y:S02]  /*c8d0*/  FADD.FTZ R9, R168, R0 ;  /* 0x00000000a8097221 */ /* 0x000fe40000010000 */
[----:B------:R-:W-:Y:S01]  /*c8e0*/  FADD.FTZ R8, R116, R12 ;  /* 0x0000000c74087221 */ /* 0x000fe20000010000 */
[-C--:B-1----:R-:W-:Y:S03]  /*c8f0*/  HMMA.16816.F32 R168, R180, R4.reuse, R52 ;  /* 0x00000004b4a8723c */ /* 0x082fe60000001834 */
[----:B------:R-:W-:Y:S01]  /*c900*/  FADD.FTZ R3, R205, R11 ;  /* 0x0000000bcd037221 */ /* 0x000fe20000010000 */
[----:B------:R-:W-:Y:S01]  /*c910*/  MOV R116, R69 ;  /* 0x0000004500747202 */ /* 0x000fe20000000f00 */
        /* <DEDUP_REMOVED lines=30> */
[----:B------:R-:W-:Y:S01]  /*cb00*/  STL [R1+0x10], R5 ;  /* 0x0000100501007387 */ /* 0x000fe20000100800 */
[----:B------:R-:W-:Y:S02]  /*cb10*/  FADD.FTZ R3, R107, R3 ;  /* 0x000000036b037221 */ /* 0x000fe40000010000 */
[----:B------:R-:W-:Y:S02]  /*cb20*/  FADD.FTZ R4, R113, R4 ;  /* 0x0000000471047221 */ /* 0x000fe40000010000 */
[----:B------:R-:W-:Y:S03]  /*cb30*/  FADD.FTZ R0, R87, R7 ;  /* 0x0000000757007221 */ /* 0x000fe60000010000 */
[----:B------:R-:W-:Y:S01]  /*cb40*/  STL [R1+0x14], R4 ;  /* 0x0000140401007387 */ /* 0x000fe20000100800 */
[----:B------:R-:W-:Y:S03]  /*cb50*/  FADD.FTZ R0, R86, R0 ;  /* 0x0000000056007221 */ /* 0x000fe60000010000 */
[----:B------:R1:W-:Y:S04]  /*cb60*/  STL [R1+0x1c], R3 ;  /* 0x00001c0301007387 */ /* 0x0003e80000100800 */
[----:B------:R2:W-:Y:S01]  /*cb70*/  STL [R1+0x18], R0 ;  /* 0x0000180001007387 */ /* 0x0005e20000100800 */
[----:B-1----:R-:W-:Y:S01]  /*cb80*/  MOV R3, R70 ;  /* 0x0000004600037202 */ /* 0x002fe20000000f00 */
[----:B------:R-:W-:-:S05]  /*cb90*/  @P0 BRA `(.L_x_20) ;  /* 0xffffa82000000947 */ /* 0x000fca000383ffff */
.L_x_19:
[----:B-12---:R-:W2:Y:S04]  /*cba0*/  LDL.LU R0, [R1+0x10] ;  /* 0x0000100001007983 */ /* 0x006ea80000300800 */
[----:B------:R-:W3:Y:S04]  /*cbb0*/  LDL.LU R4, [R1+0x14] ;  /* 0x0000140001047983 */ /* 0x000ee80000300800 */
[----:B------:R-:W4:Y:S04]  /*cbc0*/  LDL.LU R10, [R1+0x1c] ;  /* 0x00001c00010a7983 */ /* 0x000f280000300800 */
[----:B------:R-:W4:Y:S01]  /*cbd0*/  LDL.LU R8, [R1+0x18] ;  /* 0x0000180001087983 */ /* 0x000f220000300800 */
[----:B------:R-:W-:-:S02]  /*cbe0*/  MOV R20, 0xff800000 ;  /* 0xff80000000147802 */ /* 0x000fc40000000f00 */
[----:B------:R-:W-:Y:S02]  /*cbf0*/  MOV R21, 0xff800000 ;  /* 0xff80000000157802 */ /* 0x000fe40000000f00 */
[----:B------:R-:W-:Y:S02]  /*cc00*/  MOV R22, 0xff800000 ;  /* 0xff80000000167802 */ /* 0x000fe40000000f00 */
[----:B------:R-:W-:Y:S02]  /*cc10*/  MOV R23, 0xff800000 ;  /* 0xff80000000177802 */ /* 0x000fe40000000f00 */
[----:B------:R-:W-:Y:S01]  /*cc20*/  PLOP3.LUT P4, PT, PT, PT, PT, 0x8, 0x0 ;  /* 0x000000000000781c */ /* 0x000fe20003f8e170 */
[----:B--2---:R-:W1:Y:S04]  /*cc30*/  SHFL.BFLY PT, R5, R0, 0x2, 0x1f ;  /* 0x0c401f0000057f89 */ /* 0x004e6800000e0000 */
[----:B---3--:R-:W2:Y:S04]  /*cc40*/  SHFL.BFLY PT, R9, R4, 0x2, 0x1f ;  /* 0x0c401f0004097f89 */ /* 0x008ea800000e0000 */
[----:B----4-:R-:W3:Y:S04]  /*cc50*/  SHFL.BFLY PT, R7, R10, 0x2, 0x1f ;  /* 0x0c401f000a077f89 */ /* 0x010ee800000e0000 */
[----:B------:R-:W4:Y:S01]  /*cc60*/  SHFL.BFLY PT, R6, R8, 0x2, 0x1f ;  /* 0x0c401f0008067f89 */ /* 0x000f2200000e0000 */
[----:B-1----:R-:W-:-:S02]  /*cc70*/  FADD.FTZ R5, R5, R0 ;  /* 0x0000000005057221 */ /* 0x002fc40000010000 */
[----:B--2---:R-:W-:-:S03]  /*cc80*/  FADD.FTZ R9, R9, R4 ;  /* 0x0000000409097221 */ /* 0x004fc60000010000 */
[----:B------:R-:W1:Y:S01]  /*cc90*/  SHFL.BFLY PT, R0, R5, 0x1, 0x1f ;  /* 0x0c201f0005007f89 */ /* 0x000e6200000e0000 */
[----:B---3--:R-:W-:-:S03]  /*cca0*/  FADD.FTZ R7, R7, R10 ;  /* 0x0000000a07077221 */ /* 0x008fc60000010000 */
[----:B------:R-:W2:Y:S01]  /*ccb0*/  SHFL.BFLY PT, R4, R9, 0x1, 0x1f ;  /* 0x0c201f0009047f89 */ /* 0x000ea200000e0000 */
[----:B----4-:R-:W-:-:S03]  /*ccc0*/  FADD.FTZ R6, R6, R8 ;  /* 0x0000000806067221 */ /* 0x010fc60000010000 */
[----:B------:R-:W3:Y:S04]  /*ccd0*/  SHFL.BFLY PT, R3, R7, 0x1, 0x1f ;  /* 0x0c201f0007037f89 */ /* 0x000ee800000e0000 */
[----:B------:R-:W4:Y:S01]  /*cce0*/  SHFL.BFLY PT, R8, R6, 0x1, 0x1f ;  /* 0x0c201f0006087f89 */ /* 0x000f2200000e0000 */
[----:B-1----:R-:W-:Y:S01]  /*ccf0*/  FADD.FTZ R5, R5, R0 ;  /* 0x0000000005057221 */ /* 0x002fe20000010000 */
[----:B------:R-:W-:Y:S01]  /*cd00*/  MOV R0, RZ ;  /* 0x000000ff00007202 */ /* 0x000fe20000000f00 */
[----:B--2---:R-:W-:-:S03]  /*cd10*/  FADD.FTZ R9, R9, R4 ;  /* 0x0000000409097221 */ /* 0x004fc60000010000 */
[----:B------:R-:W-:Y:S02]  /*cd20*/  FSETP.NE.FTZ.AND P3, PT, R5, RZ, PT ;  /* 0x000000ff0500720b */ /* 0x000fe40003f75000 */
[----:B------:R-:W-:Y:S01]  /*cd30*/  MOV R4, RZ ;  /* 0x000000ff00047202 */ /* 0x000fe20000000f00 */
[----:B---3--:R-:W-:Y:S01]  /*cd40*/  FADD.FTZ R7, R7, R3 ;  /* 0x0000000307077221 */ /* 0x008fe20000010000 */
[----:B------:R-:W-:Y:S02]  /*cd50*/  FSETP.NE.FTZ.AND P2, PT, R9, RZ, PT ;  /* 0x000000ff0900720b */ /* 0x000fe40003f55000 */
[----:B------:R-:W-:Y:S01]  /*cd60*/  MOV R3, RZ ;  /* 0x000000ff00037202 */ /* 0x000fe20000000f00 */
[----:B----4-:R-:W-:Y:S01]  /*cd70*/  FADD.FTZ R6, R8, R6 ;  /* 0x0000000608067221 */ /* 0x010fe20000010000 */
[----:B------:R-:W-:-:S04]  /*cd80*/  FSETP.NE.FTZ.AND P1, PT, R7, RZ, PT ;  /* 0x000000ff0700720b */ /* 0x000fc80003f35000 */
[----:B------:R-:W-:Y:S01]  /*cd90*/  FSETP.NE.FTZ.AND P0, PT, R6, RZ, PT ;  /* 0x000000ff0600720b */ /* 0x000fe20003f15000 */
[----:B------:R-:W1:Y:S08]  /*cda0*/  @P3 MUFU.RCP R0, R5 ;  /* 0x0000000500003308 */ /* 0x000e700000001000 */
[----:B------:R-:W2:Y:S04]  /*cdb0*/  @P1 MUFU.RCP R3, R7 ;  /* 0x0000000700031308 */ /* 0x000ea80000001000 */
[----:B------:R-:W-:Y:S01]  /*cdc0*/  @P0 MOV R8, 0x3f317218 ;  /* 0x3f31721800080802 */ /* 0x000fe20000000f00 */
[----:B-1----:R-:W-:-:S03]  /*cdd0*/  FMUL.FTZ R124, R0, R124 ;  /* 0x0000007c007c7220 */ /* 0x002fc60000410000 */
[----:B------:R-:W1:Y:S01]  /*cde0*/  @P2 MUFU.RCP R4, R9 ;  /* 0x0000000900042308 */ /* 0x000e620000001000 */
[C---:B------:R-:W-:Y:S02]  /*cdf0*/  FMUL.FTZ R125, R0.reuse, R125 ;  /* 0x0000007d007d7220 */ /* 0x040fe40000410000 */
[C---:B------:R-:W-:Y:S02]  /*ce00*/  FMUL.FTZ R132, R0.reuse, R132 ;  /* 0x0000008400847220 */ /* 0x040fe40000410000 */
[C---:B------:R-:W-:Y:S02]  /*ce10*/  FMUL.FTZ R133, R0.reuse, R133 ;  /* 0x0000008500857220 */ /* 0x040fe40000410000 */
[C---:B------:R-:W-:Y:S01]  /*ce20*/  FMUL.FTZ R136, R0.reuse, R136 ;  /* 0x0000008800887220 */ /* 0x040fe20000410000 */
[----:B------:R-:W-:Y:S01]  /*ce30*/  @P3 MUFU.LG2 R11, R5 ;  /* 0x00000005000b3308 */ /* 0x000fe20000000c00 */
[C---:B------:R-:W-:Y:S02]  /*ce40*/  FMUL.FTZ R137, R0.reuse, R137 ;  /* 0x0000008900897220 */ /* 0x040fe40000410000 */
[----:B------:R-:W-:-:S02]  /*ce50*/  FMUL.FTZ R148, R0, R148 ;  /* 0x0000009400947220 */ /* 0x000fc40000410000 */
[C---:B------:R-:W-:Y:S02]  /*ce60*/  FMUL.FTZ R149, R0.reuse, R149 ;  /* 0x0000009500957220 */ /* 0x040fe40000410000 */
[C---:B------:R-:W-:Y:S01]  /*ce70*/  FMUL.FTZ R152, R0.reuse, R152 ;  /* 0x0000009800987220 */ /* 0x040fe20000410000 */
[----:B------:R-:W-:Y:S01]  /*ce80*/  @P2 MUFU.LG2 R9, R9 ;  /* 0x0000000900092308 */ /* 0x000fe20000000c00 */
[C---:B------:R-:W-:Y:S02]  /*ce90*/  FMUL.FTZ R153, R0.reuse, R153 ;  /* 0x0000009900997220 */ /* 0x040fe40000410000 */
[C---:B------:R-:W-:Y:S02]  /*cea0*/  FMUL.FTZ R164, R0.reuse, R164 ;  /* 0x000000a400a47220 */ /* 0x040fe40000410000 */
[C---:B------:R-:W-:Y:S02]  /*ceb0*/  FMUL.FTZ R165, R0.reuse, R165 ;  /* 0x000000a500a57220 */ /* 0x040fe40000410000 */
[C---:B------:R-:W-:Y:S01]  /*cec0*/  FMUL.FTZ R168, R0.reuse, R168 ;  /* 0x000000a800a87220 */ /* 0x040fe20000410000 */
[----:B------:R-:W-:Y:S01]  /*ced0*/  @P1 MUFU.LG2 R7, R7 ;  /* 0x0000000700071308 */ /* 0x000fe20000000c00 */
[----:B------:R-:W-:-:S02]  /*cee0*/  FMUL.FTZ R169, R0, R169 ;  /* 0x000000a900a97220 */ /* 0x000fc40000410000 */
[C---:B------:R-:W-:Y:S02]  /*cef0*/  FMUL.FTZ R180, R0.reuse, R180 ;  /* 0x000000b400b47220 */ /* 0x040fe40000410000 */
[----:B------:R-:W-:Y:S01]  /*cf00*/  FMUL.FTZ R181, R0, R181 ;  /* 0x000000b500b57220 */ /* 0x000fe20000410000 */
[----:B------:R-:W-:Y:S01]  /*cf10*/  MOV R0, RZ ;  /* 0x000000ff00007202 */ /* 0x000fe20000000f00 */
[C---:B--2---:R-:W-:Y:S02]  /*cf20*/  FMUL.FTZ R120, R3.reuse, R120 ;  /* 0x0000007803787220 */ /* 0x044fe40000410000 */
[C---:B------:R-:W-:Y:S02]  /*cf30*/  FMUL.FTZ R121, R3.reuse, R121 ;  /* 0x0000007903797220 */ /* 0x040fe40000410000 */
[C---:B------:R-:W-:Y:S01]  /*cf40*/  FMUL.FTZ R128, R3.reuse, R128 ;  /* 0x0000008003807220 */ /* 0x040fe20000410000 */
[----:B------:R-:W2:Y:S01]  /*cf50*/  @P0 MUFU.RCP R0, R6 ;  /* 0x0000000600000308 */ /* 0x000ea20000001000 */
[----:B------:R-:W-:-:S02]  /*cf60*/  FMUL.FTZ R129, R3, R129 ;  /* 0x0000008103817220 */ /* 0x000fc40000410000 */
[C---:B------:R-:W-:Y:S02]  /*cf70*/  FMUL.FTZ R140, R3.reuse, R140 ;  /* 0x0000008c038c7220 */ /* 0x040fe40000410000 */
[C---:B------:R-:W-:Y:S02]  /*cf80*/  FMUL.FTZ R141, R3.reuse, R141 ;  /* 0x0000008d038d7220 */ /* 0x040fe40000410000 */
[C---:B------:R-:W-:Y:S01]  /*cf90*/  FMUL.FTZ R144, R3.reuse, R144 ;  /* 0x0000009003907220 */ /* 0x040fe20000410000 */
[----:B------:R-:W3:Y:S01]  /*cfa0*/  @P0 MUFU.LG2 R6, R6 ;  /* 0x0000000600060308 */ /* 0x000ee20000000c00 */
[C---:B------:R-:W-:Y:S02]  /*cfb0*/  FMUL.FTZ R145, R3.reuse, R145 ;  /* 0x0000009103917220 */ /* 0x040fe40000410000 */
[C---:B------:R-:W-:Y:S02]  /*cfc0*/  FMUL.FTZ R156, R3.reuse, R156 ;  /* 0x0000009c039c7220 */ /* 0x040fe40000410000 */
[----:B------:R-:W-:-:S02]  /*cfd0*/  FMUL.FTZ R157, R3, R157 ;  /* 0x0000009d039d7220 */ /* 0x000fc40000410000 */
[C---:B------:R-:W-:Y:S02]  /*cfe0*/  FMUL.FTZ R160, R3.reuse, R160 ;  /* 0x000000a003a07220 */ /* 0x040fe40000410000 */
[C---:B------:R-:W-:Y:S02]  /*cff0*/  FMUL.FTZ R161, R3.reuse, R161 ;  /* 0x000000a103a17220 */ /* 0x040fe40000410000 */
[C---:B------:R-:W-:Y:S02]  /*d000*/  FMUL.FTZ R172, R3.reuse, R172 ;  /* 0x000000ac03ac7220 */ /* 0x040fe40000410000 */
[C---:B------:R-:W-:Y:S02]  /*d010*/  FMUL.FTZ R173, R3.reuse, R173 ;  /* 0x000000ad03ad7220 */ /* 0x040fe40000410000 */
[C---:B------:R-:W-:Y:S02]  /*d020*/  FMUL.FTZ R176, R3.reuse, R176 ;  /* 0x000000b003b07220 */ /* 0x040fe40000410000 */
[----:B------:R-:W-:Y:S01]  /*d030*/  FMUL.FTZ R177, R3, R177 ;  /* 0x000000b103b17220 */ /* 0x000fe20000410000 */
[----:B------:R-:W-:Y:S01]  /*d040*/  @P2 MOV R3, 0x3f317218 ;  /* 0x3f31721800032802 */ /* 0x000fe20000000f00 */
[----:B-1----:R-:W-:-:S02]  /*d050*/  FMUL.FTZ R126, R4, R126 ;  /* 0x0000007e047e7220 */ /* 0x002fc40000410000 */
[C---:B------:R-:W-:Y:S02]  /*d060*/  FMUL.FTZ R127, R4.reuse, R127 ;  /* 0x0000007f047f7220 */ /* 0x040fe40000410000 */
[C---:B------:R-:W-:Y:S02]  /*d070*/  FMUL.FTZ R134, R4.reuse, R134 ;  /* 0x0000008604867220 */ /* 0x040fe40000410000 */
[C---:B------:R-:W-:Y:S02]  /*d080*/  FMUL.FTZ R135, R4.reuse, R135 ;  /* 0x0000008704877220 */ /* 0x040fe40000410000 */
        /* <DEDUP_REMOVED lines=11> */
[----:B------:R-:W-:Y:S01]  /*d140*/  FMUL.FTZ R183, R4, R183 ;  /* 0x000000b704b77220 */ /* 0x000fe20000410000 */
[----:B------:R-:W-:Y:S01]  /*d150*/  @P3 MOV R4, 0x3f317218 ;  /* 0x3f31721800043802 */ /* 0x000fe20000000f00 */
[C---:B--2---:R-:W-:Y:S02]  /*d160*/  FMUL.FTZ R122, R0.reuse, R122 ;  /* 0x0000007a007a7220 */ /* 0x044fe40000410000 */
        /* <DEDUP_REMOVED lines=14> */
[----:B------:R-:W-:Y:S01]  /*d250*/  FMUL.FTZ R179, R0, R179 ;  /* 0x000000b300b37220 */ /* 0x000fe20000410000 */
[----:B------:R-:W-:Y:S01]  /*d260*/  @P1 MOV R0, 0x3f317218 ;  /* 0x3f31721800001802 */ /* 0x000fe20000000f00 */
[----:B------:R-:W-:Y:S02]  /*d270*/  @P2 FMUL.FTZ R5, R3, c[0x0][0x2d0] ;  /* 0x0000b40003052a20 */ /* 0x000fe40000410000 */
[----:B------:R-:W-:Y:S02]  /*d280*/  @P3 FMUL.FTZ R10, R4, c[0x0][0x2d0] ;  /* 0x0000b400040a3a20 */ /* 0x000fe40000410000 */
[----:B------:R-:W-:Y:S02]  /*d290*/  @P1 FMUL.FTZ R3, R0, c[0x0][0x2d0] ;  /* 0x0000b40000031a20 */ /* 0x000fe40000410000 */
[----:B------:R-:W-:Y:S02]  /*d2a0*/  @P3 FMUL.FTZ R11, R11, 0.69314718246459960938 ;  /* 0x3f3172180b0b3820 */ /* 0x000fe40000410000 */
[----:B------:R-:W-:-:S02]  /*d2b0*/  @P2 FMUL.FTZ R9, R9, 0.69314718246459960938 ;  /* 0x3f31721809092820 */ /* 0x000fc40000410000 */
[----:B------:R-:W-:Y:S02]  /*d2c0*/  @P1 FMUL.FTZ R7, R7, 0.69314718246459960938 ;  /* 0x3f31721807071820 */ /* 0x000fe40000410000 */
[----:B---3--:R-:W-:Y:S02]  /*d2d0*/  @P0 FMUL.FTZ R4, R6, 0.69314718246459960938 ;  /* 0x3f31721806040820 */ /* 0x008fe40000410000 */
[----:B------:R-:W-:Y:S02]  /*d2e0*/  @P0 FMUL.FTZ R0, R8, c[0x0][0x2d0] ;  /* 0x0000b40008000a20 */ /* 0x000fe40000410000 */
[----:B------:R-:W-:Y:S02]  /*d2f0*/  @P3 FFMA.FTZ R20, R10, R70, R11 ;  /* 0x000000460a143223 */ /* 0x000fe4000001000b */
[----:B------:R-:W-:Y:S02]  /*d300*/  @P2 FFMA.FTZ R21, R5, R69, R9 ;  /* 0x0000004505152223 */ /* 0x000fe40000010009 */
[----:B------:R-:W-:-:S02]  /*d310*/  @P1 FFMA.FTZ R22, R3, R68, R7 ;  /* 0x0000004403161223 */ /* 0x000fc40000010007 */
[----:B------:R-:W-:Y:S02]  /*d320*/  @P0 FFMA.FTZ R23, R0, R2, R4 ;  /* 0x0000000200170223 */ /* 0x000fe40000010004 */
.L_x_3:
[----:B-1----:R-:W-:Y:S05]  /*d330*/  @P4 BRA `(.L_x_21) ;  /* 0x0000142000004947 */ /* 0x002fea0003800000 */
[----:B------:R-:W2:Y:S01]  /*d340*/  LDL.LU R14, [R1+0x30] ;  /* 0x00003000010e7983 */ /* 0x000ea20000300800 */
[----:B------:R-:W-:Y:S01]  /*d350*/  MOV R24, c[0x0][0x4e8] ;  /* 0x00013a0000187a02 */ /* 0x000fe20000000f00 */
[----:B------:R-:W-:Y:S02]  /*d360*/  BSSY B0, `(.L_x_22) ;  /* 0x00000a9000007945 */ /* 0x000fe40003800000 */
[----:B------:R-:W1:Y:S01]  /*d370*/  S2R R16, SR_TID.X ;  /* 0x0000000000107919 */ /* 0x000e620000002100 */
[C---:B------:R-:W-:Y:S01]  /*d380*/  ISETP.NE.AND P0, PT, R24.reuse, 0x1, PT ;  /* 0x000000011800780c */ /* 0x040fe20003f05270 */
[----:B------:R-:W-:Y:S02]  /*d390*/  IMAD R24, R24, c[0x0][0x388], RZ ;  /* 0x0000e20018187a24 */ /* 0x000fe400078e02ff */
[----:B------:R-:W3:Y:S04]  /*d3a0*/  S2R R12, SR_CTAID.Y ;  /* 0x00000000000c7919 */ /* 0x000ee80000002600 */
[----:B------:R-:W4:Y:S04]  /*d3b0*/  S2R R13, SR_CTAID.Z ;  /* 0x00000000000d7919 */ /* 0x000f280000002700 */
[----:B------:R-:W2:Y:S01]  /*d3c0*/  S2R R15, SR_CTAID.X ;  /* 0x00000000000f7919 */ /* 0x000ea20000002500 */
[----:B-1----:R-:W-:-:S04]  /*d3d0*/  SHF.R.S32.HI R11, RZ, 0x1f, R16 ;  /* 0x0000001fff0b7819 */ /* 0x002fc80000011410 */
[CC--:B------:R-:W-:Y:S02]  /*d3e0*/  LEA.HI R6, R11.reuse, R16.reuse, RZ, 0x2 ;  /* 0x000000100b067211 */ /* 0x0c0fe400078f10ff */
[----:B------:R-:W-:Y:S02]  /*d3f0*/  LEA.HI R11, R11, R16, RZ, 0x5 ;  /* 0x000000100b0b7211 */ /* 0x000fe400078f28ff */
[----:B------:R-:W-:Y:S02]  /*d400*/  LOP3.LUT R6, R6, 0xfffffffc, RZ, 0xc0, !PT ;  /* 0xfffffffc06067812 */ /* 0x000fe400078ec0ff */
[----:B------:R-:W-:-:S03]  /*d410*/  SHF.R.S32.HI R7, RZ, 0x5, R11 ;  /* 0x00000005ff077819 */ /* 0x000fc6000001140b */
[----:B------:R-:W-:Y:S01]  /*d420*/  IMAD.IADD R6, R16, 0x1, -R6 ;  /* 0x0000000110067824 */ /* 0x000fe200078e0a06 */
[----:B------:R-:W-:Y:S01]  /*d430*/  BAR.SYNC.DEFER_BLOCKING 0x1, 0x80 ;  /* 0x0042000000007b1d */ /* 0x000fe20000010000 */
[----:B--2---:R-:W-:Y:S01]  /*d440*/  SHF.R.S32.HI R10, RZ, 0x1f, R14 ;  /* 0x0000001fff0a7819 */ /* 0x004fe2000001140e */
[----:B------:R-:W-:-:S04]  /*d450*/  IMAD.WIDE.U32 R2, R14, c[0x0][0x4d0], RZ ;  /* 0x000134000e027a25 */ /* 0x000fc800078e00ff */
[----:B------:R-:W-:Y:S02]  /*d460*/  IMAD R0, R10, c[0x0][0x4d0], RZ ;  /* 0x000134000a007a24 */ /* 0x000fe400078e02ff */
[----:B------:R-:W-:Y:S02]  /*d470*/  IMAD.MOV R9, RZ, RZ, -R14 ;  /* 0x000000ffff097224 */ /* 0x000fe400078e0a0e */
[----:B------:R-:W-:Y:S01]  /*d480*/  IMAD R4, R14, c[0x0][0x4d4], R0 ;  /* 0x000135000e047a24 */ /* 0x000fe200078e0200 */
[----:B------:R-:W-:Y:S01]  /*d490*/  SHF.R.S32.HI R0, RZ, 0x1f, R11 ;  /* 0x0000001fff007819 */ /* 0x000fe2000001140b */
[----:B---3--:R-:W-:Y:S01]  /*d4a0*/  IMAD R12, R9, c[0x0][0x550], R12 ;  /* 0x00015400090c7a24 */ /* 0x008fe200078e020c */
[----:B------:R-:W-:Y:S01]  /*d4b0*/  LOP3.LUT R11, R11, 0xffffffe0, RZ, 0xc0, !PT ;  /* 0xffffffe00b0b7812 */ /* 0x000fe200078ec0ff */
[----:B------:R-:W-:Y:S01]  /*d4c0*/  IMAD.IADD R5, R3, 0x1, R4 ;  /* 0x0000000103057824 */ /* 0x000fe200078e0204 */
[----:B------:R-:W-:Y:S01]  /*d4d0*/  LEA.HI R8, R0, R7, RZ, 0x2 ;  /* 0x0000000700087211 */ /* 0x000fe200078f10ff */
[----:B------:R-:W-:Y:S01]  /*d4e0*/  IMAD.MOV.U32 R4, RZ, RZ, R2 ;  /* 0x000000ffff047224 */ /* 0x000fe200078e0002 */
[----:B------:R-:W-:Y:S01]  /*d4f0*/  LEA.HI R0, R6, R6, RZ, 0x1 ;  /* 0x0000000606007211 */ /* 0x000fe200078f08ff */
[----:B------:R-:W-:Y:S01]  /*d500*/  IMAD R2, R10, c[0x0][0x438], RZ ;  /* 0x00010e000a027a24 */ /* 0x000fe200078e02ff */
[----:B------:R-:W-:Y:S01]  /*d510*/  LOP3.LUT R8, R8, 0xffffffc, RZ, 0xc0, !PT ;  /* 0x0ffffffc08087812 */ /* 0x000fe200078ec0ff */
[----:B----4-:R-:W-:Y:S01]  /*d520*/  IMAD.WIDE.U32 R4, R13, c[0x0][0x4d8], R4 ;  /* 0x000136000d047a25 */ /* 0x010fe200078e0004 */
[----:B------:R-:W-:-:S02]  /*d530*/  LOP3.LUT R3, R0, 0x1ffffffe, RZ, 0xc0, !PT ;  /* 0x1ffffffe00037812 */ /* 0x000fc400078ec0ff */
[----:B------:R-:W-:Y:S01]  /*d540*/  IADD3 R16, -R11, R16, RZ ;  /* 0x000000100b107210 */ /* 0x000fe20007ffe1ff */
[----:B------:R-:W-:Y:S01]  /*d550*/  IMAD.SHL.U32 R0, R0, 0x20, RZ ;  /* 0x0000002000007824 */ /* 0x000fe200078e00ff */
[----:B------:R-:W-:Y:S01]  /*d560*/  SHF.R.S32.HI R10, RZ, 0x1f, R13 ;  /* 0x0000001fff0a7819 */ /* 0x000fe2000001140d */
[----:B------:R-:W-:Y:S01]  /*d570*/  IMAD.IADD R9, R7, 0x1, -R8 ;  /* 0x0000000107097824 */ /* 0x000fe200078e0a08 */
[----:B------:R-:W-:Y:S02]  /*d580*/  SHF.R.S32.HI R8, RZ, 0x1f, R16 ;  /* 0x0000001fff087819 */ /* 0x000fe40000011410 */
[----:B------:R-:W-:Y:S01]  /*d590*/  IADD3 R7, R6, -R3, RZ ;  /* 0x8000000306077210 */ /* 0x000fe20007ffe0ff */
[----:B------:R-:W-:Y:S01]  /*d5a0*/  IMAD R6, R14, c[0x0][0x43c], R2 ;  /* 0x00010f000e067a24 */ /* 0x000fe200078e0202 */
[----:B------:R-:W-:Y:S01]  /*d5b0*/  LOP3.LUT R0, R0, 0xffffffc0, RZ, 0xc0, !PT ;  /* 0xffffffc000007812 */ /* 0x000fe200078ec0ff */
[----:B------:R-:W-:Y:S01]  /*d5c0*/  IMAD.WIDE.U32 R2, R14, c[0x0][0x438], RZ ;  /* 0x00010e000e027a25 */ /* 0x000fe200078e00ff */
[----:B------:R-:W-:-:S02]  /*d5d0*/  LEA.HI R19, R8, R16, RZ, 0x2 ;  /* 0x0000001008137211 */ /* 0x000fc400078f10ff */
[----:B------:R-:W-:Y:S01]  /*d5e0*/  LOP3.LUT P1, RZ, R16, 0x3, RZ, 0xc0, !PT ;  /* 0x0000000310ff7812 */ /* 0x000fe2000782c0ff */
[----:B------:R-:W-:Y:S01]  /*d5f0*/  IMAD R8, R7, 0x8, R0 ;  /* 0x0000000807087824 */ /* 0x000fe200078e0200 */
[----:B------:R-:W-:Y:S01]  /*d600*/  SHF.R.S32.HI R7, RZ, 0x2, R19 ;  /* 0x00000002ff077819 */ /* 0x000fe20000011413 */
[C---:B------:R-:W-:Y:S02]  /*d610*/  IMAD R11, R10.reuse, c[0x0][0x4d8], RZ ;  /* 0x000136000a0b7a24 */ /* 0x040fe400078e02ff */
[----:B------:R-:W-:Y:S02]  /*d620*/  IMAD.IADD R3, R3, 0x1, R6 ;  /* 0x0000000103037824 */ /* 0x000fe400078e0206 */
[----:B------:R-:W-:Y:S02]  /*d630*/  IMAD R14, R9, 0x10, R7 ;  /* 0x00000010090e7824 */ /* 0x000fe400078e0207 */
[----:B------:R-:W-:Y:S02]  /*d640*/  IMAD R6, R10, c[0x0][0x440], RZ ;  /* 0x000110000a067a24 */ /* 0x000fe400078e02ff */
[----:B------:R-:W-:-:S02]  /*d650*/  IMAD.IADD R8, R14, 0x1, R8 ;  /* 0x000000010e087824 */ /* 0x000fc400078e0208 */
[----:B------:R-:W-:Y:S02]  /*d660*/  IMAD R0, R13, c[0x0][0x4dc], R11 ;  /* 0x000137000d007a24 */ /* 0x000fe400078e020b */
[----:B------:R-:W-:Y:S02]  /*d670*/  IMAD R8, R15, 0x80, R8 ;  /* 0x000000800f087824 */ /* 0x000fe400078e0208 */
[----:B------:R-:W-:Y:S01]  /*d680*/  IMAD R6, R13, c[0x0][0x444], R6 ;  /* 0x000111000d067a24 */ /* 0x000fe200078e0206 */
[----:B------:R-:W-:Y:S01]  /*d690*/  IADD3 R5, R5, R0, RZ ;  /* 0x0000000005057210 */ /* 0x000fe20007ffe0ff */
[----:B------:R-:W-:Y:S01]  /*d6a0*/  IMAD.WIDE.U32 R2, R13, c[0x0][0x440], R2 ;  /* 0x000110000d027a25 */ /* 0x000fe200078e0002 */
[----:B------:R-:W-:-:S03]  /*d6b0*/  SHF.R.S32.HI R0, RZ, 0x1f, R12 ;  /* 0x0000001fff007819 */ /* 0x000fc6000001140c */
[----:B------:R-:W-:Y:S01]  /*d6c0*/  @P0 IMAD.HI.U32 R11, R8, c[0x0][0x4ec], RZ ;  /* 0x00013b00080b0a27 */ /* 0x000fe200078e00ff */
[----:B------:R-:W-:-:S03]  /*d6d0*/  IADD3 R3, R3, R6, RZ ;  /* 0x0000000603037210 */ /* 0x000fc60007ffe0ff */
[----:B------:R-:W-:-:S04]  /*d6e0*/  @P0 IMAD.HI.U32 R10, R8, c[0x0][0x4ec], RZ ;  /* 0x00013b00080a0a27 */ /* 0x000fc800078e00ff */
[--C-:B------:R-:W-:Y:S01]  /*d6f0*/  IMAD.MOV.U32 R6, RZ, RZ, R8.reuse ;  /* 0x000000ffff067224 */ /* 0x100fe200078e0008 */
[----:B------:R-:W-:Y:S01]  /*d700*/  @P0 SHF.R.U32.HI R6, RZ, c[0x0][0x4f0], R11 ;  /* 0x00013c00ff060a19 */ /* 0x000fe2000001160b */
[----:B------:R-:W-:Y:S01]  /*d710*/  IMAD.MOV.U32 R7, RZ, RZ, R8 ;  /* 0x000000ffff077224 */ /* 0x000fe200078e0008 */
[----:B------:R-:W-:Y:S01]  /*d720*/  @P0 SHF.R.U32.HI R7, RZ, c[0x0][0x4f0], R10 ;  /* 0x00013c00ff070a19 */ /* 0x000fe2000001160a */
[----:B------:R-:W-:Y:S01]  /*d730*/  IMAD R9, R0, c[0x0][0x448], RZ ;  /* 0x0001120000097a24 */ /* 0x000fe200078e02ff */
[----:B------:R-:W-:Y:S01]  /*d740*/  IADD3 R10, -R6, RZ, RZ ;  /* 0x000000ff060a7210 */ /* 0x000fe20007ffe1ff */
[----:B------:R-:W-:Y:S02]  /*d750*/  IMAD R0, R0, c[0x0][0x4e0], RZ ;  /* 0x0001380000007a24 */ /* 0x000fe400078e02ff */
[C---:B------:R-:W-:Y:S01]  /*d760*/  IMAD R11, R12.reuse, c[0x0][0x44c], R9 ;  /* 0x000113000c0b7a24 */ /* 0x040fe200078e0209 */
[----:B------:R-:W-:Y:S01]  /*d770*/  SHF.R.S32.HI R9, RZ, 0x1f, R7 ;  /* 0x0000001fff097819 */ /* 0x000fe20000011407 */
[----:B------:R-:W-:-:S02]  /*d780*/  IMAD R13, R12, c[0x0][0x4e4], R0 ;  /* 0x000139000c0d7a24 */ /* 0x000fc400078e0200 */
[----:B------:R-:W-:-:S04]  /*d790*/  IMAD.WIDE.U32 R4, R12, c[0x0][0x4e0], R4 ;  /* 0x000138000c047a25 */ /* 0x000fc800078e0004 */
[----:B------:R-:W-:Y:S01]  /*d7a0*/  IMAD R0, R10, c[0x0][0x4e8], R8 ;  /* 0x00013a000a007a24 */ /* 0x000fe200078e0208 */
[----:B------:R-:W-:Y:S01]  /*d7b0*/  SHF.R.S32.HI R10, RZ, 0x1f, R6 ;  /* 0x0000001fff0a7819 */ /* 0x000fe20000011406 */
[----:B------:R-:W-:Y:S01]  /*d7c0*/  IMAD R9, R9, c[0x0][0x430], RZ ;  /* 0x00010c0009097a24 */ /* 0x000fe200078e02ff */
[----:B------:R-:W-:Y:S01]  /*d7d0*/  IADD3 R4, P0, R6, R4, RZ ;  /* 0x0000000406047210 */ /* 0x000fe20007f1e0ff */
[----:B------:R-:W-:Y:S01]  /*d7e0*/  IMAD.WIDE.U32 R2, R12, c[0x0][0x448], R2 ;  /* 0x000112000c027a25 */ /* 0x000fe200078e0002 */
[----:B------:R-:W-:Y:S02]  /*d7f0*/  SHF.R.S32.HI R6, RZ, 0x1f, R0 ;  /* 0x0000001fff067819 */ /* 0x000fe40000011400 */
[----:B------:R-:W-:Y:S01]  /*d800*/  IADD3.X R5, R10, R5, R13, P0, !PT ;  /* 0x000000050a057210 */ /* 0x000fe200007fe40d */
[----:B------:R-:W-:Y:S02]  /*d810*/  IMAD R10, R7, c[0x0][0x434], R9 ;  /* 0x00010d00070a7a24 */ /* 0x000fe400078e0209 */
[----:B------:R-:W-:-:S02]  /*d820*/  IMAD R9, R6, c[0x0][0x4c8], RZ ;  /* 0x0001320006097a24 */ /* 0x000fc400078e02ff */
[----:B------:R-:W-:Y:S02]  /*d830*/  IMAD.MOV R6, RZ, RZ, -R7 ;  /* 0x000000ffff067224 */ /* 0x000fe400078e0a07 */
[----:B------:R-:W-:-:S04]  /*d840*/  IMAD.WIDE.U32 R4, R0, c[0x0][0x4c8], R4 ;  /* 0x0001320000047a25 */ /* 0x000fc800078e0004 */
[----:B------:R-:W-:Y:S02]  /*d850*/  IMAD R0, R0, c[0x0][0x4cc], R9 ;  /* 0x0001330000007a24 */ /* 0x000fe400078e0209 */
[----:B------:R-:W-:Y:S02]  /*d860*/  IMAD.IADD R3, R3, 0x1, R11 ;  /* 0x0000000103037824 */ /* 0x000fe400078e020b */
[----:B------:R-:W-:Y:S01]  /*d870*/  IMAD R13, R6, c[0x0][0x4e8], R8 ;  /* 0x00013a00060d7a24 */ /* 0x000fe200078e0208 */
[C---:B------:R-:W-:Y:S01]  /*d880*/  LEA R6, P0, R4.reuse, c[0x0][0x4a8], 0x2 ;  /* 0x00012a0004067a11 */ /* 0x040fe200078010ff */
[----:B------:R-:W-:Y:S02]  /*d890*/  IMAD.IADD R0, R5, 0x1, R0 ;  /* 0x0000000105007824 */ /* 0x000fe400078e0200 */
[----:B------:R-:W-:Y:S01]  /*d8a0*/  IMAD.WIDE.U32 R2, R7, c[0x0][0x430], R2 ;  /* 0x00010c0007027a25 */ /* 0x000fe200078e0002 */
[----:B------:R-:W-:Y:S01]  /*d8b0*/  SHF.R.S32.HI R7, RZ, 0x1f, R13 ;  /* 0x0000001fff077819 */ /* 0x000fe2000001140d */
[----:B------:R-:W-:Y:S01]  /*d8c0*/  SHFL.IDX PT, R8, R6, 0x2, 0x1c1f ;  /* 0x005c1f0006087f89 */ /* 0x000fe200000e0000 */
[----:B------:R-:W-:Y:S01]  /*d8d0*/  LEA.HI.X R0, R4, c[0x0][0x4ac], R0, 0x2, P0 ;  /* 0x00012b0004007a11 */ /* 0x000fe200000f1400 */
[----:B------:R-:W-:Y:S01]  /*d8e0*/  IMAD R12, R15, 0x80, R14 ;  /* 0x000000800f0c7824 */ /* 0x000fe200078e020e */
[----:B------:R-:W-:Y:S01]  /*d8f0*/  IADD3 R3, R3, R10, RZ ;  /* 0x0000000a03037210 */ /* 0x000fe20007ffe0ff */
[----:B------:R-:W-:Y:S01]  /*d900*/  IMAD R7, R7, c[0x0][0x428], RZ ;  /* 0x00010a0007077a24 */ /* 0x000fe200078e02ff */
[----:B------:R-:W-:Y:S02]  /*d910*/  SHFL.IDX PT, R4, R6, RZ, 0x1c1f ;  /* 0x001c1fff06047589 */ /* 0x000fe400000e0000 */
[C---:B------:R-:W-:Y:S01]  /*d920*/  IADD3 R14, R12.reuse, 0x40, RZ ;  /* 0x000000400c0e7810 */ /* 0x040fe20007ffe0ff */
[C---:B------:R-:W-:Y:S01]  /*d930*/  IMAD R15, R13.reuse, c[0x0][0x42c], R7 ;  /* 0x00010b000d0f7a24 */ /* 0x040fe200078e0207 */
[----:B------:R-:W1:Y:S01]  /*d940*/  SHFL.IDX PT, R5, R0, RZ, 0x1c1f ;  /* 0x001c1fff00057589 */ /* 0x000e6200000e0000 */
[----:B------:R-:W-:Y:S01]  /*d950*/  IMAD.WIDE.U32 R2, R13, c[0x0][0x428], R2 ;  /* 0x00010a000d027a25 */ /* 0x000fe200078e0002 */
[----:B------:R-:W-:-:S02]  /*d960*/  IADD3 R13, R12, 0x48, RZ ;  /* 0x000000480c0d7810 */ /* 0x000fc40007ffe0ff */
[----:B------:R-:W-:Y:S01]  /*d970*/  SHFL.IDX PT, R10, R6, 0x1, 0x1c1f ;  /* 0x003c1f00060a7f89 */ /* 0x000fe200000e0000 */
[-C--:B------:R-:W-:Y:S02]  /*d980*/  ISETP.GE.OR P4, PT, R12, R24.reuse, P1 ;  /* 0x000000180c00720c */ /* 0x080fe40000f86670 */
[-C--:B------:R-:W-:Y:S01]  /*d990*/  ISETP.GE.OR P2, PT, R14, R24.reuse, P1 ;  /* 0x000000180e00720c */ /* 0x080fe20000f46670 */
[----:B------:R-:W2:Y:S01]  /*d9a0*/  SHFL.IDX PT, R11, R0, 0x1, 0x1c1f ;  /* 0x003c1f00000b7f89 */ /* 0x000ea200000e0000 */
[----:B------:R-:W-:Y:S02]  /*d9b0*/  IADD3 R3, R3, R15, RZ ;  /* 0x0000000f03037210 */ /* 0x000fe40007ffe0ff */
[----:B------:R-:W-:Y:S01]  /*d9c0*/  LEA R18, P0, R2, c[0x0][0x400], 0x2 ;  /* 0x0001000002127a11 */ /* 0x000fe200078010ff */
[----:B------:R-:W3:Y:S01]  /*d9d0*/  SHFL.IDX PT, R9, R0, 0x2, 0x1c1f ;  /* 0x005c1f0000097f89 */ /* 0x000ee200000e0000 */
[-C--:B------:R-:W-:Y:S02]  /*d9e0*/  ISETP.GE.AND P5, PT, R14, R24.reuse, PT ;  /* 0x000000180e00720c */ /* 0x080fe40003fa6270 */
[----:B------:R-:W-:Y:S01]  /*d9f0*/  LEA.HI.X R17, R2, c[0x0][0x404], R3, 0x2, P0 ;  /* 0x0001010002117a11 */ /* 0x000fe200000f1403 */
[----:B------:R-:W-:Y:S01]  /*da00*/  SHFL.IDX PT, R6, R6, 0x3, 0x1c1f ;  /* 0x007c1f0006067f89 */ /* 0x000fe200000e0000 */
[----:B------:R-:W-:-:S03]  /*da10*/  ISETP.GE.AND P6, PT, R13, R24, PT ;  /* 0x000000180d00720c */ /* 0x000fc60003fc6270 */
[----:B------:R4:W2:Y:S04]  /*da20*/  SHFL.IDX PT, R7, R0, 0x3, 0x1c1f ;  /* 0x007c1f0000077f89 */ /* 0x0008a800000e0000 */
[----:B-1----:R1:W-:Y:S04]  /*da30*/  @!P4 ST.E [R4.64], R20 ;  /* 0x000000140400c985 */ /* 0x0023e8000c101908 */
[----:B------:R1:W1:Y:S04]  /*da40*/  SHFL.IDX PT, R2, R18, RZ, 0x1c1f ;  /* 0x001c1fff12027589 */ /* 0x00026800000e0000 */
[----:B------:R1:W1:Y:S01]  /*da50*/  SHFL.IDX PT, R3, R17, RZ, 0x1c1f ;  /* 0x001c1fff11037589 */ /* 0x00026200000e0000 */
[----:B----4-:R-:W-:-:S04]  /*da60*/  IADD3 R0, R12, 0x8, RZ ;  /* 0x000000080c007810 */ /* 0x010fc80007ffe0ff */
[CC--:B------:R-:W-:Y:S02]  /*da70*/  ISETP.GE.OR P3, PT, R0.reuse, R24.reuse, P1 ;  /* 0x000000180000720c */ /* 0x0c0fe40000f66670 */
[-C--:B------:R-:W-:Y:S02]  /*da80*/  ISETP.GE.OR P1, PT, R13, R24.reuse, P1 ;  /* 0x000000180d00720c */ /* 0x080fe40000f26670 */
[----:B------:R-:W-:Y:S02]  /*da90*/  ISETP.GE.AND P0, PT, R0, R24, PT ;  /* 0x000000180000720c */ /* 0x000fe40003f06270 */
[----:B------:R-:W-:-:S05]  /*daa0*/  LOP3.LUT R0, R19, 0x7ffffffc, RZ, 0xc0, !PT ;  /* 0x7ffffffc13007812 */ /* 0x000fca00078ec0ff */
[----:B------:R-:W-:Y:S02]  /*dab0*/  IMAD.IADD R0, R16, 0x1, -R0 ;  /* 0x0000000110007824 */ /* 0x000fe400078e0a00 */
[----:B--2---:R2:W-:Y:S03]  /*dac0*/  @!P3 ST.E [R10.64], R21 ;  /* 0x000000150a00b985 */ /* 0x0045e6000c101908 */
[----:B------:R-:W-:Y:S01]  /*dad0*/  SHF.L.U32 R0, R0, 0x1, RZ ;  /* 0x0000000100007819 */ /* 0x000fe200000006ff */
[----:B---3--:R2:W-:Y:S04]  /*dae0*/  @!P2 ST.E [R8.64], R22 ;  /* 0x000000160800a985 */ /* 0x0085e8000c101908 */
[----:B------:R2:W-:Y:S01]  /*daf0*/  @!P1 ST.E [R6.64], R23 ;  /* 0x0000001706009985 */ /* 0x0005e2000c101908 */
[----:B------:R-:W-:-:S13]  /*db00*/  ISETP.GE.AND P1, PT, R12, R24, PT ;  /* 0x000000180c00720c */ /* 0x000fda0003f26270 */
[----:B------:R-:W-:Y:S05]  /*db10*/  @P1 BRA `(.L_x_23) ;  /* 0x000002d000001947 */ /* 0x000fea0003800000 */
[C---:B-12---:R-:W-:Y:S02]  /*db20*/  IADD3 R6, R0.reuse, 0x8, RZ ;  /* 0x0000000800067810 */ /* 0x046fe40007ffe0ff */
[C---:B------:R-:W-:Y:S02]  /*db30*/  IADD3 R5, R0.reuse, 0x10, RZ ;  /* 0x0000001000057810 */ /* 0x040fe40007ffe0ff */
[----:B------:R-:W-:Y:S02]  /*db40*/  IADD3 R4, R0, 0x18, RZ ;  /* 0x0000001800047810 */ /* 0x000fe40007ffe0ff */
[----:B------:R-:W-:Y:S02]  /*db50*/  ISETP.GE.AND P3, PT, R6, c[0x0][0x3c8], PT ;  /* 0x0000f20006007a0c */ /* 0x000fe40003f66270 */
[----:B------:R-:W-:Y:S02]  /*db60*/  ISETP.GE.AND P2, PT, R5, c[0x0][0x3c8], PT ;  /* 0x0000f20005007a0c */ /* 0x000fe40003f46270 */
[----:B------:R-:W-:-:S02]  /*db70*/  ISETP.GE.AND P1, PT, R4, c[0x0][0x3c8], PT ;  /* 0x0000f20004007a0c */ /* 0x000fc40003f26270 */
[----:B------:R-:W-:-:S07]  /*db80*/  ISETP.GE.AND P4, PT, R0, c[0x0][0x3c8], PT ;  /* 0x0000f20000007a0c */ /* 0x000fce0003f86270 */
[----:B------:R-:W-:Y:S02]  /*db90*/  @!P3 LEA.HI R8, R6, R6, RZ, 0x1 ;  /* 0x000000060608b211 */ /* 0x000fe400078f08ff */
[----:B------:R-:W-:Y:S02]  /*dba0*/  @!P2 LEA.HI R5, R5, R5, RZ, 0x1 ;  /* 0x000000050505a211 */ /* 0x000fe400078f08ff */
[----:B------:R-:W-:Y:S02]  /*dbb0*/  @!P1 LEA.HI R6, R4, R4, RZ, 0x1 ;  /* 0x0000000404069211 */ /* 0x000fe400078f08ff */
[----:B------:R-:W-:Y:S02]  /*dbc0*/  @!P3 LOP3.LUT R8, R8, 0xfffffffe, RZ, 0xc0, !PT ;  /* 0xfffffffe0808b812 */ /* 0x000fe400078ec0ff */
[----:B------:R-:W-:Y:S01]  /*dbd0*/  @!P2 LOP3.LUT R7, R5, 0xfffffffe, RZ, 0xc0, !PT ;  /* 0xfffffffe0507a812 */ /* 0x000fe200078ec0ff */
[----:B------:R-:W-:Y:S01]  /*dbe0*/  @!P4 IMAD.WIDE R4, R0, 0x4, R2 ;  /* 0x000000040004c825 */ /* 0x000fe200078e0202 */
[----:B------:R-:W-:-:S03]  /*dbf0*/  @!P1 LOP3.LUT R10, R6, 0xfffffffe, RZ, 0xc0, !PT ;  /* 0xfffffffe060a9812 */ /* 0x000fc600078ec0ff */
[--C-:B------:R-:W-:Y:S01]  /*dc00*/  @!P3 IMAD.WIDE R8, R8, 0x4, R2.reuse ;  /* 0x000000040808b825 */ /* 0x100fe200078e0202 */
[----:B------:R1:W-:Y:S03]  /*dc10*/  @!P4 ST.E.64 [R4.64], R124 ;  /* 0x0000007c0400c985 */ /* 0x0003e6000c101b08 */
[--C-:B------:R-:W-:Y:S01]  /*dc20*/  @!P2 IMAD.WIDE R6, R7, 0x4, R2.reuse ;  /* 0x000000040706a825 */ /* 0x100fe200078e0202 */
[----:B------:R2:W-:Y:S04]  /*dc30*/  @!P3 ST.E.64 [R8.64], R132 ;  /* 0x000000840800b985 */ /* 0x0005e8000c101b08 */
[----:B------:R3:W-:Y:S01]  /*dc40*/  @!P2 ST.E.64 [R6.64], R136 ;  /* 0x000000880600a985 */ /* 0x0007e2000c101b08 */
[----:B-1----:R-:W-:Y:S01]  /*dc50*/  @!P1 IMAD.WIDE R4, R10, 0x4, R2 ;  /* 0x000000040a049825 */ /* 0x002fe200078e0202 */
[----:B--2---:R-:W-:-:S04]  /*dc60*/  IADD3 R8, R0, 0x20, RZ ;  /* 0x0000002000087810 */ /* 0x004fc80007ffe0ff */
[----:B------:R1:W-:Y:S01]  /*dc70*/  @!P1 ST.E.64 [R4.64], R148 ;  /* 0x0000009404009985 */ /* 0x0003e2000c101b08 */
[----:B---3--:R-:W-:Y:S02]  /*dc80*/  IADD3 R6, R0, 0x28, RZ ;  /* 0x0000002800067810 */ /* 0x008fe40007ffe0ff */
[----:B------:R-:W-:Y:S02]  /*dc90*/  ISETP.GE.AND P4, PT, R8, c[0x0][0x3c8], PT ;  /* 0x0000f20008007a0c */ /* 0x000fe40003f86270 */
[----:B------:R-:W-:-:S11]  /*dca0*/  ISETP.GE.AND P3, PT, R6, c[0x0][0x3c8], PT ;  /* 0x0000f20006007a0c */ /* 0x000fd60003f66270 */
[----:B------:R-:W-:Y:S02]  /*dcb0*/  @!P4 LEA.HI R8, R8, R8, RZ, 0x1 ;  /* 0x000000080808c211 */ /* 0x000fe400078f08ff */
[----:B------:R-:W-:-:S04]  /*dcc0*/  @!P3 LEA.HI R7, R6, R6, RZ, 0x1 ;  /* 0x000000060607b211 */ /* 0x000fc800078f08ff */
[----:B------:R-:W-:Y:S02]  /*dcd0*/  @!P3 LOP3.LUT R7, R7, 0xfffffffe, RZ, 0xc0, !PT ;  /* 0xfffffffe0707b812 */ /* 0x000fe400078ec0ff */
[C---:B-1----:R-:W-:Y:S02]  /*dce0*/  IADD3 R5, R0.reuse, 0x30, RZ ;  /* 0x0000003000057810 */ /* 0x042fe40007ffe0ff */
[----:B------:R-:W-:Y:S02]  /*dcf0*/  IADD3 R4, R0, 0x38, RZ ;  /* 0x0000003800047810 */ /* 0x000fe40007ffe0ff */
[----:B------:R-:W-:Y:S02]  /*dd00*/  ISETP.GE.AND P2, PT, R5, c[0x0][0x3c8], PT ;  /* 0x0000f20005007a0c */ /* 0x000fe40003f46270 */
[----:B------:R-:W-:-:S11]  /*dd10*/  ISETP.GE.AND P1, PT, R4, c[0x0][0x3c8], PT ;  /* 0x0000f20004007a0c */ /* 0x000fd60003f26270 */
[----:B------:R-:W-:Y:S02]  /*dd20*/  @!P2 LEA.HI R6, R5, R5, RZ, 0x1 ;  /* 0x000000050506a211 */ /* 0x000fe400078f08ff */
[----:B------:R-:W-:Y:S02]  /*dd30*/  @!P1 LEA.HI R4, R4, R4, RZ, 0x1 ;  /* 0x0000000404049211 */ /* 0x000fe400078f08ff */
[----:B------:R-:W-:Y:S02]  /*dd40*/  @!P4 LOP3.LUT R5, R8, 0xfffffffe, RZ, 0xc0, !PT ;  /* 0xfffffffe0805c812 */ /* 0x000fe400078ec0ff */
[----:B------:R-:W-:Y:S01]  /*dd50*/  @!P2 LOP3.LUT R10, R6, 0xfffffffe, RZ, 0xc0, !PT ;  /* 0xfffffffe060aa812 */ /* 0x000fe200078ec0ff */
[----:B------:R-:W-:Y:S01]  /*dd60*/  @!P3 IMAD.WIDE R6, R7, 0x4, R2 ;  /* 0x000000040706b825 */ /* 0x000fe200078e0202 */
[----:B------:R-:W-:-:S03]  /*dd70*/  @!P1 LOP3.LUT R11, R4, 0xfffffffe, RZ, 0xc0, !PT ;  /* 0xfffffffe040b9812 */ /* 0x000fc600078ec0ff */
[----:B------:R-:W-:-:S04]  /*dd80*/  @!P4 IMAD.WIDE R8, R5, 0x4, R2 ;  /* 0x000000040508c825 */ /* 0x000fc800078e0202 */
[--C-:B------:R-:W-:Y:S01]  /*dd90*/  @!P2 IMAD.WIDE R4, R10, 0x4, R2.reuse ;  /* 0x000000040a04a825 */ /* 0x100fe200078e0202 */
[----:B------:R1:W-:Y:S03]  /*dda0*/  @!P4 ST.E.64 [R8.64], R152 ;  /* 0x000000980800c985 */ /* 0x0003e6000c101b08 */
[----:B------:R-:W-:Y:S01]  /*ddb0*/  @!P1 IMAD.WIDE R2, R11, 0x4, R2 ;  /* 0x000000040b029825 */ /* 0x000fe200078e0202 */
[----:B------:R1:W-:Y:S04]  /*ddc0*/  @!P3 ST.E.64 [R6.64], R164 ;  /* 0x000000a40600b985 */ /* 0x0003e8000c101b08 */
[----:B------:R1:W-:Y:S04]  /*ddd0*/  @!P2 ST.E.64 [R4.64], R168 ;  /* 0x000000a80400a985 */ /* 0x0003e8000c101b08 */
[----:B------:R1:W-:Y:S02]  /*dde0*/  @!P1 ST.E.64 [R2.64], R180 ;  /* 0x000000b402009985 */ /* 0x0003e4000c101b08 */
.L_x_23:
[----:B-1----:R-:W-:Y:S05]  /*ddf0*/  BSYNC B0 ;  /* 0x0000000000007941 */ /* 0x002fea0003800000 */
.L_x_22:
[----:B------:R1:W3:Y:S01]  /*de00*/  SHFL.IDX PT, R3, R17, 0x1, 0x1c1f ;  /* 0x003c1f0011037f89 */ /* 0x0002e200000e0000 */
[----:B------:R-:W-:Y:S03]  /*de10*/  BSSY B0, `(.L_x_24) ;  /* 0x0000030000007945 */ /* 0x000fe60003800000 */
[----:B------:R1:W4:Y:S01]  /*de20*/  SHFL.IDX PT, R2, R18, 0x1, 0x1c1f ;  /* 0x003c1f0012027f89 */ /* 0x00032200000e0000 */
[----:B------:R-:W-:Y:S05]  /*de30*/  @P0 BRA `(.L_x_25) ;  /* 0x000002d000000947 */ /* 0x000fea0003800000 */
[C---:B------:R-:W-:Y:S02]  /*de40*/  IADD3 R5, R0.reuse, 0x8, RZ ;  /* 0x0000000800057810 */ /* 0x040fe40007ffe0ff */
[----:B------:R-:W-:-:S02]  /*de50*/  IADD3 R4, R0, 0x10, RZ ;  /* 0x0000001000047810 */ /* 0x000fc40007ffe0ff */
[----:B------:R-:W-:Y:S02]  /*de60*/  ISETP.GE.AND P1, PT, R5, c[0x0][0x3c8], PT ;  /* 0x0000f20005007a0c */ /* 0x000fe40003f26270 */
[----:B------:R-:W-:Y:S02]  /*de70*/  ISETP.GE.AND P0, PT, R4, c[0x0][0x3c8], PT ;  /* 0x0000f20004007a0c */ /* 0x000fe40003f06270 */
[C---:B------:R-:W-:Y:S02]  /*de80*/  ISETP.GE.AND P2, PT, R0.reuse, c[0x0][0x3c8], PT ;  /* 0x0000f20000007a0c */ /* 0x040fe40003f46270 */
[----:B--2---:R-:W-:-:S04]  /*de90*/  IADD3 R10, R0, 0x18, RZ ;  /* 0x00000018000a7810 */ /* 0x004fc80007ffe0ff */
[----:B------:R-:W-:-:S03]  /*dea0*/  ISETP.GE.AND P4, PT, R10, c[0x0][0x3c8], PT ;  /* 0x0000f2000a007a0c */ /* 0x000fc60003f86270 */
[----:B------:R-:W-:Y:S02]  /*deb0*/  @!P1 LEA.HI R5, R5, R5, RZ, 0x1 ;  /* 0x0000000505059211 */ /* 0x000fe400078f08ff */
[----:B------:R-:W-:Y:S02]  /*dec0*/  @!P0 LEA.HI R4, R4, R4, RZ, 0x1 ;  /* 0x0000000404048211 */ /* 0x000fe400078f08ff */
[----:B------:R-:W-:Y:S01]  /*ded0*/  @!P1 LOP3.LUT R5, R5, 0xfffffffe, RZ, 0xc0, !PT ;  /* 0xfffffffe05059812 */ /* 0x000fe200078ec0ff */
[----:B---34-:R-:W-:Y:S01]  /*dee0*/  @!P2 IMAD.WIDE R6, R0, 0x4, R2 ;  /* 0x000000040006a825 */ /* 0x018fe200078e0202 */
[----:B------:R-:W-:-:S03]  /*def0*/  @!P0 LOP3.LUT R8, R4, 0xfffffffe, RZ, 0xc0, !PT ;  /* 0xfffffffe04088812 */ /* 0x000fc600078ec0ff */
[--C-:B------:R-:W-:Y:S01]  /*df00*/  @!P1 IMAD.WIDE R4, R5, 0x4, R2.reuse ;  /* 0x0000000405049825 */ /* 0x100fe200078e0202 */
[----:B------:R2:W-:Y:S01]  /*df10*/  @!P2 ST.E.64 [R6.64], R126 ;  /* 0x0000007e0600a985 */ /* 0x0005e2000c101b08 */
[----:B------:R-:W-:Y:S02]  /*df20*/  @!P4 LEA.HI R10, R10, R10, RZ, 0x1 ;  /* 0x0000000a0a0ac211 */ /* 0x000fe400078f08ff */
[----:B------:R-:W-:Y:S01]  /*df30*/  @!P0 IMAD.WIDE R8, R8, 0x4, R2 ;  /* 0x0000000408088825 */ /* 0x000fe200078e0202 */
[----:B------:R3:W-:Y:S04]  /*df40*/  @!P1 ST.E.64 [R4.64], R134 ;  /* 0x0000008604009985 */ /* 0x0007e8000c101b08 */
[----:B------:R4:W-:Y:S01]  /*df50*/  @!P0 ST.E.64 [R8.64], R138 ;  /* 0x0000008a08008985 */ /* 0x0009e2000c101b08 */
[----:B--2---:R-:W-:-:S02]  /*df60*/  IADD3 R7, R0, 0x20, RZ ;  /* 0x0000002000077810 */ /* 0x004fc40007ffe0ff */
[C---:B------:R-:W-:Y:S02]  /*df70*/  IADD3 R6, R0.reuse, 0x28, RZ ;  /* 0x0000002800067810 */ /* 0x040fe40007ffe0ff */
[C---:B---3--:R-:W-:Y:S02]  /*df80*/  IADD3 R5, R0.reuse, 0x30, RZ ;  /* 0x0000003000057810 */ /* 0x048fe40007ffe0ff */
[----:B------:R-:W-:Y:S02]  /*df90*/  IADD3 R4, R0, 0x38, RZ ;  /* 0x0000003800047810 */ /* 0x000fe40007ffe0ff */
[----:B------:R-:W-:Y:S02]  /*dfa0*/  ISETP.GE.AND P3, PT, R7, c[0x0][0x3c8], PT ;  /* 0x0000f20007007a0c */ /* 0x000fe40003f66270 */
[----:B------:R-:W-:Y:S02]  /*dfb0*/  ISETP.GE.AND P2, PT, R6, c[0x0][0x3c8], PT ;  /* 0x0000f20006007a0c */ /* 0x000fe40003f46270 */
[----:B------:R-:W-:-:S02]  /*dfc0*/  ISETP.GE.AND P1, PT, R5, c[0x0][0x3c8], PT ;  /* 0x0000f20005007a0c */ /* 0x000fc40003f26270 */
[----:B------:R-:W-:-:S07]  /*dfd0*/  ISETP.GE.AND P0, PT, R4, c[0x0][0x3c8], PT ;  /* 0x0000f20004007a0c */ /* 0x000fce0003f06270 */
[----:B----4-:R-:W-:Y:S02]  /*dfe0*/  @!P3 LEA.HI R8, R7, R7, RZ, 0x1 ;  /* 0x000000070708b211 */ /* 0x010fe400078f08ff */
[----:B------:R-:W-:Y:S02]  /*dff0*/  @!P2 LEA.HI R7, R6, R6, RZ, 0x1 ;  /* 0x000000060607a211 */ /* 0x000fe400078f08ff */
[----:B------:R-:W-:Y:S02]  /*e000*/  @!P1 LEA.HI R6, R5, R5, RZ, 0x1 ;  /* 0x0000000505069211 */ /* 0x000fe400078f08ff */
[----:B------:R-:W-:Y:S02]  /*e010*/  @!P0 LEA.HI R4, R4, R4, RZ, 0x1 ;  /* 0x0000000404048211 */ /* 0x000fe400078f08ff */
[----:B------:R-:W-:Y:S02]  /*e020*/  @!P4 LOP3.LUT R5, R10, 0xfffffffe, RZ, 0xc0, !PT ;  /* 0xfffffffe0a05c812 */ /* 0x000fe400078ec0ff */
[----:B------:R-:W-:-:S02]  /*e030*/  @!P3 LOP3.LUT R8, R8, 0xfffffffe, RZ, 0xc0, !PT ;  /* 0xfffffffe0808b812 */ /* 0x000fc400078ec0ff */
[----:B------:R-:W-:Y:S01]  /*e040*/  @!P2 LOP3.LUT R7, R7, 0xfffffffe, RZ, 0xc0, !PT ;  /* 0xfffffffe0707a812 */ /* 0x000fe200078ec0ff */
[--C-:B------:R-:W-:Y:S01]  /*e050*/  @!P4 IMAD.WIDE R10, R5, 0x4, R2.reuse ;  /* 0x00000004050ac825 */ /* 0x100fe200078e0202 */
[----:B------:R-:W-:Y:S02]  /*e060*/  @!P1 LOP3.LUT R12, R6, 0xfffffffe, RZ, 0xc0, !PT ;  /* 0xfffffffe060c9812 */ /* 0x000fe400078ec0ff */
[----:B------:R-:W-:Y:S01]  /*e070*/  @!P0 LOP3.LUT R13, R4, 0xfffffffe, RZ, 0xc0, !PT ;  /* 0xfffffffe040d8812 */ /* 0x000fe200078ec0ff */
[--C-:B------:R-:W-:Y:S01]  /*e080*/  @!P3 IMAD.WIDE R8, R8, 0x4, R2.reuse ;  /* 0x000000040808b825 */ /* 0x100fe200078e0202 */
[----:B------:R2:W-:Y:S03]  /*e090*/  @!P4 ST.E.64 [R10.64], R150 ;  /* 0x000000960a00c985 */ /* 0x0005e6000c101b08 */
[--C-:B------:R-:W-:Y:S01]  /*e0a0*/  @!P2 IMAD.WIDE R6, R7, 0x4, R2.reuse ;  /* 0x000000040706a825 */ /* 0x100fe200078e0202 */
[----:B------:R2:W-:Y:S03]  /*e0b0*/  @!P3 ST.E.64 [R8.64], R154 ;  /* 0x0000009a0800b985 */ /* 0x0005e6000c101b08 */
[--C-:B------:R-:W-:Y:S01]  /*e0c0*/  @!P1 IMAD.WIDE R4, R12, 0x4, R2.reuse ;  /* 0x000000040c049825 */ /* 0x100fe200078e0202 */
[----:B------:R2:W-:Y:S03]  /*e0d0*/  @!P2 ST.E.64 [R6.64], R166 ;  /* 0x000000a60600a985 */ /* 0x0005e6000c101b08 */
[----:B------:R-:W-:Y:S01]  /*e0e0*/  @!P0 IMAD.WIDE R2, R13, 0x4, R2 ;  /* 0x000000040d028825 */ /* 0x000fe200078e0202 */
[----:B------:R2:W-:Y:S04]  /*e0f0*/  @!P1 ST.E.64 [R4.64], R170 ;  /* 0x000000aa04009985 */ /* 0x0005e8000c101b08 */
[----:B------:R2:W-:Y:S02]  /*e100*/  @!P0 ST.E.64 [R2.64], R182 ;  /* 0x000000b602008985 */ /* 0x0005e4000c101b08 */
.L_x_25:
[----:B------:R-:W-:Y:S05]  /*e110*/  BSYNC B0 ;  /* 0x0000000000007941 */ /* 0x000fea0003800000 */
.L_x_24:
[----:B--23--:R2:W3:Y:S01]  /*e120*/  SHFL.IDX PT, R3, R17, 0x2, 0x1c1f ;  /* 0x005c1f0011037f89 */ /* 0x00c4e200000e0000 */
[----:B------:R-:W-:Y:S03]  /*e130*/  BSSY B0, `(.L_x_26) ;  /* 0x0000030000007945 */ /* 0x000fe60003800000 */
[----:B----4-:R2:W4:Y:S01]  /*e140*/  SHFL.IDX PT, R2, R18, 0x2, 0x1c1f ;  /* 0x005c1f0012027f89 */ /* 0x01052200000e0000 */
[----:B------:R-:W-:Y:S05]  /*e150*/  @P5 BRA `(.L_x_27) ;  /* 0x000002d000005947 */ /* 0x000fea0003800000 */
[C---:B------:R-:W-:Y:S02]  /*e160*/  IADD3 R4, R0.reuse, 0x8, RZ ;  /* 0x0000000800047810 */ /* 0x040fe40007ffe0ff */
[----:B------:R-:W-:-:S02]  /*e170*/  ISETP.GE.AND P1, PT, R0, c[0x0][0x3c8], PT ;  /* 0x0000f20000007a0c */ /* 0x000fc40003f26270 */
[----:B------:R-:W-:Y:S02]  /*e180*/  ISETP.GE.AND P0, PT, R4, c[0x0][0x3c8], PT ;  /* 0x0000f20004007a0c */ /* 0x000fe40003f06270 */
[C---:B------:R-:W-:Y:S02]  /*e190*/  IADD3 R9, R0.reuse, 0x10, RZ ;  /* 0x0000001000097810 */ /* 0x040fe40007ffe0ff */
[----:B------:R-:W-:Y:S02]  /*e1a0*/  IADD3 R8, R0, 0x18, RZ ;  /* 0x0000001800087810 */ /* 0x000fe40007ffe0ff */
[----:B------:R-:W-:Y:S02]  /*e1b0*/  ISETP.GE.AND P5, PT, R9, c[0x0][0x3c8], PT ;  /* 0x0000f20009007a0c */ /* 0x000fe40003fa6270 */
[----:B------:R-:W-:-:S03]  /*e1c0*/  ISETP.GE.AND P4, PT, R8, c[0x0][0x3c8], PT ;  /* 0x0000f20008007a0c */ /* 0x000fc60003f86270 */
[----:B---34-:R-:W-:Y:S02]  /*e1d0*/  @!P1 IMAD.WIDE R6, R0, 0x4, R2 ;  /* 0x0000000400069825 */ /* 0x018fe400078e0202 */
[----:B------:R-:W-:-:S03]  /*e1e0*/  @!P0 LEA.HI R4, R4, R4, RZ, 0x1 ;  /* 0x0000000404048211 */ /* 0x000fc600078f08ff */
[----:B------:R3:W-:Y:S01]  /*e1f0*/  @!P1 ST.E.64 [R6.64], R120 ;  /* 0x0000007806009985 */ /* 0x0007e2000c101b08 */
[----:B------:R-:W-:Y:S02]  /*e200*/  @!P0 LOP3.LUT R4, R4, 0xfffffffe, RZ, 0xc0, !PT ;  /* 0xfffffffe04048812 */ /* 0x000fe400078ec0ff */
[----:B------:R-:W-:Y:S02]  /*e210*/  @!P5 LEA.HI R9, R9, R9, RZ, 0x1 ;  /* 0x000000090909d211 */ /* 0x000fe400078f08ff */
[----:B------:R-:W-:Y:S01]  /*e220*/  @!P4 LEA.HI R10, R8, R8, RZ, 0x1 ;  /* 0x00000008080ac211 */ /* 0x000fe200078f08ff */
[----:B------:R-:W-:-:S03]  /*e230*/  @!P0 IMAD.WIDE R4, R4, 0x4, R2 ;  /* 0x0000000404048825 */ /* 0x000fc600078e0202 */
[----:B------:R-:W-:Y:S02]  /*e240*/  @!P4 LOP3.LUT R10, R10, 0xfffffffe, RZ, 0xc0, !PT ;  /* 0xfffffffe0a0ac812 */ /* 0x000fe400078ec0ff */
[----:B------:R4:W-:Y:S03]  /*e250*/  @!P0 ST.E.64 [R4.64], R128 ;  /* 0x0000008004008985 */ /* 0x0009e6000c101b08 */
[----:B------:R-:W-:Y:S01]  /*e260*/  @!P4 IMAD.WIDE R10, R10, 0x4, R2 ;  /* 0x000000040a0ac825 */ /* 0x000fe200078e0202 */
[C---:B---3--:R-:W-:Y:S02]  /*e270*/  IADD3 R7, R0.reuse, 0x20, RZ ;  /* 0x0000002000077810 */ /* 0x048fe40007ffe0ff */
[----:B------:R-:W-:Y:S02]  /*e280*/  IADD3 R6, R0, 0x28, RZ ;  /* 0x0000002800067810 */ /* 0x000fe40007ffe0ff */
[----:B------:R-:W-:-:S02]  /*e290*/  ISETP.GE.AND P3, PT, R7, c[0x0][0x3c8], PT ;  /* 0x0000f20007007a0c */ /* 0x000fc40003f66270 */
[----:B------:R-:W-:Y:S02]  /*e2a0*/  ISETP.GE.AND P2, PT, R6, c[0x0][0x3c8], PT ;  /* 0x0000f20006007a0c */ /* 0x000fe40003f46270 */
[C---:B----4-:R-:W-:Y:S02]  /*e2b0*/  IADD3 R5, R0.reuse, 0x30, RZ ;  /* 0x0000003000057810 */ /* 0x050fe40007ffe0ff */
[----:B------:R-:W-:Y:S02]  /*e2c0*/  IADD3 R4, R0, 0x38, RZ ;  /* 0x0000003800047810 */ /* 0x000fe40007ffe0ff */
[----:B------:R-:W-:Y:S02]  /*e2d0*/  ISETP.GE.AND P1, PT, R5, c[0x0][0x3c8], PT ;  /* 0x0000f20005007a0c */ /* 0x000fe40003f26270 */
[----:B------:R-:W-:-:S03]  /*e2e0*/  ISETP.GE.AND P0, PT, R4, c[0x0][0x3c8], PT ;  /* 0x0000f20004007a0c */ /* 0x000fc60003f06270 */
[----:B------:R-:W-:Y:S02]  /*e2f0*/  @!P3 LEA.HI R8, R7, R7, RZ, 0x1 ;  /* 0x000000070708b211 */ /* 0x000fe400078f08ff */
[----:B------:R-:W-:Y:S02]  /*e300*/  @!P2 LEA.HI R7, R6, R6, RZ, 0x1 ;  /* 0x000000060607a211 */ /* 0x000fe400078f08ff */
[----:B------:R-:W-:Y:S02]  /*e310*/  @!P3 LOP3.LUT R8, R8, 0xfffffffe, RZ, 0xc0, !PT ;  /* 0xfffffffe0808b812 */ /* 0x000fe400078ec0ff */
[----:B------:R-:W-:Y:S02]  /*e320*/  @!P2 LOP3.LUT R7, R7, 0xfffffffe, RZ, 0xc0, !PT ;  /* 0xfffffffe0707a812 */ /* 0x000fe400078ec0ff */
[----:B------:R-:W-:Y:S02]  /*e330*/  @!P1 LEA.HI R6, R5, R5, RZ, 0x1 ;  /* 0x0000000505069211 */ /* 0x000fe400078f08ff */
[----:B------:R-:W-:Y:S01]  /*e340*/  @!P5 LOP3.LUT R5, R9, 0xfffffffe, RZ, 0xc0, !PT ;  /* 0xfffffffe0905d812 */ /* 0x000fe200078ec0ff */
[----:B------:R-:W-:Y:S01]  /*e350*/  @!P3 IMAD.WIDE R8, R8, 0x4, R2 ;  /* 0x000000040808b825 */ /* 0x000fe200078e0202 */
[----:B------:R-:W-:-:S02]  /*e360*/  @!P0 LEA.HI R4, R4, R4, RZ, 0x1 ;  /* 0x0000000404048211 */ /* 0x000fc400078f08ff */
[----:B------:R-:W-:Y:S01]  /*e370*/  @!P1 LOP3.LUT R14, R6, 0xfffffffe, RZ, 0xc0, !PT ;  /* 0xfffffffe060e9812 */ /* 0x000fe200078ec0ff */
[----:B------:R-:W-:Y:S01]  /*e380*/  @!P5 IMAD.WIDE R12, R5, 0x4, R2 ;  /* 0x00000004050cd825 */ /* 0x000fe200078e0202 */
[----:B------:R-:W-:-:S03]  /*e390*/  @!P0 LOP3.LUT R15, R4, 0xfffffffe, RZ, 0xc0, !PT ;  /* 0xfffffffe040f8812 */ /* 0x000fc600078ec0ff */
[--C-:B------:R-:W-:Y:S01]  /*e3a0*/  @!P2 IMAD.WIDE R6, R7, 0x4, R2.reuse ;  /* 0x000000040706a825 */ /* 0x100fe200078e0202 */
[----:B------:R3:W-:Y:S03]  /*e3b0*/  @!P5 ST.E.64 [R12.64], R140 ;  /* 0x0000008c0c00d985 */ /* 0x0007e6000c101b08 */
[--C-:B------:R-:W-:Y:S01]  /*e3c0*/  @!P1 IMAD.WIDE R4, R14, 0x4, R2.reuse ;  /* 0x000000040e049825 */ /* 0x100fe200078e0202 */
[----:B------:R3:W-:Y:S03]  /*e3d0*/  @!P4 ST.E.64 [R10.64], R144 ;  /* 0x000000900a00c985 */ /* 0x0007e6000c101b08 */
[----:B------:R-:W-:Y:S01]  /*e3e0*/  @!P0 IMAD.WIDE R2, R15, 0x4, R2 ;  /* 0x000000040f028825 */ /* 0x000fe200078e0202 */
[----:B------:R3:W-:Y:S04]  /*e3f0*/  @!P3 ST.E.64 [R8.64], R156 ;  /* 0x0000009c0800b985 */ /* 0x0007e8000c101b08 */
[----:B------:R3:W-:Y:S04]  /*e400*/  @!P2 ST.E.64 [R6.64], R160 ;  /* 0x000000a00600a985 */ /* 0x0007e8000c101b08 */
[----:B------:R3:W-:Y:S04]  /*e410*/  @!P1 ST.E.64 [R4.64], R172 ;  /* 0x000000ac04009985 */ /* 0x0007e8000c101b08 */
[----:B------:R3:W-:Y:S02]  /*e420*/  @!P0 ST.E.64 [R2.64], R176 ;  /* 0x000000b002008985 */ /* 0x0007e4000c101b08 */
.L_x_27:
[----:B------:R-:W-:Y:S05]  /*e430*/  BSYNC B0 ;  /* 0x0000000000007941 */ /* 0x000fea0003800000 */
.L_x_26:
[----:B---3--:R3:W1:Y:S04]  /*e440*/  SHFL.IDX PT, R3, R17, 0x3, 0x1c1f ;  /* 0x007c1f0011037f89 */ /* 0x00866800000e0000 */
[----:B----4-:R3:W4:Y:S01]  /*e450*/  SHFL.IDX PT, R2, R18, 0x3, 0x1c1f ;  /* 0x007c1f0012027f89 */ /* 0x01072200000e0000 */
[----:B------:R-:W-:Y:S05]  /*e460*/  @P6 EXIT ;  /* 0x000000000000694d */ /* 0x000fea0003800000 */
[C---:B------:R-:W-:Y:S02]  /*e470*/  IADD3 R4, R0.reuse, 0x8, RZ ;  /* 0x0000000800047810 */ /* 0x040fe40007ffe0ff */
[----:B------:R-:W-:-:S02]  /*e480*/  ISETP.GE.AND P6, PT, R0, c[0x0][0x3c8], PT ;  /* 0x0000f20000007a0c */ /* 0x000fc40003fc6270 */
[----:B------:R-:W-:Y:S02]  /*e490*/  ISETP.GE.AND P5, PT, R4, c[0x0][0x3c8], PT ;  /* 0x0000f20004007a0c */ /* 0x000fe40003fa6270 */
[C---:B------:R-:W-:Y:S02]  /*e4a0*/  IADD3 R9, R0.reuse, 0x10, RZ ;  /* 0x0000001000097810 */ /* 0x040fe40007ffe0ff */
[C---:B------:R-:W-:Y:S02]  /*e4b0*/  IADD3 R8, R0.reuse, 0x18, RZ ;  /* 0x0000001800087810 */ /* 0x040fe40007ffe0ff */
[C---:B------:R-:W-:Y:S02]  /*e4c0*/  IADD3 R10, R0.reuse, 0x20, RZ ;  /* 0x00000020000a7810 */ /* 0x040fe40007ffe0ff */
[C---:B------:R-:W-:Y:S02]  /*e4d0*/  IADD3 R11, R0.reuse, 0x28, RZ ;  /* 0x00000028000b7810 */ /* 0x040fe40007ffe0ff */
[C---:B------:R-:W-:Y:S01]  /*e4e0*/  IADD3 R13, R0.reuse, 0x30, RZ ;  /* 0x00000030000d7810 */ /* 0x040fe20007ffe0ff */
[----:B-1--4-:R-:W-:Y:S01]  /*e4f0*/  @!P6 IMAD.WIDE R6, R0, 0x4, R2 ;  /* 0x000000040006e825 */ /* 0x012fe200078e0202 */
[----:B------:R-:W-:-:S02]  /*e500*/  ISETP.GE.AND P4, PT, R9, c[0x0][0x3c8], PT ;  /* 0x0000f20009007a0c */ /* 0x000fc40003f86270 */
[----:B------:R-:W-:Y:S02]  /*e510*/  @!P5 LEA.HI R4, R4, R4, RZ, 0x1 ;  /* 0x000000040404d211 */ /* 0x000fe400078f08ff */
[----:B------:R-:W-:Y:S01]  /*e520*/  ISETP.GE.AND P3, PT, R8, c[0x0][0x3c8], PT ;  /* 0x0000f20008007a0c */ /* 0x000fe20003f66270 */
[----:B------:R1:W-:Y:S01]  /*e530*/  @!P6 ST.E.64 [R6.64], R122 ;  /* 0x0000007a0600e985 */ /* 0x0003e2000c101b08 */
[----:B------:R-:W-:Y:S02]  /*e540*/  ISETP.GE.AND P2, PT, R10, c[0x0][0x3c8], PT ;  /* 0x0000f2000a007a0c */ /* 0x000fe40003f46270 */
[----:B------:R-:W-:Y:S02]  /*e550*/  ISETP.GE.AND P1, PT, R11, c[0x0][0x3c8], PT ;  /* 0x0000f2000b007a0c */ /* 0x000fe40003f26270 */
[----:B------:R-:W-:Y:S02]  /*e560*/  ISETP.GE.AND P0, PT, R13, c[0x0][0x3c8], PT ;  /* 0x0000f2000d007a0c */ /* 0x000fe40003f06270 */
[----:B------:R-:W-:-:S02]  /*e570*/  @!P5 LOP3.LUT R4, R4, 0xfffffffe, RZ, 0xc0, !PT ;  /* 0xfffffffe0404d812 */ /* 0x000fc400078ec0ff */
[----:B------:R-:W-:Y:S02]  /*e580*/  @!P4 LEA.HI R12, R9, R9, RZ, 0x1 ;  /* 0x00000009090cc211 */ /* 0x000fe400078f08ff */
[----:B------:R-:W-:Y:S01]  /*e590*/  IADD3 R0, R0, 0x38, RZ ;  /* 0x0000003800007810 */ /* 0x000fe20007ffe0ff */
[----:B------:R-:W-:Y:S01]  /*e5a0*/  @!P5 IMAD.WIDE R4, R4, 0x4, R2 ;  /* 0x000000040404d825 */ /* 0x000fe200078e0202 */
[----:B------:R-:W-:Y:S02]  /*e5b0*/  @!P3 LEA.HI R8, R8, R8, RZ, 0x1 ;  /* 0x000000080808b211 */ /* 0x000fe400078f08ff */
[----:B------:R-:W-:Y:S02]  /*e5c0*/  @!P4 LOP3.LUT R12, R12, 0xfffffffe, RZ, 0xc0, !PT ;  /* 0xfffffffe0c0cc812 */ /* 0x000fe400078ec0ff */
[----:B------:R4:W-:Y:S01]  /*e5d0*/  @!P5 ST.E.64 [R4.64], R130 ;  /* 0x000000820400d985 */ /* 0x0009e2000c101b08 */
[----:B------:R-:W-:Y:S02]  /*e5e0*/  @!P3 LOP3.LUT R8, R8, 0xfffffffe, RZ, 0xc0, !PT ;  /* 0xfffffffe0808b812 */ /* 0x000fe400078ec0ff */
[----:B-1----:R-:W-:-:S04]  /*e5f0*/  @!P2 LEA.HI R6, R10, R10, RZ, 0x1 ;  /* 0x0000000a0a06a211 */ /* 0x002fc800078f08ff */
[----:B------:R-:W-:Y:S02]  /*e600*/  @!P2 LOP3.LUT R6, R6, 0xfffffffe, RZ, 0xc0, !PT ;  /* 0xfffffffe0606a812 */ /* 0x000fe400078ec0ff */
[----:B----4-:R-:W-:Y:S01]  /*e610*/  @!P1 LEA.HI R5, R11, R11, RZ, 0x1 ;  /* 0x0000000b0b059211 */ /* 0x010fe200078f08ff */
[--C-:B------:R-:W-:Y:S01]  /*e620*/  @!P3 IMAD.WIDE R10, R8, 0x4, R2.reuse ;  /* 0x00000004080ab825 */ /* 0x100fe200078e0202 */
[----:B------:R-:W-:Y:S02]  /*e630*/  @!P0 LEA.HI R4, R13, R13, RZ, 0x1 ;  /* 0x0000000d0d048211 */ /* 0x000fe400078f08ff */
        /* <DEDUP_REMOVED lines=10> */
[----:B------:R1:W-:Y:S01]  /*e6e0*/  @!P0 ST.E.64 [R4.64], R174 ;  /* 0x000000ae04008985 */ /* 0x0003e2000c101b08 */
[----:B------:R-:W-:-:S13]  /*e6f0*/  ISETP.GE.AND P0, PT, R0, c[0x0][0x3c8], PT ;  /* 0x0000f20000007a0c */ /* 0x000fda0003f06270 */
[----:B------:R-:W-:Y:S05]  /*e700*/  @P0 EXIT ;  /* 0x000000000000094d */ /* 0x000fea0003800000 */
[----:B------:R-:W-:-:S04]  /*e710*/  LEA.HI R0, R0, R0, RZ, 0x1 ;  /* 0x0000000000007211 */ /* 0x000fc800078f08ff */
[----:B------:R-:W-:-:S05]  /*e720*/  LOP3.LUT R0, R0, 0xfffffffe, RZ, 0xc0, !PT ;  /* 0xfffffffe00007812 */ /* 0x000fca00078ec0ff */
[----:B------:R-:W-:-:S05]  /*e730*/  IMAD.WIDE R2, R0, 0x4, R2 ;  /* 0x0000000400027825 */ /* 0x000fca00078e0202 */
[----:B------:R-:W-:Y:S01]  /*e740*/  ST.E.64 [R2.64], R178 ;  /* 0x000000b202007985 */ /* 0x000fe2000c101b08 */
[----:B------:R-:W-:Y:S05]  /*e750*/  EXIT ;  /* 0x000000000000794d */ /* 0x000fea0003800000 */
.L_x_21:
[----:B------:R-:W1:Y:S02]  /*e760*/  S2R R0, SR_TID.X ;  /* 0x0000000000007919 */ /* 0x000e640000002100 */
[----:B-1----:R-:W-:-:S13]  /*e770*/  ISETP.GT.AND P0, PT, R0, 0x7f, PT ;  /* 0x0000007f0000780c */ /* 0x002fda0003f04270 */
[----:B------:R-:W-:Y:S05]  /*e780*/  @P0 EXIT ;  /* 0x000000000000094d */ /* 0x000fea0003800000 */
[----:B------:R-:W1:Y:S01]  /*e790*/  S2R R8, SR_CTAID.X ;  /* 0x0000000000087919 */ /* 0x000e620000002500 */
[----:B------:R-:W-:-:S05]  /*e7a0*/  MOV R3, c[0x0][0x4e8] ;  /* 0x00013a0000037a02 */ /* 0x000fca0000000f00 */
[----:B------:R-:W-:Y:S01]  /*e7b0*/  IMAD R2, R3, c[0x0][0x388], RZ ;  /* 0x0000e20003027a24 */ /* 0x000fe200078e02ff */
[----:B-1----:R-:W-:-:S04]  /*e7c0*/  LEA R8, R8, R0, 0x7 ;  /* 0x0000000008087211 */ /* 0x002fc800078e38ff */
[----:B------:R-:W-:-:S13]  /*e7d0*/  ISETP.GE.AND P0, PT, R8, R2, PT ;  /* 0x000000020800720c */ /* 0x000fda0003f06270 */
[----:B------:R-:W-:Y:S05]  /*e7e0*/  @P0 EXIT ;  /* 0x000000000000094d */ /* 0x000fea0003800000 */
[----:B------:R-:W2:Y:S01]  /*e7f0*/  LDL.LU R4, [R1+0x30] ;  /* 0x0000300001047983 */ /* 0x000ea20000300800 */
[----:B------:R-:W-:-:S03]  /*e800*/  ISETP.NE.AND P0, PT, R3, 0x1, PT ;  /* 0x000000010300780c */ /* 0x000fc60003f05270 */
[----:B------:R-:W1:Y:S04]  /*e810*/  S2R R9, SR_CTAID.Z ;  /* 0x0000000000097919 */ /* 0x000e680000002700 */
[----:B------:R-:W3:Y:S06]  /*e820*/  S2R R10, SR_CTAID.Y ;  /* 0x00000000000a7919 */ /* 0x000eec0000002600 */
[----:B------:R-:W-:Y:S01]  /*e830*/  @P0 IMAD.HI.U32 R6, R8, c[0x0][0x4ec], RZ ;  /* 0x00013b0008060a27 */ /* 0x000fe200078e00ff */
[----:B-1----:R-:W-:-:S02]  /*e840*/  SHF.R.S32.HI R7, RZ, 0x1f, R9 ;  /* 0x0000001fff077819 */ /* 0x002fc40000011409 */
[----:B--2---:R-:W-:Y:S01]  /*e850*/  SHF.R.S32.HI R0, RZ, 0x1f, R4 ;  /* 0x0000001fff007819 */ /* 0x004fe20000011404 */
[C---:B------:R-:W-:Y:S01]  /*e860*/  IMAD.WIDE.U32 R2, R4.reuse, c[0x0][0x4d0], RZ ;  /* 0x0001340004027a25 */ /* 0x040fe200078e00ff */
[----:B------:R-:W-:-:S03]  /*e870*/  IADD3 R5, -R4, RZ, RZ ;  /* 0x000000ff04057210 */ /* 0x000fc60007ffe1ff */
[----:B------:R-:W-:-:S04]  /*e880*/  IMAD R0, R0, c[0x0][0x4d0], RZ ;  /* 0x0001340000007a24 */ /* 0x000fc800078e02ff */
[----:B------:R-:W-:Y:S01]  /*e890*/  IMAD R0, R4, c[0x0][0x4d4], R0 ;  /* 0x0001350004007a24 */ /* 0x000fe200078e0200 */
[----:B------:R-:W-:Y:S02]  /*e8a0*/  MOV R4, R8 ;  /* 0x0000000800047202 */ /* 0x000fe40000000f00 */
[----:B------:R-:W-:Y:S02]  /*e8b0*/  @P0 SHF.R.U32.HI R4, RZ, c[0x0][0x4f0], R6 ;  /* 0x00013c00ff040a19 */ /* 0x000fe40000011606 */
[----:B------:R-:W-:Y:S01]  /*e8c0*/  IADD3 R3, R3, R0, RZ ;  /* 0x0000000003037210 */ /* 0x000fe20007ffe0ff */
[----:B------:R-:W-:Y:S02]  /*e8d0*/  IMAD R0, R7, c[0x0][0x4d8], RZ ;  /* 0x0001360007007a24 */ /* 0x000fe400078e02ff */
[----:B---3--:R-:W-:Y:S01]  /*e8e0*/  IMAD R7, R5, c[0x0][0x550], R10 ;  /* 0x0001540005077a24 */ /* 0x008fe200078e020a */
[----:B------:R-:W-:Y:S01]  /*e8f0*/  IADD3 R5, -R4, RZ, RZ ;  /* 0x000000ff04057210 */ /* 0x000fe20007ffe1ff */
[----:B------:R-:W-:-:S02]  /*e900*/  IMAD R0, R9, c[0x0][0x4dc], R0 ;  /* 0x0001370009007a24 */ /* 0x000fc400078e0200 */
[----:B------:R-:W-:Y:S01]  /*e910*/  IMAD.WIDE.U32 R2, R9, c[0x0][0x4d8], R2 ;  /* 0x0001360009027a25 */ /* 0x000fe200078e0002 */
[----:B------:R-:W-:-:S03]  /*e920*/  SHF.R.S32.HI R6, RZ, 0x1f, R7 ;  /* 0x0000001fff067819 */ /* 0x000fc60000011407 */
[----:B------:R-:W-:Y:S01]  /*e930*/  IMAD R5, R5, c[0x0][0x4e8], R8 ;  /* 0x00013a0005057a24 */ /* 0x000fe200078e0208 */
[----:B------:R-:W-:Y:S01]  /*e940*/  IADD3 R3, R0, R3, RZ ;  /* 0x0000000300037210 */ /* 0x000fe20007ffe0ff */
[----:B------:R-:W-:-:S03]  /*e950*/  IMAD R6, R6, c[0x0][0x4e0], RZ ;  /* 0x0001380006067a24 */ /* 0x000fc600078e02ff */
[----:B------:R-:W-:Y:S01]  /*e960*/  SHF.R.S32.HI R0, RZ, 0x1f, R5 ;  /* 0x0000001fff007819 */ /* 0x000fe20000011405 */
[----:B------:R-:W-:-:S04]  /*e970*/  IMAD.WIDE.U32 R2, R7, c[0x0][0x4e0], R2 ;  /* 0x0001380007027a25 */ /* 0x000fc800078e0002 */
[----:B------:R-:W-:Y:S01]  /*e980*/  IMAD R7, R7, c[0x0][0x4e4], R6 ;  /* 0x0001390007077a24 */ /* 0x000fe200078e0206 */
[----:B------:R-:W-:Y:S01]  /*e990*/  SHF.R.S32.HI R6, RZ, 0x1f, R4 ;  /* 0x0000001fff067819 */ /* 0x000fe20000011404 */
[----:B------:R-:W-:Y:S01]  /*e9a0*/  IMAD R0, R0, c[0x0][0x4c8], RZ ;  /* 0x0001320000007a24 */ /* 0x000fe200078e02ff */
[----:B------:R-:W-:-:S03]  /*e9b0*/  IADD3 R2, P0, R4, R2, RZ ;  /* 0x0000000204027210 */ /* 0x000fc60007f1e0ff */
[----:B------:R-:W-:Y:S01]  /*e9c0*/  IMAD R0, R5, c[0x0][0x4cc], R0 ;  /* 0x0001330005007a24 */ /* 0x000fe200078e0200 */
[----:B------:R-:W-:-:S05]  /*e9d0*/  IADD3.X R3, R6, R3, R7, P0, !PT ;  /* 0x0000000306037210 */ /* 0x000fca00007fe407 */
[----:B------:R-:W-:-:S05]  /*e9e0*/  IMAD.WIDE.U32 R2, R5, c[0x0][0x4c8], R2 ;  /* 0x0001320005027a25 */ /* 0x000fca00078e0002 */
[----:B------:R-:W-:Y:S02]  /*e9f0*/  IADD3 R0, R3, R0, RZ ;  /* 0x0000000003007210 */ /* 0x000fe40007ffe0ff */
[----:B------:R-:W-:-:S04]  /*ea00*/  LEA R4, P0, R2, c[0x0][0x4a8], 0x2 ;  /* 0x00012a0002047a11 */ /* 0x000fc800078010ff */
[----:B------:R-:W-:Y:S02]  /*ea10*/  LEA.HI.X R5, R2, c[0x0][0x4ac], R0, 0x2, P0 ;  /* 0x00012b0002057a11 */ /* 0x000fe400000f1400 */
[----:B------:R-:W-:-:S05]  /*ea20*/  MOV R0, 0xff800000 ;  /* 0xff80000000007802 */ /* 0x000fca0000000f00 */
[----:B------:R-:W-:Y:S01]  /*ea30*/  STG.E [R4.64], R0 ;  /* 0x0000000004007986 */ /* 0x000fe2000c101908 */
[----:B------:R-:W-:Y:S05]  /*ea40*/  EXIT ;  /* 0x000000000000794d */ /* 0x000fea0003800000 */
.L_x_28:
[----:B------:R-:W-:-:S00]  /*ea50*/  BRA `(.L_x_28) ;  /* 0xfffffff000007947 */ /* 0x000fc0000383ffff */
[----:B------:R-:W-:-:S00]  /*ea60*/  NOP ;  /* 0x0000000000007918 */ /* 0x000fc00000000000 */
        /* <DEDUP_REMOVED lines=9> */
.L_x_1614:


//--------------------- .text._ZN7cutlass13device_kernelIN5flash19enable_sm80_to_sm89INS1_16FlashAttnFwdSm80INS1_25CollectiveMainloopFwdSm80ILi4ELi1ELb0EN4cute5tupleIJNS5_1CILi128EEENS7_ILi80EEENS7_ILi64EEEEEELi64ENS_6half_tEfNS_4arch4Sm80ELb0ELb0ELb1ELb1ELb0ELb0ELb1ELb1EEENS1_21CollectiveEpilogueFwdINS6_IJS8_SA_S9_EEENS6_IJNS7_ILi1EEESI_SI_EEESC_SE_Li128ELb1ELb1ELb1ELb0EEENS1_36VarlenDynamicPersistentTileSchedulerILi128ELi80ELi128ELi128ELb1ELb1ELb0ELb0ELb1ELb1EEEEEEEEEvNT_6ParamsE --------------------------
	.section	.text._ZN7cutlass13device_kernelIN5flash19enable_sm80_to_sm89INS1_16FlashAttnFwdSm80INS1_25CollectiveMainloopFwdSm80ILi4ELi1ELb0EN4cute5tupleIJNS5_1CILi128EEENS7_ILi80EEENS7_ILi64EEEEEELi64ENS_6half_tEfNS_4arch4Sm80ELb0ELb0ELb1ELb1ELb0ELb0ELb1ELb1EEENS1_21CollectiveEpilogueFwdINS6_IJS8_SA_S9_EEENS6_IJNS7_ILi1EEESI_SI_EEESC_SE_Li128ELb1ELb1ELb1ELb0EEENS1_36VarlenDynamicPersistentTileSchedulerILi128ELi80ELi128ELi128ELb1ELb1ELb0ELb0ELb1ELb1EEEEEEEEEvNT_6ParamsE,"ax",@progbits
	.sectioninfo	@"SHI_REGISTERS=255"
	.align	128
.text._ZN7cutlass13device_kernelIN5flash19enable_sm80_to_sm89INS1_16FlashAttnFwdSm80INS1_25CollectiveMainloopFwdSm80ILi4ELi1ELb0EN4cute5tupleIJNS5_1CILi128EEENS7_ILi80EEENS7_ILi64EEEEEELi64ENS_6half_tEfNS_4arch4Sm80ELb0ELb0ELb1ELb1ELb0ELb0ELb1ELb1EEENS1_21CollectiveEpilogueFwdINS6_IJS8_SA_S9_EEENS6_IJNS7_ILi1EEESI_SI_EEESC_SE_Li128ELb1ELb1ELb1ELb0EEENS1_36VarlenDynamicPersistentTileSchedulerILi128ELi80ELi128ELi128ELb1ELb1ELb0ELb0ELb1ELb1EEEEEEEEEvNT_6ParamsE:
        .type           _ZN7cutlass13device_kernelIN5flash19enable_sm80_to_sm89INS1_16FlashAttnFwdSm80INS1_25CollectiveMainloopFwdSm80ILi4ELi1ELb0EN4cute5tupleIJNS5_1CILi128EEENS7_ILi80EEENS7_ILi64EEEEEELi64ENS_6half_tEfNS_4arch4Sm80ELb0ELb0ELb1ELb1ELb0ELb0ELb1ELb1EEENS1_21CollectiveEpilogueFwdINS6_IJS8_SA_S9_EEENS6_IJNS7_ILi1EEESI_SI_EEESC_SE_Li128ELb1ELb1ELb1ELb0EEENS1_36VarlenDynamicPersistentTileSchedulerILi128ELi80ELi128ELi128ELb1ELb1ELb0ELb0ELb1ELb1EEEEEEEEEvNT_6ParamsE,@function
        .size           _ZN7cutlass13device_kernelIN5flash19enable_sm80_to_sm89INS1_16FlashAttnFwdSm80INS1_25CollectiveMainloopFwdSm80ILi4ELi1ELb0EN4cute5tupleIJNS5_1CILi128EEENS7_ILi80EEENS7_ILi64EEEEEELi64ENS_6half_tEfNS_4arch4Sm80ELb0ELb0ELb1ELb1ELb0ELb0ELb1ELb1EEENS1_21CollectiveEpilogueFwdINS6_IJS8_SA_S9_EEENS6_IJNS7_ILi1EEESI_SI_EEESC_SE_Li128ELb1ELb1ELb1ELb0EEENS1_36VarlenDynamicPersistentTileSchedulerILi128ELi80ELi128ELi128ELb1ELb1ELb0ELb0ELb1ELb1EEEEEEEEEvNT_6ParamsE,(.L_x_1615 - _ZN7cutlass13device_kernelIN5flash19enable_sm80_to_sm89INS1_16FlashAttnFwdSm80INS1_25CollectiveMainloopFwdSm80ILi4ELi1ELb0EN4cute5tupleIJNS5_1CILi128EEENS7_ILi80EEENS7_ILi64EEEEEELi64ENS_6half_tEfNS_4arch4Sm80ELb0ELb0ELb1ELb1ELb0ELb0ELb1ELb1EEENS1_21CollectiveEpilogueFwdINS6_IJS8_SA_S9_EEENS6_IJNS7_ILi1EEESI_SI_EEESC_SE_Li128ELb1ELb1ELb1ELb0EEENS1_36VarlenDynamicPersistentTileSchedulerILi128ELi80ELi128ELi128ELb1ELb1ELb0ELb0ELb1ELb1EEEEEEEEEvNT_6ParamsE)
        .other          _ZN7cutlass13device_kernelIN5flash19enable_sm80_to_sm89INS1_16FlashAttnFwdSm80INS1_25CollectiveMainloopFwdSm80ILi4ELi1ELb0EN4cute5tupleIJNS5_1CILi128EEENS7_ILi80EEENS7_ILi64EEEEEELi64ENS_6half_tEfNS_4arch4Sm80ELb0ELb0ELb1ELb1ELb0ELb0ELb1ELb1EEENS1_21CollectiveEpilogueFwdINS6_IJS8_SA_S9_EEENS6_IJNS7_ILi1EEESI_SI_EEESC_SE_Li128ELb1ELb1ELb1ELb0EEENS1_36VarlenDynamicPersistentTileSchedulerILi128ELi80ELi128ELi128ELb1ELb1ELb0ELb0ELb1ELb1EEEEEEEEEvNT_6ParamsE,@"STO_CUDA_ENTRY STV_DEFAULT"
_ZN7cutlass13device_kernelIN5flash19enable_sm80_to_sm89INS1_16FlashAttnFwdSm80INS1_25CollectiveMainloopFwdSm80ILi4ELi1ELb0EN4cute5tupleIJNS5_1CILi128EEENS7_ILi80EEENS7_ILi64EEEEEELi64ENS_6half_tEfNS_4arch4Sm80ELb0ELb0ELb1ELb1ELb0ELb0ELb1ELb1EEENS1_21CollectiveEpilogueFwdINS6_IJS8_SA_S9_EEENS6_IJNS7_ILi1EEESI_SI_EEESC_SE_Li128ELb1ELb1ELb1ELb0EEENS1_36VarlenDynamicPersistentTileSchedulerILi128ELi80ELi128ELi128ELb1ELb1ELb0ELb0ELb1ELb1EEEEEEEEEvNT_6ParamsE:
[----:B------:R-:W-:-:S03]  /*0000*/  MOV R1, c[0x0][0x28] ;  /* 0x00000a0000017a02 */ /* 0x000fc60000000f00 */
[----:B------:R-:W1:Y:S01]  /*0010*/  S2R R2, SR_TID.X ;  /* 0x0000000000027919 */ /* 0x000e620000002100 */
[----:B------:R-:W-:Y:S01]  /*0020*/  IADD3 R1, R1, -0x90, RZ ;  /* 0xffffff7001017810 */ /* 0x000fe20007ffe0ff */
[----:B------:R-:W-:Y:S01]  /*0030*/  ULDC.64 UR8, c[0x0][0x118] ;  /* 0x0000460000087ab9 */ /* 0x000fe20000000a00 */
[----:B-1----:R-:W-:-:S05]  /*0040*/  SHF.R.U32.HI R0, RZ, 0x5, R2 ;  /* 0x00000005ff007819 */ /* 0x002fca0000011602 */
[----:B------:R-:W1:Y:S02]  /*0050*/  SHFL.IDX PT, R3, R0, RZ, 0x1f ;  /* 0x00001fff00037589 */ /* 0x000e6400000e0000 */
[----:B-1----:R-:W-:Y:S02]  /*0060*/  ISETP.NE.AND P0, PT, R3, RZ, PT ;  /* 0x000000ff0300720c */ /* 0x002fe40003f05270 */
[----:B------:R-:W-:Y:S11]  /*0070*/  STL [R1+0x80], R3 ;  /* 0x0000800301007387 */ /* 0x000ff60000100800 */
[----:B------:R-:W-:Y:S06]  /*0080*/  @P0 BAR.SYNC.DEFER_BLOCKING 0x5, 0x80 ;  /* 0x0142000000000b1d */ /* 0x000fec0000010000 */
[----:B------:R-:W1:Y:S04]  /*0090*/  @P0 LDS.128 R4, [0x9100] ;  /* 0x00910000ff040984 */ /* 0x000e680000000c00 */
[----:B-1----:R1:W-:Y:S04]  /*00a0*/  @P0 STL.64 [R1+0x20], R4 ;  /* 0x0000200401000387 */ /* 0x0023e80000100a00 */
[----:B------:R1:W-:Y:S04]  /*00b0*/  @P0 STL.64 [R1+0x28], R6 ;  /* 0x0000280601000387 */ /* 0x0003e80000100a00 */
[----:B------:R-:W-:Y:S06]  /*00c0*/  @P0 BAR.ARV 0x4, 0x80 ;  /* 0x0102000000000b1d */ /* 0x000fec0000002000 */
[----:B------:R-:W-:Y:S05]  /*00d0*/  @P0 BRA `(.L_x_29) ;  /* 0x00000b2000000947 */ /* 0x000fea0003800000 */
[----:B------:R-:W-:Y:S01]  /*00e0*/  LOP3.LUT R15, R2, 0x1f, RZ, 0xc0, !PT ;  /* 0x0000001f020f7812 */ /* 0x000fe200078ec0ff */
[----:B------:R-:W-:-:S02]  /*00f0*/  IMAD.MOV.U32 R8, RZ, RZ, RZ ;  /* 0x000000ffff087224 */ /* 0x000fc400078e00ff */
[----:B-1----:R-:W-:Y:S01]  /*0100*/  IMAD.MOV.U32 R7, RZ, RZ, RZ ;  /* 0x000000ffff077224 */ /* 0x002fe200078e00ff */
[----:B------:R-:W-:-:S04]  /*0110*/  ISETP.NE.AND P6, PT, R15, 0x1f, PT ;  /* 0x0000001f0f00780c */ /* 0x000fc80003fc5270 */
[----:B------:R-:W-:-:S13]  /*0120*/  ISETP.GE.OR P0, PT, R15, c[0x0][0x53c], !P6 ;  /* 0x00014f000f007a0c */ /* 0x000fda0007706670 */
[----:B------:R-:W-:Y:S02]  /*0130*/  @!P0 IMAD.MOV.U32 R4, RZ, RZ, 0x4 ;  /* 0x00000004ff048424 */ /* 0x000fe400078e00ff */
[----:B------:R-:W-:Y:S02]  /*0140*/  @!P0 IMAD.MOV.U32 R2, RZ, RZ, 0x4 ;  /* 0x00000004ff028424 */ /* 0x000fe400078e00ff */
[----:B------:R-:W-:-:S04]  /*0150*/  @!P0 IMAD.WIDE.U32 R4, R15, R4, c[0x0][0x580] ;  /* 0x000160000f048625 */ /* 0x000fc800078e0004 */
[C---:B------:R-:W-:Y:S01]  /*0160*/  @!P0 IMAD.WIDE.U32 R2, R15.reuse, R2, c[0x0][0x578] ;  /* 0x00015e000f028625 */ /* 0x040fe200078e0002 */
[----:B------:R-:W2:Y:S04]  /*0170*/  @!P0 LDG.E R8, [R4.64] ;  /* 0x0000000804088981 */ /* 0x000ea8000c1e1900 */
[----:B------:R-:W2:Y:S01]  /*0180*/  @!P0 LDG.E R7, [R2.64] ;  /* 0x0000000802078981 */ /* 0x000ea2000c1e1900 */
[C---:B------:R-:W-:Y:S01]  /*0190*/  ISETP.NE.AND P5, PT, R15.reuse, RZ, PT ;  /* 0x000000ff0f00720c */ /* 0x040fe20003fa5270 */
[----:B------:R-:W1:Y:S01]  /*01a0*/  S2UR UR4, SR_CTAID.X ;  /* 0x00000000000479c3 */ /* 0x000e620000002500 */
[C---:B------:R-:W-:Y:S02]  /*01b0*/  ISETP.GE.U32.AND P4, PT, R15.reuse, 0x2, PT ;  /* 0x000000020f00780c */ /* 0x040fe40003f86070 */
[----:B------:R-:W-:-:S02]  /*01c0*/  ISETP.GE.U32.AND P3, PT, R15, 0x4, PT ;  /* 0x000000040f00780c */ /* 0x000fc40003f66070 */
[C---:B------:R-:W-:Y:S02]  /*01d0*/  ISETP.GE.U32.AND P2, PT, R15.reuse, 0x8, PT ;  /* 0x000000080f00780c */ /* 0x040fe40003f46070 */
[----:B------:R-:W-:Y:S02]  /*01e0*/  ISETP.GE.U32.AND P1, PT, R15, 0x10, PT ;  /* 0x000000100f00780c */ /* 0x000fe40003f26070 */
[----:B------:R-:W-:Y:S01]  /*01f0*/  MOV R10, RZ ;  /* 0x000000ff000a7202 */ /* 0x000fe20000000f00 */
[----:B--2---:R-:W-:-:S05]  /*0200*/  IMAD R4, R8, R7, RZ ;  /* 0x0000000708047224 */ /* 0x004fca00078e02ff */
[----:B------:R-:W2:Y:S02]  /*0210*/  SHFL.UP PT, R0, R4, 0x1, RZ ;  /* 0x0420000004007989 */ /* 0x000ea400000e00ff */
[----:B--2---:R-:W-:-:S05]  /*0220*/  SEL R0, R0, RZ, P5 ;  /* 0x000000ff00007207 */ /* 0x004fca0002800000 */
[----:B------:R-:W-:-:S05]  /*0230*/  IMAD.IADD R4, R4, 0x1, R0 ;  /* 0x0000000104047824 */ /* 0x000fca00078e0200 */
[----:B------:R-:W2:Y:S02]  /*0240*/  SHFL.UP PT, R0, R4, 0x2, RZ ;  /* 0x0440000004007989 */ /* 0x000ea400000e00ff */
[----:B--2---:R-:W-:-:S04]  /*0250*/  SEL R0, R0, RZ, P4 ;  /* 0x000000ff00007207 */ /* 0x004fc80002000000 */
[----:B------:R-:W-:-:S05]  /*0260*/  IADD3 R4, R4, R0, RZ ;  /* 0x0000000004047210 */ /* 0x000fca0007ffe0ff */
[----:B------:R-:W2:Y:S02]  /*0270*/  SHFL.UP PT, R0, R4, 0x4, RZ ;  /* 0x0480000004007989 */ /* 0x000ea400000e00ff */
[----:B--2---:R-:W-:-:S05]  /*0280*/  SEL R0, R0, RZ, P3 ;  /* 0x000000ff00007207 */ /* 0x004fca0001800000 */
[----:B------:R-:W-:-:S05]  /*0290*/  IMAD.IADD R4, R4, 0x1, R0 ;  /* 0x0000000104047824 */ /* 0x000fca00078e0200 */
[----:B------:R-:W2:Y:S02]  /*02a0*/  SHFL.UP PT, R0, R4, 0x8, RZ ;  /* 0x0500000004007989 */ /* 0x000ea400000e00ff */
[----:B--2---:R-:W-:-:S05]  /*02b0*/  SEL R0, R0, RZ, P2 ;  /* 0x000000ff00007207 */ /* 0x004fca0001000000 */
[----:B------:R-:W-:-:S05]  /*02c0*/  IMAD.IADD R4, R4, 0x1, R0 ;  /* 0x0000000104047824 */ /* 0x000fca00078e0200 */
[----:B------:R-:W2:Y:S02]  /*02d0*/  SHFL.UP PT, R0, R4, 0x10, RZ ;  /* 0x0600000004007989 */ /* 0x000ea400000e00ff */
[----:B--2---:R-:W-:-:S05]  /*02e0*/  SEL R0, R0, RZ, P1 ;  /* 0x000000ff00007207 */ /* 0x004fca0000800000 */
[----:B------:R-:W-:-:S05]  /*02f0*/  IMAD.IADD R4, R4, 0x1, R0 ;  /* 0x0000000104047824 */ /* 0x000fca00078e0200 */
[----:B------:R-:W2:Y:S02]  /*0300*/  SHFL.IDX PT, R6, R4, 0x1f, 0x1f ;  /* 0x03e01f0004067f89 */ /* 0x000ea400000e0000 */
[----:B--2---:R-:W-:-:S04]  /*0310*/  IMAD R6, R6, c[0x0][0x538], RZ ;  /* 0x00014e0006067a24 */ /* 0x004fc800078e02ff */
[----:B------:R-:W-:Y:S01]  /*0320*/  IMAD.MOV.U32 R0, RZ, RZ, R6 ;  /* 0x000000ffff007224 */ /* 0x000fe200078e0006 */
[----:B-1----:R-:W-:-:S13]  /*0330*/  ISETP.GT.AND P0, PT, R6, UR4, PT ;  /* 0x0000000406007c0c */ /* 0x002fda000bf04270 */
[----:B------:R-:W-:Y:S05]  /*0340*/  @P0 BRA `(.L_x_30) ;  /* 0x0000027000000947 */ /* 0x000fea0003800000 */
[----:B------:R-:W-:Y:S02]  /*0350*/  MOV R6, R0 ;  /* 0x0000000000067202 */ /* 0x000fe40000000f00 */
[----:B------:R-:W-:-:S04]  /*0360*/  MOV R10, RZ ;  /* 0x000000ff000a7202 */ /* 0x000fc80000000f00 */
.L_x_34:
[----:B------:R-:W-:-:S04]  /*0370*/  IADD3 R0, R10, 0x1f, RZ ;  /* 0x0000001f0a007810 */ /* 0x000fc80007ffe0ff */
[----:B------:R-:W-:-:S13]  /*0380*/  ISETP.GE.AND P0, PT, R0, c[0x0][0x53c], PT ;  /* 0x00014f0000007a0c */ /* 0x000fda0003f06270 */
[----:B------:R-:W-:Y:S05]  /*0390*/  @P0 BRA `(.L_x_31) ;  /* 0x0000078000000947 */ /* 0x000fea0003800000 */
[----:B------:R-:W-:Y:S01]  /*03a0*/  MOV R10, R0 ;  /* 0x00000000000a7202 */ /* 0x000fe20000000f00 */
[----:B------:R-:W-:Y:S01]  /*03b0*/  IMAD.MOV.U32 R7, RZ, RZ, RZ ;  /* 0x000000ffff077224 */ /* 0x000fe200078e00ff */
[----:B------:R-:W-:Y:S02]  /*03c0*/  MOV R8, RZ ;  /* 0x000000ff00087202 */ /* 0x000fe40000000f00 */
[----:B------:R-:W-:-:S04]  /*03d0*/  IADD3 R0, R15, R10, RZ ;  /* 0x0000000a0f007210 */ /* 0x000fc80007ffe0ff */
[----:B------:R-:W-:-:S13]  /*03e0*/  ISETP.GE.OR P0, PT, R0, c[0x0][0x53c], !P6 ;  /* 0x00014f0000007a0c */ /* 0x000fda0007706670 */
[----:B------:R-:W-:Y:S01]  /*03f0*/  @!P0 MOV R2, 0x4 ;  /* 0x0000000400028802 */ /* 0x000fe20000000f00 */
[----:B------:R-:W-:-:S04]  /*0400*/  @!P0 IMAD.MOV.U32 R3, RZ, RZ, 0x4 ;  /* 0x00000004ff038424 */ /* 0x000fc800078e00ff */
[----:B------:R-:W-:-:S04]  /*0410*/  @!P0 IMAD.WIDE R4, R0, R2, c[0x0][0x580] ;  /* 0x0001600000048625 */ /* 0x000fc800078e0202 */
[----:B------:R-:W-:Y:S01]  /*0420*/  @!P0 IMAD.WIDE R2, R0, R3, c[0x0][0x578] ;  /* 0x00015e0000028625 */ /* 0x000fe200078e0203 */
[----:B------:R-:W2:Y:S04]  /*0430*/  @!P0 LDG.E R8, [R4.64] ;  /* 0x0000000804088981 */ /* 0x000ea8000c1e1900 */
[----:B------:R-:W2:Y:S02]  /*0440*/  @!P0 LDG.E R7, [R2.64] ;  /* 0x0000000802078981 */ /* 0x000ea4000c1e1900 */
[----:B--2---:R-:W-:Y:S01]  /*0450*/  IMAD R5, R8, R7, RZ ;  /* 0x0000000708057224 */ /* 0x004fe200078e02ff */
[----:B------:R-:W-:Y:S05]  /*0460*/  BRA.DIV ~URZ, `(.L_x_32) ;  /* 0x0000e1327f007947 */ /* 0x000fea000b800000 */
[----:B------:R1:W2:Y:S02]  /*0470*/  SHFL.UP PT, R0, R5, 0x1, RZ ;  /* 0x0420000005007989 */ /* 0x0002a400000e00ff */
.L_x_143:
[----:B--2---:R-:W-:-:S04]  /*0480*/  SEL R0, R0, RZ, P5 ;  /* 0x000000ff00007207 */ /* 0x004fc80002800000 */
[----:B-1----:R-:W-:Y:S01]  /*0490*/  IADD3 R5, R5, R0, RZ ;  /* 0x0000000005057210 */ /* 0x002fe20007ffe0ff */
[----:B------:R-:W-:Y:S05]  /*04a0*/  BRA.DIV ~URZ, `(.L_x_33) ;  /* 0x0000e1527f007947 */ /* 0x000fea000b800000 */
[----:B------:R-:W1:Y:S02]  /*04b0*/  SHFL.UP PT, R0, R5, 0x2, RZ ;  /* 0x0440000005007989 */ /* 0x000e6400000e00ff */
[----:B-1----:R-:W-:-:S05]  /*04c0*/  SEL R0, R0, RZ, P4 ;  /* 0x000000ff00007207 */ /* 0x002fca0002000000 */
[----:B------:R-:W-:-:S05]  /*04d0*/  IMAD.IADD R0, R5, 0x1, R0 ;  /* 0x0000000105007824 */ /* 0x000fca00078e0200 */
        /* <DEDUP_REMOVED lines=9> */
[----:B------:R1:W2:Y:S02]  /*0570*/  SHFL.IDX PT, R0, R4, 0x1f, 0x1f ;  /* 0x03e01f0004007f89 */ /* 0x0002a400000e0000 */
.L_x_144:
[----:B--2---:R-:W-:-:S05]  /*0580*/  IMAD R0, R0, c[0x0][0x538], RZ ;  /* 0x00014e0000007a24 */ /* 0x004fca00078e02ff */
[----:B------:R-:W-:-:S04]  /*0590*/  IADD3 R6, R0, R6, RZ ;  /* 0x0000000600067210 */ /* 0x000fc80007ffe0ff */
[----:B------:R-:W-:-:S13]  /*05a0*/  ISETP.GT.AND P0, PT, R6, UR4, PT ;  /* 0x0000000406007c0c */ /* 0x000fda000bf04270 */
[----:B-1----:R-:W-:Y:S05]  /*05b0*/  @!P0 BRA `(.L_x_34) ;  /* 0xfffffdb000008947 */ /* 0x002fea000383ffff */
.L_x_30:
[----:B------:R-:W-:-:S05]  /*05c0*/  IADD3 R13, -R0, R6, RZ ;  /* 0x00000006000d7210 */ /* 0x000fca0007ffe1ff */
[----:B------:R-:W-:-:S05]  /*05d0*/  IMAD R0, R4, c[0x0][0x538], R13 ;  /* 0x00014e0004007a24 */ /* 0x000fca00078e020d */
[----:B------:R-:W-:Y:S01]  /*05e0*/  ISETP.GT.AND P0, PT, R0, UR4, PT ;  /* 0x0000000400007c0c */ /* 0x000fe2000bf04270 */
[----:B------:R-:W-:-:S12]  /*05f0*/  BRA.DIV ~URZ, `(.L_x_35) ;  /* 0x0000e1c27f007947 */ /* 0x000fd8000b800000 */
[----:B------:R-:W-:-:S04]  /*0600*/  VOTE.ANY R0, PT, !P0 ;  /* 0x0000000000007806 */ /* 0x000fc800040e0100 */
.L_x_145:
[----:B------:R1:W2:Y:S01]  /*0610*/  POPC R14, R0 ;  /* 0x00000000000e7309 */ /* 0x0002a20000000000 */
[----:B------:R-:W-:Y:S05]  /*0620*/  BRA.DIV ~URZ, `(.L_x_36) ;  /* 0x0000e1d27f007947 */ /* 0x000fea000b800000 */
[----:B--2---:R2:W3:Y:S01]  /*0630*/  SHFL.IDX PT, R12, R8, R14, 0x1f ;  /* 0x00001f0e080c7589 */ /* 0x0044e200000e0000 */
[----:B------:R-:W-:-:S03]  /*0640*/  MOV R6, RZ ;  /* 0x000000ff00067202 */ /* 0x000fc60000000f00 */
[----:B------:R2:W4:Y:S04]  /*0650*/  SHFL.IDX PT, R11, R7, R14, 0x1f ;  /* 0x00001f0e070b7589 */ /* 0x00052800000e0000 */
.L_x_146:
[----:B------:R-:W-:Y:S01]  /*0660*/  ISETP.NE.AND P0, PT, R0, RZ, PT ;  /* 0x000000ff0000720c */ /* 0x000fe20003f05270 */
[----:B------:R-:W-:-:S12]  /*0670*/  BSSY B0, `(.L_x_37) ;  /* 0x0000005000007945 */ /* 0x000fd80003800000 */
[----:B------:R-:W-:Y:S05]  /*0680*/  @!P0 BRA `(.L_x_38) ;  /* 0x0000003000008947 */ /* 0x000fea0003800000 */
[----:B------:R-:W-:Y:S01]  /*0690*/  IADD3 R5, R14, -0x1, RZ ;  /* 0xffffffff0e057810 */ /* 0x000fe20007ffe0ff */
[----:B------:R-:W-:Y:S05]  /*06a0*/  BRA.DIV ~URZ, `(.L_x_39) ;  /* 0x0000e2327f007947 */ /* 0x000fea000b800000 */
[----:B------:R1:W2:Y:S02]  /*06b0*/  SHFL.IDX PT, R6, R4, R5, 0x1f ;  /* 0x00001f0504067589 */ /* 0x0002a400000e0000 */
.L_x_38:
[----:B------:R-:W-:Y:S05]  /*06c0*/  BSYNC B0 ;  /* 0x0000000000007941 */ /* 0x000fea0003800000 */
.L_x_37:
[----:B-1-3--:R-:W-:Y:S01]  /*06d0*/  IABS R0, R12 ;  /* 0x0000000c00007213 */ /* 0x00afe20000000000 */
[----:B--2---:R-:W-:-:S04]  /*06e0*/  IMAD R4, R6, c[0x0][0x538], R13 ;  /* 0x00014e0006047a24 */ /* 0x004fc800078e020d */
[----:B------:R-:W-:Y:S01]  /*06f0*/  IMAD.MOV.U32 R5, RZ, RZ, R0 ;  /* 0x000000ffff057224 */ /* 0x000fe200078e0000 */
[----:B----4-:R-:W-:Y:S01]  /*0700*/  IABS R0, R11 ;  /* 0x0000000b00007213 */ /* 0x010fe20000000000 */
[----:B------:R1:W-:Y:S01]  /*0710*/  STL [R1+0x20], R4 ;  /* 0x0000200401007387 */ /* 0x0003e20000100800 */
[----:B------:R-:W-:Y:S01]  /*0720*/  IADD3 R9, -R4, UR4, RZ ;  /* 0x0000000404097c10 */ /* 0x000fe2000fffe1ff */
[----:B------:R-:W2:Y:S02]  /*0730*/  I2F.RP R2, R5 ;  /* 0x0000000500027306 */ /* 0x000ea40000209400 */
[----:B------:R-:W-:Y:S01]  /*0740*/  IMAD.MOV.U32 R7, RZ, RZ, R0 ;  /* 0x000000ffff077224 */ /* 0x000fe200078e0000 */
[----:B------:R-:W-:Y:S02]  /*0750*/  IABS R6, R9 ;  /* 0x0000000900067213 */ /* 0x000fe40000000000 */
[----:B------:R-:W-:-:S03]  /*0760*/  IABS R0, R12 ;  /* 0x0000000c00007213 */ /* 0x000fc60000000000 */
[----:B------:R-:W-:Y:S01]  /*0770*/  I2F.RP R8, R7 ;  /* 0x0000000700087306 */ /* 0x000fe20000209400 */
[----:B------:R-:W-:-:S07]  /*0780*/  IADD3 R0, RZ, -R0, RZ ;  /* 0x80000000ff007210 */ /* 0x000fce0007ffe0ff */
[----:B--2---:R-:W2:Y:S02]  /*0790*/  MUFU.RCP R2, R2 ;  /* 0x0000000200027308 */ /* 0x004ea40000001000 */
[----:B--2---:R-:W-:-:S06]  /*07a0*/  IADD3 R2, R2, 0xffffffe, RZ ;  /* 0x0ffffffe02027810 */ /* 0x004fcc0007ffe0ff */
[----:B------:R-:W2:Y:S02]  /*07b0*/  F2I.FTZ.U32.TRUNC.NTZ R3, R2 ;  /* 0x0000000200037305 */ /* 0x000ea4000021f000 */
[----:B--2---:R-:W-:-:S04]  /*07c0*/  IMAD.MOV R2, RZ, RZ, -R3 ;  /* 0x000000ffff027224 */ /* 0x004fc800078e0a03 */
[----:B-1----:R-:W-:Y:S02]  /*07d0*/  IMAD R4, R2, R5, RZ ;  /* 0x0000000502047224 */ /* 0x002fe400078e02ff */
[----:B------:R-:W-:-:S04]  /*07e0*/  IMAD.MOV.U32 R2, RZ, RZ, RZ ;  /* 0x000000ffff027224 */ /* 0x000fc800078e00ff */
[----:B------:R-:W-:-:S04]  /*07f0*/  IMAD.HI.U32 R2, R3, R4, R2 ;  /* 0x0000000403027227 */ /* 0x000fc800078e0002 */
[----:B------:R-:W-:-:S04]  /*0800*/  IMAD.MOV.U32 R3, RZ, RZ, R6 ;  /* 0x000000ffff037224 */ /* 0x000fc800078e0006 */
[----:B------:R-:W-:-:S04]  /*0810*/  IMAD.HI.U32 R2, R2, R3, RZ ;  /* 0x0000000302027227 */ /* 0x000fc800078e00ff */
[----:B------:R-:W-:Y:S02]  /*0820*/  IMAD R0, R2, R0, R3 ;  /* 0x0000000002007224 */ /* 0x000fe400078e0203 */
[----:B------:R-:W1:Y:S03]  /*0830*/  MUFU.RCP R3, R8 ;  /* 0x0000000800037308 */ /* 0x000e660000001000 */
[----:B------:R-:W-:-:S13]  /*0840*/  ISETP.GT.U32.AND P1, PT, R5, R0, PT ;  /* 0x000000000500720c */ /* 0x000fda0003f24070 */
[----:B------:R-:W-:Y:S01]  /*0850*/  @!P1 IMAD.IADD R0, R0, 0x1, -R5 ;  /* 0x0000000100009824 */ /* 0x000fe200078e0a05 */
[----:B-1----:R-:W-:Y:S02]  /*0860*/  IADD3 R3, R3, 0xffffffe, RZ ;  /* 0x0ffffffe03037810 */ /* 0x002fe40007ffe0ff */
[----:B------:R-:W-:Y:S02]  /*0870*/  @!P1 IADD3 R2, R2, 0x1, RZ ;  /* 0x0000000102029810 */ /* 0x000fe40007ffe0ff */
[----:B------:R-:W-:Y:S02]  /*0880*/  ISETP.GE.U32.AND P2, PT, R0, R5, PT ;  /* 0x000000050000720c */ /* 0x000fe40003f46070 */
[----:B------:R-:W1:Y:S01]  /*0890*/  F2I.FTZ.U32.TRUNC.NTZ R3, R3 ;  /* 0x0000000300037305 */ /* 0x000e62000021f000 */
[----:B------:R-:W-:Y:S02]  /*08a0*/  LOP3.LUT R0, R9, R12, RZ, 0x3c, !PT ;  /* 0x0000000c09007212 */ /* 0x000fe400078e3cff */
[----:B------:R-:W-:-:S02]  /*08b0*/  ISETP.NE.AND P1, PT, R12, RZ, PT ;  /* 0x000000ff0c00720c */ /* 0x000fc40003f25270 */
[----:B------:R-:W-:-:S06]  /*08c0*/  ISETP.GE.AND P0, PT, R0, RZ, PT ;  /* 0x000000ff0000720c */ /* 0x000fcc0003f06270 */
[----:B------:R-:W-:Y:S02]  /*08d0*/  @P2 IADD3 R2, R2, 0x1, RZ ;  /* 0x0000000102022810 */ /* 0x000fe40007ffe0ff */
[----:B-1----:R-:W-:-:S03]  /*08e0*/  IADD3 R0, RZ, -R3, RZ ;  /* 0x80000003ff007210 */ /* 0x002fc60007ffe0ff */
[----:B------:R-:W-:Y:S01]  /*08f0*/  IMAD.MOV.U32 R4, RZ, RZ, R2 ;  /* 0x000000ffff047224 */ /* 0x000fe200078e0002 */
[----:B------:R-:W-:-:S03]  /*0900*/  MOV R2, RZ ;  /* 0x000000ff00027202 */ /* 0x000fc60000000f00 */
[----:B------:R-:W-:Y:S01]  /*0910*/  @!P0 IMAD.MOV R4, RZ, RZ, -R4 ;  /* 0x000000ffff048224 */ /* 0x000fe200078e0a04 */
[----:B------:R-:W-:Y:S01]  /*0920*/  @!P1 LOP3.LUT R4, RZ, R12, RZ, 0x33, !PT ;  /* 0x0000000cff049212 */ /* 0x000fe200078e33ff */
[----:B------:R-:W-:Y:S01]  /*0930*/  IMAD.MOV.U32 R5, RZ, RZ, R0 ;  /* 0x000000ffff057224 */ /* 0x000fe200078e0000 */
[----:B------:R-:W-:Y:S02]  /*0940*/  IABS R0, R11 ;  /* 0x0000000b00007213 */ /* 0x000fe40000000000 */
[----:B------:R-:W-:Y:S01]  /*0950*/  IABS R8, R4 ;  /* 0x0000000400087213 */ /* 0x000fe20000000000 */
[----:B------:R-:W-:Y:S02]  /*0960*/  IMAD R5, R5, R7, RZ ;  /* 0x0000000705057224 */ /* 0x000fe400078e02ff */
[----:B------:R-:W-:Y:S02]  /*0970*/  IMAD.MOV R6, RZ, RZ, -R0 ;  /* 0x000000ffff067224 */ /* 0x000fe400078e0a00 */
[----:B------:R-:W-:-:S04]  /*0980*/  IMAD.HI.U32 R0, R3, R5, R2 ;  /* 0x0000000503007227 */ /* 0x000fc800078e0002 */
[----:B------:R-:W-:Y:S02]  /*0990*/  IMAD.MOV.U32 R2, RZ, RZ, R8 ;  /* 0x000000ffff027224 */ /* 0x000fe400078e0008 */
[----:B------:R-:W-:Y:S02]  /*09a0*/  IMAD.MOV.U32 R3, RZ, RZ, R6 ;  /* 0x000000ffff037224 */ /* 0x000fe400078e0006 */
[----:B------:R-:W-:-:S04]  /*09b0*/  IMAD.HI.U32 R0, R0, R2, RZ ;  /* 0x0000000200007227 */ /* 0x000fc800078e00ff */
[----:B------:R-:W-:Y:S02]  /*09c0*/  IMAD R2, R0, R3, R2 ;  /* 0x0000000300027224 */ /* 0x000fe400078e0202 */
[----:B------:R-:W-:-:S03]  /*09d0*/  IMAD R3, R4, R12, RZ ;  /* 0x0000000c04037224 */ /* 0x000fc600078e02ff */
[----:B------:R-:W-:Y:S02]  /*09e0*/  ISETP.GT.U32.AND P1, PT, R7, R2, PT ;  /* 0x000000020700720c */ /* 0x000fe40003f24070 */
[----:B------:R-:W-:-:S11]  /*09f0*/  IADD3 R3, R9, -R3, RZ ;  /* 0x8000000309037210 */ /* 0x000fd60007ffe0ff */
[----:B------:R-:W-:Y:S01]  /*0a00*/  @!P1 IMAD.IADD R2, R2, 0x1, -R7 ;  /* 0x0000000102029824 */ /* 0x000fe200078e0a07 */
[----:B------:R-:W-:Y:S02]  /*0a10*/  @!P1 IADD3 R0, R0, 0x1, RZ ;  /* 0x0000000100009810 */ /* 0x000fe40007ffe0ff */
[----:B------:R-:W-:Y:S02]  /*0a20*/  ISETP.NE.AND P1, PT, R11, RZ, PT ;  /* 0x000000ff0b00720c */ /* 0x000fe40003f25270 */
[----:B------:R-:W-:Y:S02]  /*0a30*/  ISETP.GE.U32.AND P2, PT, R2, R7, PT ;  /* 0x000000070200720c */ /* 0x000fe40003f46070 */
[----:B------:R-:W-:-:S04]  /*0a40*/  LOP3.LUT R2, R4, R11, RZ, 0x3c, !PT ;  /* 0x0000000b04027212 */ /* 0x000fc800078e3cff */
[----:B------:R-:W-:-:S07]  /*0a50*/  ISETP.GE.AND P0, PT, R2, RZ, PT ;  /* 0x000000ff0200720c */ /* 0x000fce0003f06270 */
[----:B------:R-:W-:-:S06]  /*0a60*/  @P2 IADD3 R0, R0, 0x1, RZ ;  /* 0x0000000100002810 */ /* 0x000fcc0007ffe0ff */
[----:B------:R-:W-:Y:S02]  /*0a70*/  @!P0 IADD3 R0, -R0, RZ, RZ ;  /* 0x000000ff00008210 */ /* 0x000fe40007ffe1ff */
[----:B------:R-:W-:-:S05]  /*0a80*/  @!P1 LOP3.LUT R0, RZ, R11, RZ, 0x33, !PT ;  /* 0x0000000bff009212 */ /* 0x000fca00078e33ff */
[--C-:B------:R-:W-:Y:S02]  /*0a90*/  IMAD.MOV R2, RZ, RZ, -R0.reuse ;  /* 0x000000ffff027224 */ /* 0x100fe400078e0a00 */
[C---:B------:R-:W-:Y:S02]  /*0aa0*/  IMAD R0, R11.reuse, 0x1000000, R0 ;  /* 0x010000000b007824 */ /* 0x040fe400078e0200 */
[----:B------:R-:W-:Y:S02]  /*0ab0*/  IMAD R2, R11, R2, R4 ;  /* 0x000000020b027224 */ /* 0x000fe400078e0204 */
[----:B------:R-:W-:Y:S02]  /*0ac0*/  IMAD.IADD R4, R14, 0x1, R10 ;  /* 0x000000010e047824 */ /* 0x000fe400078e020a */
[----:B------:R-:W-:-:S03]  /*0ad0*/  IMAD R0, R2, 0x10000, R0 ;  /* 0x0001000002007824 */ /* 0x000fc600078e0200 */
[----:B------:R1:W-:Y:S04]  /*0ae0*/  STL [R1+0x2c], R4 ;  /* 0x00002c0401007387 */ /* 0x0003e80000100800 */
[----:B------:R1:W-:Y:S04]  /*0af0*/  STL [R1+0x28], R0 ;  /* 0x0000280001007387 */ /* 0x0003e80000100800 */
[----:B------:R1:W-:Y:S01]  /*0b00*/  STL [R1+0x24], R3 ;  /* 0x0000240301007387 */ /* 0x0003e20000100800 */
[----:B------:R-:W-:Y:S05]  /*0b10*/  BRA `(.L_x_40) ;  /* 0x0000006000007947 */ /* 0x000fea0003800000 */
.L_x_31:
[----:B------:R-:W-:Y:S01]  /*0b20*/  MOV R0, UR4 ;  /* 0x0000000400007c02 */ /* 0x000fe20008000f00 */
[----:B------:R-:W-:Y:S04]  /*0b30*/  STL [R1+0x24], RZ ;  /* 0x000024ff01007387 */ /* 0x000fe80000100800 */
[----:B------:R-:W-:Y:S04]  /*0b40*/  STL [R1+0x28], RZ ;  /* 0x000028ff01007387 */ /* 0x000fe80000100800 */
[----:B------:R1:W-:Y:S02]  /*0b50*/  STL [R1+0x20], R0 ;  /* 0x0000200001007387 */ /* 0x0003e40000100800 */
[----:B-1----:R-:W-:-:S05]  /*0b60*/  MOV R0, c[0x0][0x53c] ;  /* 0x00014f0000007a02 */ /* 0x002fca0000000f00 */
[----:B------:R1:W-:Y:S02]  /*0b70*/  STL [R1+0x2c], R0 ;  /* 0x00002c0001007387 */ /* 0x0003e40000100800 */
.L_x_40:
[----:B-1----:R-:W2:Y:S04]  /*0b80*/  LDL R4, [R1+0x20] ;  /* 0x0000200001047983 */ /* 0x002ea80000100800 */
[----:B------:R-:W2:Y:S04]  /*0b90*/  LDL R5, [R1+0x24] ;  /* 0x0000240001057983 */ /* 0x000ea80000100800 */
[----:B------:R-:W2:Y:S04]  /*0ba0*/  LDL R6, [R1+0x28] ;  /* 0x0000280001067983 */ /* 0x000ea80000100800 */
[----:B------:R-:W2:Y:S01]  /*0bb0*/  LDL R7, [R1+0x2c] ;  /* 0x00002c0001077983 */ /* 0x000ea20000100800 */
[----:B------:R-:W-:Y:S01]  /*0bc0*/  ISETP.NE.AND P0, PT, R15, RZ, PT ;  /* 0x000000ff0f00720c */ /* 0x000fe20003f05270 */
[----:B------:R-:W-:-:S12]  /*0bd0*/  WARPSYNC 0xffffffff ;  /* 0xffffffff00007948 */ /* 0x000fd80003800000 */
[----:B--2---:R1:W-:Y:S04]  /*0be0*/  @!P0 STS.128 [0x9100], R4 ;  /* 0x00910004ff008388 */ /* 0x0043e80000000c00 */
[----:B------:R-:W-:Y:S06]  /*0bf0*/  BAR.ARV 0x5, 0x80 ;  /* 0x0142000000007b1d */ /* 0x000fec0000002000 */
.L_x_29:
[----:B------:R-:W2:Y:S02]  /*0c00*/  LDL R0, [R1+0x2c] ;  /* 0x00002c0001007983 */ /* 0x000ea40000100800 */
[----:B--2---:R-:W-:-:S13]  /*0c10*/  ISETP.GE.AND P0, PT, R0, c[0x0][0x53c], PT ;  /* 0x00014f0000007a0c */ /* 0x004fda0003f06270 */
[----:B------:R-:W-:Y:S05]  /*0c20*/  @P0 EXIT ;  /* 0x000000000000094d */ /* 0x000fea0003800000 */
[----:B------:R-:W2:Y:S02]  /*0c30*/  S2R R16, SR_TID.X ;  /* 0x0000000000107919 */ /* 0x000ea40000002100 */
[----:B--2---:R-:W-:-:S04]  /*0c40*/  SHF.R.S32.HI R11, RZ, 0x1f, R16 ;  /* 0x0000001fff0b7819 */ /* 0x004fc80000011410 */
[CC--:B------:R-:W-:Y:S02]  /*0c50*/  LEA.HI R2, R11.reuse, R16.reuse, RZ, 0x4 ;  /* 0x000000100b027211 */ /* 0x0c0fe400078f20ff */
[CC--:B------:R-:W-:Y:S02]  /*0c60*/  LEA.HI R10, R11.reuse, R16.reuse, RZ, 0x3 ;  /* 0x000000100b0a7211 */ /* 0x0c0fe400078f18ff */
[----:B------:R-:W-:Y:S02]  /*0c70*/  SHF.R.S32.HI R3, RZ, 0x4, R2 ;  /* 0x00000004ff037819 */ /* 0x000fe40000011402 */
[----:B------:R-:W-:Y:S02]  /*0c80*/  LEA.HI R13, R11, R16, RZ, 0x2 ;  /* 0x000000100b0d7211 */ /* 0x000fe400078f10ff */
[----:B------:R-:W-:Y:S02]  /*0c90*/  LEA.HI R0, R2, R3, RZ, 0x1 ;  /* 0x0000000302007211 */ /* 0x000fe400078f08ff */
[----:B------:R-:W-:-:S02]  /*0ca0*/  SHF.R.S32.HI R18, RZ, 0x3, R10 ;  /* 0x00000003ff127819 */ /* 0x000fc4000001140a */
[----:B------:R-:W-:Y:S02]  /*0cb0*/  LOP3.LUT R0, R0, 0xfffffffe, RZ, 0xc0, !PT ;  /* 0xfffffffe00007812 */ /* 0x000fe400078ec0ff */
[----:B------:R-:W-:Y:S01]  /*0cc0*/  LOP3.LUT R8, R10, 0xfffffff8, RZ, 0xc0, !PT ;  /* 0xfffffff80a087812 */ /* 0x000fe200078ec0ff */
[----:B-1----:R-:W-:Y:S01]  /*0cd0*/  IMAD.SHL.U32 R4, R18, 0x40, RZ ;  /* 0x0000004012047824 */ /* 0x002fe200078e00ff */
[--C-:B------:R-:W-:Y:S01]  /*0ce0*/  SHF.R.S32.HI R9, RZ, 0x2, R13.reuse ;  /* 0x00000002ff097819 */ /* 0x100fe2000001140d */
[----:B------:R-:W-:Y:S01]  /*0cf0*/  IMAD.IADD R14, R3, 0x1, -R0 ;  /* 0x00000001030e7824 */ /* 0x000fe200078e0a00 */
[----:B------:R-:W-:Y:S01]  /*0d00*/  LOP3.LUT R0, R2, 0xfffffff0, RZ, 0xc0, !PT ;  /* 0xfffffff002007812 */ /* 0x000fe200078ec0ff */
[----:B------:R-:W-:Y:S01]  /*0d10*/  IMAD.IADD R8, R16, 0x1, -R8 ;  /* 0x0000000110087824 */ /* 0x000fe200078e0a08 */
[----:B------:R-:W-:-:S03]  /*0d20*/  SHF.R.S32.HI R3, RZ, 0x1f, R13 ;  /* 0x0000001fff037819 */ /* 0x000fc6000001140d */
[----:B------:R-:W-:Y:S01]  /*0d30*/  IMAD.IADD R2, R16, 0x1, -R0 ;  /* 0x0000000110027824 */ /* 0x000fe200078e0a00 */
[----:B------:R-:W-:Y:S01]  /*0d40*/  LEA.HI R3, R3, R9, RZ, 0x3 ;  /* 0x0000000903037211 */ /* 0x000fe200078f18ff */
[----:B------:R-:W-:Y:S01]  /*0d50*/  IMAD.SHL.U32 R20, R8, 0x8, RZ ;  /* 0x0000000808147824 */ /* 0x000fe200078e00ff */
[----:B------:R-:W-:Y:S01]  /*0d60*/  LOP3.LUT R0, R4, 0x1c0, RZ, 0xc0, !PT ;  /* 0x000001c004007812 */ /* 0x000fe200078ec0ff */
[----:B------:R-:W-:Y:S01]  /*0d70*/  IMAD.SHL.U32 R7, R8, 0x40, RZ ;  /* 0x0000004008077824 */ /* 0x000fe200078e00ff */
[----:B------:R-:W-:Y:S02]  /*0d80*/  SHF.R.S32.HI R6, RZ, 0x1f, R2 ;  /* 0x0000001fff067819 */ /* 0x000fe40000011402 */
[----:B------:R-:W-:Y:S01]  /*0d90*/  LOP3.LUT R3, R3, 0xfffffff8, RZ, 0xc0, !PT ;  /* 0xfffffff803037812 */ /* 0x000fe200078ec0ff */
[----:B------:R-:W-:Y:S01]  /*0da0*/  STL [R1+0x18], R20 ;  /* 0x0000181401007387 */ /* 0x000fe20000100800 */
[----:B------:R-:W-:Y:S02]  /*0db0*/  SHF.R.U32.HI R5, RZ, 0x3, R0 ;  /* 0x00000003ff057819 */ /* 0x000fe40000011600 */
[----:B------:R-:W-:Y:S01]  /*0dc0*/  LOP3.LUT R4, R0, 0x38, R20, 0xf8, !PT ;  /* 0x0000003800047812 */ /* 0x000fe200078ef814 */
[----:B------:R-:W-:Y:S01]  /*0dd0*/  IMAD.IADD R9, R9, 0x1, -R3 ;  /* 0x0000000109097824 */ /* 0x000fe200078e0a03 */
[----:B------:R-:W-:-:S02]  /*0de0*/  LEA.HI R12, R6, R2, RZ, 0x3 ;  /* 0x00000002060c7211 */ /* 0x000fc400078f18ff */
[----:B------:R-:W-:Y:S02]  /*0df0*/  LOP3.LUT R0, R7, 0x1c0, RZ, 0xc0, !PT ;  /* 0x000001c007007812 */ /* 0x000fe400078ec0ff */
[----:B------:R-:W-:Y:S02]  /*0e00*/  LOP3.LUT R5, R4, R5, RZ, 0x3c, !PT ;  /* 0x0000000504057212 */ /* 0x000fe400078e3cff */
[----:B------:R-:W-:Y:S02]  /*0e10*/  LOP3.LUT R3, R12, 0xfffffff8, RZ, 0xc0, !PT ;  /* 0xfffffff80c037812 */ /* 0x000fe400078ec0ff */
[CC--:B------:R-:W-:Y:S02]  /*0e20*/  LEA.HI R6, R11.reuse, R16.reuse, RZ, 0x6 ;  /* 0x000000100b067211 */ /* 0x0c0fe400078f30ff */
[----:B------:R-:W-:Y:S01]  /*0e30*/  LOP3.LUT R4, R0, 0x8, R10, 0xf8, !PT ;  /* 0x0000000800047812 */ /* 0x000fe200078ef80a */
[----:B------:R-:W-:Y:S01]  /*0e40*/  IMAD.IADD R10, R2, 0x1, -R3 ;  /* 0x00000001020a7824 */ /* 0x000fe200078e0a03 */
[----:B------:R-:W-:Y:S01]  /*0e50*/  SHF.R.U32.HI R0, RZ, 0x3, R0 ;  /* 0x00000003ff007819 */ /* 0x000fe20000011600 */
[----:B------:R-:W-:Y:S01]  /*0e60*/  IMAD.SHL.U32 R3, R6, 0x8, RZ ;  /* 0x0000000806037824 */ /* 0x000fe200078e00ff */
[----:B------:R-:W-:-:S02]  /*0e70*/  LEA.HI R11, R11, R16, RZ, 0x5 ;  /* 0x000000100b0b7211 */ /* 0x000fc400078f28ff */
[----:B------:R-:W-:Y:S02]  /*0e80*/  LOP3.LUT R15, R4, R0, RZ, 0x3c, !PT ;  /* 0x00000000040f7212 */ /* 0x000fe400078e3cff */
[----:B------:R-:W-:Y:S02]  /*0e90*/  LOP3.LUT R2, R13, 0xfffffffc, RZ, 0xc0, !PT ;  /* 0xfffffffc0d027812 */ /* 0x000fe400078ec0ff */
[----:B------:R-:W-:Y:S02]  /*0ea0*/  LOP3.LUT R0, R11, 0xffffffe0, RZ, 0xc0, !PT ;  /* 0xffffffe00b007812 */ /* 0x000fe400078ec0ff */
[----:B------:R-:W-:Y:S01]  /*0eb0*/  LOP3.LUT R213, R5, 0x7ffffe00, R3, 0xf8, !PT ;  /* 0x7ffffe0005d57812 */ /* 0x000fe200078ef803 */
[C---:B------:R-:W-:Y:S01]  /*0ec0*/  IMAD.IADD R7, R16.reuse, 0x1, -R2 ;  /* 0x0000000110077824 */ /* 0x040fe200078e0a02 */
[----:B------:R-:W-:Y:S01]  /*0ed0*/  LOP3.LUT R3, R9, 0x1, RZ, 0xc0, !PT ;  /* 0x0000000109037812 */ /* 0x000fe200078ec0ff */
[----:B------:R-:W-:Y:S01]  /*0ee0*/  IMAD.IADD R17, R16, 0x1, -R0 ;  /* 0x0000000110117824 */ /* 0x000fe200078e0a00 */
[--C-:B------:R-:W-:Y:S01]  /*0ef0*/  SHF.R.S32.HI R6, RZ, 0x5, R11.reuse ;  /* 0x00000005ff067819 */ /* 0x100fe2000001140b */
[----:B------:R-:W-:Y:S01]  /*0f00*/  IMAD.SHL.U32 R213, R213, 0x2, RZ ;  /* 0x00000002d5d57824 */ /* 0x000fe200078e00ff */
[----:B------:R-:W-:-:S02]  /*0f10*/  SHF.R.S32.HI R2, RZ, 0x1f, R11 ;  /* 0x0000001fff027819 */ /* 0x000fc4000001140b */
[----:B------:R-:W-:Y:S02]  /*0f20*/  LEA.HI R0, R7, R7, RZ, 0x1 ;  /* 0x0000000707007211 */ /* 0x000fe400078f08ff */
[----:B------:R-:W-:Y:S02]  /*0f30*/  ISETP.NE.U32.AND P0, PT, R3, 0x1, PT ;  /* 0x000000010300780c */ /* 0x000fe40003f05070 */
[----:B------:R-:W-:Y:S02]  /*0f40*/  LEA.HI R3, R2, R6, RZ, 0x2 ;  /* 0x0000000602037211 */ /* 0x000fe400078f10ff */
[----:B------:R-:W-:Y:S02]  /*0f50*/  SHF.R.S32.HI R11, RZ, 0x1f, R17 ;  /* 0x0000001fff0b7819 */ /* 0x000fe40000011411 */
[C---:B------:R-:W-:Y:S01]  /*0f60*/  LOP3.LUT R2, R0.reuse, 0x1ffffffe, RZ, 0xc0, !PT ;  /* 0x1ffffffe00027812 */ /* 0x040fe200078ec0ff */
[----:B------:R-:W-:Y:S01]  /*0f70*/  IMAD.SHL.U32 R0, R0, 0x20, RZ ;  /* 0x0000002000007824 */ /* 0x000fe200078e00ff */
[----:B------:R-:W-:-:S02]  /*0f80*/  LOP3.LUT R3, R3, 0xffffffc, RZ, 0xc0, !PT ;  /* 0x0ffffffc03037812 */ /* 0x000fc400078ec0ff */
[----:B------:R-:W-:Y:S01]  /*0f90*/  LEA.HI R11, R11, R17, RZ, 0x2 ;  /* 0x000000110b0b7211 */ /* 0x000fe200078f10ff */
[----:B------:R-:W-:Y:S01]  /*0fa0*/  IMAD.IADD R2, R7, 0x1, -R2 ;  /* 0x0000000107027824 */ /* 0x000fe200078e0a02 */
[----:B------:R-:W-:Y:S01]  /*0fb0*/  LOP3.LUT R0, R0, 0xffffffc0, RZ, 0xc0, !PT ;  /* 0xffffffc000007812 */ /* 0x000fe200078ec0ff */
[----:B------:R-:W-:Y:S01]  /*0fc0*/  IMAD.IADD R5, R6, 0x1, -R3 ;  /* 0x0000000106057824 */ /* 0x000fe200078e0a03 */
[----:B------:R-:W-:Y:S01]  /*0fd0*/  SHF.R.S32.HI R4, RZ, 0x2, R11 ;  /* 0x00000002ff047819 */ /* 0x000fe2000001140b */
[----:B------:R-:W-:Y:S01]  /*0fe0*/  IMAD.SHL.U32 R3, R10, 0x40, RZ ;  /* 0x000000400a037824 */ /* 0x000fe200078e00ff */
[----:B------:R-:W-:Y:S01]  /*0ff0*/  R2P PR, R9, 0x6 ;  /* 0x0000000609007804 */ /* 0x000fe20000000000 */
[----:B------:R-:W-:Y:S01]  /*1000*/  IMAD R13, R2, 0x8, R0 ;  /* 0x00000008020d7824 */ /* 0x000fe200078e0200 */
[----:B------:R-:W-:Y:S01]  /*1010*/  LOP3.LUT P4, RZ, R8, 0x2, RZ, 0xc0, !PT ;  /* 0x0000000208ff7812 */ /* 0x000fe2000788c0ff */
[----:B------:R-:W-:Y:S01]  /*1020*/  IMAD R16, R5, 0x10, R4 ;  /* 0x0000001005107824 */ /* 0x000fe200078e0204 */
[----:B------:R-:W-:Y:S01]  /*1030*/  LOP3.LUT R0, R3, 0x1c0, RZ, 0xc0, !PT ;  /* 0x000001c003007812 */ /* 0x000fe200078ec0ff */
[----:B------:R-:W-:Y:S01]  /*1040*/  IMAD.SHL.U32 R4, R9, 0x40, RZ ;  /* 0x0000004009047824 */ /* 0x000fe200078e00ff */
[----:B------:R-:W-:Y:S01]  /*1050*/  LOP3.LUT P6, RZ, R10, 0x2, RZ, 0xc0, !PT ;  /* 0x000000020aff7812 */ /* 0x000fe200078cc0ff */
[----:B------:R-:W-:Y:S01]  /*1060*/  IMAD.SHL.U32 R2, R14, 0x8, RZ ;  /* 0x000000080e027824 */ /* 0x000fe200078e00ff */
[----:B------:R-:W-:Y:S01]  /*1070*/  LOP3.LUT P5, RZ, R10, 0x4, RZ, 0xc0, !PT ;  /* 0x000000040aff7812 */ /* 0x000fe200078ac0ff */
[----:B------:R-:W-:Y:S01]  /*1080*/  IMAD.SHL.U32 R3, R6, 0x400, RZ ;  /* 0x0000040006037824 */ /* 0x000fe200078e00ff */
[----:B------:R-:W-:Y:S01]  /*1090*/  LOP3.LUT R4, R4, 0x1c0, RZ, 0xc0, !PT ;  /* 0x000001c004047812 */ /* 0x000fe200078ec0ff */
[----:B------:R-:W-:Y:S01]  /*10a0*/  IMAD.SHL.U32 R5, R12, 0x40, RZ ;  /* 0x000000400c057824 */ /* 0x000fe200078e00ff */
[----:B------:R-:W-:Y:S01]  /*10b0*/  LOP3.LUT R2, R0, 0x8, R2, 0xf8, !PT ;  /* 0x0000000800027812 */ /* 0x000fe200078ef802 */
[----:B------:R-:W-:Y:S01]  /*10c0*/  IMAD R6, R7, 0x2, R3 ;  /* 0x0000000207067824 */ /* 0x000fe200078e0203 */
[----:B------:R-:W-:Y:S01]  /*10d0*/  SHF.R.U32.HI R0, RZ, 0x3, R0 ;  /* 0x00000003ff007819 */ /* 0x000fe20000011600 */
[----:B------:R-:W-:Y:S01]  /*10e0*/  IMAD.MOV.U32 R7, RZ, RZ, -0x10 ;  /* 0xfffffff0ff077424 */ /* 0x000fe200078e00ff */
[----:B------:R-:W-:Y:S01]  /*10f0*/  LEA.HI R4, R4, R4, RZ, 0x1d ;  /* 0x0000000404047211 */ /* 0x000fe200078fe8ff */
[----:B------:R-:W-:Y:S01]  /*1100*/  IMAD.MOV.U32 R10, RZ, RZ, 0x20 ;  /* 0x00000020ff0a7424 */ /* 0x000fe200078e00ff */
[----:B------:R-:W-:Y:S01]  /*1110*/  LOP3.LUT R2, R2, R0, RZ, 0x3c, !PT ;  /* 0x0000000002027212 */ /* 0x000fe200078e3cff */
[----:B------:R-:W-:Y:S01]  /*1120*/  IMAD R0, R14, 0x200, R15 ;  /* 0x000002000e007824 */ /* 0x000fe200078e020f */
[----:B------:R-:W-:Y:S01]  /*1130*/  LOP3.LUT R5, R5, 0xfffffe00, RZ, 0xc0, !PT ;  /* 0xfffffe0005057812 */ /* 0x000fe200078ec0ff */
[----:B------:R-:W-:Y:S01]  /*1140*/  IMAD.IADD R9, R6, 0x1, R4 ;  /* 0x0000000106097824 */ /* 0x000fe200078e0204 */
[C---:B------:R-:W-:Y:S01]  /*1150*/  LOP3.LUT P3, RZ, R8.reuse, 0x4, RZ, 0xc0, !PT ;  /* 0x0000000408ff7812 */ /* 0x040fe2000786c0ff */
[----:B------:R-:W-:Y:S01]  /*1160*/  IMAD R6, R8, 0x10, R18 ;  /* 0x0000001008067824 */ /* 0x000fe200078e0212 */
[-C--:B------:R-:W-:Y:S01]  /*1170*/  IADD3 R4, R2, R5.reuse, R3 ;  /* 0x0000000502047210 */ /* 0x080fe20007ffe003 */
[----:B------:R-:W-:Y:S01]  /*1180*/  IMAD.MOV.U32 R12, RZ, RZ, 0x40 ;  /* 0x00000040ff0c7424 */ /* 0x000fe200078e00ff */
[----:B------:R-:W-:Y:S01]  /*1190*/  LOP3.LUT R3, R11, 0x7ffffffc, RZ, 0xc0, !PT ;  /* 0x7ffffffc0b037812 */ /* 0x000fe200078ec0ff */
[----:B------:R-:W-:Y:S01]  /*11a0*/  IMAD.IADD R8, R16, 0x1, R13 ;  /* 0x0000000110087824 */ /* 0x000fe200078e020d */
[----:B------:R-:W-:Y:S01]  /*11b0*/  LEA R196, R0, 0x2900, 0x1 ;  /* 0x0000290000c47811 */ /* 0x000fe200078e08ff */
[----:B------:R-:W-:Y:S01]  /*11c0*/  STL [R1+0x84], R16 ;  /* 0x0000841001007387 */ /* 0x000fe20000100800 */
[----:B------:R-:W-:Y:S01]  /*11d0*/  SEL R7, R7, 0x10, !P0 ;  /* 0x0000001007077807 */ /* 0x000fe20004000000 */
[----:B------:R-:W-:Y:S01]  /*11e0*/  IMAD.IADD R3, R17, 0x1, -R3 ;  /* 0x0000000111037824 */ /* 0x000fe200078e0a03 */
[----:B------:R-:W-:Y:S01]  /*11f0*/  LEA R9, R9, 0x80, 0x1 ;  /* 0x0000008009097811 */ /* 0x000fe200078e08ff */
[----:B------:R1:W-:Y:S01]  /*1200*/  STL [R1+0x74], R6 ;  /* 0x0000740601007387 */ /* 0x0003e20000100800 */
[----:B------:R-:W-:Y:S01]  /*1210*/  LOP3.LUT R5, R2, R5, RZ, 0xfc, !PT ;  /* 0x0000000502057212 */ /* 0x000fe200078efcff */
[----:B------:R-:W-:Y:S01]  /*1220*/  IMAD.SHL.U32 R3, R3, 0x2, RZ ;  /* 0x0000000203037824 */ /* 0x000fe200078e00ff */
[----:B------:R-:W-:Y:S01]  /*1230*/  IADD3 R207, R196, 0x20, RZ ;  /* 0x00000020c4cf7810 */ /* 0x000fe20007ffe0ff */
[----:B------:R2:W-:Y:S01]  /*1240*/  STL [R1+0x88], R8 ;  /* 0x0000880801007387 */ /* 0x0005e20000100800 */
[----:B------:R-:W-:-:S02]  /*1250*/  SEL R2, R12, 0xffffffc0, !P3 ;  /* 0xffffffc00c027807 */ /* 0x000fc40005800000 */
[----:B------:R-:W-:Y:S01]  /*1260*/  @P4 IADD3 R207, R196, -0x20, RZ ;  /* 0xffffffe0c4cf4810 */ /* 0x000fe20007ffe0ff */
[----:B------:R3:W-:Y:S01]  /*1270*/  STL [R1+0x4c], R3 ;  /* 0x00004c0301007387 */ /* 0x0007e20000100800 */
[----:B------:R-:W-:Y:S01]  /*1280*/  SEL R0, R10, 0xffffffe0, !P6 ;  /* 0xffffffe00a007807 */ /* 0x000fe20007000000 */
[----:B------:R-:W-:Y:S01]  /*1290*/  IMAD.IADD R202, R196, 0x1, R2 ;  /* 0x00000001c4ca7824 */ /* 0x000fe200078e0202 */
[C---:B------:R-:W-:Y:S01]  /*12a0*/  IADD3 R11, R9.reuse, 0x40, RZ ;  /* 0x00000040090b7810 */ /* 0x040fe20007ffe0ff */
[----:B------:R-:W-:Y:S01]  /*12b0*/  IMAD.IADD R199, R2, 0x1, R207 ;  /* 0x0000000102c77824 */ /* 0x000fe200078e02cf */
[----:B------:R-:W-:Y:S01]  /*12c0*/  @P2 IADD3 R11, R9, -0x40, RZ ;  /* 0xffffffc0090b2810 */ /* 0x000fe20007ffe0ff */
[----:B------:R-:W-:Y:S01]  /*12d0*/  STL [R1+0x58], R9 ;  /* 0x0000580901007387 */ /* 0x000fe20000100800 */
[----:B------:R-:W-:Y:S02]  /*12e0*/  LEA R203, R4, 0x5100, 0x1 ;  /* 0x0000510004cb7811 */ /* 0x000fe400078e08ff */
[----:B------:R-:W-:-:S02]  /*12f0*/  LEA R197, R5, 0x100, 0x1 ;  /* 0x0000010005c57811 */ /* 0x000fc400078e08ff */
[----:B------:R-:W-:Y:S01]  /*1300*/  IADD3 R211, R207, 0x800, RZ ;  /* 0x00000800cfd37810 */ /* 0x000fe20007ffe0ff */
[----:B------:R-:W-:Y:S01]  /*1310*/  IMAD.IADD R206, R203, 0x1, R0 ;  /* 0x00000001cbce7824 */ /* 0x000fe200078e0200 */
[C---:B------:R-:W-:Y:S01]  /*1320*/  IADD3 R210, R207.reuse, 0x1000, RZ ;  /* 0x00001000cfd27810 */ /* 0x040fe20007ffe0ff */
[----:B------:R-:W-:Y:S01]  /*1330*/  IMAD.IADD R201, R0, 0x1, R197 ;  /* 0x0000000100c97824 */ /* 0x000fe200078e02c5 */
[C---:B------:R-:W-:Y:S02]  /*1340*/  IADD3 R209, R207.reuse, 0x1800, RZ ;  /* 0x00001800cfd17810 */ /* 0x040fe40007ffe0ff */
[----:B-1----:R-:W-:Y:S02]  /*1350*/  SEL R6, R10, 0xffffffe0, !P1 ;  /* 0xffffffe00a067807 */ /* 0x002fe40004800000 */
[----:B------:R-:W-:Y:S01]  /*1360*/  IADD3 R208, R207, 0x2000, RZ ;  /* 0x00002000cfd07810 */ /* 0x000fe20007ffe0ff */
[C---:B--2---:R-:W-:Y:S02]  /*1370*/  IMAD.IADD R8, R9.reuse, 0x1, R7 ;  /* 0x0000000109087824 */ /* 0x044fe400078e0207 */
[----:B------:R-:W-:-:S02]  /*1380*/  IMAD.IADD R10, R9, 0x1, R6 ;  /* 0x00000001090a7824 */ /* 0x000fc400078e0206 */
[----:B------:R-:W-:Y:S01]  /*1390*/  IMAD.IADD R2, R8, 0x1, R6 ;  /* 0x0000000108027824 */ /* 0x000fe200078e0206 */
[----:B---3--:R-:W-:Y:S02]  /*13a0*/  SEL R3, R12, 0xffffffc0, !P5 ;  /* 0xffffffc00c037807 */ /* 0x008fe40006800000 */
[----:B------:R-:W-:Y:S03]  /*13b0*/  STL [R1+0x70], R10 ;  /* 0x0000700a01007387 */ /* 0x000fe60000100800 */
[----:B------:R-:W-:Y:S01]  /*13c0*/  IMAD.IADD R204, R203, 0x1, R3 ;  /* 0x00000001cbcc7824 */ /* 0x000fe200078e0203 */
[----:B------:R1:W-:Y:S01]  /*13d0*/  STL [R1+0x68], R8 ;  /* 0x0000680801007387 */ /* 0x0003e20000100800 */
[----:B------:R-:W-:Y:S02]  /*13e0*/  IMAD.IADD R198, R3, 0x1, R197 ;  /* 0x0000000103c67824 */ /* 0x000fe400078e02c5 */
[C---:B------:R-:W-:Y:S01]  /*13f0*/  IMAD.IADD R205, R0.reuse, 0x1, R204 ;  /* 0x0000000100cd7824 */ /* 0x040fe200078e02cc */
[----:B------:R2:W-:Y:S01]  /*1400*/  STL [R1+0x6c], R2 ;  /* 0x00006c0201007387 */ /* 0x0005e20000100800 */
[----:B------:R-:W-:-:S03]  /*1410*/  IMAD.IADD R200, R0, 0x1, R198 ;  /* 0x0000000100c87824 */ /* 0x000fc600078e02c6 */
[----:B------:R-:W-:Y:S01]  /*1420*/  STL [R1+0x5c], R11 ;  /* 0x00005c0b01007387 */ /* 0x000fe20000100800 */
[--C-:B-1----:R-:W-:Y:S02]  /*1430*/  IMAD.IADD R8, R6, 0x1, R11.reuse ;  /* 0x0000000106087824 */ /* 0x102fe400078e020b */
[----:B--2---:R-:W-:-:S03]  /*1440*/  IMAD.IADD R2, R7, 0x1, R11 ;  /* 0x0000000107027824 */ /* 0x004fc600078e020b */
[----:B------:R-:W-:Y:S01]  /*1450*/  STL [R1+0x60], R8 ;  /* 0x0000600801007387 */ /* 0x000fe20000100800 */
[----:B------:R-:W-:-:S03]  /*1460*/  IMAD.IADD R3, R7, 0x1, R8 ;  /* 0x0000000107037824 */ /* 0x000fc600078e0208 */
[----:B------:R1:W-:Y:S04]  /*1470*/  STL [R1+0x64], R2 ;  /* 0x0000640201007387 */ /* 0x0003e80000100800 */
[----:B------:R2:W-:Y:S01]  /*1480*/  STL [R1+0x7c], R3 ;  /* 0x00007c0301007387 */ /* 0x0005e20000100800 */
[----:B-1----:R-:W-:-:S05]  /*1490*/  IMAD.IADD R2, R6, 0x1, R2 ;  /* 0x0000000106027824 */ /* 0x002fca00078e0202 */
[----:B------:R2:W-:Y:S02]  /*14a0*/  STL [R1+0x78], R2 ;  /* 0x0000780201007387 */ /* 0x0005e40000100800 */
.L_x_142:
[----:B------:R-:W3:Y:S01]  /*14b0*/  LDL R0, [R1+0x2c] ;  /* 0x00002c0001007983 */ /* 0x000ee20000100800 */
[----:B------:R-:W-:Y:S01]  /*14c0*/  IMAD.MOV.U32 R14, RZ, RZ, 0x4 ;  /* 0x00000004ff0e7424 */ /* 0x000fe200078e00ff */
[----:B------:R-:W-:Y:S02]  /*14d0*/  ISETP.NE.U32.AND P0, PT, RZ, c[0x0][0x370], PT ;  /* 0x0000dc00ff007a0c */ /* 0x000fe40003f05070 */
[----:B------:R-:W4:Y:S02]  /*14e0*/  LDL R10, [R1+0x28] ;  /* 0x00002800010a7983 */ /* 0x000f240000100800 */
[----:B------:R-:W-:Y:S01]  /*14f0*/  ISETP.NE.AND.EX P0, PT, RZ, c[0x0][0x374], PT, P0 ;  /* 0x0000dd00ff007a0c */ /* 0x000fe20003f05300 */
[----:B--23--:R-:W-:-:S05]  /*1500*/  IMAD.WIDE R2, R0, R14, c[0x0][0x588] ;  /* 0x0001620000027625 */ /* 0x00cfca00078e020e */
[----:B------:R-:W2:Y:S01]  /*1510*/  LDG.E R21, [R2.64] ;  /* 0x0000000802157981 */ /* 0x000ea2000c1e1900 */
[----:B------:R-:W-:Y:S01]  /*1520*/  ISETP.NE.U32.AND P3, PT, RZ, c[0x0][0x360], PT ;  /* 0x0000d800ff007a0c */ /* 0x000fe20003f65070 */
[----:B------:R-:W-:Y:S01]  /*1530*/  CS2R R8, SRZ ;  /* 0x0000000000087805 */ /* 0x000fe2000001ff00 */
[----:B------:R-:W-:Y:S02]  /*1540*/  ISETP.NE.U32.AND P5, PT, RZ, c[0x0][0x348], PT ;  /* 0x0000d200ff007a0c */ /* 0x000fe40003fa5070 */
[----:B------:R-:W-:Y:S02]  /*1550*/  ISETP.NE.AND.EX P3, PT, RZ, c[0x0][0x364], PT, P3 ;  /* 0x0000d900ff007a0c */ /* 0x000fe40003f65330 */
[----:B------:R-:W-:Y:S02]  /*1560*/  ISETP.NE.U32.AND P4, PT, RZ, c[0x0][0x350], PT ;  /* 0x0000d400ff007a0c */ /* 0x000fe40003f85070 */
[----:B------:R-:W-:Y:S02]  /*1570*/  ISETP.NE.AND.EX P5, PT, RZ, c[0x0][0x34c], PT, P5 ;  /* 0x0000d300ff007a0c */ /* 0x000fe40003fa5350 */
[----:B------:R-:W-:Y:S01]  /*1580*/  ISETP.NE.AND.EX P4, PT, RZ, c[0x0][0x354], PT, P4 ;  /* 0x0000d500ff007a0c */ /* 0x000fe20003f85340 */
[----:B------:R-:W-:Y:S01]  /*1590*/  IMAD.MOV.U32 R11, RZ, RZ, RZ ;  /* 0x000000ffff0b7224 */ /* 0x000fe200078e00ff */
[----:B--2---:R-:W-:Y:S01]  /*15a0*/  SHF.R.S32.HI R12, RZ, 0x1f, R21 ;  /* 0x0000001fff0c7819 */ /* 0x004fe20000011415 */
[----:B------:R1:W-:Y:S01]  /*15b0*/  STL [R1+0x10], R21 ;  /* 0x0000101501007387 */ /* 0x0003e20000100800 */
[----:B------:R-:W-:-:S04]  /*15c0*/  @P0 LEA R2, P1, R21, c[0x0][0x370], 0x2 ;  /* 0x0000dc0015020a11 */ /* 0x000fc800078210ff */
[C---:B------:R-:W-:Y:S02]  /*15d0*/  @P0 LEA.HI.X R3, R21.reuse, c[0x0][0x374], R12, 0x2, P1 ;  /* 0x0000dd0015030a11 */ /* 0x040fe400008f140c */
[----:B------:R-:W-:-:S03]  /*15e0*/  LEA R4, P2, R21, c[0x0][0x348], 0x2 ;  /* 0x0000d20015047a11 */ /* 0x000fc600078410ff */
[----:B------:R2:W5:Y:S01]  /*15f0*/  @P0 LDG.E R8, [R2.64] ;  /* 0x0000000802080981 */ /* 0x000562000c1e1900 */
[C---:B------:R-:W-:Y:S02]  /*1600*/  @P3 LEA R6, P0, R21.reuse, c[0x0][0x360], 0x2 ;  /* 0x0000d80015063a11 */ /* 0x040fe400078010ff */
[C-C-:B------:R-:W-:Y:S02]  /*1610*/  LEA.HI.X R5, R21.reuse, c[0x0][0x34c], R12.reuse, 0x2, P2 ;  /* 0x0000d30015057a11 */ /* 0x140fe400010f140c */
[----:B------:R-:W-:-:S03]  /*1620*/  @P3 LEA.HI.X R7, R21, c[0x0][0x364], R12, 0x2, P0 ;  /* 0x0000d90015073a11 */ /* 0x000fc600000f140c */
[----:B------:R1:W5:Y:S04]  /*1630*/  @P5 LDG.E R11, [R4.64] ;  /* 0x00000008040b5981 */ /* 0x000368000c1e1900 */
[----:B------:R1:W5:Y:S01]  /*1640*/  @P3 LDG.E R17, [R6.64] ;  /* 0x0000000806113981 */ /* 0x000362000c1e1900 */
[----:B--2---:R-:W-:-:S04]  /*1650*/  LEA R2, P1, R21, c[0x0][0x350], 0x2 ;  /* 0x0000d40015027a11 */ /* 0x004fc800078210ff */
[----:B------:R-:W-:-:S05]  /*1660*/  LEA.HI.X R3, R21, c[0x0][0x354], R12, 0x2, P1 ;  /* 0x0000d50015037a11 */ /* 0x000fca00008f140c */
[----:B------:R1:W5:Y:S01]  /*1670*/  @P4 LDG.E R9, [R2.64] ;  /* 0x0000000802094981 */ /* 0x000362000c1e1900 */
[----:B----4-:R-:W-:-:S05]  /*1680*/  LOP3.LUT R27, R10, 0xffff, RZ, 0xc0, !PT ;  /* 0x0000ffff0a1b7812 */ /* 0x010fca00078ec0ff */
[----:B------:R1:W-:Y:S01]  /*1690*/  STL [R1+0x48], R27 ;  /* 0x0000481b01007387 */ /* 0x0003e20000100800 */
[----:B------:R-:W-:Y:S01]  /*16a0*/  YIELD ;  /* 0x0000000000007946 */ /* 0x000fe20003800000 */
[----:B------:R-:W-:Y:S05]  /*16b0*/  @P3 BRA `(.L_x_41) ;  /* 0x0000005000003947 */ /* 0x000fea0003800000 */
[----:B-----5:R-:W-:Y:S01]  /*16c0*/  MOV R17, c[0x0][0x168] ;  /* 0x00005a0000117a02 */ /* 0x020fe20000000f00 */
[----:B------:R-:W-:Y:S05]  /*16d0*/  @!P5 BRA `(.L_x_41) ;  /* 0x000000300000d947 */ /* 0x000fea0003800000 */
[----:B-1----:R-:W2:Y:S04]  /*16e0*/  LDG.E R6, [R4.64] ;  /* 0x0000000804067981 */ /* 0x002ea8000c1e1900 */
[----:B------:R-:W2:Y:S02]  /*16f0*/  LDG.E R0, [R4.64+0x4] ;  /* 0x0000040804007981 */ /* 0x000ea4000c1e1900 */
[----:B--2---:R-:W-:Y:S02]  /*1700*/  IADD3 R17, -R6, R0, RZ ;  /* 0x0000000006117210 */ /* 0x004fe40007ffe1ff */
.L_x_41:
[----:B------:R-:W-:-:S04]  /*1710*/  ISETP.NE.U32.AND P0, PT, RZ, c[0x0][0x368], PT ;  /* 0x0000da00ff007a0c */ /* 0x000fc80003f05070 */
[----:B------:R-:W-:-:S13]  /*1720*/  ISETP.NE.AND.EX P0, PT, RZ, c[0x0][0x36c], PT, P0 ;  /* 0x0000db00ff007a0c */ /* 0x000fda0003f05300 */
[----:B------:R-:W-:Y:S05]  /*1730*/  @!P0 BRA `(.L_x_42) ;  /* 0x0000004000008947 */ /* 0x000fea0003800000 */
[----:B-1----:R-:W-:-:S04]  /*1740*/  LEA R2, P0, R21, c[0x0][0x368], 0x2 ;  /* 0x0000da0015027a11 */ /* 0x002fc800078010ff */
[----:B------:R-:W-:-:S05]  /*1750*/  LEA.HI.X R3, R21, c[0x0][0x36c], R12, 0x2, P0 ;  /* 0x0000db0015037a11 */ /* 0x000fca00000f140c */
[----:B------:R1:W5:Y:S01]  /*1760*/  LDG.E R0, [R2.64] ;  /* 0x0000000802007981 */ /* 0x000362000c1e1900 */
[----:B------:R-:W-:Y:S05]  /*1770*/  BRA `(.L_x_43) ;  /* 0x0000005000007947 */ /* 0x000fea0003800000 */
.L_x_42:
[----:B------:R-:W-:Y:S01]  /*1780*/  MOV R0, c[0x0][0x1d0] ;  /* 0x0000740000007a02 */ /* 0x000fe20000000f00 */
[----:B------:R-:W-:Y:S05]  /*1790*/  @!P4 BRA `(.L_x_43) ;  /* 0x000000300000c947 */ /* 0x000fea0003800000 */
[----:B-1----:R-:W2:Y:S04]  /*17a0*/  LDG.E R4, [R2.64] ;  /* 0x0000000802047981 */ /* 0x002ea8000c1e1900 */
[----:B------:R-:W2:Y:S02]  /*17b0*/  LDG.E R0, [R2.64+0x4] ;  /* 0x0000040802007981 */ /* 0x000ea4000c1e1900 */
[----:B--2---:R-:W-:-:S04]  /*17c0*/  IADD3 R0, -R4, R0, RZ ;  /* 0x0000000004007210 */ /* 0x004fc80007ffe1ff */
.L_x_43:
[----:B-1----:R-:W-:Y:S01]  /*17d0*/  LOP3.LUT R2, R10, 0xff000000, RZ, 0xc0, !PT ;  /* 0xff0000000a027812 */ /* 0x002fe200078ec0ff */
[----:B-----5:R-:W-:Y:S01]  /*17e0*/  IMAD.IADD R89, R0, 0x1, -R8 ;  /* 0x0000000100597824 */ /* 0x020fe200078e0a08 */
[----:B------:R-:W-:Y:S01]  /*17f0*/  LOP3.LUT R3, R10, 0xff0000, RZ, 0xc0, !PT ;  /* 0x00ff00000a037812 */ /* 0x000fe200078ec0ff */
[----:B------:R-:W-:Y:S01]  /*1800*/  BSSY B0, `(.L_x_44) ;  /* 0x000002d000007945 */ /* 0x000fe20003800000 */
[----:B------:R-:W-:Y:S01]  /*1810*/  SHF.R.U32.HI R4, RZ, 0x8, R2 ;  /* 0x00000008ff047819 */ /* 0x000fe20000011602 */
[----:B------:R-:W-:Y:S01]  /*1820*/  IMAD.IADD R13, R9, 0x1, R8 ;  /* 0x00000001090d7824 */ /* 0x000fe200078e0208 */
[----:B------:R-:W-:-:S02]  /*1830*/  IADD3 R0, R89, 0x4f, RZ ;  /* 0x0000004f59007810 */ /* 0x000fc40007ffe0ff */
[----:B------:R-:W-:Y:S02]  /*1840*/  LEA.HI R3, R3, R4, RZ, 0x10 ;  /* 0x0000000403037211 */ /* 0x000fe400078f80ff */
[----:B------:R-:W-:Y:S01]  /*1850*/  ISETP.GE.AND P0, PT, R89, 0x1, PT ;  /* 0x000000015900780c */ /* 0x000fe20003f06270 */
[----:B------:R-:W-:Y:S01]  /*1860*/  IMAD.HI R0, R0, 0x66666667, RZ ;  /* 0x6666666700007827 */ /* 0x000fe200078e02ff */
[----:B------:R-:W-:Y:S02]  /*1870*/  LOP3.LUT R15, R3, 0xff, RZ, 0xc0, !PT ;  /* 0x000000ff030f7812 */ /* 0x000fe400078ec0ff */
[----:B------:R-:W-:Y:S02]  /*1880*/  SHF.R.U32.HI R5, RZ, 0x10, R3 ;  /* 0x00000010ff057819 */ /* 0x000fe40000011603 */
[----:B------:R-:W-:Y:S01]  /*1890*/  SHF.R.U32.HI R2, RZ, 0x1f, R0 ;  /* 0x0000001fff027819 */ /* 0x000fe20000011600 */
[----:B------:R1:W-:Y:S03]  /*18a0*/  STL [R1+0x54], R15 ;  /* 0x0000540f01007387 */ /* 0x0003e60000100800 */
[----:B------:R-:W-:Y:S01]  /*18b0*/  LEA.HI.SX32 R8, R0, R2, 0x1b ;  /* 0x0000000200087211 */ /* 0x000fe200078fdaff */
[----:B------:R1:W-:Y:S01]  /*18c0*/  STL [R1+0x50], R5 ;  /* 0x0000500501007387 */ /* 0x0003e20000100800 */
[----:B------:R-:W-:Y:S01]  /*18d0*/  IMAD.MOV.U32 R2, RZ, RZ, RZ ;  /* 0x000000ffff027224 */ /* 0x000fe200078e00ff */
[----:B------:R-:W-:Y:S05]  /*18e0*/  @!P0 BRA `(.L_x_45) ;  /* 0x000001e000008947 */ /* 0x000fea0003800000 */
[----:B------:R-:W-:Y:S01]  /*18f0*/  ISETP.NE.AND P0, PT, R5, RZ, PT ;  /* 0x000000ff0500720c */ /* 0x000fe20003f05270 */
[----:B------:R-:W-:-:S03]  /*1900*/  IMAD.MOV.U32 R4, RZ, RZ, RZ ;  /* 0x000000ffff047224 */ /* 0x000fc600078e00ff */
[----:B------:R-:W-:-:S04]  /*1910*/  SEL R0, R5, c[0x0][0x338], P0 ;  /* 0x0000ce0005007a07 */ /* 0x000fc80000000000 */
[----:B------:R-:W-:Y:S02]  /*1920*/  IABS R3, R0 ;  /* 0x0000000000037213 */ /* 0x000fe40000000000 */
[----:B------:R-:W-:Y:S02]  /*1930*/  IADD3 R6, R8, -0x1, R0 ;  /* 0xffffffff08067810 */ /* 0x000fe40007ffe000 */
[----:B------:R-:W2:Y:S02]  /*1940*/  I2F.RP R2, R3 ;  /* 0x0000000300027306 */ /* 0x000ea40000209400 */
[----:B------:R-:W-:-:S06]  /*1950*/  IABS R10, R6 ;  /* 0x00000006000a7213 */ /* 0x000fcc0000000000 */
[----:B--2---:R-:W2:Y:S02]  /*1960*/  MUFU.RCP R2, R2 ;  /* 0x0000000200027308 */ /* 0x004ea40000001000 */
[----:B--2---:R-:W-:-:S06]  /*1970*/  IADD3 R2, R2, 0xffffffe, RZ ;  /* 0x0ffffffe02027810 */ /* 0x004fcc0007ffe0ff */
[----:B-1----:R-:W1:Y:S02]  /*1980*/  F2I.FTZ.U32.TRUNC.NTZ R5, R2 ;  /* 0x0000000200057305 */ /* 0x002e64000021f000 */
[----:B-1----:R-:W-:-:S04]  /*1990*/  IMAD.MOV R2, RZ, RZ, -R5 ;  /* 0x000000ffff027224 */ /* 0x002fc800078e0a05 */
        /* <DEDUP_REMOVED lines=19> */
.L_x_45:
[----:B------:R-:W-:Y:S05]  /*1ad0*/  BSYNC B0 ;  /* 0x0000000000007941 */ /* 0x000fea0003800000 */
.L_x_44:
[----:B------:R-:W-:Y:S01]  /*1ae0*/  IMAD R3, R15, R2, RZ ;  /* 0x000000020f037224 */ /* 0x000fe200078e02ff */
[----:B------:R-:W-:Y:S01]  /*1af0*/  PRMT R0, RZ, 0x7610, R0 ;  /* 0x00007610ff007816 */ /* 0x000fe20000000000 */
[----:B------:R-:W-:Y:S01]  /*1b00*/  IMAD.MOV.U32 R26, RZ, RZ, RZ ;  /* 0x000000ffff1a7224 */ /* 0x000fe200078e00ff */
[----:B------:R-:W-:Y:S01]  /*1b10*/  MOV R19, RZ ;  /* 0x000000ff00137202 */ /* 0x000fe20000000f00 */
        /* <DEDUP_REMOVED lines=38> */
[----:B--2---:R-:W2:Y:S04]  /*1d80*/  LDL R4, [R1+0x74] ;  /* 0x0000740001047983 */ /* 0x004ea80000100800 */
[----:B------:R-:W2:Y:S01]  /*1d90*/  LDL R18, [R1+0x24] ;  /* 0x0000240001127983 */ /* 0x000ea20000100800 */
[----:B------:R-:W-:-:S03]  /*1da0*/  ISETP.NE.U32.AND P1, PT, RZ, c[0x0][0x340], PT ;  /* 0x0000d000ff007a0c */ /* 0x000fc60003f25070 */
[----:B------:R-:W3:Y:S04]  /*1db0*/  LDL.64 R8, [R1+0x18] ;  /* 0x0000180001087983 */ /* 0x000ee80000100a00 */
[----:B------:R4:W3:Y:S01]  /*1dc0*/  LDL.64 R22, [R1+0x18] ;  /* 0x0000180001167983 */ /* 0x0008e20000100a00 */
[----:B------:R-:W-:-:S13]  /*1dd0*/  ISETP.NE.AND.EX P1, PT, RZ, c[0x0][0x344], PT, P1 ;  /* 0x0000d100ff007a0c */ /* 0x000fda0003f25310 */
[----:B------:R-:W-:-:S05]  /*1de0*/  @P1 IMAD.WIDE R2, R21, R14, c[0x0][0x340] ;  /* 0x0000d00015021625 */ /* 0x000fca00078e020e */
[----:B------:R5:W4:Y:S04]  /*1df0*/  @P1 LDG.E R14, [R2.64] ;  /* 0x00000008020e1981 */ /* 0x000b28000c1e1900 */
[----:B------:R-:W1:Y:S01]  /*1e00*/  S2R R6, SR_TID.X ;  /* 0x0000000000067919 */ /* 0x000e620000002100 */
[----:B------:R-:W-:-:S04]  /*1e10*/  MOV R0, c[0x0][0x2c4] ;  /* 0x0000b10000007a02 */ /* 0x000fc80000000f00 */
[----:B------:R-:W-:Y:S02]  /*1e20*/  ISETP.NE.AND P0, PT, R0, 0x1, PT ;  /* 0x000000010000780c */ /* 0x000fe40003f05270 */
[----:B------:R-:W-:-:S05]  /*1e30*/  SHF.R.S32.HI R0, RZ, 0x1f, R11 ;  /* 0x0000001fff007819 */ /* 0x000fca000001140b */
[----:B------:R-:W-:Y:S01]  /*1e40*/  IMAD R0, R0, c[0x0][0x178], RZ ;  /* 0x00005e0000007a24 */ /* 0x000fe200078e02ff */
[----:B-1----:R-:W-:-:S03]  /*1e50*/  SHF.R.S32.HI R20, RZ, 0x1f, R6 ;  /* 0x0000001fff147819 */ /* 0x002fc60000011406 */
[----:B-----5:R-:W-:Y:S01]  /*1e60*/  IMAD R2, R11, c[0x0][0x17c], R0 ;  /* 0x00005f000b027a24 */ /* 0x020fe200078e0200 */
[----:B------:R-:W-:-:S04]  /*1e70*/  LEA.HI R20, R20, R6, RZ, 0x3 ;  /* 0x0000000614147211 */ /* 0x000fc800078f18ff */
[----:B------:R-:W-:Y:S02]  /*1e80*/  SHF.R.S32.HI R20, RZ, 0x3, R20 ;  /* 0x00000003ff147819 */ /* 0x000fe40000011414 */
[----:B------:R-:W-:-:S05]  /*1e90*/  SEL R6, R12, RZ, !P5 ;  /* 0x000000ff0c067207 */ /* 0x000fca0006800000 */
[----:B------:R-:W-:Y:S01]  /*1ea0*/  IMAD R16, R6, c[0x0][0x1c0], RZ ;  /* 0x0000700006107a24 */ /* 0x000fe200078e02ff */
[----:B------:R-:W-:Y:S02]  /*1eb0*/  IADD3 R88, R246, -0x1, RZ ;  /* 0xfffffffff6587810 */ /* 0x000fe40007ffe0ff */
[----:B--2---:R-:W-:Y:S01]  /*1ec0*/  LEA R10, R18, R4, 0x7 ;  /* 0x00000004120a7211 */ /* 0x004fe200078e38ff */
[----:B------:R-:W-:-:S04]  /*1ed0*/  IMAD.WIDE.U32 R4, R11, c[0x0][0x178], RZ ;  /* 0x00005e000b047a25 */ /* 0x000fc800078e00ff */
[----:B------:R-:W-:Y:S01]  /*1ee0*/  @P0 IMAD.HI.U32 R3, R10, c[0x0][0x2c8], RZ ;  /* 0x0000b2000a030a27 */ /* 0x000fe200078e00ff */
[----:B------:R-:W-:-:S03]  /*1ef0*/  IADD3 R5, R5, R2, RZ ;  /* 0x0000000205057210 */ /* 0x000fc60007ffe0ff */
[----:B------:R-:W-:Y:S01]  /*1f00*/  IMAD.MOV.U32 R0, RZ, RZ, R10 ;  /* 0x000000ffff007224 */ /* 0x000fe200078e000a */
[----:B------:R-:W-:Y:S02]  /*1f10*/  @P0 SHF.R.U32.HI R0, RZ, c[0x0][0x2cc], R3 ;  /* 0x0000b300ff000a19 */ /* 0x000fe40000011603 */
[----:B------:R-:W-:Y:S02]  /*1f20*/  SHF.R.S32.HI R3, RZ, 0x1f, R13 ;  /* 0x0000001fff037819 */ /* 0x000fe4000001140d */
[C---:B------:R-:W-:Y:S02]  /*1f30*/  IADD3 R2, P0, R20.reuse, R13, RZ ;  /* 0x0000000d14027210 */ /* 0x040fe40007f1e0ff */
[----:B---3--:R-:W-:Y:S02]  /*1f40*/  MOV R22, R8 ;  /* 0x0000000800167202 */ /* 0x008fe40000000f00 */
[----:B------:R-:W-:Y:S01]  /*1f50*/  LEA.HI.X.SX32 R3, R20, R3, 0x1, P0 ;  /* 0x0000000314037211 */ /* 0x000fe200000f0eff */
[----:B------:R-:W-:Y:S01]  /*1f60*/  IMAD.WIDE.U32 R4, R27, c[0x0][0x1b8], R4 ;  /* 0x00006e001b047a25 */ /* 0x000fe200078e0004 */
[----:B------:R-:W-:-:S03]  /*1f70*/  SHF.R.S32.HI R23, RZ, 0x1f, R22 ;  /* 0x0000001fff177819 */ /* 0x000fc60000011416 */
[C---:B------:R-:W-:Y:S02]  /*1f80*/  IMAD R15, R3.reuse, c[0x0][0x1e0], RZ ;  /* 0x00007800030f7a24 */ /* 0x040fe400078e02ff */
[----:B------:R-:W-:Y:S02]  /*1f90*/  IMAD R13, R3, c[0x0][0x208], RZ ;  /* 0x00008200030d7a24 */ /* 0x000fe400078e02ff */
[----:B------:R-:W-:Y:S01]  /*1fa0*/  IMAD R3, R27, c[0x0][0x1bc], R5 ;  /* 0x00006f001b037a24 */ /* 0x000fe200078e0205 */
[----:B------:R-:W-:Y:S01]  /*1fb0*/  SEL R11, R21, RZ, !P5 ;  /* 0x000000ff150b7207 */ /* 0x000fe20006800000 */
[C---:B------:R-:W-:Y:S02]  /*1fc0*/  IMAD R5, R2.reuse, c[0x0][0x1e4], R15 ;  /* 0x0000790002057a24 */ /* 0x040fe400078e020f */
[----:B------:R-:W-:-:S04]  /*1fd0*/  IMAD.WIDE.U32 R6, R2, c[0x0][0x1e0], R22 ;  /* 0x0000780002067a25 */ /* 0x000fc800078e0016 */
[----:B------:R-:W-:-:S04]  /*1fe0*/  IMAD.WIDE.U32 R8, R2, c[0x0][0x208], R22 ;  /* 0x0000820002087a25 */ /* 0x000fc800078e0016 */
[----:B------:R-:W-:Y:S02]  /*1ff0*/  IMAD R15, R2, c[0x0][0x20c], R13 ;  /* 0x00008300020f7a24 */ /* 0x000fe400078e020d */
[----:B------:R-:W-:Y:S02]  /*2000*/  IMAD.MOV.U32 R2, RZ, RZ, R4 ;  /* 0x000000ffff027224 */ /* 0x000fe400078e0004 */
[C---:B------:R-:W-:Y:S02]  /*2010*/  IMAD R13, R11.reuse, c[0x0][0x1c4], R16 ;  /* 0x000071000b0d7a24 */ /* 0x040fe400078e0210 */
[----:B------:R-:W-:Y:S01]  /*2020*/  IMAD.WIDE.U32 R2, R11, c[0x0][0x1c0], R2 ;  /* 0x000070000b027a25 */ /* 0x000fe200078e0002 */
[----:B------:R-:W-:Y:S02]  /*2030*/  SHF.R.S32.HI R11, RZ, 0x1f, R0 ;  /* 0x0000001fff0b7819 */ /* 0x000fe40000011400 */
[----:B------:R-:W-:Y:S02]  /*2040*/  IADD3 R4, -R0, RZ, RZ ;  /* 0x000000ff00047210 */ /* 0x000fe40007ffe1ff */
[----:B------:R-:W-:Y:S01]  /*2050*/  IADD3 R7, R7, R5, RZ ;  /* 0x0000000507077210 */ /* 0x000fe20007ffe0ff */
[----:B------:R-:W-:Y:S01]  /*2060*/  IMAD.IADD R5, R9, 0x1, R15 ;  /* 0x0000000109057824 */ /* 0x000fe200078e020f */
[----:B------:R-:W-:Y:S01]  /*2070*/  IADD3 R3, R3, R13, RZ ;  /* 0x0000000d03037210 */ /* 0x000fe20007ffe0ff */
[----:B------:R-:W-:-:S02]  /*2080*/  IMAD R9, R11, c[0x0][0x1b0], RZ ;  /* 0x00006c000b097a24 */ /* 0x000fc400078e02ff */
[----:B------:R-:W-:Y:S02]  /*2090*/  IMAD R10, R4, c[0x0][0x2c4], R10 ;  /* 0x0000b100040a7a24 */ /* 0x000fe400078e020a */
[----:B------:R-:W-:Y:S01]  /*20a0*/  IMAD.WIDE.U32 R6, R27, c[0x0][0x1e8], R6 ;  /* 0x00007a001b067a25 */ /* 0x000fe200078e0006 */
[----:B------:R-:W-:-:S03]  /*20b0*/  MOV R4, R8 ;  /* 0x0000000800047202 */ /* 0x000fc60000000f00 */
[C---:B------:R-:W-:Y:S02]  /*20c0*/  IMAD R11, R0.reuse, c[0x0][0x1b4], R9 ;  /* 0x00006d00000b7a24 */ /* 0x040fe400078e0209 */
[----:B------:R-:W-:Y:S01]  /*20d0*/  IMAD.WIDE.U32 R2, R0, c[0x0][0x1b0], R2 ;  /* 0x00006c0000027a25 */ /* 0x000fe200078e0002 */
[----:B----4-:R-:W-:Y:S02]  /*20e0*/  @P1 SHF.R.S32.HI R0, RZ, 0x1f, R14 ;  /* 0x0000001fff001819 */ /* 0x010fe4000001140e */
[----:B------:R-:W-:Y:S01]  /*20f0*/  @!P1 MOV R0, R12 ;  /* 0x0000000c00009202 */ /* 0x000fe20000000f00 */
[----:B------:R-:W-:Y:S01]  /*2100*/  IMAD R9, R27, c[0x0][0x1ec], R7 ;  /* 0x00007b001b097a24 */ /* 0x000fe200078e0207 */
[----:B------:R-:W-:Y:S01]  /*2110*/  SHF.R.S32.HI R7, RZ, 0x1f, R10 ;  /* 0x0000001fff077819 */ /* 0x000fe2000001140a */
[----:B------:R-:W-:Y:S01]  /*2120*/  IMAD.MOV.U32 R8, RZ, RZ, R6 ;  /* 0x000000ffff087224 */ /* 0x000fe200078e0006 */
[----:B------:R-:W-:Y:S02]  /*2130*/  IADD3 R3, R3, R11, RZ ;  /* 0x0000000b03037210 */ /* 0x000fe40007ffe0ff */
[----:B------:R-:W-:Y:S01]  /*2140*/  SEL R6, R0, RZ, !P4 ;  /* 0x000000ff00067207 */ /* 0x000fe20006000000 */
[----:B------:R-:W-:Y:S01]  /*2150*/  IMAD R7, R7, c[0x0][0x1a8], RZ ;  /* 0x00006a0007077a24 */ /* 0x000fe200078e02ff */
[----:B------:R-:W-:Y:S01]  /*2160*/  @!P1 MOV R14, R21 ;  /* 0x00000015000e9202 */ /* 0x000fe20000000f00 */
[----:B------:R-:W-:-:S03]  /*2170*/  IMAD.WIDE.U32 R4, R27, c[0x0][0x210], R4 ;  /* 0x000084001b047a25 */ /* 0x000fc600078e0004 */
[----:B------:R-:W-:Y:S01]  /*2180*/  SEL R0, R14, RZ, !P4 ;  /* 0x000000ff0e007207 */ /* 0x000fe20006000000 */
[C---:B------:R-:W-:Y:S02]  /*2190*/  IMAD R7, R10.reuse, c[0x0][0x1ac], R7 ;  /* 0x00006b000a077a24 */ /* 0x040fe400078e0207 */
[----:B------:R-:W-:-:S04]  /*21a0*/  IMAD.WIDE.U32 R2, R10, c[0x0][0x1a8], R2 ;  /* 0x00006a000a027a25 */ /* 0x000fc800078e0002 */
[C---:B------:R-:W-:Y:S02]  /*21b0*/  IMAD R11, R6.reuse, c[0x0][0x1f0], RZ ;  /* 0x00007c00060b7a24 */ /* 0x040fe400078e02ff */
[----:B------:R-:W-:Y:S02]  /*21c0*/  IMAD R5, R27, c[0x0][0x214], R5 ;  /* 0x000085001b057a24 */ /* 0x000fe400078e0205 */
[----:B------:R-:W-:Y:S02]  /*21d0*/  IMAD R6, R6, c[0x0][0x218], RZ ;  /* 0x0000860006067a24 */ /* 0x000fe400078e02ff */
[----:B------:R-:W-:Y:S01]  /*21e0*/  IMAD.IADD R3, R3, 0x1, R7 ;  /* 0x0000000103037824 */ /* 0x000fe200078e0207 */
[----:B------:R-:W-:Y:S01]  /*21f0*/  LEA R7, P0, R2, c[0x0][0x160], 0x1 ;  /* 0x0000580002077a11 */ /* 0x000fe200078008ff */
[C---:B------:R-:W-:Y:S02]  /*2200*/  IMAD R10, R0.reuse, c[0x0][0x21c], R6 ;  /* 0x00008700000a7a24 */ /* 0x040fe400078e0206 */
[----:B------:R-:W-:Y:S01]  /*2210*/  IMAD.WIDE.U32 R4, R0, c[0x0][0x218], R4 ;  /* 0x0000860000047a25 */ /* 0x000fe200078e0004 */
[----:B------:R-:W-:-:S03]  /*2220*/  LEA.HI.X R6, R2, c[0x0][0x164], R3, 0x1, P0 ;  /* 0x0000590002067a11 */ /* 0x000fc600000f0c03 */
[C---:B------:R-:W-:Y:S02]  /*2230*/  IMAD R11, R0.reuse, c[0x0][0x1f4], R11 ;  /* 0x00007d00000b7a24 */ /* 0x040fe400078e020b */
[----:B------:R-:W-:Y:S01]  /*2240*/  IMAD.WIDE.U32 R8, R0, c[0x0][0x1f0], R8 ;  /* 0x00007c0000087a25 */ /* 0x000fe200078e0008 */
[----:B------:R-:W-:Y:S01]  /*2250*/  IADD3 R2, R5, R10, RZ ;  /* 0x0000000a05027210 */ /* 0x000fe20007ffe0ff */
[----:B------:R1:W-:Y:S03]  /*2260*/  STL [R1+0x1c], R23 ;  /* 0x00001c1701007387 */ /* 0x0003e60000100800 */
[----:B------:R-:W-:Y:S01]  /*2270*/  IADD3 R3, R9, R11, RZ ;  /* 0x0000000b09037210 */ /* 0x000fe20007ffe0ff */
[----:B------:R1:W-:Y:S04]  /*2280*/  STL.64 [R1+0x30], R8 ;  /* 0x0000300801007387 */ /* 0x0003e80000100a00 */
[----:B------:R1:W-:Y:S04]  /*2290*/  STL.64 [R1+0x38], R4 ;  /* 0x0000380401007387 */ /* 0x0003e80000100a00 */
[----:B------:R1:W-:Y:S04]  /*22a0*/  STL [R1+0x44], R2 ;  /* 0x0000440201007387 */ /* 0x0003e80000100800 */
[----:B------:R1:W-:Y:S01]  /*22b0*/  STL [R1+0x40], R3 ;  /* 0x0000400301007387 */ /* 0x0003e20000100800 */
[----:B------:R-:W-:-:S02]  /*22c0*/  ISETP.GE.AND P1, PT, R22, c[0x0][0x1d4], PT ;  /* 0x0000750016007a0c */ /* 0x000fc40003f26270 */
[----:B------:R-:W-:Y:S02]  /*22d0*/  ISETP.GE.AND P3, PT, R22, c[0x0][0x198], PT ;  /* 0x0000660016007a0c */ /* 0x000fe40003f66270 */
[----:B------:R-:W-:Y:S01]  /*22e0*/  LEA R0, R18, R20, 0x7 ;  /* 0x0000001412007211 */ /* 0x000fe200078e38ff */
[----:B------:R-:W-:Y:S08]  /*22f0*/  BRA.DIV ~URZ, `(.L_x_47) ;  /* 0x0000c6427f007947 */ /* 0x000ff0000b800000 */
[----:B-1----:R1:W2:Y:S02]  /*2300*/  SHFL.IDX PT, R8, R6, RZ, 0x181f ;  /* 0x00181fff06087589 */ /* 0x0022a400000e0000 */
.L_x_147:
[----:B------:R-:W-:Y:S05]  /*2310*/  BRA.DIV ~URZ, `(.L_x_48) ;  /* 0x0000c6927f007947 */ /* 0x000fea000b800000 */
[----:B------:R3:W4:Y:S02]  /*2320*/  SHFL.IDX PT, R2, R7, RZ, 0x181f ;  /* 0x00181fff07027589 */ /* 0x00072400000e0000 */
.L_x_148:
[----:B------:R-:W-:Y:S01]  /*2330*/  IMAD R4, R17, c[0x0][0x2c4], RZ ;  /* 0x0000b10011047a24 */ /* 0x000fe200078e02ff */
[----:B------:R-:W-:Y:S04]  /*2340*/  BSSY B0, `(.L_x_49) ;  /* 0x000000a000007945 */ /* 0x000fe80003800000 */
[----:B------:R-:W-:-:S13]  /*2350*/  ISETP.GE.AND P0, PT, R0, R4, PT ;  /* 0x000000040000720c */ /* 0x000fda0003f06270 */
[----:B------:R-:W-:Y:S05]  /*2360*/  @P0 BRA `(.L_x_50) ;  /* 0x0000007000000947 */ /* 0x000fea0003800000 */
[----:B------:R-:W5:Y:S02]  /*2370*/  LDL.64 R10, [R1+0x18] ;  /* 0x00001800010a7983 */ /* 0x000f640000100a00 */
[----:B----45:R-:W-:-:S04]  /*2380*/  LEA R2, P0, R10, R2, 0x1 ;  /* 0x000000020a027211 */ /* 0x030fc800078008ff */
[----:B--2---:R-:W-:-:S05]  /*2390*/  LEA.HI.X R3, R10, R8, R11, 0x1, P0 ;  /* 0x000000080a037211 */ /* 0x004fca00000f0c0b */
[----:B------:R-:W-:Y:S01]  /*23a0*/  @!PT LDS RZ, [RZ] ;  /* 0x00000000fffff984 */ /* 0x000fe20000000800 */
[----:B------:R-:W-:Y:S01]  /*23b0*/  @!PT LDS RZ, [RZ] ;  /* 0x00000000fffff984 */ /* 0x000fe20000000800 */
[----:B------:R-:W-:Y:S01]  /*23c0*/  @!PT LDS RZ, [RZ] ;  /* 0x00000000fffff984 */ /* 0x000fe20000000800 */
[----:B------:R2:W-:Y:S04]  /*23d0*/  LDGSTS.E.BYPASS.LTC128B.128 [R213+0x5100], [R2.64], !P3 ;  /* 0x0510000002d57fae */ /* 0x0005e8000d901d48 */
.L_x_50:
[----:B------:R-:W-:Y:S05]  /*23e0*/  BSYNC B0 ;  /* 0x0000000000007941 */ /* 0x000fea0003800000 */
.L_x_49:
[----:B------:R-:W-:Y:S05]  /*23f0*/  BRA.DIV ~URZ, `(.L_x_51) ;  /* 0x0000c6227f007947 */ /* 0x000fea000b800000 */
[----:B--2---:R2:W1:Y:S04]  /*2400*/  SHFL.IDX PT, R8, R6, 0x1, 0x181f ;  /* 0x00381f0006087f89 */ /* 0x00446800000e0000 */
[----:B----4-:R2:W4:Y:S02]  /*2410*/  SHFL.IDX PT, R2, R7, 0x1, 0x181f ;  /* 0x00381f0007027f89 */ /* 0x01052400000e0000 */
.L_x_149:
[----:B------:R-:W-:Y:S01]  /*2420*/  IADD3 R3, R0, 0x10, RZ ;  /* 0x0000001000037810 */ /* 0x000fe20007ffe0ff */
[----:B------:R-:W-:Y:S03]  /*2430*/  BSSY B0, `(.L_x_52) ;  /* 0x000000a000007945 */ /* 0x000fe60003800000 */
[----:B------:R-:W-:-:S13]  /*2440*/  ISETP.GE.AND P0, PT, R3, R4, PT ;  /* 0x000000040300720c */ /* 0x000fda0003f06270 */
[----:B------:R-:W-:Y:S05]  /*2450*/  @P0 BRA `(.L_x_53) ;  /* 0x0000007000000947 */ /* 0x000fea0003800000 */
[----:B------:R-:W5:Y:S02]  /*2460*/  LDL.64 R10, [R1+0x18] ;  /* 0x00001800010a7983 */ /* 0x000f640000100a00 */
[----:B----45:R-:W-:-:S04]  /*2470*/  LEA R2, P0, R10, R2, 0x1 ;  /* 0x000000020a027211 */ /* 0x030fc800078008ff */
[----:B-1----:R-:W-:-:S05]  /*2480*/  LEA.HI.X R3, R10, R8, R11, 0x1, P0 ;  /* 0x000000080a037211 */ /* 0x002fca00000f0c0b */
[----:B------:R-:W-:Y:S01]  /*2490*/  @!PT LDS RZ, [RZ] ;  /* 0x00000000fffff984 */ /* 0x000fe20000000800 */
[----:B------:R-:W-:Y:S01]  /*24a0*/  @!PT LDS RZ, [RZ] ;  /* 0x00000000fffff984 */ /* 0x000fe20000000800 */
[----:B------:R-:W-:Y:S01]  /*24b0*/  @!PT LDS RZ, [RZ] ;  /* 0x00000000fffff984 */ /* 0x000fe20000000800 */
[----:B------:R1:W-:Y:S04]  /*24c0*/  LDGSTS.E.BYPASS.LTC128B.128 [R213+0x5900], [R2.64], !P3 ;  /* 0x0590000002d57fae */ /* 0x0003e8000d901d48 */
.L_x_53:
[----:B------:R-:W-:Y:S05]  /*24d0*/  BSYNC B0 ;  /* 0x0000000000007941 */ /* 0x000fea0003800000 */
.L_x_52:
[----:B------:R-:W-:Y:S05]  /*24e0*/  BRA.DIV ~URZ, `(.L_x_54) ;  /* 0x0000c6027f007947 */ /* 0x000fea000b800000 */
[----:B-1----:R1:W2:Y:S02]  /*24f0*/  SHFL.IDX PT, R8, R6, 0x2, 0x181f ;  /* 0x00581f0006087f89 */ /* 0x0022a400000e0000 */
.L_x_150:
[----:B------:R-:W-:Y:S05]  /*2500*/  BRA.DIV ~URZ, `(.L_x_55) ;  /* 0x0000c6527f007947 */ /* 0x000fea000b800000 */
[----:B----4-:R4:W1:Y:S02]  /*2510*/  SHFL.IDX PT, R2, R7, 0x2, 0x181f ;  /* 0x00581f0007027f89 */ /* 0x01086400000e0000 */
.L_x_151:
[----:B------:R-:W-:Y:S01]  /*2520*/  IADD3 R3, R0, 0x20, RZ ;  /* 0x0000002000037810 */ /* 0x000fe20007ffe0ff */
[----:B------:R-:W-:Y:S03]  /*2530*/  BSSY B0, `(.L_x_56) ;  /* 0x000000a000007945 */ /* 0x000fe60003800000 */
[----:B------:R-:W-:-:S13]  /*2540*/  ISETP.GE.AND P0, PT, R3, R4, PT ;  /* 0x000000040300720c */ /* 0x000fda0003f06270 */
[----:B------:R-:W-:Y:S05]  /*2550*/  @P0 BRA `(.L_x_57) ;  /* 0x0000007000000947 */ /* 0x000fea0003800000 */
[----:B------:R-:W5:Y:S02]  /*2560*/  LDL.64 R10, [R1+0x18] ;  /* 0x00001800010a7983 */ /* 0x000f640000100a00 */
[----:B-1---5:R-:W-:-:S04]  /*2570*/  LEA R2, P0, R10, R2, 0x1 ;  /* 0x000000020a027211 */ /* 0x022fc800078008ff */
[----:B--2---:R-:W-:-:S05]  /*2580*/  LEA.HI.X R3, R10, R8, R11, 0x1, P0 ;  /* 0x000000080a037211 */ /* 0x004fca00000f0c0b */
[----:B------:R-:W-:Y:S01]  /*2590*/  @!PT LDS RZ, [RZ] ;  /* 0x00000000fffff984 */ /* 0x000fe20000000800 */
[----:B------:R-:W-:Y:S01]  /*25a0*/  @!PT LDS RZ, [RZ] ;  /* 0x00000000fffff984 */ /* 0x000fe20000000800 */
[----:B------:R-:W-:Y:S01]  /*25b0*/  @!PT LDS RZ, [RZ] ;  /* 0x00000000fffff984 */ /* 0x000fe20000000800 */
[----:B------:R1:W-:Y:S04]  /*25c0*/  LDGSTS.E.BYPASS.LTC128B.128 [R213+0x6100], [R2.64], !P3 ;  /* 0x0610000002d57fae */ /* 0x0003e8000d901d48 */
.L_x_57:
[----:B------:R-:W-:Y:S05]  /*25d0*/  BSYNC B0 ;  /* 0x0000000000007941 */ /* 0x000fea0003800000 */
.L_x_56:
[----:B------:R-:W-:Y:S05]  /*25e0*/  BRA.DIV ~URZ, `(.L_x_58) ;  /* 0x0000c5e27f007947 */ /* 0x000fea000b800000 */
[----:B--2---:R2:W3:Y:S04]  /*25f0*/  SHFL.IDX PT, R8, R6, 0x3, 0x181f ;  /* 0x00781f0006087f89 */ /* 0x0044e800000e0000 */
[----:B-1----:R2:W1:Y:S02]  /*2600*/  SHFL.IDX PT, R2, R7, 0x3, 0x181f ;  /* 0x00781f0007027f89 */ /* 0x00246400000e0000 */
.L_x_152:
[----:B------:R-:W-:Y:S01]  /*2610*/  IADD3 R3, R0, 0x30, RZ ;  /* 0x0000003000037810 */ /* 0x000fe20007ffe0ff */
[----:B------:R-:W-:Y:S03]  /*2620*/  BSSY B0, `(.L_x_59) ;  /* 0x000000a000007945 */ /* 0x000fe60003800000 */
[----:B------:R-:W-:-:S13]  /*2630*/  ISETP.GE.AND P0, PT, R3, R4, PT ;  /* 0x000000040300720c */ /* 0x000fda0003f06270 */
[----:B------:R-:W-:Y:S05]  /*2640*/  @P0 BRA `(.L_x_60) ;  /* 0x0000007000000947 */ /* 0x000fea0003800000 */
[----:B------:R-:W5:Y:S02]  /*2650*/  LDL.64 R10, [R1+0x18] ;  /* 0x00001800010a7983 */ /* 0x000f640000100a00 */
[----:B-1---5:R-:W-:-:S04]  /*2660*/  LEA R2, P0, R10, R2, 0x1 ;  /* 0x000000020a027211 */ /* 0x022fc800078008ff */
[----:B---3--:R-:W-:-:S05]  /*2670*/  LEA.HI.X R3, R10, R8, R11, 0x1, P0 ;  /* 0x000000080a037211 */ /* 0x008fca00000f0c0b */
[----:B------:R-:W-:Y:S01]  /*2680*/  @!PT LDS RZ, [RZ] ;  /* 0x00000000fffff984 */ /* 0x000fe20000000800 */
[----:B------:R-:W-:Y:S01]  /*2690*/  @!PT LDS RZ, [RZ] ;  /* 0x00000000fffff984 */ /* 0x000fe20000000800 */
[----:B------:R-:W-:Y:S01]  /*26a0*/  @!PT LDS RZ, [RZ] ;  /* 0x00000000fffff984 */ /* 0x000fe20000000800 */
[----:B------:R1:W-:Y:S04]  /*26b0*/  LDGSTS.E.BYPASS.LTC128B.128 [R213+0x6900], [R2.64], !P3 ;  /* 0x0690000002d57fae */ /* 0x0003e8000d901d48 */
.L_x_60:
[----:B------:R-:W-:Y:S05]  /*26c0*/  BSYNC B0 ;  /* 0x0000000000007941 */ /* 0x000fea0003800000 */
.L_x_59:
[----:B------:R-:W-:Y:S05]  /*26d0*/  BRA.DIV ~URZ, `(.L_x_61) ;  /* 0x0000c5c27f007947 */ /* 0x000fea000b800000 */
[----:B---3--:R3:W2:Y:S02]  /*26e0*/  SHFL.IDX PT, R8, R6, 0x4, 0x181f ;  /* 0x00981f0006087f89 */ /* 0x0086a400000e0000 */
.L_x_153:
[----:B------:R-:W-:Y:S05]  /*26f0*/  BRA.DIV ~URZ, `(.L_x_62) ;  /* 0x0000c6127f007947 */ /* 0x000fea000b800000 */
[----:B-1----:R1:W3:Y:S02]  /*2700*/  SHFL.IDX PT, R2, R7, 0x4, 0x181f ;  /* 0x00981f0007027f89 */ /* 0x0022e400000e0000 */
.L_x_154:
[----:B------:R-:W-:Y:S01]  /*2710*/  IADD3 R3, R0, 0x40, RZ ;  /* 0x0000004000037810 */ /* 0x000fe20007ffe0ff */
[----:B------:R-:W-:Y:S03]  /*2720*/  BSSY B0, `(.L_x_63) ;  /* 0x000000a000007945 */ /* 0x000fe60003800000 */
[----:B------:R-:W-:-:S13]  /*2730*/  ISETP.GE.AND P0, PT, R3, R4, PT ;  /* 0x000000040300720c */ /* 0x000fda0003f06270 */
[----:B------:R-:W-:Y:S05]  /*2740*/  @P0 BRA `(.L_x_64) ;  /* 0x0000007000000947 */ /* 0x000fea0003800000 */
[----:B------:R-:W5:Y:S02]  /*2750*/  LDL.64 R10, [R1+0x18] ;  /* 0x00001800010a7983 */ /* 0x000f640000100a00 */
[----:B---3-5:R-:W-:-:S04]  /*2760*/  LEA R2, P0, R10, R2, 0x1 ;  /* 0x000000020a027211 */ /* 0x028fc800078008ff */
[----:B--2---:R-:W-:-:S05]  /*2770*/  LEA.HI.X R3, R10, R8, R11, 0x1, P0 ;  /* 0x000000080a037211 */ /* 0x004fca00000f0c0b */
[----:B------:R-:W-:Y:S01]  /*2780*/  @!PT LDS RZ, [RZ] ;  /* 0x00000000fffff984 */ /* 0x000fe20000000800 */
[----:B------:R-:W-:Y:S01]  /*2790*/  @!PT LDS RZ, [RZ] ;  /* 0x00000000fffff984 */ /* 0x000fe20000000800 */
[----:B------:R-:W-:Y:S01]  /*27a0*/  @!PT LDS RZ, [RZ] ;  /* 0x00000000fffff984 */ /* 0x000fe20000000800 */
[----:B------:R2:W-:Y:S04]  /*27b0*/  LDGSTS.E.BYPASS.LTC128B.128 [R213+0x7100], [R2.64], !P3 ;  /* 0x0710000002d57fae */ /* 0x0005e8000d901d48 */
.L_x_64:
[----:B------:R-:W-:Y:S05]  /*27c0*/  BSYNC B0 ;  /* 0x0000000000007941 */ /* 0x000fea0003800000 */
.L_x_63:
[----:B------:R-:W-:Y:S05]  /*27d0*/  BRA.DIV ~URZ, `(.L_x_65) ;  /* 0x0000c5a27f007947 */ /* 0x000fea000b800000 */
[----:B--2---:R2:W1:Y:S04]  /*27e0*/  SHFL.IDX PT, R8, R6, 0x5, 0x181f ;  /* 0x00b81f0006087f89 */ /* 0x00446800000e0000 */
[----:B---3--:R2:W3:Y:S02]  /*27f0*/  SHFL.IDX PT, R2, R7, 0x5, 0x181f ;  /* 0x00b81f0007027f89 */ /* 0x0084e400000e0000 */
.L_x_155:
[----:B------:R-:W-:Y:S01]  /*2800*/  IADD3 R3, R0, 0x50, RZ ;  /* 0x0000005000037810 */ /* 0x000fe20007ffe0ff */
[----:B------:R-:W-:Y:S03]  /*2810*/  BSSY B0, `(.L_x_66) ;  /* 0x000000a000007945 */ /* 0x000fe60003800000 */
[----:B------:R-:W-:-:S13]  /*2820*/  ISETP.GE.AND P0, PT, R3, R4, PT ;  /* 0x000000040300720c */ /* 0x000fda0003f06270 */
[----:B------:R-:W-:Y:S05]  /*2830*/  @P0 BRA `(.L_x_67) ;  /* 0x0000007000000947 */ /* 0x000fea0003800000 */
[----:B------:R-:W5:Y:S02]  /*2840*/  LDL.64 R10, [R1+0x18] ;  /* 0x00001800010a7983 */ /* 0x000f640000100a00 */
[----:B---3-5:R-:W-:-:S04]  /*2850*/  LEA R2, P0, R10, R2, 0x1 ;  /* 0x000000020a027211 */ /* 0x028fc800078008ff */
[----:B-1----:R-:W-:-:S05]  /*2860*/  LEA.HI.X R3, R10, R8, R11, 0x1, P0 ;  /* 0x000000080a037211 */ /* 0x002fca00000f0c0b */
[----:B------:R-:W-:Y:S01]  /*2870*/  @!PT LDS RZ, [RZ] ;  /* 0x00000000fffff984 */ /* 0x000fe20000000800 */
[----:B------:R-:W-:Y:S01]  /*2880*/  @!PT LDS RZ, [RZ] ;  /* 0x00000000fffff984 */ /* 0x000fe20000000800 */
[----:B------:R-:W-:Y:S01]  /*2890*/  @!PT LDS RZ, [RZ] ;  /* 0x00000000fffff984 */ /* 0x000fe20000000800 */
[----:B------:R1:W-:Y:S04]  /*28a0*/  LDGSTS.E.BYPASS.LTC128B.128 [R213+0x7900], [R2.64], !P3 ;  /* 0x0790000002d57fae */ /* 0x0003e8000d901d48 */
.L_x_67:
[----:B------:R-:W-:Y:S05]  /*28b0*/  BSYNC B0 ;  /* 0x0000000000007941 */ /* 0x000fea0003800000 */
.L_x_66:
[----:B------:R-:W-:Y:S05]  /*28c0*/  BRA.DIV ~URZ, `(.L_x_68) ;  /* 0x0000c5827f007947 */ /* 0x000fea000b800000 */
[----:B-1----:R1:W2:Y:S02]  /*28d0*/  SHFL.IDX PT, R8, R6, 0x6, 0x181f ;  /* 0x00d81f0006087f89 */ /* 0x0022a400000e0000 */
.L_x_156:
[----:B------:R-:W-:Y:S05]  /*28e0*/  BRA.DIV ~URZ, `(.L_x_69) ;  /* 0x0000c5d27f007947 */ /* 0x000fea000b800000 */
[----:B---3--:R3:W1:Y:S02]  /*28f0*/  SHFL.IDX PT, R2, R7, 0x6, 0x181f ;  /* 0x00d81f0007027f89 */ /* 0x00866400000e0000 */
.L_x_157:
        /* <DEDUP_REMOVED lines=11> */
.L_x_71:
[----:B------:R-:W-:Y:S05]  /*29b0*/  BSYNC B0 ;  /* 0x0000000000007941 */ /* 0x000fea0003800000 */
.L_x_70:
[----:B------:R-:W-:Y:S05]  /*29c0*/  BRA.DIV ~URZ, `(.L_x_72) ;  /* 0x0000c5627f007947 */ /* 0x000fea000b800000 */
[----:B-12---:R-:W1:Y:S04]  /*29d0*/  SHFL.IDX PT, R6, R6, 0x7, 0x181f ;  /* 0x00f81f0006067f89 */ /* 0x006e6800000e0000 */
[----:B------:R2:W3:Y:S02]  /*29e0*/  SHFL.IDX PT, R2, R7, 0x7, 0x181f ;  /* 0x00f81f0007027f89 */ /* 0x0004e400000e0000 */
.L_x_158:
[----:B------:R-:W5:Y:S01]  /*29f0*/  LDL.64 R14, [R1+0x18] ;  /* 0x00001800010e7983 */ /* 0x000f620000100a00 */
[----:B------:R-:W-:-:S04]  /*2a00*/  IADD3 R0, R0, 0x70, RZ ;  /* 0x0000007000007810 */ /* 0x000fc80007ffe0ff */
[----:B------:R-:W-:-:S13]  /*2a10*/  ISETP.GE.AND P2, PT, R0, R4, PT ;  /* 0x000000040000720c */ /* 0x000fda0003f46270 */
[----:B---3-5:R-:W-:-:S04]  /*2a20*/  @!P2 LEA R2, P0, R14, R2, 0x1 ;  /* 0x000000020e02a211 */ /* 0x028fc800078008ff */
[----:B-1----:R-:W-:-:S05]  /*2a30*/  @!P2 LEA.HI.X R3, R14, R6, R15, 0x1, P0 ;  /* 0x000000060e03a211 */ /* 0x002fca00000f0c0f */
[----:B------:R-:W-:Y:S01]  /*2a40*/  @!PT LDS RZ, [RZ] ;  /* 0x00000000fffff984 */ /* 0x000fe20000000800 */
[----:B------:R-:W-:Y:S01]  /*2a50*/  @!PT LDS RZ, [RZ] ;  /* 0x00000000fffff984 */ /* 0x000fe20000000800 */
[----:B------:R-:W-:Y:S01]  /*2a60*/  @!PT LDS RZ, [RZ] ;  /* 0x00000000fffff984 */ /* 0x000fe20000000800 */
[----:B------:R1:W-:Y:S04]  /*2a70*/  @!P2 LDGSTS.E.BYPASS.LTC128B.128 [R213+0x8900], [R2.64], !P3 ;  /* 0x0890000002d5afae */ /* 0x0003e8000d901d48 */
[----:B------:R-:W0:Y:S01]  /*2a80*/  LDGDEPBAR ;  /* 0x00000000000079af */ /* 0x000e220000000000 */
[----:B------:R-:W-:Y:S02]  /*2a90*/  WARPSYNC 0xffffffff ;  /* 0xffffffff00007948 */ /* 0x000fe40003800000 */
[----:B------:R-:W3:Y:S04]  /*2aa0*/  LDL R5, [R1+0x40] ;  /* 0x0000400001057983 */ /* 0x000ee80000100800 */
[----:B------:R-:W5:Y:S04]  /*2ab0*/  LDL.64 R8, [R1+0x30] ;  /* 0x0000300001087983 */ /* 0x000f680000100a00 */
[----:B--2---:R-:W2:Y:S04]  /*2ac0*/  LDL R18, [R1+0x44] ;  /* 0x0000440001127983 */ /* 0x004ea80000100800 */
[----:B----4-:R-:W4:Y:S04]  /*2ad0*/  LDL.64 R16, [R1+0x38] ;  /* 0x0000380001107983 */ /* 0x010f280000100a00 */
[----:B------:R-:W1:Y:S01]  /*2ae0*/  S2R R10, SR_TID.X ;  /* 0x00000000000a7919 */ /* 0x000e620000002100 */
[----:B------:R-:W-:-:S02]  /*2af0*/  MOV R90, 0xffffffb0 ;  /* 0xffffffb0005a7802 */ /* 0x000fc40000000f00 */
[----:B------:R-:W-:Y:S01]  /*2b00*/  SHF.R.S32.HI R12, RZ, 0x1f, R88 ;  /* 0x0000001fff0c7819 */ /* 0x000fe20000011458 */
[----:B-1----:R-:W-:Y:S01]  /*2b10*/  IMAD.WIDE.U32 R2, R88, c[0x0][0x1e0], RZ ;  /* 0x0000780058027a25 */ /* 0x002fe200078e00ff */
[----:B------:R-:W-:Y:S01]  /*2b20*/  MOV R152, c[0x0][0x1e0] ;  /* 0x0000780000987a02 */ /* 0x000fe20000000f00 */
[----:B------:R-:W-:Y:S01]  /*2b30*/  ULDC.64 UR4, c[0x0][0x208] ;  /* 0x0000820000047ab9 */ /* 0x000fe20000000a00 */
[----:B------:R-:W-:Y:S01]  /*2b40*/  MOV R153, c[0x0][0x1e4] ;  /* 0x0000790000997a02 */ /* 0x000fe20000000f00 */
[----:B------:R-:W-:Y:S01]  /*2b50*/  IMAD R90, R246, R90, 0x50 ;  /* 0x00000050f65a7424 */ /* 0x000fe200078e025a */
[----:B------:R-:W-:Y:S01]  /*2b60*/  UMOV UR6, 0x5 ;  /* 0x0000000500067882 */ /* 0x000fe20000000000 */
[----:B------:R-:W-:Y:S01]  /*2b70*/  IMAD R4, R12, c[0x0][0x1e0], RZ ;  /* 0x000078000c047a24 */ /* 0x000fe200078e02ff */
[----:B------:R-:W2:Y:S01]  /*2b80*/  LDL R247, [R1+0x28] ;  /* 0x0000280001f77983 */ /* 0x000ea20000100800 */
[----:B------:R-:W-:-:S04]  /*2b90*/  SHF.R.S32.HI R7, RZ, 0x1f, R10 ;  /* 0x0000001fff077819 */ /* 0x000fc8000001140a */
[----:B------:R-:W-:-:S04]  /*2ba0*/  LEA.HI R7, R7, R10, RZ, 0x3 ;  /* 0x0000000a07077211 */ /* 0x000fc800078f18ff */
[----:B------:R-:W-:Y:S01]  /*2bb0*/  SHF.R.S32.HI R7, RZ, 0x3, R7 ;  /* 0x00000003ff077819 */ /* 0x000fe20000011407 */
[----:B------:R-:W-:-:S03]  /*2bc0*/  IMAD R4, R88, c[0x0][0x1e4], R4 ;  /* 0x0000790058047a24 */ /* 0x000fc600078e0204 */
[----:B------:R-:W-:-:S04]  /*2bd0*/  IADD3 R0, R90, R89, -R7 ;  /* 0x000000595a007210 */ /* 0x000fc80007ffe807 */
[C---:B------:R-:W-:Y:S02]  /*2be0*/  ISETP.GE.AND P2, PT, R0.reuse, 0x1, PT ;  /* 0x000000010000780c */ /* 0x040fe40003f46270 */
[C---:B------:R-:W-:Y:S02]  /*2bf0*/  ISETP.GE.AND P6, PT, R0.reuse, 0x11, PT ;  /* 0x000000110000780c */ /* 0x040fe40003fc6270 */
[----:B------:R-:W-:Y:S01]  /*2c00*/  IADD3 R4, R3, R4, RZ ;  /* 0x0000000403047210 */ /* 0x000fe20007ffe0ff */
[----:B------:R-:W-:Y:S01]  /*2c10*/  BAR.SYNC.DEFER_BLOCKING 0x0 ;  /* 0x0000000000007b1d */ /* 0x000fe20000010000 */
[----:B------:R-:W-:Y:S01]  /*2c20*/  ISETP.GE.AND P5, PT, R0, 0x21, PT ;  /* 0x000000210000780c */ /* 0x000fe20003fa6270 */
[----:B------:R-:W-:Y:S02]  /*2c30*/  USHF.L.U32 UR7, UR4, 0x5, URZ ;  /* 0x0000000504077899 */ /* 0x000fe4000800063f */
[----:B------:R-:W-:Y:S01]  /*2c40*/  USHF.L.U64.HI UR5, UR4, UR6, UR5 ;  /* 0x0000000604057299 */ /* 0x000fe20008010205 */
[----:B---3--:R-:W-:-:S02]  /*2c50*/  MOV R113, R5 ;  /* 0x0000000500717202 */ /* 0x008fc40000000f00 */
[----:B-----5:R-:W-:Y:S01]  /*2c60*/  MOV R112, R8 ;  /* 0x0000000800707202 */ /* 0x020fe20000000f00 */
[----:B------:R-:W-:-:S04]  /*2c70*/  IMAD R5, R4, 0x50, RZ ;  /* 0x0000005004057824 */ /* 0x000fc800078e02ff */
[----:B------:R-:W-:-:S05]  /*2c80*/  IMAD.WIDE.U32 R2, R2, 0x50, R112 ;  /* 0x0000005002027825 */ /* 0x000fca00078e0070 */
[----:B------:R-:W-:Y:S02]  /*2c90*/  @P2 LEA R4, P4, R2, c[0x0][0x1c8], 0x1 ;  /* 0x0000720002042a11 */ /* 0x000fe400078808ff */
[C---:B------:R-:W-:Y:S02]  /*2ca0*/  @P6 LEA R6, P3, R152.reuse, R2, 0x4 ;  /* 0x0000000298066211 */ /* 0x040fe400078620ff */
[----:B------:R-:W-:Y:S01]  /*2cb0*/  IADD3 R3, R3, R5, RZ ;  /* 0x0000000503037210 */ /* 0x000fe20007ffe0ff */
[----:B------:R-:W-:-:S03]  /*2cc0*/  IMAD.WIDE.U32 R8, R152, 0x20, RZ ;  /* 0x0000002098087825 */ /* 0x000fc600078e00ff */
[----:B------:R-:W-:Y:S02]  /*2cd0*/  @P2 LEA.HI.X R5, R2, c[0x0][0x1cc], R3, 0x1, P4 ;  /* 0x0000730002052a11 */ /* 0x000fe400020f0c03 */
[----:B------:R-:W-:Y:S02]  /*2ce0*/  @P6 LEA.HI.X R7, R152, R3, R153, 0x4, P3 ;  /* 0x0000000398076211 */ /* 0x000fe400018f2499 */
[C---:B------:R-:W-:Y:S01]  /*2cf0*/  ISETP.GE.AND P4, PT, R0.reuse, 0x31, PT ;  /* 0x000000310000780c */ /* 0x040fe20003f86270 */
[----:B------:R-:W-:Y:S01]  /*2d00*/  @!PT LDS RZ, [RZ] ;  /* 0x00000000fffff984 */ /* 0x000fe20000000800 */
[----:B------:R-:W-:Y:S01]  /*2d10*/  @!PT LDS RZ, [RZ] ;  /* 0x00000000fffff984 */ /* 0x000fe20000000800 */
[----:B------:R-:W-:Y:S01]  /*2d20*/  @!PT LDS RZ, [RZ] ;  /* 0x00000000fffff984 */ /* 0x000fe20000000800 */
[----:B------:R1:W-:Y:S01]  /*2d30*/  @P2 LDGSTS.E.BYPASS.LTC128B.128 [R213+0x2900], [R4.64], !P1 ;  /* 0x0290000004d52fae */ /* 0x0003e2000c901d48 */
[----:B------:R-:W-:Y:S02]  /*2d40*/  ISETP.GE.AND P3, PT, R0, 0x41, PT ;  /* 0x000000410000780c */ /* 0x000fe40003f66270 */
[----:B------:R-:W-:-:S04]  /*2d50*/  @P6 LEA R10, P0, R6, c[0x0][0x1c8], 0x1 ;  /* 0x00007200060a6a11 */ /* 0x000fc800078008ff */
[----:B------:R-:W-:Y:S02]  /*2d60*/  @P6 LEA.HI.X R11, R6, c[0x0][0x1cc], R7, 0x1, P0 ;  /* 0x00007300060b6a11 */ /* 0x000fe400000f0c07 */
[C---:B------:R-:W-:Y:S02]  /*2d70*/  SHF.L.U32 R7, R153.reuse, 0x5, RZ ;  /* 0x0000000599077819 */ /* 0x040fe400000006ff */
[----:B------:R-:W-:Y:S01]  /*2d80*/  @P5 IADD3 R6, P0, R2, R8, RZ ;  /* 0x0000000802065210 */ /* 0x000fe20007f1e0ff */
[----:B------:R-:W-:Y:S01]  /*2d90*/  @P4 IMAD R13, R153, 0x30, RZ ;  /* 0x00000030990d4824 */ /* 0x000fe200078e02ff */
[----:B------:R3:W-:Y:S02]  /*2da0*/  @P6 LDGSTS.E.BYPASS.LTC128B.128 [R213+0x3100], [R10.64], !P1 ;  /* 0x031000000ad56fae */ /* 0x0007e4000c901d48 */
[----:B------:R-:W-:Y:S02]  /*2db0*/  @P5 IADD3.X R9, R3, R9, R7, P0, !PT ;  /* 0x0000000903095210 */ /* 0x000fe400007fe407 */
[----:B------:R-:W-:-:S02]  /*2dc0*/  @P5 LEA R8, P0, R6, c[0x0][0x1c8], 0x1 ;  /* 0x0000720006085a11 */ /* 0x000fc400078008ff */
[----:B------:R-:W-:Y:S02]  /*2dd0*/  @P3 LEA R7, P2, R152, R2, 0x6 ;  /* 0x0000000298073211 */ /* 0x000fe400078430ff */
[----:B------:R-:W-:-:S05]  /*2de0*/  @P5 LEA.HI.X R9, R6, c[0x0][0x1cc], R9, 0x1, P0 ;  /* 0x0000730006095a11 */ /* 0x000fca00000f0c09 */
[----:B------:R5:W-:Y:S01]  /*2df0*/  @P5 LDGSTS.E.BYPASS.LTC128B.128 [R213+0x3900], [R8.64], !P1 ;  /* 0x0390000008d55fae */ /* 0x000be2000c901d48 */
[C---:B-1----:R-:W-:Y:S01]  /*2e00*/  @P4 IMAD.WIDE.U32 R4, R152.reuse, 0x30, R2 ;  /* 0x0000003098044825 */ /* 0x042fe200078e0002 */
[----:B------:R-:W-:Y:S02]  /*2e10*/  @P3 LEA R2, P0, R7, c[0x0][0x1c8], 0x1 ;  /* 0x0000720007023a11 */ /* 0x000fe400078008ff */
[----:B------:R-:W-:Y:S02]  /*2e20*/  @P3 LEA.HI.X R3, R152, R3, R153, 0x6, P2 ;  /* 0x0000000398033211 */ /* 0x000fe400010f3499 */
[----:B------:R-:W-:Y:S02]  /*2e30*/  @P4 IADD3 R5, R5, R13, RZ ;  /* 0x0000000d05054210 */ /* 0x000fe40007ffe0ff */
[----:B------:R-:W-:Y:S02]  /*2e40*/  @P4 LEA R6, P2, R4, c[0x0][0x1c8], 0x1 ;  /* 0x0000720004064a11 */ /* 0x000fe400078408ff */
[----:B------:R-:W-:-:S02]  /*2e50*/  @P3 LEA.HI.X R3, R7, c[0x0][0x1cc], R3, 0x1, P0 ;  /* 0x0000730007033a11 */ /* 0x000fc400000f0c03 */
[----:B------:R-:W-:-:S05]  /*2e60*/  @P4 LEA.HI.X R7, R4, c[0x0][0x1cc], R5, 0x1, P2 ;  /* 0x0000730004074a11 */ /* 0x000fca00010f0c05 */
[----:B------:R4:W-:Y:S04]  /*2e70*/  @P4 LDGSTS.E.BYPASS.LTC128B.128 [R213+0x4100], [R6.64], !P1 ;  /* 0x0410000006d54fae */ /* 0x0009e8000c901d48 */
[----:B------:R1:W-:Y:S04]  /*2e80*/  @P3 LDGSTS.E.BYPASS.LTC128B.128 [R213+0x4900], [R2.64], !P1 ;  /* 0x0490000002d53fae */ /* 0x0003e8000c901d48 */
[----:B------:R-:W0:Y:S01]  /*2e90*/  LDGDEPBAR ;  /* 0x00000000000079af */ /* 0x000e220000000000 */
[----:B------:R-:W-:-:S04]  /*2ea0*/  DEPBAR.LE SB0, 0x1 ;  /* 0x000080400000791a */ /* 0x000fc80000000000 */
[----:B------:R-:W-:-:S04]  /*2eb0*/  DEPBAR.LE SB0, 0x0 ;  /* 0x000080000000791a */ /* 0x000fc80000000000 */
[----:B------:R-:W-:Y:S01]  /*2ec0*/  BAR.SYNC.DEFER_BLOCKING 0x0 ;  /* 0x0000000000007b1d */ /* 0x000fe20000010000 */
[----:B------:R-:W-:Y:S02]  /*2ed0*/  IMAD R4, R12, c[0x0][0x208], RZ ;  /* 0x000082000c047a24 */ /* 0x000fe400078e02ff */
[----:B-1----:R-:W-:-:S04]  /*2ee0*/  IMAD.WIDE.U32 R2, R88, c[0x0][0x208], RZ ;  /* 0x0000820058027a25 */ /* 0x002fc800078e00ff */
[----:B------:R-:W-:Y:S01]  /*2ef0*/  IMAD R4, R88, c[0x0][0x20c], R4 ;  /* 0x0000830058047a24 */ /* 0x000fe200078e0204 */
[----:B----4-:R-:W-:Y:S02]  /*2f00*/  MOV R6, R16 ;  /* 0x0000001000067202 */ /* 0x010fe40000000f00 */
[----:B--2---:R-:W-:Y:S02]  /*2f10*/  MOV R7, R18 ;  /* 0x0000001200077202 */ /* 0x004fe40000000f00 */
[----:B------:R-:W-:Y:S01]  /*2f20*/  IADD3 R4, R3, R4, RZ ;  /* 0x0000000403047210 */ /* 0x000fe20007ffe0ff */
[----:B------:R-:W-:Y:S04]  /*2f30*/  LDSM.16.M88.4 R32, [R203] ;  /* 0x00000000cb20783b */ /* 0x000fe80000000200 */
[----:B------:R-:W1:Y:S01]  /*2f40*/  LDSM.16.M88.4 R48, [R196] ;  /* 0x00000000c430783b */ /* 0x000e620000000200 */
[----:B------:R-:W-:-:S03]  /*2f50*/  IMAD.WIDE.U32 R2, R2, 0x50, R6 ;  /* 0x0000005002027825 */ /* 0x000fc600078e0006 */
[----:B------:R-:W2:Y:S01]  /*2f60*/  LDSM.16.M88.4 R28, [R203+0x2000] ;  /* 0x00200000cb1c783b */ /* 0x000ea20000000200 */
[----:B------:R-:W-:Y:S01]  /*2f70*/  IMAD R4, R4, 0x50, RZ ;  /* 0x0000005004047824 */ /* 0x000fe200078e02ff */
[----:B-----5:R-:W-:Y:S02]  /*2f80*/  LEA R8, P0, R2, c[0x0][0x1f8], 0x1 ;  /* 0x00007e0002087a11 */ /* 0x020fe400078008ff */
[----:B------:R-:W-:Y:S01]  /*2f90*/  ISETP.GE.AND P2, PT, R14, c[0x0][0x1d4], PT ;  /* 0x000075000e007a0c */ /* 0x000fe20003f46270 */
[----:B------:R-:W-:Y:S01]  /*2fa0*/  LDSM.16.M88.4 R24, [R206] ;  /* 0x00000000ce18783b */ /* 0x000fe20000000200 */
[----:B------:R-:W-:-:S03]  /*2fb0*/  IADD3 R3, R3, R4, RZ ;  /* 0x0000000403037210 */ /* 0x000fc60007ffe0ff */
[----:B------:R-:W4:Y:S01]  /*2fc0*/  LDSM.16.M88.4 R44, [R207] ;  /* 0x00000000cf2c783b */ /* 0x000f220000000200 */
[----:B------:R-:W-:Y:S02]  /*2fd0*/  IADD3 R6, P3, R8, UR7, RZ ;  /* 0x0000000708067c10 */ /* 0x000fe4000ff7e0ff */
[----:B------:R-:W-:Y:S01]  /*2fe0*/  LEA.HI.X R9, R2, c[0x0][0x1fc], R3, 0x1, P0 ;  /* 0x00007f0002097a11 */ /* 0x000fe200000f0c03 */
[----:B------:R-:W-:Y:S01]  /*2ff0*/  LDSM.16.M88.4 R68, [R196+0x800] ;  /* 0x00080000c444783b */ /* 0x000fe20000000200 */
[----:B------:R-:W-:Y:S02]  /*3000*/  ISETP.LT.OR P6, PT, R0, 0x1, P2 ;  /* 0x000000010000780c */ /* 0x000fe400017c1670 */
[----:B------:R-:W-:Y:S01]  /*3010*/  IADD3 R4, P0, R6, UR7, RZ ;  /* 0x0000000706047c10 */ /* 0x000fe2000ff1e0ff */
[----:B------:R-:W-:Y:S01]  /*3020*/  LDSM.16.M88.4 R84, [R196+0x1000] ;  /* 0x00100000c454783b */ /* 0x000fe20000000200 */
[----:B------:R-:W-:Y:S02]  /*3030*/  IADD3.X R7, R9, UR5, RZ, P3, !PT ;  /* 0x0000000509077c10 */ /* 0x000fe40009ffe4ff */
[C---:B------:R-:W-:Y:S01]  /*3040*/  ISETP.LT.OR P5, PT, R0.reuse, 0x11, P2 ;  /* 0x000000110000780c */ /* 0x040fe200017a1670 */
[----:B------:R-:W-:Y:S01]  /*3050*/  LDSM.16.M88.4 R96, [R196+0x1800] ;  /* 0x00180000c460783b */ /* 0x000fe20000000200 */
[----:B------:R-:W-:-:S02]  /*3060*/  ISETP.LT.OR P4, PT, R0, 0x21, P2 ;  /* 0x000000210000780c */ /* 0x000fc40001781670 */
[----:B------:R-:W-:Y:S01]  /*3070*/  IADD3.X R5, R7, UR5, RZ, P0, !PT ;  /* 0x0000000507057c10 */ /* 0x000fe200087fe4ff */
[----:B------:R-:W-:Y:S01]  /*3080*/  LDSM.16.M88.4 R104, [R196+0x2000] ;  /* 0x00200000c468783b */ /* 0x000fe20000000200 */
[----:B------:R-:W-:Y:S02]  /*3090*/  ISETP.LT.OR P3, PT, R0, 0x31, P2 ;  /* 0x000000310000780c */ /* 0x000fe40001761670 */
[----:B------:R-:W-:Y:S01]  /*30a0*/  IADD3 R2, P0, R4, UR7, RZ ;  /* 0x0000000704027c10 */ /* 0x000fe2000ff1e0ff */
[----:B------:R-:W5:Y:S01]  /*30b0*/  LDSM.16.M88.4 R20, [R206+0x2000] ;  /* 0x00200000ce14783b */ /* 0x000f620000000200 */
[----:B------:R-:W-:Y:S02]  /*30c0*/  ISETP.LT.OR P2, PT, R0, 0x41, P2 ;  /* 0x000000410000780c */ /* 0x000fe40001741670 */
[----:B------:R-:W-:Y:S01]  /*30d0*/  IADD3.X R3, R5, UR5, RZ, P0, !PT ;  /* 0x0000000505037c10 */ /* 0x000fe200087fe4ff */
[----:B------:R-:W-:Y:S04]  /*30e0*/  LDSM.16.M88.4 R80, [R211] ;  /* 0x00000000d350783b */ /* 0x000fe80000000200 */
[----:B------:R-:W-:Y:S01]  /*30f0*/  LDSM.16.M88.4 R92, [R210] ;  /* 0x00000000d25c783b */ /* 0x000fe20000000200 */
[----:B-1----:R-:W-:Y:S03]  /*3100*/  HMMA.16816.F32 R12, R32, R48, RZ ;  /* 0x00000030200c723c */ /* 0x002fe600000018ff */
[----:B------:R-:W-:Y:S04]  /*3110*/  LDSM.16.M88.4 R100, [R209] ;  /* 0x00000000d164783b */ /* 0x000fe80000000200 */
[----:B------:R-:W-:Y:S04]  /*3120*/  LDSM.16.M88.4 R108, [R208] ;  /* 0x00000000d06c783b */ /* 0x000fe80000000200 */
[----:B------:R-:W-:Y:S01]  /*3130*/  @!PT LDS RZ, [RZ] ;  /* 0x00000000fffff984 */ /* 0x000fe20000000800 */
[----:B------:R-:W-:Y:S01]  /*3140*/  @!PT LDS RZ, [RZ] ;  /* 0x00000000fffff984 */ /* 0x000fe20000000800 */
[----:B------:R-:W-:Y:S01]  /*3150*/  @!PT LDS RZ, [RZ] ;  /* 0x00000000fffff984 */ /* 0x000fe20000000800 */
[----:B------:R1:W-:Y:S04]  /*3160*/  LDGSTS.E.BYPASS.LTC128B.128 [R213+0x100], [R8.64], !P6 ;  /* 0x0010000008d57fae */ /* 0x0003e8000f101d48 */
[----:B------:R2:W-:Y:S04]  /*3170*/  LDGSTS.E.BYPASS.LTC128B.128 [R213+0x900], [R6.64], !P5 ;  /* 0x0090000006d57fae */ /* 0x0005e8000e901d48 */
[----:B------:R2:W-:Y:S04]  /*3180*/  LDGSTS.E.BYPASS.LTC128B.128 [R213+0x1100], [R4.64], !P4 ;  /* 0x0110000004d57fae */ /* 0x0005e8000e101d48 */
[----:B------:R2:W-:Y:S01]  /*3190*/  LDGSTS.E.BYPASS.LTC128B.128 [R213+0x1900], [R2.64], !P3 ;  /* 0x0190000002d57fae */ /* 0x0005e2000d901d48 */
[----:B-1----:R-:W-:-:S04]  /*31a0*/  IADD3 R8, P0, R2, UR7, RZ ;  /* 0x0000000702087c10 */ /* 0x002fc8000ff1e0ff */
[----:B------:R-:W-:-:S05]  /*31b0*/  IADD3.X R9, R3, UR5, RZ, P0, !PT ;  /* 0x0000000503097c10 */ /* 0x000fca00087fe4ff */
[----:B------:R3:W-:Y:S04]  /*31c0*/  LDGSTS.E.BYPASS.LTC128B.128 [R213+0x2100], [R8.64], !P2 ;  /* 0x0210000008d57fae */ /* 0x0007e8000d101d48 */
[----:B------:R-:W-:Y:S04]  /*31d0*/  LDSM.16.M88.4 R36, [R202] ;  /* 0x00000000ca24783b */ /* 0x000fe80000000200 */
[----:B------:R-:W1:Y:S01]  /*31e0*/  LDSM.16.M88.4 R16, [R204] ;  /* 0x00000000cc10783b */ /* 0x000e620000000200 */
[----:B--2---:R-:W-:Y:S03]  /*31f0*/  HMMA.16816.F32 R52, R28, R48, RZ ;  /* 0x000000301c34723c */ /* 0x004fe600000018ff */
[----:B------:R-:W-:Y:S04]  /*3200*/  LDSM.16.M88.4 R40, [R199] ;  /* 0x00000000c728783b */ /* 0x000fe80000000200 */
[----:B------:R-:W-:Y:S01]  /*3210*/  LDSM.16.M88.4 R4, [R205+0x2000] ;  /* 0x00200000cd04783b */ /* 0x000fe20000000200 */
[----:B----4-:R-:W-:Y:S03]  /*3220*/  HMMA.16816.F32 R56, R24, R44, R12 ;  /* 0x0000002c1838723c */ /* 0x010fe6000000180c */
[----:B------:R-:W2:Y:S04]  /*3230*/  LDSM.16.M88.4 R12, [R204+0x2000] ;  /* 0x00200000cc0c783b */ /* 0x000ea80000000200 */
[----:B------:R-:W0:Y:S04]  /*3240*/  LDGDEPBAR ;  /* 0x00000000000079af */ /* 0x000e280000000000 */
[----:B---3--:R-:W3:Y:S01]  /*3250*/  LDSM.16.M88.4 R8, [R205] ;  /* 0x00000000cd08783b */ /* 0x008ee20000000200 */
[----:B------:R-:W-:Y:S08]  /*3260*/  HMMA.16816.F32 R64, R32, R50, RZ ;  /* 0x000000322040723c */ /* 0x000ff000000018ff */
[----:B-----5:R-:W-:Y:S08]  /*3270*/  HMMA.16816.F32 R52, R20, R44, R52 ;  /* 0x0000002c1434723c */ /* 0x020ff00000001834 */
[----:B-1----:R-:W-:Y:S08]  /*3280*/  HMMA.16816.F32 R60, R16, R36, R56 ;  /* 0x00000024103c723c */ /* 0x002ff00000001838 */
[----:B------:R-:W-:Y:S08]  /*3290*/  HMMA.16816.F32 R56, R28, R50, RZ ;  /* 0x000000321c38723c */ /* 0x000ff000000018ff */
[----:B--2---:R-:W-:Y:S08]  /*32a0*/  HMMA.16816.F32 R48, R12, R36, R52 ;  /* 0x000000240c30723c */ /* 0x004ff00000001834 */
[----:B------:R-:W-:Y:S08]  /*32b0*/  HMMA.16816.F32 R52, R24, R46, R64 ;  /* 0x0000002e1834723c */ /* 0x000ff00000001840 */
[----:B---3--:R-:W-:Y:S08]  /*32c0*/  HMMA.16816.F32 R64, R8, R40, R60 ;  /* 0x000000280840723c */ /* 0x008ff0000000183c */
[----:B------:R-:W-:Y:S01]  /*32d0*/  HMMA.16816.F32 R60, R20, R46, R56 ;  /* 0x0000002e143c723c */ /* 0x000fe20000001838 */
[----:B------:R-:W1:Y:S07]  /*32e0*/  LDSM.16.M88.4 R44, [R202+0x800] ;  /* 0x00080000ca2c783b */ /* 0x000e6e0000000200 */
[----:B------:R-:W-:Y:S08]  /*32f0*/  HMMA.16816.F32 R56, R32, R68, RZ ;  /* 0x000000442038723c */ /* 0x000ff000000018ff */
[----:B------:R-:W-:Y:S08]  /*3300*/  HMMA.16816.F32 R76, R4, R40, R48 ;  /* 0x00000028044c723c */ /* 0x000ff00000001830 */
[----:B------:R-:W-:Y:S01]  /*3310*/  HMMA.16816.F32 R48, R16, R38, R52 ;  /* 0x000000261030723c */ /* 0x000fe20000001834 */
[----:B------:R-:W-:-:S07]  /*3320*/  FMUL.FTZ R0, R64, c[0x0][0x320] ;  /* 0x0000c80040007a20 */ /* 0x000fce0000410000 */
[----:B------:R-:W-:Y:S01]  /*3330*/  HMMA.16816.F32 R52, R28, R68, RZ ;  /* 0x000000441c34723c */ /* 0x000fe200000018ff */
[----:B------:R2:W3:Y:S07]  /*3340*/  MUFU.TANH R151, R0 ;  /* 0x0000000000977308 */ /* 0x0004ee0000002400 */
[----:B------:R-:W-:Y:S01]  /*3350*/  HMMA.16816.F32 R56, R24, R80, R56 ;  /* 0x000000501838723c */ /* 0x000fe20000001838 */
[----:B--2---:R-:W-:-:S07]  /*3360*/  FMUL.FTZ R0, R65, c[0x0][0x320] ;  /* 0x0000c80041007a20 */ /* 0x004fce0000410000 */
[----:B------:R-:W-:Y:S01]  /*3370*/  HMMA.16816.F32 R60, R12, R38, R60 ;  /* 0x000000260c3c723c */ /* 0x000fe2000000183c */
[----:B------:R-:W2:Y:S01]  /*3380*/  LDSM.16.M88.4 R36, [R199+0x800] ;  /* 0x00080000c724783b */ /* 0x000ea20000000200 */
[----:B------:R4:W1:Y:S02]  /*3390*/  MUFU.TANH R150, R0 ;  /* 0x0000000000967308 */ /* 0x0008640000002400 */
[----:B----4-:R-:W-:-:S06]  /*33a0*/  FMUL.FTZ R0, R66, c[0x0][0x320] ;  /* 0x0000c80042007a20 */ /* 0x010fcc0000410000 */
[----:B------:R4:W1:Y:S02]  /*33b0*/  MUFU.TANH R149, R0 ;  /* 0x0000000000957308 */ /* 0x0008640000002400 */
[----:B----4-:R-:W-:Y:S02]  /*33c0*/  FMUL.FTZ R0, R67, c[0x0][0x320] ;  /* 0x0000c80043007a20 */ /* 0x010fe40000410000 */
[----:B------:R-:W-:Y:S04]  /*33d0*/  HMMA.16816.F32 R64, R8, R42, R48 ;  /* 0x0000002a0840723c */ /* 0x000fe80000001830 */
[----:B------:R4:W1:Y:S04]  /*33e0*/  MUFU.TANH R148, R0 ;  /* 0x0000000000947308 */ /* 0x0008680000002400 */
[----:B------:R-:W-:Y:S01]  /*33f0*/  HMMA.16816.F32 R48, R20, R80, R52 ;  /* 0x000000501430723c */ /* 0x000fe20000001834 */
[----:B----4-:R-:W-:-:S07]  /*3400*/  FMUL.FTZ R0, R76, c[0x0][0x320] ;  /* 0x0000c8004c007a20 */ /* 0x010fce0000410000 */
[----:B------:R-:W-:Y:S01]  /*3410*/  HMMA.16816.F32 R52, R32, R70, RZ ;  /* 0x000000462034723c */ /* 0x000fe200000018ff */
[----:B------:R4:W2:Y:S07]  /*3420*/  MUFU.TANH R147, R0 ;  /* 0x0000000000937308 */ /* 0x0008ae0000002400 */
[----:B-1----:R-:W-:Y:S01]  /*3430*/  HMMA.16816.F32 R56, R16, R44, R56 ;  /* 0x0000002c1038723c */ /* 0x002fe20000001838 */
[----:B----4-:R-:W-:-:S04]  /*3440*/  FMUL.FTZ R0, R77, c[0x0][0x320] ;  /* 0x0000c8004d007a20 */ /* 0x010fc80000410000 */
[----:B------:R1:W4:Y:S03]  /*3450*/  MUFU.TANH R146, R0 ;  /* 0x0000000000927308 */ /* 0x0003260000002400 */
[----:B------:R-:W-:Y:S01]  /*3460*/  HMMA.16816.F32 R72, R4, R42, R60 ;  /* 0x0000002a0448723c */ /* 0x000fe2000000183c */
[----:B-1----:R-:W-:-:S04]  /*3470*/  FMUL.FTZ R0, R78, c[0x0][0x320] ;  /* 0x0000c8004e007a20 */ /* 0x002fc80000410000 */
[----:B------:R1:W1:Y:S03]  /*3480*/  MUFU.TANH R141, R0 ;  /* 0x00000000008d7308 */ /* 0x0002660000002400 */
[----:B------:R-:W-:Y:S01]  /*3490*/  HMMA.16816.F32 R60, R28, R70, RZ ;  /* 0x000000461c3c723c */ /* 0x000fe200000018ff */
[----:B-1----:R-:W-:-:S04]  /*34a0*/  FMUL.FTZ R0, R79, c[0x0][0x320] ;  /* 0x0000c8004f007a20 */ /* 0x002fc80000410000 */
[----:B------:R1:W1:Y:S03]  /*34b0*/  MUFU.TANH R142, R0 ;  /* 0x00000000008e7308 */ /* 0x0002660000002400 */
[----:B------:R-:W-:Y:S01]  /*34c0*/  HMMA.16816.F32 R40, R12, R44, R48 ;  /* 0x0000002c0c28723c */ /* 0x000fe20000001830 */
[----:B-1----:R-:W-:-:S04]  /*34d0*/  FMUL.FTZ R0, R64, c[0x0][0x320] ;  /* 0x0000c80040007a20 */ /* 0x002fc80000410000 */
[----:B------:R1:W1:Y:S03]  /*34e0*/  MUFU.TANH R145, R0 ;  /* 0x0000000000917308 */ /* 0x0002660000002400 */
[----:B------:R-:W-:Y:S01]  /*34f0*/  HMMA.16816.F32 R48, R24, R82, R52 ;  /* 0x000000521830723c */ /* 0x000fe20000001834 */
[----:B-1----:R-:W-:-:S04]  /*3500*/  FMUL.FTZ R0, R65, c[0x0][0x320] ;  /* 0x0000c80041007a20 */ /* 0x002fc80000410000 */
[----:B------:R1:W1:Y:S03]  /*3510*/  MUFU.TANH R143, R0 ;  /* 0x00000000008f7308 */ /* 0x0002660000002400 */
[----:B------:R-:W-:Y:S01]  /*3520*/  HMMA.16816.F32 R60, R20, R82, R60 ;  /* 0x00000052143c723c */ /* 0x000fe2000000183c */
[----:B-1----:R-:W-:-:S04]  /*3530*/  FMUL.FTZ R0, R66, c[0x0][0x320] ;  /* 0x0000c80042007a20 */ /* 0x002fc80000410000 */
[----:B------:R1:W1:Y:S02]  /*3540*/  MUFU.TANH R140, R0 ;  /* 0x00000000008c7308 */ /* 0x0002640000002400 */
[----:B-1----:R-:W-:Y:S02]  /*3550*/  FMUL.FTZ R0, R67, c[0x0][0x320] ;  /* 0x0000c80043007a20 */ /* 0x002fe40000410000 */
[----:B--2---:R-:W-:Y:S04]  /*3560*/  HMMA.16816.F32 R64, R8, R36, R56 ;  /* 0x000000240840723c */ /* 0x004fe80000001838 */
[----:B------:R1:W2:Y:S04]  /*3570*/  MUFU.TANH R139, R0 ;  /* 0x00000000008b7308 */ /* 0x0002a80000002400 */
[----:B------:R-:W-:Y:S01]  /*3580*/  HMMA.16816.F32 R56, R32, R84, RZ ;  /* 0x000000542038723c */ /* 0x000fe200000018ff */
[----:B-1----:R-:W-:-:S04]  /*3590*/  FMUL.FTZ R0, R72, c[0x0][0x320] ;  /* 0x0000c80048007a20 */ /* 0x002fc80000410000 */
[----:B------:R1:W1:Y:S03]  /*35a0*/  MUFU.TANH R136, R0 ;  /* 0x0000000000887308 */ /* 0x0002660000002400 */
[----:B------:R-:W-:Y:S01]  /*35b0*/  HMMA.16816.F32 R76, R4, R36, R40 ;  /* 0x00000024044c723c */ /* 0x000fe20000001828 */
[----:B------:R-:W5:Y:S07]  /*35c0*/  LDSM.16.M88.4 R40, [R202+0x1000] ;  /* 0x00100000ca28783b */ /* 0x000f6e0000000200 */
[----:B------:R-:W-:Y:S01]  /*35d0*/  HMMA.16816.F32 R48, R16, R46, R48 ;  /* 0x0000002e1030723c */ /* 0x000fe20000001830 */
[----:B-1----:R-:W-:-:S04]  /*35e0*/  FMUL.FTZ R0, R73, c[0x0][0x320] ;  /* 0x0000c80049007a20 */ /* 0x002fc80000410000 */
[----:B------:R1:W1:Y:S03]  /*35f0*/  MUFU.TANH R135, R0 ;  /* 0x0000000000877308 */ /* 0x0002660000002400 */
[----:B------:R-:W-:Y:S01]  /*3600*/  HMMA.16816.F32 R52, R28, R84, RZ ;  /* 0x000000541c34723c */ /* 0x000fe200000018ff */
[----:B-1----:R-:W-:-:S04]  /*3610*/  FMUL.FTZ R0, R74, c[0x0][0x320] ;  /* 0x0000c8004a007a20 */ /* 0x002fc80000410000 */
[----:B------:R1:W1:Y:S03]  /*3620*/  MUFU.TANH R125, R0 ;  /* 0x00000000007d7308 */ /* 0x0002660000002400 */
[----:B------:R-:W-:Y:S01]  /*3630*/  HMMA.16816.F32 R60, R12, R46, R60 ;  /* 0x0000002e0c3c723c */ /* 0x000fe2000000183c */
[----:B------:R-:W2:Y:S01]  /*3640*/  LDSM.16.M88.4 R44, [R199+0x1000] ;  /* 0x00100000c72c783b */ /* 0x000ea20000000200 */
[----:B-1----:R-:W-:-:S04]  /*3650*/  FMUL.FTZ R0, R75, c[0x0][0x320] ;  /* 0x0000c8004b007a20 */ /* 0x002fc80000410000 */
[----:B------:R1:W1:Y:S02]  /*3660*/  MUFU.TANH R128, R0 ;  /* 0x0000000000807308 */ /* 0x0002640000002400 */
[----:B------:R-:W-:Y:S01]  /*3670*/  HMMA.16816.F32 R56, R24, R92, R56 ;  /* 0x0000005c1838723c */ /* 0x000fe20000001838 */
[----:B-1----:R-:W-:-:S05]  /*3680*/  FMUL.FTZ R0, R64, c[0x0][0x320] ;  /* 0x0000c80040007a20 */ /* 0x002fca0000410000 */
[----:B------:R1:W1:Y:S02]  /*3690*/  MUFU.TANH R132, R0 ;  /* 0x0000000000847308 */ /* 0x0002640000002400 */
[----:B-1----:R-:W-:-:S06]  /*36a0*/  FMUL.FTZ R0, R65, c[0x0][0x320] ;  /* 0x0000c80041007a20 */ /* 0x002fcc0000410000 */
[----:B------:R1:W1:Y:S02]  /*36b0*/  MUFU.TANH R129, R0 ;  /* 0x0000000000817308 */ /* 0x0002640000002400 */
[----:B-1----:R-:W-:-:S06]  /*36c0*/  FMUL.FTZ R0, R66, c[0x0][0x320] ;  /* 0x0000c80042007a20 */ /* 0x002fcc0000410000 */
[----:B------:R1:W1:Y:S02]  /*36d0*/  MUFU.TANH R124, R0 ;  /* 0x00000000007c7308 */ /* 0x0002640000002400 */
[----:B-1----:R-:W-:Y:S02]  /*36e0*/  FMUL.FTZ R0, R67, c[0x0][0x320] ;  /* 0x0000c80043007a20 */ /* 0x002fe40000410000 */
[----:B------:R-:W-:Y:S04]  /*36f0*/  HMMA.16816.F32 R64, R8, R38, R48 ;  /* 0x000000260840723c */ /* 0x000fe80000001830 */
[----:B------:R1:W1:Y:S04]  /*3700*/  MUFU.TANH R119, R0 ;  /* 0x0000000000777308 */ /* 0x0002680000002400 */
[----:B------:R-:W-:Y:S01]  /*3710*/  HMMA.16816.F32 R48, R20, R92, R52 ;  /* 0x0000005c1430723c */ /* 0x000fe20000001834 */
[----:B-1----:R-:W-:-:S07]  /*3720*/  FMUL.FTZ R0, R76, c[0x0][0x320] ;  /* 0x0000c8004c007a20 */ /* 0x002fce0000410000 */
[----:B------:R-:W-:Y:S01]  /*3730*/  HMMA.16816.F32 R52, R32, R86, RZ ;  /* 0x000000562034723c */ /* 0x000fe200000018ff */
[----:B------:R1:W1:Y:S07]  /*3740*/  MUFU.TANH R118, R0 ;  /* 0x0000000000767308 */ /* 0x00026e0000002400 */
[----:B------:R-:W-:Y:S01]  /*3750*/  HMMA.16816.F32 R68, R4, R38, R60 ;  /* 0x000000260444723c */ /* 0x000fe2000000183c */
[----:B-1----:R-:W-:-:S07]  /*3760*/  FMUL.FTZ R0, R77, c[0x0][0x320] ;  /* 0x0000c8004d007a20 */ /* 0x002fce0000410000 */
[----:B-----5:R-:W-:Y:S01]  /*3770*/  HMMA.16816.F32 R56, R16, R40, R56 ;  /* 0x000000281038723c */ /* 0x020fe20000001838 */
[----:B------:R1:W1:Y:S07]  /*3780*/  MUFU.TANH R117, R0 ;  /* 0x0000000000757308 */ /* 0x00026e0000002400 */
        /* <DEDUP_REMOVED lines=12> */
[----:B-1----:R-:W-:-:S06]  /*3850*/  FMUL.FTZ R0, R66, c[0x0][0x320] ;  /* 0x0000c80042007a20 */ /* 0x002fcc0000410000 */
[----:B------:R1:W1:Y:S02]  /*3860*/  MUFU.TANH R91, R0 ;  /* 0x00000000005b7308 */ /* 0x0002640000002400 */
[----:B-1----:R-:W-:Y:S02]  /*3870*/  FMUL.FTZ R0, R67, c[0x0][0x320] ;  /* 0x0000c80043007a20 */ /* 0x002fe40000410000 */
[----:B--2---:R-:W-:Y:S04]  /*3880*/  HMMA.16816.F32 R64, R8, R44, R56 ;  /* 0x0000002c0840723c */ /* 0x004fe80000001838 */
[----:B------:R1:W2:Y:S04]  /*3890*/  MUFU.TANH R120, R0 ;  /* 0x0000000000787308 */ /* 0x0002a80000002400 */
[----:B------:R-:W-:Y:S01]  /*38a0*/  HMMA.16816.F32 R56, R32, R96, RZ ;  /* 0x000000602038723c */ /* 0x000fe200000018ff */
[----:B-1----:R-:W-:-:S04]  /*38b0*/  FMUL.FTZ R0, R68, c[0x0][0x320] ;  /* 0x0000c80044007a20 */ /* 0x002fc80000410000 */
[----:B------:R1:W1:Y:S03]  /*38c0*/  MUFU.TANH R87, R0 ;  /* 0x0000000000577308 */ /* 0x0002660000002400 */
[----:B------:R-:W-:Y:S08]  /*38d0*/  HMMA.16816.F32 R72, R4, R44, R36 ;  /* 0x0000002c0448723c */ /* 0x000ff00000001824 */
[----:B------:R-:W-:Y:S01]  /*38e0*/  HMMA.16816.F32 R36, R16, R42, R48 ;  /* 0x0000002a1024723c */ /* 0x000fe20000001830 */
[----:B------:R-:W5:Y:S01]  /*38f0*/  LDSM.16.M88.4 R48, [R202+0x1800] ;  /* 0x00180000ca30783b */ /* 0x000f620000000200 */
[----:B-1----:R-:W-:-:S04]  /*3900*/  FMUL.FTZ R0, R69, c[0x0][0x320] ;  /* 0x0000c80045007a20 */ /* 0x002fc80000410000 */
[----:B------:R1:W1:Y:S02]  /*3910*/  MUFU.TANH R86, R0 ;  /* 0x0000000000567308 */ /* 0x0002640000002400 */
[----:B------:R-:W-:Y:S01]  /*3920*/  HMMA.16816.F32 R60, R12, R42, R60 ;  /* 0x0000002a0c3c723c */ /* 0x000fe2000000183c */
[----:B-1----:R-:W-:-:S05]  /*3930*/  FMUL.FTZ R0, R70, c[0x0][0x320] ;  /* 0x0000c80046007a20 */ /* 0x002fca0000410000 */
[----:B------:R1:W1:Y:S02]  /*3940*/  MUFU.TANH R85, R0 ;  /* 0x0000000000557308 */ /* 0x0002640000002400 */
[----:B------:R-:W-:Y:S01]  /*3950*/  HMMA.16816.F32 R52, R28, R96, RZ ;  /* 0x000000601c34723c */ /* 0x000fe200000018ff */
[----:B-1----:R-:W-:-:S05]  /*3960*/  FMUL.FTZ R0, R71, c[0x0][0x320] ;  /* 0x0000c80047007a20 */ /* 0x002fca0000410000 */
[----:B------:R1:W1:Y:S02]  /*3970*/  MUFU.TANH R92, R0 ;  /* 0x00000000005c7308 */ /* 0x0002640000002400 */
[----:B------:R-:W-:Y:S01]  /*3980*/  HMMA.16816.F32 R56, R24, R100, R56 ;  /* 0x000000641838723c */ /* 0x000fe20000001838 */
[----:B-1----:R-:W-:-:S05]  /*3990*/  FMUL.FTZ R0, R64, c[0x0][0x320] ;  /* 0x0000c80040007a20 */ /* 0x002fca0000410000 */
[----:B------:R1:W1:Y:S02]  /*39a0*/  MUFU.TANH R121, R0 ;  /* 0x0000000000797308 */ /* 0x0002640000002400 */
[----:B-1----:R-:W-:-:S06]  /*39b0*/  FMUL.FTZ R0, R65, c[0x0][0x320] ;  /* 0x0000c80041007a20 */ /* 0x002fcc0000410000 */
[----:B------:R1:W1:Y:S01]  /*39c0*/  MUFU.TANH R130, R0 ;  /* 0x0000000000827308 */ /* 0x0002620000002400 */
[----:B------:R-:W-:Y:S01]  /*39d0*/  HMMA.16816.F32 R68, R4, R46, R60 ;  /* 0x0000002e0444723c */ /* 0x000fe2000000183c */
[----:B-1----:R-:W-:-:S06]  /*39e0*/  FMUL.FTZ R0, R66, c[0x0][0x320] ;  /* 0x0000c80042007a20 */ /* 0x002fcc0000410000 */
[----:B------:R1:W1:Y:S01]  /*39f0*/  MUFU.TANH R134, R0 ;  /* 0x0000000000867308 */ /* 0x0002620000002400 */
[----:B------:R-:W-:Y:S01]  /*3a00*/  HMMA.16816.F32 R40, R20, R100, R52 ;  /* 0x000000641428723c */ /* 0x000fe20000001834 */
[----:B-1----:R-:W-:-:S07]  /*3a10*/  FMUL.FTZ R0, R67, c[0x0][0x320] ;  /* 0x0000c80043007a20 */ /* 0x002fce0000410000 */
[----:B------:R-:W-:Y:S01]  /*3a20*/  HMMA.16816.F32 R64, R8, R46, R36 ;  /* 0x0000002e0840723c */ /* 0x000fe20000001824 */
[----:B------:R-:W1:Y:S01]  /*3a30*/  LDSM.16.M88.4 R36, [R199+0x1800] ;  /* 0x00180000c724783b */ /* 0x000e620000000200 */
[----:B------:R2:W1:Y:S06]  /*3a40*/  MUFU.TANH R137, R0 ;  /* 0x0000000000897308 */ /* 0x00046c0000002400 */
[----:B------:R-:W-:Y:S01]  /*3a50*/  HMMA.16816.F32 R44, R32, R98, RZ ;  /* 0x00000062202c723c */ /* 0x000fe200000018ff */
[----:B--2---:R-:W-:-:S04]  /*3a60*/  FMUL.FTZ R0, R72, c[0x0][0x320] ;  /* 0x0000c80048007a20 */ /* 0x004fc80000410000 */
[----:B------:R2:W1:Y:S03]  /*3a70*/  MUFU.TANH R122, R0 ;  /* 0x00000000007a7308 */ /* 0x0004660000002400 */
[----:B-----5:R-:W-:Y:S01]  /*3a80*/  HMMA.16816.F32 R52, R16, R48, R56 ;  /* 0x000000301034723c */ /* 0x020fe20000001838 */
[----:B--2---:R-:W-:-:S04]  /*3a90*/  FMUL.FTZ R0, R73, c[0x0][0x320] ;  /* 0x0000c80049007a20 */ /* 0x004fc80000410000 */
[----:B------:R2:W1:Y:S03]  /*3aa0*/  MUFU.TANH R123, R0 ;  /* 0x00000000007b7308 */ /* 0x0004660000002400 */
[----:B------:R-:W-:Y:S01]  /*3ab0*/  HMMA.16816.F32 R56, R28, R98, RZ ;  /* 0x000000621c38723c */ /* 0x000fe200000018ff */
[----:B--2---:R-:W-:-:S04]  /*3ac0*/  FMUL.FTZ R0, R74, c[0x0][0x320] ;  /* 0x0000c8004a007a20 */ /* 0x004fc80000410000 */
[----:B------:R2:W1:Y:S03]  /*3ad0*/  MUFU.TANH R126, R0 ;  /* 0x00000000007e7308 */ /* 0x0004660000002400 */
[----:B------:R-:W-:Y:S01]  /*3ae0*/  HMMA.16816.F32 R40, R12, R48, R40 ;  /* 0x000000300c28723c */ /* 0x000fe20000001828 */
[----:B--2---:R-:W-:-:S04]  /*3af0*/  FMUL.FTZ R0, R75, c[0x0][0x320] ;  /* 0x0000c8004b007a20 */ /* 0x004fc80000410000 */
[----:B------:R2:W1:Y:S03]  /*3b00*/  MUFU.TANH R127, R0 ;  /* 0x00000000007f7308 */ /* 0x0004660000002400 */
[----:B------:R-:W-:Y:S01]  /*3b10*/  HMMA.16816.F32 R44, R24, R102, R44 ;  /* 0x00000066182c723c */ /* 0x000fe2000000182c */
[----:B--2---:R-:W-:-:S04]  /*3b20*/  FMUL.FTZ R0, R64, c[0x0][0x320] ;  /* 0x0000c80040007a20 */ /* 0x004fc80000410000 */
[----:B------:R2:W1:Y:S02]  /*3b30*/  MUFU.TANH R131, R0 ;  /* 0x0000000000837308 */ /* 0x0004640000002400 */
[----:B--2---:R-:W-:-:S06]  /*3b40*/  FMUL.FTZ R0, R65, c[0x0][0x320] ;  /* 0x0000c80041007a20 */ /* 0x004fcc0000410000 */
[----:B------:R2:W1:Y:S01]  /*3b50*/  MUFU.TANH R133, R0 ;  /* 0x0000000000857308 */ /* 0x0004620000002400 */
[----:B------:R-:W-:Y:S01]  /*3b60*/  HMMA.16816.F32 R60, R20, R102, R56 ;  /* 0x00000066143c723c */ /* 0x000fe20000001838 */
[----:B--2---:R-:W-:-:S06]  /*3b70*/  FMUL.FTZ R0, R66, c[0x0][0x320] ;  /* 0x0000c80042007a20 */ /* 0x004fcc0000410000 */
[----:B------:R2:W1:Y:S01]  /*3b80*/  MUFU.TANH R138, R0 ;  /* 0x00000000008a7308 */ /* 0x0004620000002400 */
[----:B------:R-:W-:Y:S01]  /*3b90*/  HMMA.16816.F32 R56, R32, R104, RZ ;  /* 0x000000682038723c */ /* 0x000fe200000018ff */
[----:B--2---:R-:W-:-:S07]  /*3ba0*/  FMUL.FTZ R0, R67, c[0x0][0x320] ;  /* 0x0000c80043007a20 */ /* 0x004fce0000410000 */
[----:B-1----:R-:W-:Y:S01]  /*3bb0*/  HMMA.16816.F32 R64, R8, R36, R52 ;  /* 0x000000240840723c */ /* 0x002fe20000001834 */
[----:B------:R1:W2:Y:S02]  /*3bc0*/  MUFU.TANH R144, R0 ;  /* 0x0000000000907308 */ /* 0x0002a40000002400 */
[----:B-1----:R-:W-:-:S06]  /*3bd0*/  FMUL.FTZ R0, R68, c[0x0][0x320] ;  /* 0x0000c80044007a20 */ /* 0x002fcc0000410000 */
[----:B------:R1:W1:Y:S01]  /*3be0*/  MUFU.TANH R84, R0 ;  /* 0x0000000000547308 */ /* 0x0002620000002400 */
        /* <DEDUP_REMOVED lines=15> */
[----:B------:R1:W1:Y:S01]  /*3ce0*/  MUFU.TANH R82, R0 ;  /* 0x0000000000527308 */ /* 0x0002620000002400 */
[----:B------:R-:W-:Y:S01]  /*3cf0*/  HMMA.16816.F32 R32, R32, R106, RZ ;  /* 0x0000006a2020723c */ /* 0x000fe200000018ff */
[----:B-1----:R-:W-:-:S06]  /*3d00*/  FMUL.FTZ R0, R66, c[0x0][0x320] ;  /* 0x0000c80042007a20 */ /* 0x002fcc0000410000 */
[----:B------:R1:W1:Y:S01]  /*3d10*/  MUFU.TANH R78, R0 ;  /* 0x00000000004e7308 */ /* 0x0002620000002400 */
[----:B------:R-:W-:Y:S01]  /*3d20*/  HMMA.16816.F32 R52, R20, R108, R52 ;  /* 0x0000006c1434723c */ /* 0x000fe20000001834 */
[----:B-1----:R-:W-:-:S07]  /*3d30*/  FMUL.FTZ R0, R67, c[0x0][0x320] ;  /* 0x0000c80043007a20 */ /* 0x002fce0000410000 */
[----:B------:R-:W-:Y:S01]  /*3d40*/  HMMA.16816.F32 R64, R8, R38, R44 ;  /* 0x000000260840723c */ /* 0x000fe2000000182c */
[----:B------:R-:W1:Y:S01]  /*3d50*/  LDSM.16.M88.4 R44, [R199+0x2000] ;  /* 0x00200000c72c783b */ /* 0x000e620000000200 */
[----:B------:R2:W1:Y:S01]  /*3d60*/  MUFU.TANH R77, R0 ;  /* 0x00000000004d7308 */ /* 0x0004620000002400 */
[----:B------:R-:W-:Y:S01]  /*3d70*/  ISETP.GT.AND P0, PT, R88, R247, PT ;  /* 0x000000f75800720c */ /* 0x000fe20003f04270 */
[----:B------:R-:W-:-:S04]  /*3d80*/  DEPBAR.LE SB0, 0x0 ;  /* 0x000080000000791a */ /* 0x000fc80000000000 */
[----:B--2---:R-:W-:-:S04]  /*3d90*/  FMUL.FTZ R0, R72, c[0x0][0x320] ;  /* 0x0000c80048007a20 */ /* 0x004fc80000410000 */
[----:B------:R2:W1:Y:S01]  /*3da0*/  MUFU.TANH R76, R0 ;  /* 0x00000000004c7308 */ /* 0x0004620000002400 */
[----:B------:R-:W-:Y:S08]  /*3db0*/  HMMA.16816.F32 R60, R4, R38, R48 ;  /* 0x00000026043c723c */ /* 0x000ff00000001830 */
        /* <DEDUP_REMOVED lines=11> */
[----:B------:R2:W2:Y:S03]  /*3e70*/  MUFU.TANH R57, R0 ;  /* 0x0000000000397308 */ /* 0x0004a60000002400 */
[----:B-1----:R-:W-:Y:S01]  /*3e80*/  HMMA.16816.F32 R36, R8, R44, R36 ;  /* 0x0000002c0824723c */ /* 0x002fe20000001824 */
[----:B--2---:R-:W-:-:S04]  /*3e90*/  FMUL.FTZ R0, R65, c[0x0][0x320] ;  /* 0x0000c80041007a20 */ /* 0x004fc80000410000 */
[----:B------:R1:W2:Y:S02]  /*3ea0*/  MUFU.TANH R56, R0 ;  /* 0x0000000000387308 */ /* 0x0002a40000002400 */
[----:B-1----:R-:W-:-:S06]  /*3eb0*/  FMUL.FTZ R0, R66, c[0x0][0x320] ;  /* 0x0000c80042007a20 */ /* 0x002fcc0000410000 */
[----:B------:R1:W1:Y:S01]  /*3ec0*/  MUFU.TANH R58, R0 ;  /* 0x00000000003a7308 */ /* 0x0002620000002400 */
[----:B------:R-:W-:Y:S01]  /*3ed0*/  HMMA.16816.F32 R32, R20, R110, R48 ;  /* 0x0000006e1420723c */ /* 0x000fe20000001830 */
[----:B-1----:R-:W-:-:S06]  /*3ee0*/  FMUL.FTZ R0, R67, c[0x0][0x320] ;  /* 0x0000c80043007a20 */ /* 0x002fcc0000410000 */
[----:B------:R1:W1:Y:S01]  /*3ef0*/  MUFU.TANH R54, R0 ;  /* 0x0000000000367308 */ /* 0x0002620000002400 */
[----:B------:R-:W-:Y:S01]  /*3f00*/  HMMA.16816.F32 R16, R16, R42, R24 ;  /* 0x0000002a1010723c */ /* 0x000fe20000001818 */
[----:B-1----:R-:W-:-:S06]  /*3f10*/  FMUL.FTZ R0, R60, c[0x0][0x320] ;  /* 0x0000c8003c007a20 */ /* 0x002fcc0000410000 */
[----:B------:R1:W1:Y:S01]  /*3f20*/  MUFU.TANH R52, R0 ;  /* 0x0000000000347308 */ /* 0x0002620000002400 */
[----:B------:R-:W-:Y:S01]  /*3f30*/  HMMA.16816.F32 R20, R4, R44, R28 ;  /* 0x0000002c0414723c */ /* 0x000fe2000000181c */
[----:B-1----:R-:W-:-:S06]  /*3f40*/  FMUL.FTZ R0, R61, c[0x0][0x320] ;  /* 0x0000c8003d007a20 */ /* 0x002fcc0000410000 */
[----:B------:R1:W1:Y:S02]  /*3f50*/  MUFU.TANH R53, R0 ;  /* 0x0000000000357308 */ /* 0x0002640000002400 */
[----:B-1----:R-:W-:-:S06]  /*3f60*/  FMUL.FTZ R0, R62, c[0x0][0x320] ;  /* 0x0000c8003e007a20 */ /* 0x002fcc0000410000 */
[----:B------:R1:W1:Y:S02]  /*3f70*/  MUFU.TANH R40, R0 ;  /* 0x0000000000287308 */ /* 0x0002640000002400 */
        /* <DEDUP_REMOVED lines=35> */
[----:B------:R-:W-:Y:S01]  /*41b0*/  BSSY B0, `(.L_x_73) ;  /* 0x0000022000007945 */ /* 0x000fe20003800000 */
[----:B-1----:R-:W-:-:S06]  /*41c0*/  FMUL.FTZ R0, R7, c[0x0][0x320] ;  /* 0x0000c80007007a20 */ /* 0x002fcc0000410000 */
[----:B------:R1:W1:Y:S01]  /*41d0*/  MUFU.TANH R22, R0 ;  /* 0x0000000000167308 */ /* 0x0002620000002400 */
[----:B------:R-:W-:Y:S06]  /*41e0*/  BAR.SYNC.DEFER_BLOCKING 0x0 ;  /* 0x0000000000007b1d */ /* 0x000fec0000010000 */
[----:B------:R-:W-:Y:S05]  /*41f0*/  @!P0 BRA `(.L_x_74) ;  /* 0x000001d000008947 */ /* 0x000fea0003800000 */
[----:B-1234-:R-:W-:Y:S01]  /*4200*/  IADD3 R0, R246, -0x2, RZ ;  /* 0xfffffffef6007810 */ /* 0x01efe20007ffe0ff */
[C---:B------:R-:W-:Y:S01]  /*4210*/  IMAD.SHL.U32 R10, R152.reuse, 0x20, RZ ;  /* 0x00000020980a7824 */ /* 0x040fe200078e00ff */
[----:B------:R-:W-:Y:S02]  /*4220*/  SHF.L.U64.HI R11, R152, 0x5, R153 ;  /* 0x00000005980b7819 */ /* 0x000fe40000010299 */
[----:B------:R-:W-:-:S05]  /*4230*/  SHF.R.S32.HI R2, RZ, 0x1f, R0 ;  /* 0x0000001fff027819 */ /* 0x000fca0000011400 */
[----:B------:R-:W-:Y:S02]  /*4240*/  IMAD R4, R2, c[0x0][0x1e0], RZ ;  /* 0x0000780002047a24 */ /* 0x000fe400078e02ff */
[----:B------:R-:W-:-:S04]  /*4250*/  IMAD.WIDE.U32 R2, R0, c[0x0][0x1e0], RZ ;  /* 0x0000780000027a25 */ /* 0x000fc800078e00ff */
[----:B------:R-:W-:-:S04]  /*4260*/  IMAD R0, R0, c[0x0][0x1e4], R4 ;  /* 0x0000790000007a24 */ /* 0x000fc800078e0204 */
[----:B------:R-:W-:Y:S02]  /*4270*/  IMAD.IADD R0, R3, 0x1, R0 ;  /* 0x0000000103007824 */ /* 0x000fe400078e0200 */
[----:B------:R-:W-:-:S04]  /*4280*/  IMAD.WIDE.U32 R2, R2, 0x50, R112 ;  /* 0x0000005002027825 */ /* 0x000fc800078e0070 */
[----:B------:R-:W-:Y:S01]  /*4290*/  IMAD R0, R0, 0x50, RZ ;  /* 0x0000005000007824 */ /* 0x000fe200078e02ff */
[----:B------:R-:W-:-:S04]  /*42a0*/  LEA R8, P0, R2, c[0x0][0x1c8], 0x1 ;  /* 0x0000720002087a11 */ /* 0x000fc800078008ff */
[----:B------:R-:W-:Y:S02]  /*42b0*/  IADD3 R0, R3, R0, RZ ;  /* 0x0000000003007210 */ /* 0x000fe40007ffe0ff */
[----:B------:R-:W-:Y:S02]  /*42c0*/  IADD3 R6, P2, R10, R8, RZ ;  /* 0x000000080a067210 */ /* 0x000fe40007f5e0ff */
[----:B------:R-:W-:Y:S02]  /*42d0*/  LEA.HI.X R9, R2, c[0x0][0x1cc], R0, 0x1, P0 ;  /* 0x0000730002097a11 */ /* 0x000fe400000f0c00 */
[----:B------:R-:W-:-:S03]  /*42e0*/  IADD3 R4, P0, R6, R10, RZ ;  /* 0x0000000a06047210 */ /* 0x000fc60007f1e0ff */
[----:B------:R-:W-:Y:S01]  /*42f0*/  IMAD.X R7, R11, 0x1, R9, P2 ;  /* 0x000000010b077824 */ /* 0x000fe200010e0609 */
[-C--:B------:R-:W-:Y:S01]  /*4300*/  IADD3 R2, P2, R4, R10.reuse, RZ ;  /* 0x0000000a04027210 */ /* 0x080fe20007f5e0ff */
[----:B------:R-:W-:Y:S01]  /*4310*/  @!PT LDS RZ, [RZ] ;  /* 0x00000000fffff984 */ /* 0x000fe20000000800 */
[----:B------:R-:W-:Y:S01]  /*4320*/  @!PT LDS RZ, [RZ] ;  /* 0x00000000fffff984 */ /* 0x000fe20000000800 */
[----:B------:R-:W-:Y:S01]  /*4330*/  @!PT LDS RZ, [RZ] ;  /* 0x00000000fffff984 */ /* 0x000fe20000000800 */
[----:B------:R1:W-:Y:S03]  /*4340*/  LDGSTS.E.BYPASS.LTC128B.128 [R213+0x2900], [R8.64], !P1 ;  /* 0x0290000008d57fae */ /* 0x0003e6000c901d48 */
[----:B------:R-:W-:Y:S01]  /*4350*/  IADD3.X R5, R7, R11, RZ, P0, !PT ;  /* 0x0000000b07057210 */ /* 0x000fe200007fe4ff */
[----:B------:R1:W-:Y:S01]  /*4360*/  LDGSTS.E.BYPASS.LTC128B.128 [R213+0x3100], [R6.64], !P1 ;  /* 0x0310000006d57fae */ /* 0x0003e2000c901d48 */
[----:B------:R-:W-:-:S03]  /*4370*/  IADD3 R10, P0, R2, R10, RZ ;  /* 0x0000000a020a7210 */ /* 0x000fc60007f1e0ff */
[----:B------:R-:W-:Y:S01]  /*4380*/  IMAD.X R3, R5, 0x1, R11, P2 ;  /* 0x0000000105037824 */ /* 0x000fe200010e060b */
[----:B------:R1:W-:Y:S04]  /*4390*/  LDGSTS.E.BYPASS.LTC128B.128 [R213+0x3900], [R4.64], !P1 ;  /* 0x0390000004d57fae */ /* 0x0003e8000c901d48 */
[----:B------:R-:W-:Y:S01]  /*43a0*/  IADD3.X R11, R3, R11, RZ, P0, !PT ;  /* 0x0000000b030b7210 */ /* 0x000fe200007fe4ff */
[----:B------:R1:W-:Y:S04]  /*43b0*/  LDGSTS.E.BYPASS.LTC128B.128 [R213+0x4100], [R2.64], !P1 ;  /* 0x0410000002d57fae */ /* 0x0003e8000c901d48 */
[----:B------:R1:W-:Y:S02]  /*43c0*/  LDGSTS.E.BYPASS.LTC128B.128 [R213+0x4900], [R10.64], !P1 ;  /* 0x049000000ad57fae */ /* 0x0003e4000c901d48 */
.L_x_74:
[----:B--234-:R-:W-:Y:S05]  /*43d0*/  BSYNC B0 ;  /* 0x0000000000007941 */ /* 0x01cfea0003800000 */
.L_x_73:
[----:B-1----:R-:W2:Y:S04]  /*43e0*/  LDL R0, [R1+0x4c] ;  /* 0x00004c0001007983 */ /* 0x002ea80000100800 */
[----:B------:R-:W0:Y:S01]  /*43f0*/  LDGDEPBAR ;  /* 0x00000000000079af */ /* 0x000e220000000000 */
[----:B--2---:R-:W-:-:S04]  /*4400*/  IADD3 R0, -R0, R89, R90 ;  /* 0x0000005900007210 */ /* 0x004fc80007ffe15a */
[C---:B------:R-:W-:Y:S02]  /*4410*/  ISETP.GT.AND P2, PT, R0.reuse, RZ, PT ;  /* 0x000000ff0000720c */ /* 0x040fe40003f44270 */
[C---:B------:R-:W-:Y:S02]  /*4420*/  ISETP.GT.AND P0, PT, R0.reuse, 0x1, PT ;  /* 0x000000010000780c */ /* 0x040fe40003f04270 */
[----:B------:R-:W-:Y:S02]  /*4430*/  ISETP.GT.AND P6, PT, R0, 0x8, PT ;  /* 0x000000080000780c */ /* 0x000fe40003fc4270 */
[----:B------:R-:W-:Y:S02]  /*4440*/  FSEL R8, R151, -INF , P2 ;  /* 0xff80000097087808 */ /* 0x000fe40001000000 */
[----:B------:R-:W-:Y:S02]  /*4450*/  FSEL R25, R150, -INF , P0 ;  /* 0xff80000096197808 */ /* 0x000fe40000000000 */
[----:B------:R-:W-:-:S02]  /*4460*/  ISETP.GT.AND P5, PT, R0, 0x9, PT ;  /* 0x000000090000780c */ /* 0x000fc40003fa4270 */
[----:B------:R-:W-:Y:S02]  /*4470*/  FSEL R9, R147, -INF , P2 ;  /* 0xff80000093097808 */ /* 0x000fe40001000000 */
[----:B------:R-:W-:Y:S02]  /*4480*/  FSEL R10, R146, -INF , P0 ;  /* 0xff800000920a7808 */ /* 0x000fe40000000000 */
[----:B------:R-:W-:Y:S02]  /*4490*/  FSEL R26, R145, -INF , P6 ;  /* 0xff800000911a7808 */ /* 0x000fe40003000000 */
[----:B------:R-:W-:Y:S02]  /*44a0*/  FMNMX.FTZ R2, R8, R25, !PT ;  /* 0x0000001908027209 */ /* 0x000fe40007810000 */
[----:B------:R-:W-:Y:S02]  /*44b0*/  ISETP.GT.AND P4, PT, R0, 0x10, PT ;  /* 0x000000100000780c */ /* 0x000fe40003f84270 */
[----:B------:R-:W-:-:S02]  /*44c0*/  FSEL R11, R136, -INF , P6 ;  /* 0xff800000880b7808 */ /* 0x000fc40003000000 */
[----:B------:R-:W-:Y:S02]  /*44d0*/  FSEL R27, R143, -INF , P5 ;  /* 0xff8000008f1b7808 */ /* 0x000fe40002800000 */
[----:B------:R-:W-:Y:S02]  /*44e0*/  FMNMX.FTZ R3, R9, R10, !PT ;  /* 0x0000000a09037209 */ /* 0x000fe40007810000 */
[----:B------:R-:W-:Y:S02]  /*44f0*/  FMNMX.FTZ R2, R26, R2, !PT ;  /* 0x000000021a027209 */ /* 0x000fe40007810000 */
[----:B------:R-:W-:Y:S02]  /*4500*/  FSEL R71, R93, -INF , P4 ;  /* 0xff8000005d477808 */ /* 0x000fe40002000000 */
[----:B------:R-:W-:Y:S02]  /*4510*/  ISETP.GT.AND P3, PT, R0, 0x11, PT ;  /* 0x000000110000780c */ /* 0x000fe40003f64270 */
[----:B------:R-:W-:-:S02]  /*4520*/  FSEL R12, R135, -INF , P5 ;  /* 0xff800000870c7808 */ /* 0x000fc40002800000 */
[----:B------:R-:W-:Y:S02]  /*4530*/  FSEL R93, R132, -INF , P4 ;  /* 0xff800000845d7808 */ /* 0x000fe40002000000 */
[----:B------:R-:W-:Y:S02]  /*4540*/  FMNMX.FTZ R3, R11, R3, !PT ;  /* 0x000000030b037209 */ /* 0x000fe40007810000 */
[----:B------:R-:W-:Y:S02]  /*4550*/  FMNMX.FTZ R2, R27, R2, !PT ;  /* 0x000000021b027209 */ /* 0x000fe40007810000 */
[----:B------:R-:W-:Y:S02]  /*4560*/  FSEL R13, R141, -INF , P2 ;  /* 0xff8000008d0d7808 */ /* 0x000fe40001000000 */
[----:B------:R-:W-:Y:S02]  /*4570*/  FSEL R32, R149, -INF , P2 ;  /* 0xff80000095207808 */ /* 0x000fe40001000000 */
[----:B------:R-:W-:-:S02]  /*4580*/  ISETP.GT.AND P2, PT, R0, 0x18, PT ;  /* 0x000000180000780c */ /* 0x000fc40003f44270 */
[----:B------:R-:W-:Y:S02]  /*4590*/  FSEL R14, R142, -INF , P0 ;  /* 0xff8000008e0e7808 */ /* 0x000fe40000000000 */
[----:B------:R-:W-:Y:S02]  /*45a0*/  FSEL R33, R148, -INF , P0 ;  /* 0xff80000094217808 */ /* 0x000fe40000000000 */
[----:B------:R-:W-:Y:S02]  /*45b0*/  FSEL R36, R118, -INF , P4 ;  /* 0xff80000076247808 */ /* 0x000fe40002000000 */
[----:B------:R-:W-:Y:S02]  /*45c0*/  FSEL R94, R129, -INF , P3 ;  /* 0xff800000815e7808 */ /* 0x000fe40001800000 */
[----:B------:R-:W-:Y:S02]  /*45d0*/  FMNMX.FTZ R3, R12, R3, !PT ;  /* 0x000000030c037209 */ /* 0x000fe40007810000 */
[----:B------:R-:W-:-:S02]  /*45e0*/  FMNMX.FTZ R2, R93, R2, !PT ;  /* 0x000000025d027209 */ /* 0x000fc40007810000 */
[----:B------:R-:W-:Y:S02]  /*45f0*/  ISETP.GT.AND P0, PT, R0, 0x19, PT ;  /* 0x000000190000780c */ /* 0x000fe40003f04270 */
[----:B------:R-:W-:Y:S02]  /*4600*/  FSEL R37, R117, -INF , P3 ;  /* 0xff80000075257808 */ /* 0x000fe40001800000 */
[----:B------:R-:W-:Y:S02]  /*4610*/  FSEL R95, R116, -INF , P2 ;  /* 0xff800000745f7808 */ /* 0x000fe40001000000 */
[----:B------:R-:W-:Y:S02]  /*4620*/  FMNMX.FTZ R3, R36, R3, !PT ;  /* 0x0000000324037209 */ /* 0x000fe40007810000 */
[----:B------:R-:W-:Y:S02]  /*4630*/  FMNMX.FTZ R2, R94, R2, !PT ;  /* 0x000000025e027209 */ /* 0x000fe40007810000 */
[----:B------:R-:W-:-:S02]  /*4640*/  FSEL R15, R125, -INF , P6 ;  /* 0xff8000007d0f7808 */ /* 0x000fc40003000000 */
[----:B------:R-:W-:Y:S02]  /*4650*/  FSEL R34, R140, -INF , P6 ;  /* 0xff8000008c227808 */ /* 0x000fe40003000000 */
[----:B------:R-:W-:Y:S02]  /*4660*/  FSEL R24, R128, -INF , P5 ;  /* 0xff80000080187808 */ /* 0x000fe40002800000 */
[----:B------:R-:W-:Y:S02]  /*4670*/  FSEL R35, R139, -INF , P5 ;  /* 0xff8000008b237808 */ /* 0x000fe40002800000 */
[----:B------:R-:W-:Y:S02]  /*4680*/  FSEL R101, R124, -INF , P4 ;  /* 0xff8000007c657808 */ /* 0x000fe40002000000 */
[----:B------:R-:W-:Y:S02]  /*4690*/  FSEL R72, R114, -INF , P3 ;  /* 0xff80000072487808 */ /* 0x000fe40001800000 */
        /* <DEDUP_REMOVED lines=8> */
[C---:B------:R-:W-:Y:S02]  /*4720*/  ISETP.GT.AND P6, PT, R0.reuse, 0x20, PT ;  /* 0x000000200000780c */ /* 0x040fe40003fc4270 */
[C---:B------:R-:W-:Y:S02]  /*4730*/  ISETP.GT.AND P5, PT, R0.reuse, 0x21, PT ;  /* 0x000000210000780c */ /* 0x040fe40003fa4270 */
[C---:B------:R-:W-:Y:S02]  /*4740*/  ISETP.GT.AND P4, PT, R0.reuse, 0x28, PT ;  /* 0x000000280000780c */ /* 0x040fe40003f84270 */
[C---:B------:R-:W-:Y:S02]  /*4750*/  ISETP.GT.AND P3, PT, R0.reuse, 0x29, PT ;  /* 0x000000290000780c */ /* 0x040fe40003f64270 */
[----:B------:R-:W-:-:S02]  /*4760*/  ISETP.GT.AND P2, PT, R0, 0x30, PT ;  /* 0x000000300000780c */ /* 0x000fc40003f44270 */
[----:B------:R-:W-:Y:S02]  /*4770*/  ISETP.GT.AND P0, PT, R0, 0x31, PT ;  /* 0x000000310000780c */ /* 0x000fe40003f04270 */
[----:B------:R-:W-:Y:S02]  /*4780*/  FMNMX.FTZ R3, R37, R3, !PT ;  /* 0x0000000325037209 */ /* 0x000fe40007810000 */
[----:B------:R-:W-:Y:S02]  /*4790*/  FMNMX.FTZ R2, R95, R2, !PT ;  /* 0x000000025f027209 */ /* 0x000fe40007810000 */
        /* <DEDUP_REMOVED lines=24> */
[C---:B------:R-:W-:Y:S02]  /*4920*/  ISETP.GT.AND P6, PT, R0.reuse, 0x38, PT ;  /* 0x000000380000780c */ /* 0x040fe40003fc4270 */
[C---:B------:R-:W-:Y:S02]  /*4930*/  ISETP.GT.AND P5, PT, R0.reuse, 0x39, PT ;  /* 0x000000390000780c */ /* 0x040fe40003fa4270 */
[----:B------:R-:W-:-:S02]  /*4940*/  ISETP.GT.AND P4, PT, R0, 0x40, PT ;  /* 0x000000400000780c */ /* 0x000fc40003f84270 */
[C---:B------:R-:W-:Y:S02]  /*4950*/  ISETP.GT.AND P3, PT, R0.reuse, 0x41, PT ;  /* 0x000000410000780c */ /* 0x040fe40003f64270 */
[C---:B------:R-:W-:Y:S02]  /*4960*/  ISETP.GT.AND P2, PT, R0.reuse, 0x48, PT ;  /* 0x000000480000780c */ /* 0x040fe40003f44270 */
[----:B------:R-:W-:Y:S02]  /*4970*/  ISETP.GT.AND P0, PT, R0, 0x49, PT ;  /* 0x000000490000780c */ /* 0x000fe40003f04270 */
        /* <DEDUP_REMOVED lines=18> */
[----:B------:R-:W-:Y:S02]  /*4aa0*/  FSEL R135, R57, -INF , P6 ;  /* 0xff80000039877808 */ /* 0x000fe40003000000 */
[----:B------:R-:W-:Y:S02]  /*4ab0*/  FMNMX.FTZ R0, R148, R0, !PT ;  /* 0x0000000094007209 */ /* 0x000fe40007810000 */
[----:B------:R-:W-:-:S02]  /*4ac0*/  FMNMX.FTZ R2, R136, R2, !PT ;  /* 0x0000000288027209 */ /* 0x000fc40007810000 */
[----:B------:R-:W-:Y:S02]  /*4ad0*/  FMNMX.FTZ R3, R92, R3, !PT ;  /* 0x000000035c037209 */ /* 0x000fe40007810000 */
[----:B------:R-:W-:Y:S02]  /*4ae0*/  FSEL R146, R52, -INF , P6 ;  /* 0xff80000034927808 */ /* 0x000fe40003000000 */
[----:B------:R-:W-:Y:S02]  /*4af0*/  FSEL R152, R56, -INF , P5 ;  /* 0xff80000038987808 */ /* 0x000fe40002800000 */
[----:B------:R-:W-:Y:S02]  /*4b00*/  FMNMX.FTZ R0, R147, R0, !PT ;  /* 0x0000000093007209 */ /* 0x000fe40007810000 */
[----:B------:R-:W-:Y:S02]  /*4b10*/  FMNMX.FTZ R2, R135, R2, !PT ;  /* 0x0000000287027209 */ /* 0x000fe40007810000 */
[----:B------:R-:W-:-:S02]  /*4b20*/  FMNMX.FTZ R3, R126, R3, !PT ;  /* 0x000000037e037209 */ /* 0x000fc40007810000 */
[----:B------:R-:W-:Y:S02]  /*4b30*/  FSEL R145, R53, -INF , P5 ;  /* 0xff80000035917808 */ /* 0x000fe40002800000 */
[----:B------:R-:W-:Y:S02]  /*4b40*/  FSEL R174, R30, -INF , P4 ;  /* 0xff8000001eae7808 */ /* 0x000fe40002000000 */
[----:B------:R-:W-:Y:S02]  /*4b50*/  FMNMX.FTZ R0, R146, R0, !PT ;  /* 0x0000000092007209 */ /* 0x000fe40007810000 */
[----:B------:R-:W-:Y:S02]  /*4b60*/  FMNMX.FTZ R2, R152, R2, !PT ;  /* 0x0000000298027209 */ /* 0x000fe40007810000 */
[----:B------:R-:W-:Y:S02]  /*4b70*/  FMNMX.FTZ R3, R127, R3, !PT ;  /* 0x000000037f037209 */ /* 0x000fe40007810000 */
[----:B------:R-:W-:-:S02]  /*4b80*/  FSEL R215, R20, -INF , P4 ;  /* 0xff80000014d77808 */ /* 0x000fc40002000000 */
[----:B------:R-:W-:Y:S02]  /*4b90*/  FSEL R177, R31, -INF , P3 ;  /* 0xff8000001fb17808 */ /* 0x000fe40001800000 */
[----:B------:R-:W-:Y:S02]  /*4ba0*/  FMNMX.FTZ R0, R145, R0, !PT ;  /* 0x0000000091007209 */ /* 0x000fe40007810000 */
[----:B------:R-:W-:Y:S02]  /*4bb0*/  FMNMX.FTZ R2, R174, R2, !PT ;  /* 0x00000002ae027209 */ /* 0x000fe40007810000 */
[----:B------:R-:W-:Y:S02]  /*4bc0*/  FMNMX.FTZ R3, R128, R3, !PT ;  /* 0x0000000380037209 */ /* 0x000fe40007810000 */
[----:B------:R-:W-:Y:S02]  /*4bd0*/  FSEL R218, R21, -INF , P3 ;  /* 0xff80000015da7808 */ /* 0x000fe40001800000 */
[----:B------:R-:W-:-:S02]  /*4be0*/  FSEL R176, R18, -INF , P2 ;  /* 0xff80000012b07808 */ /* 0x000fc40001000000 */
[----:B------:R-:W-:Y:S02]  /*4bf0*/  FMNMX.FTZ R0, R215, R0, !PT ;  /* 0x00000000d7007209 */ /* 0x000fe40007810000 */
[----:B------:R-:W-:Y:S02]  /*4c00*/  FMNMX.FTZ R2, R177, R2, !PT ;  /* 0x00000002b1027209 */ /* 0x000fe40007810000 */
[----:B------:R-:W-:Y:S02]  /*4c10*/  FMNMX.FTZ R4, R129, R3, !PT ;  /* 0x0000000381047209 */ /* 0x000fe40007810000 */
[----:B------:R-:W-:Y:S02]  /*4c20*/  FSEL R212, R16, -INF , P2 ;  /* 0xff80000010d47808 */ /* 0x000fe40001000000 */
[----:B------:R-:W-:Y:S02]  /*4c30*/  FSEL R182, R19, -INF , P0 ;  /* 0xff80000013b67808 */ /* 0x000fe40000000000 */
[----:B------:R-:W-:-:S02]  /*4c40*/  FMNMX.FTZ R0, R218, R0, !PT ;  /* 0x00000000da007209 */ /* 0x000fc40007810000 */
[----:B------:R-:W-:Y:S02]  /*4c50*/  FMNMX.FTZ R3, R176, R2, !PT ;  /* 0x00000002b0037209 */ /* 0x000fe40007810000 */
[----:B------:R-:W-:Y:S02]  /*4c60*/  FMNMX.FTZ R2, R153, R4, !PT ;  /* 0x0000000499027209 */ /* 0x000fe40007810000 */
[----:B------:R-:W-:Y:S02]  /*4c70*/  FSEL R189, R17, -INF , P0 ;  /* 0xff80000011bd7808 */ /* 0x000fe40000000000 */
[----:B------:R-:W-:Y:S01]  /*4c80*/  FMNMX.FTZ R0, R212, R0, !PT ;  /* 0x00000000d4007209 */ /* 0x000fe20007810000 */
[----:B------:R-:W-:Y:S01]  /*4c90*/  LDSM.16.MT88.4 R16, [R197] ;  /* 0x00000000c510783b */ /* 0x000fe20000004200 */
[----:B------:R-:W-:Y:S02]  /*4ca0*/  FMNMX.FTZ R4, R182, R3, !PT ;  /* 0x00000003b6047209 */ /* 0x000fe40007810000 */
[----:B------:R-:W-:-:S02]  /*4cb0*/  FMNMX.FTZ R5, R32, R33, !PT ;  /* 0x0000002120057209 */ /* 0x000fc40007810000 */
[----:B------:R-:W-:Y:S01]  /*4cc0*/  FMNMX.FTZ R3, R189, R0, !PT ;  /* 0x00000000bd037209 */ /* 0x000fe20007810000 */
[----:B------:R-:W1:Y:S01]  /*4cd0*/  SHFL.BFLY PT, R7, R4, 0x2, 0x1f ;  /* 0x0c401f0004077f89 */ /* 0x000e6200000e0000 */
[----:B------:R-:W-:Y:S02]  /*4ce0*/  FMNMX.FTZ R0, R34, R5, !PT ;  /* 0x0000000522007209 */ /* 0x000fe40007810000 */
[----:B------:R-:W-:Y:S01]  /*4cf0*/  FSEL R151, R40, -INF , P6 ;  /* 0xff80000028977808 */ /* 0x000fe20003000000 */
[----:B------:R-:W2:Y:S01]  /*4d00*/  SHFL.BFLY PT, R6, R3, 0x2, 0x1f ;  /* 0x0c401f0003067f89 */ /* 0x000ea200000e0000 */
[----:B------:R-:W-:Y:S02]  /*4d10*/  FMNMX.FTZ R0, R35, R0, !PT ;  /* 0x0000000023007209 */ /* 0x000fe40007810000 */
[----:B------:R-:W-:Y:S02]  /*4d20*/  FMNMX.FTZ R2, R154, R2, !PT ;  /* 0x000000029a027209 */ /* 0x000fe40007810000 */
[----:B------:R-:W-:-:S02]  /*4d30*/  FMNMX.FTZ R0, R101, R0, !PT ;  /* 0x0000000065007209 */ /* 0x000fc40007810000 */
[----:B------:R-:W-:Y:S02]  /*4d40*/  FSEL R139, R48, -INF , P5 ;  /* 0xff800000308b7808 */ /* 0x000fe40002800000 */
[----:B------:R-:W-:Y:S02]  /*4d50*/  FMNMX.FTZ R0, R102, R0, !PT ;  /* 0x0000000066007209 */ /* 0x000fe40007810000 */
[----:B------:R-:W-:Y:S02]  /*4d60*/  FMNMX.FTZ R2, R151, R2, !PT ;  /* 0x0000000297027209 */ /* 0x000fe40007810000 */
[----:B------:R-:W-:Y:S02]  /*4d70*/  FMNMX.FTZ R0, R103, R0, !PT ;  /* 0x0000000067007209 */ /* 0x000fe40007810000 */
[----:B------:R-:W-:Y:S02]  /*4d80*/  FSEL R188, R29, -INF , P4 ;  /* 0xff8000001dbc7808 */ /* 0x000fe40002000000 */
[----:B------:R-:W-:-:S02]  /*4d90*/  FMNMX.FTZ R2, R139, R2, !PT ;  /* 0x000000028b027209 */ /* 0x000fc40007810000 */
[----:B------:R-:W-:Y:S02]  /*4da0*/  FMNMX.FTZ R5, R120, R0, !PT ;  /* 0x0000000078057209 */ /* 0x000fe40007810000 */
[----:B------:R-:W-:Y:S02]  /*4db0*/  FSEL R191, R28, -INF , P3 ;  /* 0xff8000001cbf7808 */ /* 0x000fe40001800000 */
[----:B------:R-:W-:Y:S01]  /*4dc0*/  FMNMX.FTZ R2, R188, R2, !PT ;  /* 0x00000002bc027209 */ /* 0x000fe20007810000 */
[----:B------:R-:W-:Y:S01]  /*4dd0*/  LDSM.16.MT88.4 R28, [R198] ;  /* 0x00000000c61c783b */ /* 0x000fe20000004200 */
[----:B-1----:R-:W-:Y:S02]  /*4de0*/  FMNMX.FTZ R0, R4, R7, !PT ;  /* 0x0000000704007209 */ /* 0x002fe40007810000 */
[----:B------:R-:W-:Y:S02]  /*4df0*/  FMNMX.FTZ R4, R134, R5, !PT ;  /* 0x0000000586047209 */ /* 0x000fe40007810000 */
[----:B------:R-:W-:-:S02]  /*4e00*/  FSEL R216, R23, -INF , P2 ;  /* 0xff80000017d87808 */ /* 0x000fc40001000000 */
[----:B------:R-:W-:Y:S02]  /*4e10*/  FMNMX.FTZ R2, R191, R2, !PT ;  /* 0x00000002bf027209 */ /* 0x000fe40007810000 */
[----:B--2---:R-:W-:Y:S02]  /*4e20*/  FMNMX.FTZ R3, R3, R6, !PT ;  /* 0x0000000603037209 */ /* 0x004fe40007810000 */
[----:B------:R-:W1:Y:S01]  /*4e30*/  SHFL.BFLY PT, R6, R0, 0x1, 0x1f ;  /* 0x0c201f0000067f89 */ /* 0x000e6200000e0000 */
[----:B------:R-:W-:Y:S02]  /*4e40*/  FMNMX.FTZ R4, R137, R4, !PT ;  /* 0x0000000489047209 */ /* 0x000fe40007810000 */
[----:B------:R-:W-:Y:S01]  /*4e50*/  FSEL R220, R22, -INF , P0 ;  /* 0xff80000016dc7808 */ /* 0x000fe20000000000 */
[----:B------:R-:W-:Y:S01]  /*4e60*/  SHFL.BFLY PT, R7, R3, 0x1, 0x1f ;  /* 0x0c201f0003077f89 */ /* 0x000fe200000e0000 */
[----:B------:R-:W-:Y:S02]  /*4e70*/  FMNMX.FTZ R2, R216, R2, !PT ;  /* 0x00000002d8027209 */ /* 0x000fe40007810000 */
[----:B------:R-:W-:Y:S01]  /*4e80*/  FMNMX.FTZ R4, R138, R4, !PT ;  /* 0x000000048a047209 */ /* 0x000fe20007810000 */
[----:B------:R-:W-:Y:S01]  /*4e90*/  LDSM.16.MT88.4 R20, [R201] ;  /* 0x00000000c914783b */ /* 0x000fe20000004200 */
[----:B------:R-:W-:-:S02]  /*4ea0*/  FMNMX.FTZ R2, R220, R2, !PT ;  /* 0x00000002dc027209 */ /* 0x000fc40007810000 */
[----:B------:R-:W-:Y:S02]  /*4eb0*/  FMNMX.FTZ R4, R144, R4, !PT ;  /* 0x0000000490047209 */ /* 0x000fe40007810000 */
[----:B------:R-:W-:Y:S01]  /*4ec0*/  FSEL R149, R58, -INF , P6 ;  /* 0xff8000003a957808 */ /* 0x000fe20003000000 */
[----:B------:R-:W2:Y:S01]  /*4ed0*/  SHFL.BFLY PT, R5, R2, 0x2, 0x1f ;  /* 0x0c401f0002057f89 */ /* 0x000ea200000e0000 */
[----:B------:R-:W-:Y:S02]  /*4ee0*/  FMNMX.FTZ R4, R219, R4, !PT ;  /* 0x00000004db047209 */ /* 0x000fe40007810000 */
[----:B------:R-:W-:Y:S02]  /*4ef0*/  FSEL R150, R54, -INF , P5 ;  /* 0xff80000036967808 */ /* 0x000fe40002800000 */
[----:B------:R-:W-:Y:S02]  /*4f00*/  FMNMX.FTZ R4, R192, R4, !PT ;  /* 0x00000004c0047209 */ /* 0x000fe40007810000 */
[----:B------:R-:W-:-:S02]  /*4f10*/  FSEL R214, R44, -INF , P4 ;  /* 0xff8000002cd67808 */ /* 0x000fc40002000000 */
[----:B------:R-:W-:Y:S02]  /*4f20*/  FMNMX.FTZ R4, R149, R4, !PT ;  /* 0x0000000495047209 */ /* 0x000fe40007810000 */
[----:B-1----:R-:W-:Y:S02]  /*4f30*/  FMNMX.FTZ R70, R0, R6, !PT ;  /* 0x0000000600467209 */ /* 0x002fe40007810000 */
[----:B------:R-:W-:Y:S02]  /*4f40*/  FMNMX.FTZ R0, R150, R4, !PT ;  /* 0x0000000496007209 */ /* 0x000fe40007810000 */
[----:B------:R-:W-:Y:S02]  /*4f50*/  FSEL R190, R43, -INF , P3 ;  /* 0xff8000002bbe7808 */ /* 0x000fe40001800000 */
[----:B------:R-:W-:Y:S02]  /*4f60*/  FMNMX.FTZ R0, R214, R0, !PT ;  /* 0x00000000d6007209 */ /* 0x000fe40007810000 */
[----:B------:R-:W-:-:S02]  /*4f70*/  FSEL R221, R41, -INF , P2 ;  /* 0xff80000029dd7808 */ /* 0x000fc40001000000 */
[----:B------:R-:W-:Y:S02]  /*4f80*/  FMNMX.FTZ R0, R190, R0, !PT ;  /* 0x00000000be007209 */ /* 0x000fe40007810000 */
[----:B------:R-:W-:Y:S02]  /*4f90*/  FSEL R222, R42, -INF , P0 ;  /* 0xff8000002ade7808 */ /* 0x000fe40000000000 */
[----:B--2---:R-:W-:Y:S01]  /*4fa0*/  FMNMX.FTZ R5, R2, R5, !PT ;  /* 0x0000000502057209 */ /* 0x004fe20007810000 */
[----:B------:R-:W-:Y:S01]  /*4fb0*/  LDSM.16.MT88.4 R40, [R200] ;  /* 0x00000000c828783b */ /* 0x000fe20000004200 */
[----:B------:R-:W-:Y:S02]  /*4fc0*/  FMNMX.FTZ R4, R221, R0, !PT ;  /* 0x00000000dd047209 */ /* 0x000fe40007810000 */
[----:B------:R-:W-:Y:S01]  /*4fd0*/  FMNMX.FTZ R68, R3, R7, !PT ;  /* 0x0000000703447209 */ /* 0x000fe20007810000 */
[----:B------:R-:W1:Y:S01]  /*4fe0*/  SHFL.BFLY PT, R6, R5, 0x1, 0x1f ;  /* 0x0c201f0005067f89 */ /* 0x000e6200000e0000 */
[----:B------:R-:W-:Y:S01]  /*4ff0*/  FMNMX.FTZ R4, R222, R4, !PT ;  /* 0x00000004de047209 */ /* 0x000fe20007810000 */
[C---:B------:R-:W-:Y:S01]  /*5000*/  FMUL.FTZ R3, R70.reuse, c[0x0][0x2d0] ;  /* 0x0000b40046037a20 */ /* 0x040fe20000410000 */
[----:B------:R-:W-:Y:S01]  /*5010*/  FSETP.NEU.FTZ.AND P3, PT, R70, -INF , PT ;  /* 0xff8000004600780b */ /* 0x000fe20003f7d000 */
[C---:B------:R-:W-:Y:S01]  /*5020*/  FMUL.FTZ R2, R68.reuse, c[0x0][0x2d0] ;  /* 0x0000b40044027a20 */ /* 0x040fe20000410000 */
[----:B------:R-:W-:Y:S01]  /*5030*/  FSETP.NEU.FTZ.AND P2, PT, R68, -INF , PT ;  /* 0xff8000004400780b */ /* 0x000fe20003f5d000 */
[----:B------:R-:W2:Y:S01]  /*5040*/  SHFL.BFLY PT, R7, R4, 0x2, 0x1f ;  /* 0x0c401f0004077f89 */ /* 0x000ea200000e0000 */
[----:B------:R-:W-:-:S02]  /*5050*/  FSEL R3, R3, RZ, P3 ;  /* 0x000000ff03037208 */ /* 0x000fc40001800000 */
[----:B------:R-:W-:-:S03]  /*5060*/  FSEL R2, R2, RZ, P2 ;  /* 0x000000ff02027208 */ /* 0x000fc60001000000 */
[----:B------:R-:W-:-:S04]  /*5070*/  FFMA.FTZ R0, R8, c[0x0][0x2d0], -R3 ;  /* 0x0000b40008007a23 */ /* 0x000fc80000010803 */
[----:B------:R3:W-:Y:S01]  /*5080*/  MUFU.EX2 R243, R0 ;  /* 0x0000000000f37308 */ /* 0x0007e20000000800 */
[----:B-1----:R-:W-:Y:S01]  /*5090*/  FMNMX.FTZ R5, R5, R6, !PT ;  /* 0x0000000605057209 */ /* 0x002fe20007810000 */
[----:B------:R-:W-:-:S03]  /*50a0*/  FFMA.FTZ R6, R11, c[0x0][0x2d0], -R2 ;  /* 0x0000b4000b067a23 */ /* 0x000fc60000010802 */
[----:B------:R-:W-:-:S03]  /*50b0*/  FSETP.NEU.FTZ.AND P0, PT, R5, -INF , PT ;  /* 0xff8000000500780b */ /* 0x000fc60003f1d000 */
[----:B------:R1:W-:Y:S01]  /*50c0*/  MUFU.EX2 R244, R6 ;  /* 0x0000000600f47308 */ /* 0x0003e20000000800 */
[----:B--2---:R-:W-:Y:S01]  /*50d0*/  FMNMX.FTZ R4, R4, R7, !PT ;  /* 0x0000000704047209 */ /* 0x004fe20007810000 */
[----:B---3--:R-:W-:-:S04]  /*50e0*/  FFMA.FTZ R0, R9, c[0x0][0x2d0], -R2 ;  /* 0x0000b40009007a23 */ /* 0x008fc80000010802 */
[----:B------:R-:W2:Y:S02]  /*50f0*/  SHFL.BFLY PT, R7, R4, 0x1, 0x1f ;  /* 0x0c201f0004077f89 */ /* 0x000ea400000e0000 */
[----:B------:R3:W-:Y:S01]  /*5100*/  MUFU.EX2 R242, R0 ;  /* 0x0000000000f27308 */ /* 0x0007e20000000800 */
[----:B-1----:R-:W-:-:S07]  /*5110*/  FFMA.FTZ R6, R12, c[0x0][0x2d0], -R2 ;  /* 0x0000b4000c067a23 */ /* 0x002fce0000010802 */
[----:B------:R-:W1:Y:S01]  /*5120*/  MUFU.EX2 R245, R6 ;  /* 0x0000000600f57308 */ /* 0x000e620000000800 */
[----:B---3--:R-:W-:-:S07]  /*5130*/  FFMA.FTZ R0, R10, c[0x0][0x2d0], -R2 ;  /* 0x0000b4000a007a23 */ /* 0x008fce0000010802 */
[----:B------:R3:W4:Y:S01]  /*5140*/  MUFU.EX2 R241, R0 ;  /* 0x0000000000f17308 */ /* 0x0007220000000800 */
[----:B--2---:R-:W-:Y:S01]  /*5150*/  FMNMX.FTZ R69, R4, R7, !PT ;  /* 0x0000000704457209 */ /* 0x004fe20007810000 */
[----:B------:R-:W-:-:S06]  /*5160*/  FFMA.FTZ R4, R26, c[0x0][0x2d0], -R3 ;  /* 0x0000b4001a047a23 */ /* 0x000fcc0000010803 */
[----:B------:R-:W-:Y:S01]  /*5170*/  MUFU.EX2 R230, R4 ;  /* 0x0000000400e67308 */ /* 0x000fe20000000800 */
[----:B-1----:R-:W-:Y:S01]  /*5180*/  F2FP.PACK_AB R10, R245, R244 ;  /* 0x000000f4f50a723e */ /* 0x002fe200000000ff */
[----:B---3--:R-:W-:Y:S01]  /*5190*/  FMUL.FTZ R0, R5, c[0x0][0x2d0] ;  /* 0x0000b40005007a20 */ /* 0x008fe20000410000 */
[----:B----4-:R-:W-:-:S04]  /*51a0*/  F2FP.PACK_AB R8, R241, R242 ;  /* 0x000000f2f108723e */ /* 0x010fc800000000ff */
[----:B------:R-:W-:Y:S02]  /*51b0*/  FSEL R0, R0, RZ, P0 ;  /* 0x000000ff00007208 */ /* 0x000fe40000000000 */
[----:B------:R-:W-:-:S03]  /*51c0*/  FSETP.NEU.FTZ.AND P0, PT, R69, -INF , PT ;  /* 0xff8000004500780b */ /* 0x000fc60003f1d000 */
[----:B------:R-:W-:-:S04]  /*51d0*/  FFMA.FTZ R6, R13, c[0x0][0x2d0], -R0 ;  /* 0x0000b4000d067a23 */ /* 0x000fc80000010800 */
[----:B------:R1:W-:Y:S02]  /*51e0*/  MUFU.EX2 R238, R6 ;  /* 0x0000000600ee7308 */ /* 0x0003e40000000800 */
[----:B-1----:R-:W-:-:S06]  /*51f0*/  FFMA.FTZ R6, R14, c[0x0][0x2d0], -R0 ;  /* 0x0000b4000e067a23 */ /* 0x002fcc0000010800 */
[----:B------:R1:W2:Y:S02]  /*5200*/  MUFU.EX2 R237, R6 ;  /* 0x0000000600ed7308 */ /* 0x0002a40000000800 */
[----:B-1----:R-:W-:Y:S01]  /*5210*/  FFMA.FTZ R6, R15, c[0x0][0x2d0], -R0 ;  /* 0x0000b4000f067a23 */ /* 0x002fe20000010800 */
[----:B--2---:R-:W-:-:S05]  /*5220*/  F2FP.PACK_AB R9, R237, R238 ;  /* 0x000000eeed09723e */ /* 0x004fca00000000ff */
[----:B------:R1:W-:Y:S02]  /*5230*/  MUFU.EX2 R239, R6 ;  /* 0x0000000600ef7308 */ /* 0x0003e40000000800 */
[----:B-1----:R-:W-:-:S06]  /*5240*/  FFMA.FTZ R6, R24, c[0x0][0x2d0], -R0 ;  /* 0x0000b40018067a23 */ /* 0x002fcc0000010800 */
[----:B------:R1:W2:Y:S02]  /*5250*/  MUFU.EX2 R240, R6 ;  /* 0x0000000600f07308 */ /* 0x0002a40000000800 */
[----:B-1----:R-:W-:Y:S01]  /*5260*/  FFMA.FTZ R6, R25, c[0x0][0x2d0], -R3 ;  /* 0x0000b40019067a23 */ /* 0x002fe20000010803 */
[----:B--2---:R-:W-:-:S05]  /*5270*/  F2FP.PACK_AB R11, R240, R239 ;  /* 0x000000eff00b723e */ /* 0x004fca00000000ff */
[----:B------:R1:W2:Y:S02]  /*5280*/  MUFU.EX2 R231, R6 ;  /* 0x0000000600e77308 */ /* 0x0002a40000000800 */
[C---:B------:R-:W-:Y:S08]  /*5290*/  HMMA.16816.F32 R80, R8.reuse, R16, RZ ;  /* 0x000000100850723c */ /* 0x040ff000000018ff */
[----:B------:R-:W-:Y:S01]  /*52a0*/  HMMA.16816.F32 R64, R8, R18, RZ ;  /* 0x000000120840723c */ /* 0x000fe200000018ff */
[----:B-1----:R-:W-:Y:S01]  /*52b0*/  FMUL.FTZ R6, R69, c[0x0][0x2d0] ;  /* 0x0000b40045067a20 */ /* 0x002fe20000410000 */
[----:B--2---:R-:W-:-:S06]  /*52c0*/  F2FP.PACK_AB R12, R231, R243 ;  /* 0x000000f3e70c723e */ /* 0x004fcc00000000ff */
[C---:B------:R-:W-:Y:S01]  /*52d0*/  HMMA.16816.F32 R76, R8.reuse, R20, RZ ;  /* 0x00000014084c723c */ /* 0x040fe200000018ff */
[----:B------:R-:W-:Y:S01]  /*52e0*/  FSEL R4, R6, RZ, P0 ;  /* 0x000000ff06047208 */ /* 0x000fe20000000000 */
[----:B------:R-:W-:Y:S02]  /*52f0*/  FFMA.FTZ R6, R27, c[0x0][0x2d0], -R3 ;  /* 0x0000b4001b067a23 */ /* 0x000fe40000010803 */
[----:B------:R-:W1:Y:S02]  /*5300*/  LDSM.16.MT88.4 R24, [R197+0x800] ;  /* 0x00080000c518783b */ /* 0x000e640000004200 */
[----:B------:R2:W3:Y:S02]  /*5310*/  MUFU.EX2 R233, R6 ;  /* 0x0000000600e97308 */ /* 0x0004e40000000800 */
[C---:B------:R-:W-:Y:S08]  /*5320*/  HMMA.16816.F32 R56, R8.reuse, R28, RZ ;  /* 0x0000001c0838723c */ /* 0x040ff000000018ff */
[----:B------:R-:W-:Y:S01]  /*5330*/  HMMA.16816.F32 R48, R8, R40, RZ ;  /* 0x000000280830723c */ /* 0x000fe200000018ff */
[----:B--2---:R-:W-:Y:S01]  /*5340*/  FFMA.FTZ R6, R32, c[0x0][0x2d0], -R4 ;  /* 0x0000b40020067a23 */ /* 0x004fe20000010804 */
[----:B---3--:R-:W-:-:S06]  /*5350*/  F2FP.PACK_AB R14, R233, R230 ;  /* 0x000000e6e90e723e */ /* 0x008fcc00000000ff */
[C---:B------:R-:W-:Y:S01]  /*5360*/  HMMA.16816.F32 R60, R8.reuse, R22, RZ ;  /* 0x00000016083c723c */ /* 0x040fe200000018ff */
[----:B------:R2:W-:Y:S07]  /*5370*/  MUFU.EX2 R228, R6 ;  /* 0x0000000600e47308 */ /* 0x0005ee0000000800 */
[C---:B------:R-:W-:Y:S08]  /*5380*/  HMMA.16816.F32 R52, R8.reuse, R30, RZ ;  /* 0x0000001e0834723c */ /* 0x040ff000000018ff */
[----:B------:R-:W-:Y:S01]  /*5390*/  HMMA.16816.F32 R44, R8, R42, RZ ;  /* 0x0000002a082c723c */ /* 0x000fe200000018ff */
[----:B--2---:R-:W-:-:S04]  /*53a0*/  FFMA.FTZ R6, R33, c[0x0][0x2d0], -R4 ;  /* 0x0000b40021067a23 */ /* 0x004fc80000010804 */
[----:B------:R2:W3:Y:S02]  /*53b0*/  MUFU.EX2 R7, R6 ;  /* 0x0000000600077308 */ /* 0x0004e40000000800 */
[----:B--2---:R-:W-:Y:S01]  /*53c0*/  FFMA.FTZ R6, R34, c[0x0][0x2d0], -R4 ;  /* 0x0000b40022067a23 */ /* 0x004fe20000010804 */
[----:B---3--:R-:W-:-:S05]  /*53d0*/  F2FP.PACK_AB R13, R7, R228 ;  /* 0x000000e4070d723e */ /* 0x008fca00000000ff */
[----:B------:R2:W-:Y:S02]  /*53e0*/  MUFU.EX2 R227, R6 ;  /* 0x0000000600e37308 */ /* 0x0005e40000000800 */
[----:B--2---:R-:W-:Y:S02]  /*53f0*/  FFMA.FTZ R6, R35, c[0x0][0x2d0], -R4 ;  /* 0x0000b40023067a23 */ /* 0x004fe40000010804 */
[----:B------:R-:W-:Y:S04]  /*5400*/  LDSM.16.MT88.4 R32, [R200+0x800] ;  /* 0x00080000c820783b */ /* 0x000fe80000004200 */
[----:B------:R2:W3:Y:S02]  /*5410*/  MUFU.EX2 R229, R6 ;  /* 0x0000000600e57308 */ /* 0x0004e40000000800 */
[----:B--2---:R-:W-:Y:S01]  /*5420*/  FFMA.FTZ R6, R36, c[0x0][0x2d0], -R2 ;  /* 0x0000b40024067a23 */ /* 0x004fe20000010802 */
[----:B---3--:R-:W-:-:S05]  /*5430*/  F2FP.PACK_AB R15, R229, R227 ;  /* 0x000000e3e50f723e */ /* 0x008fca00000000ff */
[----:B------:R2:W-:Y:S02]  /*5440*/  MUFU.EX2 R232, R6 ;  /* 0x0000000600e87308 */ /* 0x0005e40000000800 */
[C---:B------:R-:W-:Y:S08]  /*5450*/  HMMA.16816.F32 R88, R12.reuse, R16, RZ ;  /* 0x000000100c58723c */ /* 0x040ff000000018ff */
[----:B------:R-:W-:Y:S01]  /*5460*/  HMMA.16816.F32 R104, R12, R18, RZ ;  /* 0x000000120c68723c */ /* 0x000fe200000018ff */
[----:B------:R-:W3:Y:S01]  /*5470*/  LDSM.16.MT88.4 R16, [R198+0x800] ;  /* 0x00080000c610783b */ /* 0x000ee20000004200 */
[----:B--2---:R-:W-:-:S04]  /*5480*/  FFMA.FTZ R6, R37, c[0x0][0x2d0], -R2 ;  /* 0x0000b40025067a23 */ /* 0x004fc80000010802 */
[----:B------:R2:W4:Y:S02]  /*5490*/  MUFU.EX2 R236, R6 ;  /* 0x0000000600ec7308 */ /* 0x0005240000000800 */
[C---:B------:R-:W-:Y:S08]  /*54a0*/  HMMA.16816.F32 R84, R12.reuse, R20, RZ ;  /* 0x000000140c54723c */ /* 0x040ff000000018ff */
[----:B------:R-:W-:Y:S01]  /*54b0*/  HMMA.16816.F32 R112, R12, R22, RZ ;  /* 0x000000160c70723c */ /* 0x000fe200000018ff */
[----:B--2---:R-:W-:-:S07]  /*54c0*/  FFMA.FTZ R6, R38, c[0x0][0x2d0], -R2 ;  /* 0x0000b40026067a23 */ /* 0x004fce0000010802 */
[C---:B------:R-:W-:Y:S01]  /*54d0*/  HMMA.16816.F32 R20, R12.reuse, R40, RZ ;  /* 0x000000280c14723c */ /* 0x040fe200000018ff */
[----:B----4-:R-:W-:Y:S01]  /*54e0*/  F2FP.PACK_AB R8, R236, R232 ;  /* 0x000000e8ec08723e */ /* 0x010fe200000000ff */
[----:B------:R2:W-:Y:S06]  /*54f0*/  MUFU.EX2 R235, R6 ;  /* 0x0000000600eb7308 */ /* 0x0005ec0000000800 */
[C---:B------:R-:W-:Y:S08]  /*5500*/  HMMA.16816.F32 R96, R12.reuse, R42, RZ ;  /* 0x0000002a0c60723c */ /* 0x040ff000000018ff */
[----:B------:R-:W-:Y:S01]  /*5510*/  HMMA.16816.F32 R116, R12, R30, RZ ;  /* 0x0000001e0c74723c */ /* 0x000fe200000018ff */
[----:B--2---:R-:W-:-:S02]  /*5520*/  FFMA.FTZ R6, R39, c[0x0][0x2d0], -R2 ;  /* 0x0000b40027067a23 */ /* 0x004fc40000010802 */
[----:B------:R-:W2:Y:S02]  /*5530*/  LDSM.16.MT88.4 R36, [R201+0x800] ;  /* 0x00080000c924783b */ /* 0x000ea40000004200 */
[----:B------:R4:W5:Y:S02]  /*5540*/  MUFU.EX2 R234, R6 ;  /* 0x0000000600ea7308 */ /* 0x0009640000000800 */
[----:B----4-:R-:W-:Y:S01]  /*5550*/  FFMA.FTZ R6, R71, c[0x0][0x2d0], -R0 ;  /* 0x0000b40047067a23 */ /* 0x010fe20000010800 */
[----:B-----5:R-:W-:-:S05]  /*5560*/  F2FP.PACK_AB R10, R234, R235 ;  /* 0x000000ebea0a723e */ /* 0x020fca00000000ff */
[----:B------:R4:W-:Y:S02]  /*5570*/  MUFU.EX2 R224, R6 ;  /* 0x0000000600e07308 */ /* 0x0009e40000000800 */
[----:B----4-:R-:W-:-:S06]  /*5580*/  FFMA.FTZ R6, R72, c[0x0][0x2d0], -R0 ;  /* 0x0000b40048067a23 */ /* 0x010fcc0000010800 */
[----:B------:R4:W5:Y:S02]  /*5590*/  MUFU.EX2 R223, R6 ;  /* 0x0000000600df7308 */ /* 0x0009640000000800 */
[--C-:B----4-:R-:W-:Y:S01]  /*55a0*/  FFMA.FTZ R6, R73, c[0x0][0x2d0], -R0.reuse ;  /* 0x0000b40049067a23 */ /* 0x110fe20000010800 */
[----:B-----5:R-:W-:Y:S01]  /*55b0*/  F2FP.PACK_AB R9, R223, R224 ;  /* 0x000000e0df09723e */ /* 0x020fe200000000ff */
[----:B------:R-:W-:Y:S01]  /*55c0*/  HMMA.16816.F32 R72, R12, R28, RZ ;  /* 0x0000001c0c48723c */ /* 0x000fe200000018ff */
[----:B------:R-:W4:Y:S03]  /*55d0*/  LDSM.16.MT88.4 R28, [R198+0x1000] ;  /* 0x00100000c61c783b */ /* 0x000f260000004200 */
[----:B------:R5:W-:Y:S01]  /*55e0*/  MUFU.EX2 R226, R6 ;  /* 0x0000000600e27308 */ /* 0x000be20000000800 */
[----:B------:R-:W-:Y:S01]  /*55f0*/  LDSM.16.MT88.4 R12, [R197+0x1000] ;  /* 0x00100000c50c783b */ /* 0x000fe20000004200 */
[----:B-----5:R-:W-:-:S06]  /*5600*/  FFMA.FTZ R6, R92, c[0x0][0x2d0], -R0 ;  /* 0x0000b4005c067a23 */ /* 0x020fcc0000010800 */
[----:B------:R5:W1:Y:S02]  /*5610*/  MUFU.EX2 R225, R6 ;  /* 0x0000000600e17308 */ /* 0x000a640000000800 */
[----:B-----5:R-:W-:Y:S01]  /*5620*/  FFMA.FTZ R6, R93, c[0x0][0x2d0], -R3 ;  /* 0x0000b4005d067a23 */ /* 0x020fe20000010803 */
[----:B-1----:R-:W-:-:S05]  /*5630*/  F2FP.PACK_AB R11, R225, R226 ;  /* 0x000000e2e10b723e */ /* 0x002fca00000000ff */
[----:B------:R1:W-:Y:S02]  /*5640*/  MUFU.EX2 R195, R6 ;  /* 0x0000000600c37308 */ /* 0x0003e40000000800 */
[C---:B------:R-:W-:Y:S08]  /*5650*/  HMMA.16816.F32 R108, R8.reuse, R24, R80 ;  /* 0x00000018086c723c */ /* 0x040ff00000001850 */
[----:B---3--:R-:W-:Y:S01]  /*5660*/  HMMA.16816.F32 R80, R8, R16, R56 ;  /* 0x000000100850723c */ /* 0x008fe20000001838 */
[----:B-1----:R-:W-:-:S04]  /*5670*/  FFMA.FTZ R6, R94, c[0x0][0x2d0], -R3 ;  /* 0x0000b4005e067a23 */ /* 0x002fc80000010803 */
[----:B------:R1:W3:Y:S03]  /*5680*/  MUFU.EX2 R194, R6 ;  /* 0x0000000600c27308 */ /* 0x0002e60000000800 */
[C---:B------:R-:W-:Y:S08]  /*5690*/  HMMA.16816.F32 R64, R8.reuse, R26, R64 ;  /* 0x0000001a0840723c */ /* 0x040ff00000001840 */
[----:B--2---:R-:W-:Y:S01]  /*56a0*/  HMMA.16816.F32 R60, R8, R38, R60 ;  /* 0x00000026083c723c */ /* 0x004fe2000000183c */
[----:B-1----:R-:W-:-:S07]  /*56b0*/  FFMA.FTZ R6, R95, c[0x0][0x2d0], -R3 ;  /* 0x0000b4005f067a23 */ /* 0x002fce0000010803 */
[C---:B------:R-:W-:Y:S01]  /*56c0*/  HMMA.16816.F32 R56, R8.reuse, R18, R52 ;  /* 0x000000120838723c */ /* 0x040fe20000001834 */
[----:B------:R1:W-:Y:S07]  /*56d0*/  MUFU.EX2 R217, R6 ;  /* 0x0000000600d97308 */ /* 0x0003ee0000000800 */
[C---:B------:R-:W-:Y:S08]  /*56e0*/  HMMA.16816.F32 R92, R8.reuse, R36, R76 ;  /* 0x00000024085c723c */ /* 0x040ff0000000184c */
[----:B------:R-:W-:Y:S01]  /*56f0*/  HMMA.16816.F32 R76, R8, R32, R48 ;  /* 0x00000020084c723c */ /* 0x000fe20000001830 */
[----:B-1----:R-:W-:-:S04]  /*5700*/  FFMA.FTZ R6, R100, c[0x0][0x2d0], -R3 ;  /* 0x0000b40064067a23 */ /* 0x002fc80000010803 */
[----:B------:R1:W2:Y:S03]  /*5710*/  MUFU.EX2 R193, R6 ;  /* 0x0000000600c17308 */ /* 0x0002a60000000800 */
[----:B------:R-:W-:Y:S07]  /*5720*/  HMMA.16816.F32 R44, R8, R34, R44 ;  /* 0x00000022082c723c */ /* 0x000fee000000182c */
[----:B---3--:R-:W-:Y:S01]  /*5730*/  F2FP.PACK_AB R8, R194, R195 ;  /* 0x000000c3c208723e */ /* 0x008fe200000000ff */
[----:B-1----:R-:W-:Y:S01]  /*5740*/  FFMA.FTZ R6, R101, c[0x0][0x2d0], -R4 ;  /* 0x0000b40065067a23 */ /* 0x002fe20000010804 */
[----:B--2---:R-:W-:-:S03]  /*5750*/  F2FP.PACK_AB R10, R193, R217 ;  /* 0x000000d9c10a723e */ /* 0x004fc600000000ff */
        /* <DEDUP_REMOVED lines=10> */
[----:B------:R1:W-:Y:S02]  /*5800*/  MUFU.EX2 R183, R6 ;  /* 0x0000000600b77308 */ /* 0x0003e40000000800 */
[C---:B------:R-:W-:Y:S08]  /*5810*/  HMMA.16816.F32 R52, R8.reuse, R24, R88 ;  /* 0x000000180834723c */ /* 0x040ff00000001858 */
[----:B------:R-:W-:Y:S01]  /*5820*/  HMMA.16816.F32 R40, R8, R26, R104 ;  /* 0x0000001a0828723c */ /* 0x000fe20000001868 */
[----:B-1----:R-:W-:-:S04]  /*5830*/  FFMA.FTZ R6, R122, c[0x0][0x2d0], -R2 ;  /* 0x0000b4007a067a23 */ /* 0x002fc80000010802 */
[----:B------:R1:W-:Y:S03]  /*5840*/  MUFU.EX2 R180, R6 ;  /* 0x0000000600b47308 */ /* 0x0003e60000000800 */
[C---:B------:R-:W-:Y:S08]  /*5850*/  HMMA.16816.F32 R48, R8.reuse, R36, R84 ;  /* 0x000000240830723c */ /* 0x040ff00000001854 */
[----:B------:R-:W-:Y:S01]  /*5860*/  HMMA.16816.F32 R24, R8, R38, R112 ;  /* 0x000000260818723c */ /* 0x000fe20000001870 */
[----:B------:R-:W2:Y:S01]  /*5870*/  LDSM.16.MT88.4 R36, [R200+0x1000] ;  /* 0x00100000c824783b */ /* 0x000ea20000004200 */
[----:B-1----:R-:W-:-:S06]  /*5880*/  FFMA.FTZ R6, R123, c[0x0][0x2d0], -R2 ;  /* 0x0000b4007b067a23 */ /* 0x002fcc0000010802 */
[C---:B------:R-:W-:Y:S01]  /*5890*/  HMMA.16816.F32 R100, R8.reuse, R32, R20 ;  /* 0x000000200864723c */ /* 0x040fe20000001814 */
[----:B------:R-:W1:Y:S01]  /*58a0*/  LDSM.16.MT88.4 R20, [R201+0x1000] ;  /* 0x00100000c914783b */ /* 0x000e620000004200 */
[----:B------:R3:W5:Y:S06]  /*58b0*/  MUFU.EX2 R181, R6 ;  /* 0x0000000600b57308 */ /* 0x00076c0000000800 */
[C---:B------:R-:W-:Y:S08]  /*58c0*/  HMMA.16816.F32 R72, R8.reuse, R16, R72 ;  /* 0x000000100848723c */ /* 0x040ff00000001848 */
[----:B------:R-:W-:Y:S01]  /*58d0*/  HMMA.16816.F32 R16, R8, R18, R116 ;  /* 0x000000120810723c */ /* 0x000fe20000001874 */
[----:B------:R-:W-:Y:S01]  /*58e0*/  LDSM.16.MT88.4 R116, [R201+0x2000] ;  /* 0x00200000c974783b */ /* 0x000fe20000004200 */
[----:B---3--:R-:W-:-:S04]  /*58f0*/  FFMA.FTZ R6, R124, c[0x0][0x2d0], -R2 ;  /* 0x0000b4007c067a23 */ /* 0x008fc80000010802 */
[----:B------:R3:W-:Y:S02]  /*5900*/  MUFU.EX2 R179, R6 ;  /* 0x0000000600b37308 */ /* 0x0007e40000000800 */
[----:B------:R-:W-:Y:S07]  /*5910*/  HMMA.16816.F32 R84, R8, R34, R96 ;  /* 0x000000220854723c */ /* 0x000fee0000001860 */
[----:B-----5:R-:W-:Y:S01]  /*5920*/  F2FP.PACK_AB R8, R181, R180 ;  /* 0x000000b4b508723e */ /* 0x020fe200000000ff */
[----:B---3--:R-:W-:-:S04]  /*5930*/  FFMA.FTZ R6, R125, c[0x0][0x2d0], -R2 ;  /* 0x0000b4007d067a23 */ /* 0x008fc80000010802 */
[----:B------:R3:W5:Y:S02]  /*5940*/  MUFU.EX2 R178, R6 ;  /* 0x0000000600b27308 */ /* 0x0007640000000800 */
[----:B---3--:R-:W-:Y:S01]  /*5950*/  FFMA.FTZ R6, R126, c[0x0][0x2d0], -R0 ;  /* 0x0000b4007e067a23 */ /* 0x008fe20000010800 */
[----:B-----5:R-:W-:-:S05]  /*5960*/  F2FP.PACK_AB R10, R178, R179 ;  /* 0x000000b3b20a723e */ /* 0x020fca00000000ff */
[----:B------:R3:W-:Y:S02]  /*5970*/  MUFU.EX2 R175, R6 ;  /* 0x0000000600af7308 */ /* 0x0007e40000000800 */
[----:B---3--:R-:W-:-:S06]  /*5980*/  FFMA.FTZ R6, R127, c[0x0][0x2d0], -R0 ;  /* 0x0000b4007f067a23 */ /* 0x008fcc0000010800 */
        /* <DEDUP_REMOVED lines=8> */
[----:B------:R3:W5:Y:S02]  /*5a10*/  MUFU.EX2 R170, R6 ;  /* 0x0000000600aa7308 */ /* 0x0007640000000800 */
[C---:B----4-:R-:W-:Y:S08]  /*5a20*/  HMMA.16816.F32 R88, R8.reuse, R28, R80 ;  /* 0x0000001c0858723c */ /* 0x050ff00000001850 */
[----:B--2---:R-:W-:Y:S01]  /*5a30*/  HMMA.16816.F32 R140, R8, R36, R76 ;  /* 0x00000024088c723c */ /* 0x004fe2000000184c */
[----:B---3--:R-:W-:-:S04]  /*5a40*/  FFMA.FTZ R6, R131, c[0x0][0x2d0], -R3 ;  /* 0x0000b40083067a23 */ /* 0x008fc80000010803 */
[----:B------:R2:W-:Y:S03]  /*5a50*/  MUFU.EX2 R169, R6 ;  /* 0x0000000600a97308 */ /* 0x0005e60000000800 */
[C---:B------:R-:W-:Y:S08]  /*5a60*/  HMMA.16816.F32 R80, R8.reuse, R14, R64 ;  /* 0x0000000e0850723c */ /* 0x040ff00000001840 */
[----:B-1----:R-:W-:Y:S01]  /*5a70*/  HMMA.16816.F32 R76, R8, R22, R60 ;  /* 0x00000016084c723c */ /* 0x002fe2000000183c */
[----:B--2---:R-:W-:-:S07]  /*5a80*/  FFMA.FTZ R6, R133, c[0x0][0x2d0], -R3 ;  /* 0x0000b40085067a23 */ /* 0x004fce0000010803 */
[C---:B------:R-:W-:Y:S01]  /*5a90*/  HMMA.16816.F32 R108, R8.reuse, R12, R108 ;  /* 0x0000000c086c723c */ /* 0x040fe2000000186c */
[----:B------:R1:W2:Y:S07]  /*5aa0*/  MUFU.EX2 R168, R6 ;  /* 0x0000000600a87308 */ /* 0x0002ae0000000800 */
[C---:B------:R-:W-:Y:S08]  /*5ab0*/  HMMA.16816.F32 R92, R8.reuse, R20, R92 ;  /* 0x00000014085c723c */ /* 0x040ff0000000185c */
[----:B------:R-:W-:Y:S01]  /*5ac0*/  HMMA.16816.F32 R64, R8, R30, R56 ;  /* 0x0000001e0840723c */ /* 0x000fe20000001838 */
[----:B-1----:R-:W-:-:S04]  /*5ad0*/  FFMA.FTZ R6, R132, c[0x0][0x2d0], -R3 ;  /* 0x0000b40084067a23 */ /* 0x002fc80000010803 */
[----:B------:R1:W-:Y:S03]  /*5ae0*/  MUFU.EX2 R167, R6 ;  /* 0x0000000600a77308 */ /* 0x0003e60000000800 */
[----:B------:R-:W-:Y:S07]  /*5af0*/  HMMA.16816.F32 R60, R8, R38, R44 ;  /* 0x00000026083c723c */ /* 0x000fee000000182c */
[----:B-----5:R-:W-:-:S02]  /*5b00*/  F2FP.PACK_AB R8, R170, R183 ;  /* 0x000000b7aa08723e */ /* 0x020fc400000000ff */
[----:B--2---:R-:W-:Y:S01]  /*5b10*/  F2FP.PACK_AB R10, R168, R169 ;  /* 0x000000a9a80a723e */ /* 0x004fe200000000ff */
[----:B-1----:R-:W-:-:S04]  /*5b20*/  FFMA.FTZ R6, R134, c[0x0][0x2d0], -R4 ;  /* 0x0000b40086067a23 */ /* 0x002fc80000010804 */
        /* <DEDUP_REMOVED lines=11> */
[C---:B------:R-:W-:Y:S01]  /*5be0*/  HMMA.16816.F32 R32, R8.reuse, R22, R24 ;  /* 0x000000160820723c */ /* 0x040fe20000001818 */
[----:B------:R-:W2:Y:S07]  /*5bf0*/  LDSM.16.MT88.4 R24, [R197+0x1800] ;  /* 0x00180000c518783b */ /* 0x000eae0000004200 */
[----:B------:R-:W-:Y:S01]  /*5c00*/  HMMA.16816.F32 R48, R8, R20, R48 ;  /* 0x000000140830723c */ /* 0x000fe20000001830 */
[----:B------:R-:W3:Y:S01]  /*5c10*/  LDSM.16.MT88.4 R20, [R201+0x1800] ;  /* 0x00180000c914783b */ /* 0x000ee20000004200 */
[----:B-1----:R-:W-:-:S03]  /*5c20*/  FFMA.FTZ R6, R135, c[0x0][0x2d0], -R3 ;  /* 0x0000b40087067a23 */ /* 0x002fc60000010803 */
[----:B------:R-:W-:Y:S01]  /*5c30*/  LDSM.16.MT88.4 R132, [R198+0x2000] ;  /* 0x00200000c684783b */ /* 0x000fe20000004200 */
[----:B------:R1:W-:Y:S02]  /*5c40*/  MUFU.EX2 R161, R6 ;  /* 0x0000000600a17308 */ /* 0x0003e40000000800 */
[C---:B------:R-:W-:Y:S08]  /*5c50*/  HMMA.16816.F32 R56, R8.reuse, R12, R52 ;  /* 0x0000000c0838723c */ /* 0x040ff00000001834 */
[----:B------:R-:W-:Y:S01]  /*5c60*/  HMMA.16816.F32 R44, R8, R36, R100 ;  /* 0x00000024082c723c */ /* 0x000fe20000001864 */
[----:B------:R-:W-:Y:S01]  /*5c70*/  LDSM.16.MT88.4 R100, [R197+0x2000] ;  /* 0x00200000c564783b */ /* 0x000fe20000004200 */
[----:B-1----:R-:W-:-:S06]  /*5c80*/  FFMA.FTZ R6, R148, c[0x0][0x2d0], -R2 ;  /* 0x0000b40094067a23 */ /* 0x002fcc0000010802 */
[C---:B------:R-:W-:Y:S01]  /*5c90*/  HMMA.16816.F32 R52, R8.reuse, R14, R40 ;  /* 0x0000000e0834723c */ /* 0x040fe20000001828 */
[----:B------:R-:W-:Y:S01]  /*5ca0*/  LDSM.16.MT88.4 R12, [R200+0x1800] ;  /* 0x00180000c80c783b */ /* 0x000fe20000004200 */
[----:B------:R1:W-:Y:S06]  /*5cb0*/  MUFU.EX2 R160, R6 ;  /* 0x0000000600a07308 */ /* 0x0003ec0000000800 */
[C---:B------:R-:W-:Y:S08]  /*5cc0*/  HMMA.16816.F32 R36, R8.reuse, R38, R84 ;  /* 0x000000260824723c */ /* 0x040ff00000001854 */
[----:B------:R-:W-:Y:S01]  /*5cd0*/  HMMA.16816.F32 R40, R8, R28, R72 ;  /* 0x0000001c0828723c */ /* 0x000fe20000001848 */
[----:B-1----:R-:W-:-:S04]  /*5ce0*/  FFMA.FTZ R6, R147, c[0x0][0x2d0], -R2 ;  /* 0x0000b40093067a23 */ /* 0x002fc80000010802 */
[----:B------:R1:W4:Y:S03]  /*5cf0*/  MUFU.EX2 R159, R6 ;  /* 0x00000006009f7308 */ /* 0x0003260000000800 */
[----:B------:R-:W-:Y:S01]  /*5d00*/  HMMA.16816.F32 R28, R8, R30, R16 ;  /* 0x0000001e081c723c */ /* 0x000fe20000001810 */
[----:B------:R-:W5:Y:S01]  /*5d10*/  LDSM.16.MT88.4 R16, [R198+0x1800] ;  /* 0x00180000c610783b */ /* 0x000f620000004200 */
[----:B-1----:R-:W-:-:S05]  /*5d20*/  FFMA.FTZ R6, R146, c[0x0][0x2d0], -R2 ;  /* 0x0000b40092067a23 */ /* 0x002fca0000010802 */
[----:B----4-:R-:W-:Y:S01]  /*5d30*/  F2FP.PACK_AB R8, R159, R160 ;  /* 0x000000a09f08723e */ /* 0x010fe200000000ff */
[----:B------:R1:W-:Y:S02]  /*5d40*/  MUFU.EX2 R158, R6 ;  /* 0x00000006009e7308 */ /* 0x0003e40000000800 */
[----:B-1----:R-:W-:-:S06]  /*5d50*/  FFMA.FTZ R6, R145, c[0x0][0x2d0], -R2 ;  /* 0x0000b40091067a23 */ /* 0x002fcc0000010802 */
[----:B------:R1:W4:Y:S02]  /*5d60*/  MUFU.EX2 R157, R6 ;  /* 0x00000006009d7308 */ /* 0x0003240000000800 */
[----:B-1----:R-:W-:Y:S01]  /*5d70*/  FFMA.FTZ R6, R153, c[0x0][0x2d0], -R0 ;  /* 0x0000b40099067a23 */ /* 0x002fe20000010800 */
[----:B----4-:R-:W-:-:S05]  /*5d80*/  F2FP.PACK_AB R10, R157, R158 ;  /* 0x0000009e9d0a723e */ /* 0x010fca00000000ff */
        /* <DEDUP_REMOVED lines=11> */
[C---:B--2---:R-:W-:Y:S08]  /*5e40*/  HMMA.16816.F32 R96, R8.reuse, R26, R80 ;  /* 0x0000001a0860723c */ /* 0x044ff00000001850 */
[----:B---3--:R-:W-:Y:S01]  /*5e50*/  HMMA.16816.F32 R112, R8, R22, R76 ;  /* 0x000000160870723c */ /* 0x008fe2000000184c */
[----:B-1----:R-:W-:-:S04]  /*5e60*/  FFMA.FTZ R6, R174, c[0x0][0x2d0], -R3 ;  /* 0x0000b400ae067a23 */ /* 0x002fc80000010803 */
[----:B------:R1:W-:Y:S03]  /*5e70*/  MUFU.EX2 R85, R6 ;  /* 0x0000000600557308 */ /* 0x0003e60000000800 */
[C---:B------:R-:W-:Y:S08]  /*5e80*/  HMMA.16816.F32 R108, R8.reuse, R24, R108 ;  /* 0x00000018086c723c */ /* 0x040ff0000000186c */
[----:B------:R-:W-:Y:S01]  /*5e90*/  HMMA.16816.F32 R92, R8, R20, R92 ;  /* 0x00000014085c723c */ /* 0x000fe2000000185c */
[----:B-1----:R-:W-:-:S07]  /*5ea0*/  FFMA.FTZ R6, R177, c[0x0][0x2d0], -R3 ;  /* 0x0000b400b1067a23 */ /* 0x002fce0000010803 */
[C---:B-----5:R-:W-:Y:S01]  /*5eb0*/  HMMA.16816.F32 R124, R8.reuse, R16, R88 ;  /* 0x00000010087c723c */ /* 0x060fe20000001858 */
[----:B------:R1:W2:Y:S07]  /*5ec0*/  MUFU.EX2 R84, R6 ;  /* 0x0000000600547308 */ /* 0x0002ae0000000800 */
[C---:B------:R-:W-:Y:S08]  /*5ed0*/  HMMA.16816.F32 R64, R8.reuse, R18, R64 ;  /* 0x000000120840723c */ /* 0x040ff00000001840 */
[----:B------:R-:W-:Y:S01]  /*5ee0*/  HMMA.16816.F32 R140, R8, R12, R140 ;  /* 0x0000000c088c723c */ /* 0x000fe2000000188c */
[--C-:B-1----:R-:W-:Y:S01]  /*5ef0*/  FFMA.FTZ R6, R176, c[0x0][0x2d0], -R3.reuse ;  /* 0x0000b400b0067a23 */ /* 0x102fe20000010803 */
[----:B--2---:R-:W-:Y:S01]  /*5f00*/  F2FP.PACK_AB R148, R84, R85 ;  /* 0x000000555494723e */ /* 0x004fe200000000ff */
[----:B------:R-:W-:-:S02]  /*5f10*/  FFMA.FTZ R3, R182, c[0x0][0x2d0], -R3 ;  /* 0x0000b400b6037a23 */ /* 0x000fc40000010803 */
[----:B------:R1:W-:Y:S03]  /*5f20*/  MUFU.EX2 R81, R6 ;  /* 0x0000000600517308 */ /* 0x0003e60000000800 */
[----:B------:R-:W-:Y:S05]  /*5f30*/  HMMA.16816.F32 R60, R8, R14, R60 ;  /* 0x0000000e083c723c */ /* 0x000fea000000183c */
[----:B------:R2:W-:Y:S02]  /*5f40*/  MUFU.EX2 R77, R3 ;  /* 0x00000003004d7308 */ /* 0x0005e40000000800 */
[----:B------:R-:W-:-:S02]  /*5f50*/  F2FP.PACK_AB R8, R165, R167 ;  /* 0x000000a7a508723e */ /* 0x000fc400000000ff */
[----:B------:R-:W-:Y:S01]  /*5f60*/  F2FP.PACK_AB R10, R152, R161 ;  /* 0x000000a1980a723e */ /* 0x000fe200000000ff */
[----:B-1----:R-:W-:-:S04]  /*5f70*/  FFMA.FTZ R6, R219, c[0x0][0x2d0], -R4 ;  /* 0x0000b400db067a23 */ /* 0x002fc80000010804 */
[----:B------:R1:W-:Y:S01]  /*5f80*/  MUFU.EX2 R80, R6 ;  /* 0x0000000600507308 */ /* 0x0003e20000000800 */
[----:B--2---:R-:W-:-:S07]  /*5f90*/  FFMA.FTZ R3, R215, c[0x0][0x2d0], -R2 ;  /* 0x0000b400d7037a23 */ /* 0x004fce0000010802 */
[----:B------:R2:W-:Y:S01]  /*5fa0*/  MUFU.EX2 R71, R3 ;  /* 0x0000000300477308 */ /* 0x0005e20000000800 */
[----:B-1----:R-:W-:-:S07]  /*5fb0*/  FFMA.FTZ R6, R192, c[0x0][0x2d0], -R4 ;  /* 0x0000b400c0067a23 */ /* 0x002fce0000010804 */
[----:B------:R1:W3:Y:S01]  /*5fc0*/  MUFU.EX2 R76, R6 ;  /* 0x00000006004c7308 */ /* 0x0002e20000000800 */
[----:B--2---:R-:W-:-:S07]  /*5fd0*/  FFMA.FTZ R3, R218, c[0x0][0x2d0], -R2 ;  /* 0x0000b400da037a23 */ /* 0x004fce0000010802 */
[----:B------:R2:W4:Y:S01]  /*5fe0*/  MUFU.EX2 R73, R3 ;  /* 0x0000000300497308 */ /* 0x0005220000000800 */
[----:B-1----:R-:W-:Y:S01]  /*5ff0*/  FFMA.FTZ R6, R149, c[0x0][0x2d0], -R4 ;  /* 0x0000b40095067a23 */ /* 0x002fe20000010804 */
[----:B---3--:R-:W-:-:S06]  /*6000*/  F2FP.PACK_AB R9, R76, R80 ;  /* 0x000000504c09723e */ /* 0x008fcc00000000ff */
[----:B------:R1:W-:Y:S01]  /*6010*/  MUFU.EX2 R75, R6 ;  /* 0x00000006004b7308 */ /* 0x0003e20000000800 */
[--C-:B--2---:R-:W-:Y:S01]  /*6020*/  FFMA.FTZ R3, R212, c[0x0][0x2d0], -R2.reuse ;  /* 0x0000b400d4037a23 */ /* 0x104fe20000010802 */
[----:B----4-:R-:W-:Y:S01]  /*6030*/  F2FP.PACK_AB R144, R73, R71 ;  /* 0x000000474990723e */ /* 0x010fe200000000ff */
[----:B------:R-:W-:-:S05]  /*6040*/  FFMA.FTZ R2, R189, c[0x0][0x2d0], -R2 ;  /* 0x0000b400bd027a23 */ /* 0x000fca0000010802 */
[----:B------:R2:W-:Y:S01]  /*6050*/  MUFU.EX2 R72, R3 ;  /* 0x0000000300487308 */ /* 0x0005e20000000800 */
[----:B-1----:R-:W-:Y:S01]  /*6060*/  FFMA.FTZ R6, R150, c[0x0][0x2d0], -R4 ;  /* 0x0000b40096067a23 */ /* 0x002fe20000010804 */
[----:B------:R-:W-:-:S06]  /*6070*/  F2FP.PACK_AB R150, R77, R81 ;  /* 0x000000514d96723e */ /* 0x000fcc00000000ff */
[----:B------:R-:W1:Y:S01]  /*6080*/  MUFU.EX2 R74, R6 ;  /* 0x00000006004a7308 */ /* 0x000e620000000800 */
[----:B--2---:R-:W-:-:S04]  /*6090*/  FADD.FTZ R3, R242, R241 ;  /* 0x000000f1f2037221 */ /* 0x004fc80000010000 */
[----:B------:R-:W-:Y:S01]  /*60a0*/  FADD.FTZ R3, R244, R3 ;  /* 0x00000003f4037221 */ /* 0x000fe20000010000 */
[----:B-1----:R-:W-:-:S07]  /*60b0*/  F2FP.PACK_AB R11, R74, R75 ;  /* 0x0000004b4a0b723e */ /* 0x002fce00000000ff */
[C---:B------:R-:W-:Y:S01]  /*60c0*/  HMMA.16816.F32 R56, R8.reuse, R24, R56 ;  /* 0x000000180838723c */ /* 0x040fe20000001838 */
[----:B------:R1:W2:Y:S07]  /*60d0*/  MUFU.EX2 R25, R2 ;  /* 0x0000000200197308 */ /* 0x0002ae0000000800 */
[C---:B------:R-:W-:Y:S08]  /*60e0*/  HMMA.16816.F32 R32, R8.reuse, R22, R32 ;  /* 0x000000160820723c */ /* 0x040ff00000001820 */
[----:B------:R-:W-:Y:S01]  /*60f0*/  HMMA.16816.F32 R48, R8, R20, R48 ;  /* 0x000000140830723c */ /* 0x000fe20000001830 */
[----:B-1----:R-:W-:Y:S01]  /*6100*/  FFMA.FTZ R2, R188, c[0x0][0x2d0], -R0 ;  /* 0x0000b400bc027a23 */ /* 0x002fe20000010800 */
[----:B--2---:R-:W-:-:S03]  /*6110*/  F2FP.PACK_AB R146, R25, R72 ;  /* 0x000000481992723e */ /* 0x004fc600000000ff */
[----:B------:R1:W-:Y:S03]  /*6120*/  MUFU.EX2 R24, R2 ;  /* 0x0000000200187308 */ /* 0x0003e60000000800 */
[C---:B------:R-:W-:Y:S08]  /*6130*/  HMMA.16816.F32 R44, R8.reuse, R12, R44 ;  /* 0x0000000c082c723c */ /* 0x040ff0000000182c */
[----:B------:R-:W-:Y:S01]  /*6140*/  HMMA.16816.F32 R52, R8, R26, R52 ;  /* 0x0000001a0834723c */ /* 0x000fe20000001834 */
[----:B-1----:R-:W-:-:S07]  /*6150*/  FFMA.FTZ R2, R191, c[0x0][0x2d0], -R0 ;  /* 0x0000b400bf027a23 */ /* 0x002fce0000010800 */
[C---:B------:R-:W-:Y:S01]  /*6160*/  HMMA.16816.F32 R40, R8.reuse, R16, R40 ;  /* 0x000000100828723c */ /* 0x040fe20000001828 */
[----:B------:R1:W2:Y:S07]  /*6170*/  MUFU.EX2 R22, R2 ;  /* 0x0000000200167308 */ /* 0x0002ae0000000800 */
[C---:B------:R-:W-:Y:S01]  /*6180*/  HMMA.16816.F32 R28, R8.reuse, R18, R28 ;  /* 0x00000012081c723c */ /* 0x040fe2000000181c */
[----:B------:R-:W3:Y:S07]  /*6190*/  LDSM.16.MT88.4 R16, [R200+0x2000] ;  /* 0x00200000c810783b */ /* 0x000eee0000004200 */
[----:B------:R-:W-:Y:S01]  /*61a0*/  HMMA.16816.F32 R36, R8, R14, R36 ;  /* 0x0000000e0824723c */ /* 0x000fe20000001824 */
[--C-:B-1----:R-:W-:Y:S01]  /*61b0*/  FFMA.FTZ R2, R216, c[0x0][0x2d0], -R0.reuse ;  /* 0x0000b400d8027a23 */ /* 0x102fe20000010800 */
[----:B--2---:R-:W-:Y:S01]  /*61c0*/  F2FP.PACK_AB R145, R22, R24 ;  /* 0x000000181691723e */ /* 0x004fe200000000ff */
[----:B------:R-:W-:-:S02]  /*61d0*/  FFMA.FTZ R0, R220, c[0x0][0x2d0], -R0 ;  /* 0x0000b400dc007a23 */ /* 0x000fc40000010800 */
[----:B------:R1:W-:Y:S08]  /*61e0*/  MUFU.EX2 R21, R2 ;  /* 0x0000000200157308 */ /* 0x0003f00000000800 */
[----:B------:R2:W4:Y:S01]  /*61f0*/  MUFU.EX2 R20, R0 ;  /* 0x0000000000147308 */ /* 0x0005220000000800 */
[----:B-1----:R-:W-:-:S04]  /*6200*/  FADD.FTZ R2, R243, R231 ;  /* 0x000000e7f3027221 */ /* 0x002fc80000010000 */
[----:B------:R-:W-:Y:S02]  /*6210*/  FADD.FTZ R6, R230, R2 ;  /* 0x00000002e6067221 */ /* 0x000fe40000010000 */
[----:B--2---:R-:W-:Y:S01]  /*6220*/  FFMA.FTZ R0, R214, c[0x0][0x2d0], -R4 ;  /* 0x0000b400d6007a23 */ /* 0x004fe20000010804 */
[----:B----4-:R-:W-:-:S03]  /*6230*/  F2FP.PACK_AB R147, R20, R21 ;  /* 0x000000151493723e */ /* 0x010fc600000000ff */
[----:B------:R1:W-:Y:S04]  /*6240*/  MUFU.EX2 R12, R0 ;  /* 0x00000000000c7308 */ /* 0x0003e80000000800 */
[C---:B------:R-:W-:Y:S08]  /*6250*/  HMMA.16816.F32 R88, R144.reuse, R100, R108 ;  /* 0x000000649058723c */ /* 0x040ff0000000186c */
[----:B------:R-:W-:Y:S01]  /*6260*/  HMMA.16816.F32 R108, R144, R116, R92 ;  /* 0x00000074906c723c */ /* 0x000fe2000000185c */
[----:B-1----:R-:W-:-:S04]  /*6270*/  FFMA.FTZ R0, R190, c[0x0][0x2d0], -R4 ;  /* 0x0000b400be007a23 */ /* 0x002fc80000010804 */
[----:B------:R1:W2:Y:S03]  /*6280*/  MUFU.EX2 R9, R0 ;  /* 0x0000000000097308 */ /* 0x0002a60000000800 */
[C---:B------:R-:W-:Y:S08]  /*6290*/  HMMA.16816.F32 R96, R144.reuse, R102, R96 ;  /* 0x000000669060723c */ /* 0x040ff00000001860 */
[----:B------:R-:W-:Y:S01]  /*62a0*/  HMMA.16816.F32 R112, R144, R118, R112 ;  /* 0x000000769070723c */ /* 0x000fe20000001870 */
[----:B-1----:R-:W-:Y:S01]  /*62b0*/  FFMA.FTZ R0, R221, c[0x0][0x2d0], -R4 ;  /* 0x0000b400dd007a23 */ /* 0x002fe20000010804 */
[----:B--2---:R-:W-:-:S06]  /*62c0*/  F2FP.PACK_AB R149, R9, R12 ;  /* 0x0000000c0995723e */ /* 0x004fcc00000000ff */
[C---:B------:R-:W-:Y:S01]  /*62d0*/  HMMA.16816.F32 R124, R144.reuse, R132, R124 ;  /* 0x00000084907c723c */ /* 0x040fe2000000187c */
[----:B------:R1:W-:Y:S07]  /*62e0*/  MUFU.EX2 R10, R0 ;  /* 0x00000000000a7308 */ /* 0x0003ee0000000800 */
[C---:B------:R-:W-:Y:S08]  /*62f0*/  HMMA.16816.F32 R128, R144.reuse, R134, R64 ;  /* 0x000000869080723c */ /* 0x040ff00000001840 */
[----:B---3--:R-:W-:Y:S01]  /*6300*/  HMMA.16816.F32 R140, R144, R16, R140 ;  /* 0x00000010908c723c */ /* 0x008fe2000000188c */
[----:B-1----:R-:W-:-:S04]  /*6310*/  FFMA.FTZ R0, R222, c[0x0][0x2d0], -R4 ;  /* 0x0000b400de007a23 */ /* 0x002fc80000010804 */
[----:B------:R1:W2:Y:S03]  /*6320*/  MUFU.EX2 R11, R0 ;  /* 0x00000000000b7308 */ /* 0x0002a60000000800 */
[----:B------:R-:W-:Y:S01]  /*6330*/  HMMA.16816.F32 R144, R144, R18, R60 ;  /* 0x000000129090723c */ /* 0x000fe2000000183c */
[----:B-1----:R-:W-:Y:S01]  /*6340*/  FADD.FTZ R0, R228, R7 ;  /* 0x00000007e4007221 */ /* 0x002fe20000010000 */
[----:B--2---:R-:W-:Y:S01]  /*6350*/  F2FP.PACK_AB R151, R11, R10 ;  /* 0x0000000a0b97723e */ /* 0x004fe200000000ff */
        /* <DEDUP_REMOVED lines=69> */
[----:B------:R-:W-:Y:S01]  /*67b0*/  FADD.FTZ R2, R73, R0 ;  /* 0x0000000049027221 */ /* 0x000fe20000010000 */
[----:B------:R-:W-:Y:S01]  /*67c0*/  IADD3 R0, R246, -0x2, RZ ;  /* 0xfffffffef6007810 */ /* 0x000fe20007ffe0ff */
[----:B------:R-:W-:-:S02]  /*67d0*/  FADD.FTZ R6, R22, R6 ;  /* 0x0000000616067221 */ /* 0x000fc40000010000 */
[----:B------:R-:W-:Y:S01]  /*67e0*/  FADD.FTZ R4, R81, R4 ;  /* 0x0000000451047221 */ /* 0x000fe20000010000 */
[----:B------:R-:W-:Y:S01]  /*67f0*/  ISETP.GE.AND P0, PT, R0, R247, PT ;  /* 0x000000f70000720c */ /* 0x000fe20003f06270 */
[----:B------:R-:W-:Y:S02]  /*6800*/  FADD.FTZ R3, R10, R3 ;  /* 0x000000030a037221 */ /* 0x000fe40000010000 */
[----:B------:R-:W-:Y:S02]  /*6810*/  FADD.FTZ R2, R72, R2 ;  /* 0x0000000248027221 */ /* 0x000fe40000010000 */
[----:B------:R-:W-:Y:S02]  /*6820*/  FADD.FTZ R6, R21, R6 ;  /* 0x0000000615067221 */ /* 0x000fe40000010000 */
[----:B------:R-:W-:Y:S02]  /*6830*/  FADD.FTZ R7, R77, R4 ;  /* 0x000000044d077221 */ /* 0x000fe40000010000 */
[----:B------:R-:W-:-:S02]  /*6840*/  FADD.FTZ R4, R11, R3 ;  /* 0x000000030b047221 */ /* 0x000fc40000010000 */
[----:B------:R-:W-:Y:S01]  /*6850*/  FADD.FTZ R3, R25, R2 ;  /* 0x0000000219037221 */ /* 0x000fe20000010000 */
[----:B------:R1:W-:Y:S01]  /*6860*/  STL [R1], R7 ;  /* 0x0000000701007387 */ /* 0x0003e20000100800 */
[----:B------:R-:W-:-:S03]  /*6870*/  FADD.FTZ R2, R20, R6 ;  /* 0x0000000614027221 */ /* 0x000fc60000010000 */
[----:B------:R1:W-:Y:S04]  /*6880*/  STL [R1+0x4], R4 ;  /* 0x0000040401007387 */ /* 0x0003e80000100800 */
[----:B------:R1:W-:Y:S04]  /*6890*/  STL [R1+0xc], R2 ;  /* 0x00000c0201007387 */ /* 0x0003e80000100800 */
[----:B------:R1:W-:Y:S01]  /*68a0*/  STL [R1+0x8], R3 ;  /* 0x0000080301007387 */ /* 0x0003e20000100800 */
[----:B------:R-:W-:Y:S05]  /*68b0*/  @!P0 BRA `(.L_x_75) ;  /* 0x00003ae000008947 */ /* 0x000fea0003800000 */
[----:B------:R-:W-:Y:S01]  /*68c0*/  MOV R212, R0 ;  /* 0x0000000000d47202 */ /* 0x000fe20000000f00 */
[----:B-1----:R-:W-:Y:S01]  /*68d0*/  IMAD.MOV.U32 R2, RZ, RZ, R70 ;  /* 0x000000ffff027224 */ /* 0x002fe200078e0046 */
[----:B------:R-:W-:Y:S01]  /*68e0*/  MOV R3, R69 ;  /* 0x0000004500037202 */ /* 0x000fe20000000f00 */
[----:B------:R-:W-:Y:S01]  /*68f0*/  IMAD.MOV.U32 R84, RZ, RZ, R68 ;  /* 0x000000ffff547224 */ /* 0x000fe200078e0044 */
[----:B------:R-:W-:-:S02]  /*6900*/  MOV R85, R5 ;  /* 0x0000000500557202 */ /* 0x000fc40000000f00 */
.L_x_76:
[----:B------:R-:W5:Y:S01]  /*6910*/  LDL R174, [R1+0x44] ;  /* 0x0000440001ae7983 */ /* 0x000f620000100800 */
[----:B------:R-:W-:Y:S04]  /*6920*/  DEPBAR.LE SB0, 0x0 ;  /* 0x000080000000791a */ /* 0x000fe80000000000 */
[----:B------:R-:W5:Y:S01]  /*6930*/  LDL.64 R172, [R1+0x38] ;  /* 0x0000380001ac7983 */ /* 0x000f620000100a00 */
[----:B------:R-:W-:Y:S01]  /*6940*/  WARPSYNC 0xffffffff ;  /* 0xffffffff00007948 */ /* 0x000fe20003800000 */
[----:B---3--:R-:W-:Y:S01]  /*6950*/  SHF.R.S32.HI R0, RZ, 0x1f, R212 ;  /* 0x0000001fff007819 */ /* 0x008fe200000114d4 */
[----:B------:R-:W-:Y:S01]  /*6960*/  IMAD.WIDE.U32 R86, R212, c[0x0][0x208], RZ ;  /* 0x00008200d4567a25 */ /* 0x000fe200078e00ff */
[----:B------:R-:W-:Y:S02]  /*6970*/  MOV R178, c[0x0][0x208] ;  /* 0x0000820000b27a02 */ /* 0x000fe40000000f00 */
[----:B------:R-:W-:Y:S01]  /*6980*/  BAR.SYNC.DEFER_BLOCKING 0x0 ;  /* 0x0000000000007b1d */ /* 0x000fe20000010000 */
[----:B------:R-:W-:Y:S01]  /*6990*/  IMAD R0, R0, c[0x0][0x208], RZ ;  /* 0x0000820000007a24 */ /* 0x000fe200078e02ff */
[----:B------:R-:W-:Y:S03]  /*69a0*/  SHF.L.U32 R179, R178, 0x5, RZ ;  /* 0x00000005b2b37819 */ /* 0x000fe600000006ff */
[----:B------:R-:W-:Y:S05]  /*69b0*/  IMAD R0, R212, c[0x0][0x20c], R0 ;  /* 0x00008300d4007a24 */ /* 0x000fea00078e0200 */
[----:B------:R-:W-:Y:S02]  /*69c0*/  IADD3 R0, R87, R0, RZ ;  /* 0x0000000057007210 */ /* 0x000fe40007ffe0ff */
[----:B------:R-:W-:Y:S03]  /*69d0*/  MOV R87, 0x5 ;  /* 0x0000000500577802 */ /* 0x000fe60000000f00 */
[----:B------:R-:W-:Y:S01]  /*69e0*/  IMAD R0, R0, 0x50, RZ ;  /* 0x0000005000007824 */ /* 0x000fe200078e02ff */
[----:B------:R-:W-:Y:S01]  /*69f0*/  SHF.L.U64.HI R178, R178, R87, c[0x0][0x20c] ;  /* 0x00008300b2b27619 */ /* 0x000fe20000010257 */
[----:B------:R-:W-:Y:S08]  /*6a00*/  LDSM.16.M88.4 R80, [R203] ;  /* 0x00000000cb50783b */ /* 0x000ff00000000200 */
[----:B------:R-:W1:Y:S08]  /*6a10*/  LDSM.16.M88.4 R16, [R196] ;  /* 0x00000000c410783b */ /* 0x000e700000000200 */
[----:B------:R-:W3:Y:S08]  /*6a20*/  LDSM.16.M88.4 R76, [R203+0x2000] ;  /* 0x00200000cb4c783b */ /* 0x000ef00000000200 */
[----:B------:R-:W4:Y:S08]  /*6a30*/  LDSM.16.M88.4 R32, [R196+0x800] ;  /* 0x00080000c420783b */ /* 0x000f300000000200 */
[----:B------:R-:W5:Y:S08]  /*6a40*/  LDSM.16.M88.4 R48, [R196+0x1000] ;  /* 0x00100000c430783b */ /* 0x000f700000000200 */
[----:B------:R-:W1:Y:S08]  /*6a50*/  LDSM.16.M88.4 R64, [R196+0x1800] ;  /* 0x00180000c440783b */ /* 0x000e700000000200 */
[----:B------:R-:W1:Y:S08]  /*6a60*/  LDSM.16.M88.4 R152, [R196+0x2000] ;  /* 0x00200000c498783b */ /* 0x000e700000000200 */
[----:B------:R-:W-:Y:S08]  /*6a70*/  LDSM.16.M88.4 R156, [R206] ;  /* 0x00000000ce9c783b */ /* 0x000ff00000000200 */
[----:B------:R-:W3:Y:S08]  /*6a80*/  LDSM.16.M88.4 R160, [R207] ;  /* 0x00000000cfa0783b */ /* 0x000ef00000000200 */
[----:B------:R-:W4:Y:S08]  /*6a90*/  LDSM.16.M88.4 R164, [R206+0x2000] ;  /* 0x00200000cea4783b */ /* 0x000f300000000200 */
[----:B------:R-:W5:Y:S08]  /*6aa0*/  LDSM.16.M88.4 R168, [R211] ;  /* 0x00000000d3a8783b */ /* 0x000f700000000200 */
[----:B------:R-:W2:Y:S04]  /*6ab0*/  LDL R223, [R1+0x28] ;  /* 0x0000280001df7983 */ /* 0x000ea80000100800 */
[----:B------:R-:W2:Y:S04]  /*6ac0*/  LDL R222, [R1+0x40] ;  /* 0x0000400001de7983 */ /* 0x000ea80000100800 */
[----:B------:R-:W2:Y:S01]  /*6ad0*/  LDL.64 R220, [R1+0x30] ;  /* 0x0000300001dc7983 */ /* 0x000ea20000100a00 */
[-C--:B-1----:R-:W-:Y:S08]  /*6ae0*/  HMMA.16816.F32 R4, R80, R16.reuse, RZ ;  /* 0x000000105004723c */ /* 0x082ff000000018ff */
[C---:B---3--:R-:W-:Y:S08]  /*6af0*/  HMMA.16816.F32 R8, R76.reuse, R16, RZ ;  /* 0x000000104c08723c */ /* 0x048ff000000018ff */
[-C--:B------:R-:W-:Y:S08]  /*6b00*/  HMMA.16816.F32 R12, R76, R18.reuse, RZ ;  /* 0x000000124c0c723c */ /* 0x080ff000000018ff */
[C---:B------:R-:W-:Y:S08]  /*6b10*/  HMMA.16816.F32 R16, R80.reuse, R18, RZ ;  /* 0x000000125010723c */ /* 0x040ff000000018ff */
[-C--:B----4-:R-:W-:Y:S08]  /*6b20*/  HMMA.16816.F32 R20, R80, R32.reuse, RZ ;  /* 0x000000205014723c */ /* 0x090ff000000018ff */
[C---:B------:R-:W-:Y:S08]  /*6b30*/  HMMA.16816.F32 R24, R76.reuse, R32, RZ ;  /* 0x000000204c18723c */ /* 0x040ff000000018ff */
[-C--:B------:R-:W-:Y:S08]  /*6b40*/  HMMA.16816.F32 R28, R76, R34.reuse, RZ ;  /* 0x000000224c1c723c */ /* 0x080ff000000018ff */
[C---:B------:R-:W-:Y:S08]  /*6b50*/  HMMA.16816.F32 R32, R80.reuse, R34, RZ ;  /* 0x000000225020723c */ /* 0x040ff000000018ff */
[-C--:B-----5:R-:W-:Y:S08]  /*6b60*/  HMMA.16816.F32 R36, R80, R48.reuse, RZ ;  /* 0x000000305024723c */ /* 0x0a0ff000000018ff */
        /* <DEDUP_REMOVED lines=10> */
[----:B------:R-:W-:Y:S01]  /*6c10*/  HMMA.16816.F32 R80, R80, R154, RZ ;  /* 0x0000009a5050723c */ /* 0x000fe200000018ff */
[----:B------:R-:W1:Y:S07]  /*6c20*/  LDSM.16.M88.4 R152, [R210] ;  /* 0x00000000d298783b */ /* 0x000e6e0000000200 */
[-C--:B------:R-:W-:Y:S08]  /*6c30*/  HMMA.16816.F32 R4, R156, R160.reuse, R4 ;  /* 0x000000a09c04723c */ /* 0x080ff00000001804 */
[C---:B------:R-:W-:Y:S04]  /*6c40*/  HMMA.16816.F32 R8, R164.reuse, R160, R8 ;  /* 0x000000a0a408723c */ /* 0x040fe80000001808 */
[----:B------:R-:W-:Y:S04]  /*6c50*/  MOV R173, R174 ;  /* 0x000000ae00ad7202 */ /* 0x000fe80000000f00 */
[-C--:B------:R-:W-:Y:S04]  /*6c60*/  HMMA.16816.F32 R12, R164, R162.reuse, R12 ;  /* 0x000000a2a40c723c */ /* 0x080fe8000000180c */
[----:B------:R-:W-:Y:S04]  /*6c70*/  IMAD.WIDE.U32 R172, R86, 0x50, R172 ;  /* 0x0000005056ac7825 */ /* 0x000fe800078e00ac */
[C---:B------:R-:W-:Y:S01]  /*6c80*/  HMMA.16816.F32 R16, R156.reuse, R162, R16 ;  /* 0x000000a29c10723c */ /* 0x040fe20000001810 */
[----:B------:R-:W3:Y:S03]  /*6c90*/  LDSM.16.M88.4 R160, [R209] ;  /* 0x00000000d1a0783b */ /* 0x000ee60000000200 */
[C---:B------:R-:W-:Y:S02]  /*6ca0*/  LEA R86, P0, R172.reuse, c[0x0][0x1f8], 0x1 ;  /* 0x00007e00ac567a11 */ /* 0x040fe400078008ff */
[----:B------:R-:W-:Y:S02]  /*6cb0*/  IADD3 R0, R173, R0, RZ ;  /* 0x00000000ad007210 */ /* 0x000fe40007ffe0ff */
[-C--:B------:R-:W-:Y:S04]  /*6cc0*/  HMMA.16816.F32 R20, R156, R168.reuse, R20 ;  /* 0x000000a89c14723c */ /* 0x080fe80000001814 */
[----:B------:R-:W-:Y:S02]  /*6cd0*/  LEA.HI.X R87, R172, c[0x0][0x1fc], R0, 0x1, P0 ;  /* 0x00007f00ac577a11 */ /* 0x000fe400000f0c00 */
[-C--:B------:R-:W-:Y:S02]  /*6ce0*/  IADD3 R176, P2, R86, R179.reuse, RZ ;  /* 0x000000b356b07210 */ /* 0x080fe40007f5e0ff */
[C---:B------:R-:W-:Y:S04]  /*6cf0*/  HMMA.16816.F32 R24, R164.reuse, R168, R24 ;  /* 0x000000a8a418723c */ /* 0x040fe80000001818 */
[-C--:B------:R-:W-:Y:S02]  /*6d00*/  IADD3.X R177, R87, R178.reuse, RZ, P2, !PT ;  /* 0x000000b257b17210 */ /* 0x080fe400017fe4ff */
[-C--:B------:R-:W-:Y:S02]  /*6d10*/  IADD3 R174, P0, R176, R179.reuse, RZ ;  /* 0x000000b3b0ae7210 */ /* 0x080fe40007f1e0ff */
[-C--:B------:R-:W-:Y:S04]  /*6d20*/  HMMA.16816.F32 R28, R164, R170.reuse, R28 ;  /* 0x000000aaa41c723c */ /* 0x080fe8000000181c */
[-C--:B------:R-:W-:Y:S02]  /*6d30*/  IADD3.X R175, R177, R178.reuse, RZ, P0, !PT ;  /* 0x000000b2b1af7210 */ /* 0x080fe400007fe4ff */
[-C--:B------:R-:W-:Y:S02]  /*6d40*/  IADD3 R172, P2, R174, R179.reuse, RZ ;  /* 0x000000b3aeac7210 */ /* 0x080fe40007f5e0ff */
[C---:B------:R-:W-:Y:S01]  /*6d50*/  HMMA.16816.F32 R32, R156.reuse, R170, R32 ;  /* 0x000000aa9c20723c */ /* 0x040fe20000001820 */
[----:B------:R-:W4:Y:S03]  /*6d60*/  LDSM.16.M88.4 R168, [R208] ;  /* 0x00000000d0a8783b */ /* 0x000f260000000200 */
[-C--:B------:R-:W-:Y:S04]  /*6d70*/  IADD3.X R173, R175, R178.reuse, RZ, P2, !PT ;  /* 0x000000b2afad7210 */ /* 0x080fe800017fe4ff */
[-C--:B-1----:R-:W-:Y:S01]  /*6d80*/  HMMA.16816.F32 R36, R156, R152.reuse, R36 ;  /* 0x000000989c24723c */ /* 0x082fe20000001824 */
[----:B------:R-:W-:Y:S01]  /*6d90*/  @!PT LDS RZ, [RZ] ;  /* 0x00000000fffff984 */ /* 0x000fe20000000800 */
[----:B------:R-:W-:Y:S01]  /*6da0*/  @!PT LDS RZ, [RZ] ;  /* 0x00000000fffff984 */ /* 0x000fe20000000800 */
[----:B------:R-:W-:Y:S01]  /*6db0*/  @!PT LDS RZ, [RZ] ;  /* 0x00000000fffff984 */ /* 0x000fe20000000800 */
[----:B------:R1:W-:Y:S07]  /*6dc0*/  LDGSTS.E.BYPASS.LTC128B.128 [R213+0x100], [R86.64], !P1 ;  /* 0x0010000056d57fae */ /* 0x0003ee000c901d48 */
[C---:B------:R-:W-:Y:S01]  /*6dd0*/  HMMA.16816.F32 R40, R164.reuse, R152, R40 ;  /* 0x00000098a428723c */ /* 0x040fe20000001828 */
[----:B------:R5:W-:Y:S07]  /*6de0*/  LDGSTS.E.BYPASS.LTC128B.128 [R213+0x900], [R176.64], !P1 ;  /* 0x00900000b0d57fae */ /* 0x000bee000c901d48 */
[-C--:B------:R-:W-:Y:S01]  /*6df0*/  HMMA.16816.F32 R44, R164, R154.reuse, R44 ;  /* 0x0000009aa42c723c */ /* 0x080fe2000000182c */
[----:B------:R4:W-:Y:S07]  /*6e00*/  LDGSTS.E.BYPASS.LTC128B.128 [R213+0x1100], [R174.64], !P1 ;  /* 0x01100000aed57fae */ /* 0x0009ee000c901d48 */
[C---:B------:R-:W-:Y:S01]  /*6e10*/  HMMA.16816.F32 R48, R156.reuse, R154, R48 ;  /* 0x0000009a9c30723c */ /* 0x040fe20000001830 */
[----:B------:R4:W-:Y:S03]  /*6e20*/  LDGSTS.E.BYPASS.LTC128B.128 [R213+0x1900], [R172.64], !P1 ;  /* 0x01900000acd57fae */ /* 0x0009e6000c901d48 */
[----:B-1----:R-:W-:Y:S04]  /*6e30*/  IADD3 R86, P0, R172, R179, RZ ;  /* 0x000000b3ac567210 */ /* 0x002fe80007f1e0ff */
[-C--:B---3--:R-:W-:Y:S04]  /*6e40*/  HMMA.16816.F32 R52, R156, R160.reuse, R52 ;  /* 0x000000a09c34723c */ /* 0x088fe80000001834 */
[----:B------:R-:W-:Y:S04]  /*6e50*/  IADD3.X R87, R173, R178, RZ, P0, !PT ;  /* 0x000000b2ad577210 */ /* 0x000fe800007fe4ff */
[C---:B------:R-:W-:Y:S01]  /*6e60*/  HMMA.16816.F32 R56, R164.reuse, R160, R56 ;  /* 0x000000a0a438723c */ /* 0x040fe20000001838 */
[----:B------:R1:W-:Y:S07]  /*6e70*/  LDGSTS.E.BYPASS.LTC128B.128 [R213+0x2100], [R86.64], !P1 ;  /* 0x0210000056d57fae */ /* 0x0003ee000c901d48 */
[-C--:B------:R-:W-:Y:S01]  /*6e80*/  HMMA.16816.F32 R60, R164, R162.reuse, R60 ;  /* 0x000000a2a43c723c */ /* 0x080fe2000000183c */
[----:B-----5:R-:W-:Y:S07]  /*6e90*/  LDSM.16.M88.4 R176, [R202] ;  /* 0x00000000cab0783b */ /* 0x020fee0000000200 */
[C---:B------:R-:W-:Y:S01]  /*6ea0*/  HMMA.16816.F32 R64, R156.reuse, R162, R64 ;  /* 0x000000a29c40723c */ /* 0x040fe20000001840 */
[----:B----4-:R-:W3:Y:S07]  /*6eb0*/  LDSM.16.M88.4 R172, [R204] ;  /* 0x00000000ccac783b */ /* 0x010eee0000000200 */
[-C--:B------:R-:W-:Y:S01]  /*6ec0*/  HMMA.16816.F32 R68, R156, R168.reuse, R68 ;  /* 0x000000a89c44723c */ /* 0x080fe20000001844 */
[----:B------:R-:W4:Y:S02]  /*6ed0*/  LDSM.16.M88.4 R180, [R204+0x2000] ;  /* 0x00200000ccb4783b */ /* 0x000f240000000200 */
[C---:B--2---:R-:W-:Y:S02]  /*6ee0*/  ISETP.GT.AND P0, PT, R212.reuse, R223, PT ;  /* 0x000000dfd400720c */ /* 0x044fe40003f04270 */
[----:B------:R-:W-:Y:S03]  /*6ef0*/  IADD3 R212, R212, -0x1, RZ ;  /* 0xffffffffd4d47810 */ /* 0x000fe60007ffe0ff */
[C---:B------:R-:W-:Y:S01]  /*6f00*/  HMMA.16816.F32 R72, R164.reuse, R168, R72 ;  /* 0x000000a8a448723c */ /* 0x040fe20000001848 */
[----:B------:R-:W2:Y:S07]  /*6f10*/  LDSM.16.M88.4 R152, [R202+0x800] ;  /* 0x00080000ca98783b */ /* 0x000eae0000000200 */
[-C--:B------:R-:W-:Y:S01]  /*6f20*/  HMMA.16816.F32 R76, R164, R170.reuse, R76 ;  /* 0x000000aaa44c723c */ /* 0x080fe2000000184c */
[----:B------:R-:W5:Y:S07]  /*6f30*/  LDSM.16.M88.4 R160, [R202+0x1000] ;  /* 0x00100000caa0783b */ /* 0x000f6e0000000200 */
[----:B------:R-:W-:Y:S01]  /*6f40*/  HMMA.16816.F32 R80, R156, R170, R80 ;  /* 0x000000aa9c50723c */ /* 0x000fe20000001850 */
[----:B------:R-:W1:Y:S07]  /*6f50*/  LDSM.16.M88.4 R184, [R202+0x1800] ;  /* 0x00180000cab8783b */ /* 0x000e6e0000000200 */
[-C--:B---3--:R-:W-:Y:S01]  /*6f60*/  HMMA.16816.F32 R4, R172, R176.reuse, R4 ;  /* 0x000000b0ac04723c */ /* 0x088fe20000001804 */
[----:B------:R-:W3:Y:S07]  /*6f70*/  LDSM.16.M88.4 R188, [R202+0x2000] ;  /* 0x00200000cabc783b */ /* 0x000eee0000000200 */
[C---:B----4-:R-:W-:Y:S01]  /*6f80*/  HMMA.16816.F32 R8, R180.reuse, R176, R8 ;  /* 0x000000b0b408723c */ /* 0x050fe20000001808 */
[----:B------:R-:W-:Y:S07]  /*6f90*/  LDSM.16.M88.4 R164, [R205] ;  /* 0x00000000cda4783b */ /* 0x000fee0000000200 */
[-C--:B------:R-:W-:Y:S01]  /*6fa0*/  HMMA.16816.F32 R12, R180, R178.reuse, R12 ;  /* 0x000000b2b40c723c */ /* 0x080fe2000000180c */
[----:B------:R-:W4:Y:S07]  /*6fb0*/  LDSM.16.M88.4 R192, [R199] ;  /* 0x00000000c7c0783b */ /* 0x000f2e0000000200 */
[C---:B------:R-:W-:Y:S01]  /*6fc0*/  HMMA.16816.F32 R16, R172.reuse, R178, R16 ;  /* 0x000000b2ac10723c */ /* 0x040fe20000001810 */
[----:B------:R-:W0:Y:S07]  /*6fd0*/  LDGDEPBAR ;  /* 0x00000000000079af */ /* 0x000e2e0000000000 */
[-C--:B--2---:R-:W-:Y:S08]  /*6fe0*/  HMMA.16816.F32 R20, R172, R152.reuse, R20 ;  /* 0x00000098ac14723c */ /* 0x084ff00000001814 */
[C---:B------:R-:W-:Y:S08]  /*6ff0*/  HMMA.16816.F32 R24, R180.reuse, R152, R24 ;  /* 0x00000098b418723c */ /* 0x040ff00000001818 */
[-C--:B------:R-:W-:Y:S08]  /*7000*/  HMMA.16816.F32 R28, R180, R154.reuse, R28 ;  /* 0x0000009ab41c723c */ /* 0x080ff0000000181c */
[C---:B------:R-:W-:Y:S01]  /*7010*/  HMMA.16816.F32 R32, R172.reuse, R154, R32 ;  /* 0x0000009aac20723c */ /* 0x040fe20000001820 */
[----:B------:R-:W2:Y:S07]  /*7020*/  LDSM.16.M88.4 R152, [R205+0x2000] ;  /* 0x00200000cd98783b */ /* 0x000eae0000000200 */
[-C--:B-----5:R-:W-:Y:S08]  /*7030*/  HMMA.16816.F32 R36, R172, R160.reuse, R36 ;  /* 0x000000a0ac24723c */ /* 0x0a0ff00000001824 */
[C---:B------:R-:W-:Y:S08]  /*7040*/  HMMA.16816.F32 R40, R180.reuse, R160, R40 ;  /* 0x000000a0b428723c */ /* 0x040ff00000001828 */
[-C--:B------:R-:W-:Y:S08]  /*7050*/  HMMA.16816.F32 R44, R180, R162.reuse, R44 ;  /* 0x000000a2b42c723c */ /* 0x080ff0000000182c */
[C---:B------:R-:W-:Y:S08]  /*7060*/  HMMA.16816.F32 R48, R172.reuse, R162, R48 ;  /* 0x000000a2ac30723c */ /* 0x040ff00000001830 */
[-C--:B-1----:R-:W-:Y:S08]  /*7070*/  HMMA.16816.F32 R52, R172, R184.reuse, R52 ;  /* 0x000000b8ac34723c */ /* 0x082ff00000001834 */
[C---:B------:R-:W-:Y:S08]  /*7080*/  HMMA.16816.F32 R56, R180.reuse, R184, R56 ;  /* 0x000000b8b438723c */ /* 0x040ff00000001838 */
[-C--:B------:R-:W-:Y:S08]  /*7090*/  HMMA.16816.F32 R60, R180, R186.reuse, R60 ;  /* 0x000000bab43c723c */ /* 0x080ff0000000183c */
[C---:B------:R-:W-:Y:S08]  /*70a0*/  HMMA.16816.F32 R64, R172.reuse, R186, R64 ;  /* 0x000000baac40723c */ /* 0x040ff00000001840 */
[-C--:B---3--:R-:W-:Y:S08]  /*70b0*/  HMMA.16816.F32 R68, R172, R188.reuse, R68 ;  /* 0x000000bcac44723c */ /* 0x088ff00000001844 */
[C---:B------:R-:W-:Y:S08]  /*70c0*/  HMMA.16816.F32 R72, R180.reuse, R188, R72 ;  /* 0x000000bcb448723c */ /* 0x040ff00000001848 */
[-C--:B------:R-:W-:Y:S08]  /*70d0*/  HMMA.16816.F32 R76, R180, R190.reuse, R76 ;  /* 0x000000beb44c723c */ /* 0x080ff0000000184c */
[----:B------:R-:W-:Y:S08]  /*70e0*/  HMMA.16816.F32 R80, R172, R190, R80 ;  /* 0x000000beac50723c */ /* 0x000ff00000001850 */
[-C--:B----4-:R-:W-:Y:S08]  /*70f0*/  HMMA.16816.F32 R4, R164, R192.reuse, R4 ;  /* 0x000000c0a404723c */ /* 0x090ff00000001804 */
[C---:B--2---:R-:W-:Y:S08]  /*7100*/  HMMA.16816.F32 R8, R152.reuse, R192, R8 ;  /* 0x000000c09808723c */ /* 0x044ff00000001808 */
[-C--:B------:R-:W-:Y:S08]  /*7110*/  HMMA.16816.F32 R12, R152, R194.reuse, R12 ;  /* 0x000000c2980c723c */ /* 0x080ff0000000180c */
[----:B------:R-:W-:Y:S01]  /*7120*/  FMUL.FTZ R0, R4, c[0x0][0x320] ;  /* 0x0000c80004007a20 */ /* 0x000fe20000410000 */
[C---:B------:R-:W-:Y:S03]  /*7130*/  HMMA.16816.F32 R16, R164.reuse, R194, R16 ;  /* 0x000000c2a410723c */ /* 0x040fe60000001810 */
[----:B------:R1:W-:Y:S04]  /*7140*/  MUFU.TANH R160, R0 ;  /* 0x0000000000a07308 */ /* 0x0003e80000002400 */
[----:B------:R-:W-:Y:S02]  /*7150*/  FMUL.FTZ R10, R10, c[0x0][0x320] ;  /* 0x0000c8000a0a7a20 */ /* 0x000fe40000410000 */
[----:B------:R-:W-:Y:S04]  /*7160*/  FMUL.FTZ R11, R11, c[0x0][0x320] ;  /* 0x0000c8000b0b7a20 */ /* 0x000fe80000410000 */
[----:B------:R-:W-:Y:S10]  /*7170*/  MUFU.TANH R169, R10 ;  /* 0x0000000a00a97308 */ /* 0x000ff40000002400 */
[----:B------:R-:W-:Y:S01]  /*7180*/  MUFU.TANH R168, R11 ;  /* 0x0000000b00a87308 */ /* 0x000fe20000002400 */
[----:B-1----:R-:W-:Y:S09]  /*7190*/  FMUL.FTZ R0, R5, c[0x0][0x320] ;  /* 0x0000c80005007a20 */ /* 0x002ff20000410000 */
[----:B------:R1:W-:Y:S02]  /*71a0*/  MUFU.TANH R159, R0 ;  /* 0x00000000009f7308 */ /* 0x0003e40000002400 */
[----:B-1----:R-:W-:Y:S08]  /*71b0*/  FMUL.FTZ R0, R6, c[0x0][0x320] ;  /* 0x0000c80006007a20 */ /* 0x002ff00000410000 */
[----:B------:R1:W2:Y:S02]  /*71c0*/  MUFU.TANH R163, R0 ;  /* 0x0000000000a37308 */ /* 0x0002a40000002400 */
[----:B-1----:R-:W-:Y:S02]  /*71d0*/  FMUL.FTZ R0, R7, c[0x0][0x320] ;  /* 0x0000c80007007a20 */ /* 0x002fe40000410000 */
[----:B------:R-:W1:Y:S06]  /*71e0*/  LDSM.16.M88.4 R4, [R199+0x800] ;  /* 0x00080000c704783b */ /* 0x000e6c0000000200 */
[----:B------:R3:W4:Y:S02]  /*71f0*/  MUFU.TANH R161, R0 ;  /* 0x0000000000a17308 */ /* 0x0007240000002400 */
[----:B---3--:R-:W-:Y:S08]  /*7200*/  FMUL.FTZ R0, R8, c[0x0][0x320] ;  /* 0x0000c80008007a20 */ /* 0x008ff00000410000 */
[----:B------:R3:W-:Y:S01]  /*7210*/  MUFU.TANH R171, R0 ;  /* 0x0000000000ab7308 */ /* 0x0007e20000002400 */
[-C--:B-1----:R-:W-:Y:S08]  /*7220*/  HMMA.16816.F32 R20, R164, R4.reuse, R20 ;  /* 0x00000004a414723c */ /* 0x082ff00000001814 */
[C---:B------:R-:W-:Y:S04]  /*7230*/  HMMA.16816.F32 R24, R152.reuse, R4, R24 ;  /* 0x000000049818723c */ /* 0x040fe80000001818 */
[----:B---3--:R-:W-:Y:S02]  /*7240*/  FMUL.FTZ R0, R9, c[0x0][0x320] ;  /* 0x0000c80009007a20 */ /* 0x008fe40000410000 */
[----:B------:R-:W1:Y:S02]  /*7250*/  LDSM.16.M88.4 R8, [R199+0x1000] ;  /* 0x00100000c708783b */ /* 0x000e640000000200 */
[-C--:B------:R-:W-:Y:S01]  /*7260*/  HMMA.16816.F32 R28, R152, R6.reuse, R28 ;  /* 0x00000006981c723c */ /* 0x080fe2000000181c */
[----:B------:R3:W-:Y:S07]  /*7270*/  MUFU.TANH R162, R0 ;  /* 0x0000000000a27308 */ /* 0x0007ee0000002400 */
[C---:B------:R-:W-:Y:S08]  /*7280*/  HMMA.16816.F32 R32, R164.reuse, R6, R32 ;  /* 0x00000006a420723c */ /* 0x040ff00000001820 */
[----:B------:R-:W-:Y:S04]  /*7290*/  FMUL.FTZ R5, R26, c[0x0][0x320] ;  /* 0x0000c8001a057a20 */ /* 0x000fe80000410000 */
[----:B------:R-:W-:Y:S01]  /*72a0*/  FMUL.FTZ R4, R27, c[0x0][0x320] ;  /* 0x0000c8001b047a20 */ /* 0x000fe20000410000 */
[----:B------:R-:W-:Y:S01]  /*72b0*/  MUFU.TANH R173, R5 ;  /* 0x0000000500ad7308 */ /* 0x000fe20000002400 */
[----:B---3--:R-:W-:Y:S09]  /*72c0*/  FMUL.FTZ R0, R12, c[0x0][0x320] ;  /* 0x0000c8000c007a20 */ /* 0x008ff20000410000 */
[----:B------:R3:W-:Y:S10]  /*72d0*/  MUFU.TANH R156, R0 ;  /* 0x00000000009c7308 */ /* 0x0007f40000002400 */
[----:B------:R5:W-:Y:S01]  /*72e0*/  MUFU.TANH R180, R4 ;  /* 0x0000000400b47308 */ /* 0x000be20000002400 */
[-C--:B-1----:R-:W-:Y:S08]  /*72f0*/  HMMA.16816.F32 R36, R164, R8.reuse, R36 ;  /* 0x00000008a424723c */ /* 0x082ff00000001824 */
[C---:B------:R-:W-:Y:S04]  /*7300*/  HMMA.16816.F32 R40, R152.reuse, R8, R40 ;  /* 0x000000089828723c */ /* 0x040fe80000001828 */
[----:B---3--:R-:W-:Y:S04]  /*7310*/  FMUL.FTZ R0, R13, c[0x0][0x320] ;  /* 0x0000c8000d007a20 */ /* 0x008fe80000410000 */
[-C--:B------:R-:W-:Y:S01]  /*7320*/  HMMA.16816.F32 R44, R152, R10.reuse, R44 ;  /* 0x0000000a982c723c */ /* 0x080fe2000000182c */
[----:B------:R1:W-:Y:S01]  /*7330*/  MUFU.TANH R87, R0 ;  /* 0x0000000000577308 */ /* 0x0003e20000002400 */
[----:B-----5:R-:W3:Y:S06]  /*7340*/  LDSM.16.M88.4 R4, [R199+0x1800] ;  /* 0x00180000c704783b */ /* 0x020eec0000000200 */
[C---:B------:R-:W-:Y:S08]  /*7350*/  HMMA.16816.F32 R48, R164.reuse, R10, R48 ;  /* 0x0000000aa430723c */ /* 0x040ff00000001830 */
[----:B------:R-:W-:Y:S04]  /*7360*/  FMUL.FTZ R9, R41, c[0x0][0x320] ;  /* 0x0000c80029097a20 */ /* 0x000fe80000410000 */
[----:B------:R-:W-:Y:S01]  /*7370*/  MUFU.TANH R188, R9 ;  /* 0x0000000900bc7308 */ /* 0x000fe20000002400 */
[----:B------:R-:W-:Y:S02]  /*7380*/  FMUL.FTZ R8, R42, c[0x0][0x320] ;  /* 0x0000c8002a087a20 */ /* 0x000fe40000410000 */
[----:B-1----:R-:W-:Y:S07]  /*7390*/  FMUL.FTZ R0, R14, c[0x0][0x320] ;  /* 0x0000c8000e007a20 */ /* 0x002fee0000410000 */
[----:B------:R1:W-:Y:S10]  /*73a0*/  MUFU.TANH R157, R0 ;  /* 0x00000000009d7308 */ /* 0x0003f40000002400 */
[----:B------:R5:W-:Y:S01]  /*73b0*/  MUFU.TANH R189, R8 ;  /* 0x0000000800bd7308 */ /* 0x000be20000002400 */
[-C--:B---3--:R-:W-:Y:S03]  /*73c0*/  HMMA.16816.F32 R52, R164, R4.reuse, R52 ;  /* 0x00000004a434723c */ /* 0x088fe60000001834 */
[----:B-1----:R-:W-:Y:S05]  /*73d0*/  FMUL.FTZ R0, R15, c[0x0][0x320] ;  /* 0x0000c8000f007a20 */ /* 0x002fea0000410000 */
[C---:B------:R-:W-:Y:S01]  /*73e0*/  HMMA.16816.F32 R56, R152.reuse, R4, R56 ;  /* 0x000000049838723c */ /* 0x040fe20000001838 */
[----:B------:R1:W-:Y:S07]  /*73f0*/  MUFU.TANH R158, R0 ;  /* 0x00000000009e7308 */ /* 0x0003ee0000002400 */
[-C--:B------:R-:W-:Y:S01]  /*7400*/  HMMA.16816.F32 R60, R152, R6.reuse, R60 ;  /* 0x00000006983c723c */ /* 0x080fe2000000183c */
[----:B-----5:R-:W3:Y:S01]  /*7410*/  LDSM.16.M88.4 R8, [R199+0x2000] ;  /* 0x00200000c708783b */ /* 0x020ee20000000200 */
[----:B------:R-:W-:Y:S06]  /*7420*/  DEPBAR.LE SB0, 0x0 ;  /* 0x000080000000791a */ /* 0x000fec0000000000 */
[C---:B------:R-:W-:Y:S01]  /*7430*/  HMMA.16816.F32 R64, R164.reuse, R6, R64 ;  /* 0x00000006a440723c */ /* 0x040fe20000001840 */
[----:B------:R-:W-:Y:S07]  /*7440*/  BAR.SYNC.DEFER_BLOCKING 0x0 ;  /* 0x0000000000007b1d */ /* 0x000fee0000010000 */
[----:B------:R-:W-:Y:S04]  /*7450*/  FMUL.FTZ R4, R57, c[0x0][0x320] ;  /* 0x0000c80039047a20 */ /* 0x000fe80000410000 */
[----:B-1----:R-:W-:Y:S02]  /*7460*/  FMUL.FTZ R0, R16, c[0x0][0x320] ;  /* 0x0000c80010007a20 */ /* 0x002fe40000410000 */
[----:B------:R-:W-:Y:S02]  /*7470*/  FMUL.FTZ R5, R56, c[0x0][0x320] ;  /* 0x0000c80038057a20 */ /* 0x000fe40000410000 */
[----:B------:R1:W-:Y:S01]  /*7480*/  MUFU.TANH R86, R0 ;  /* 0x0000000000567308 */ /* 0x0003e20000002400 */
[-C--:B---3--:R-:W-:Y:S03]  /*7490*/  HMMA.16816.F32 R68, R164, R8.reuse, R68 ;  /* 0x00000008a444723c */ /* 0x088fe60000001844 */
[----:B-1----:R-:W-:Y:S05]  /*74a0*/  FMUL.FTZ R0, R17, c[0x0][0x320] ;  /* 0x0000c80011007a20 */ /* 0x002fea0000410000 */
[C---:B------:R-:W-:Y:S01]  /*74b0*/  HMMA.16816.F32 R72, R152.reuse, R8, R72 ;  /* 0x000000089848723c */ /* 0x040fe20000001848 */
[----:B------:R1:W-:Y:S06]  /*74c0*/  MUFU.TANH R12, R0 ;  /* 0x00000000000c7308 */ /* 0x0003ec0000002400 */
[----:B------:R-:W-:Y:S01]  /*74d0*/  FMUL.FTZ R8, R62, c[0x0][0x320] ;  /* 0x0000c8003e087a20 */ /* 0x000fe20000410000 */
[-C--:B------:R-:W-:Y:S04]  /*74e0*/  HMMA.16816.F32 R76, R152, R10.reuse, R76 ;  /* 0x0000000a984c723c */ /* 0x080fe8000000184c */
[----:B------:R-:W-:Y:S04]  /*74f0*/  FMUL.FTZ R9, R63, c[0x0][0x320] ;  /* 0x0000c8003f097a20 */ /* 0x000fe80000410000 */
[----:B------:R-:W-:Y:S01]  /*7500*/  MUFU.TANH R155, R9 ;  /* 0x00000009009b7308 */ /* 0x000fe20000002400 */
[----:B------:R-:W-:Y:S07]  /*7510*/  HMMA.16816.F32 R80, R164, R10, R80 ;  /* 0x0000000aa450723c */ /* 0x000fee0000001850 */
[----:B------:R-:W-:Y:S02]  /*7520*/  FMUL.FTZ R6, R73, c[0x0][0x320] ;  /* 0x0000c80049067a20 */ /* 0x000fe40000410000 */
[----:B------:R-:W-:Y:S03]  /*7530*/  MUFU.TANH R164, R8 ;  /* 0x0000000800a47308 */ /* 0x000fe60000002400 */
[----:B-1----:R-:W-:Y:S02]  /*7540*/  FMUL.FTZ R0, R18, c[0x0][0x320] ;  /* 0x0000c80012007a20 */ /* 0x002fe40000410000 */
[----:B------:R-:W-:Y:S02]  /*7550*/  FMUL.FTZ R11, R75, c[0x0][0x320] ;  /* 0x0000c8004b0b7a20 */ /* 0x000fe40000410000 */
[----:B------:R-:W-:Y:S03]  /*7560*/  FMUL.FTZ R7, R76, c[0x0][0x320] ;  /* 0x0000c8004c077a20 */ /* 0x000fe60000410000 */
[----:B------:R1:W3:Y:S10]  /*7570*/  MUFU.TANH R16, R0 ;  /* 0x0000000000107308 */ /* 0x0002f40000002400 */
[----:B------:R-:W-:Y:S10]  /*7580*/  MUFU.TANH R195, R11 ;  /* 0x0000000b00c37308 */ /* 0x000ff40000002400 */
[----:B------:R5:W-:Y:S01]  /*7590*/  MUFU.TANH R193, R7 ;  /* 0x0000000700c17308 */ /* 0x000be20000002400 */
[----:B-1----:R-:W-:Y:S09]  /*75a0*/  FMUL.FTZ R0, R19, c[0x0][0x320] ;  /* 0x0000c80013007a20 */ /* 0x002ff20000410000 */
[----:B------:R1:W1:Y:S01]  /*75b0*/  MUFU.TANH R15, R0 ;  /* 0x00000000000f7308 */ /* 0x0002620000002400 */
[----:B-----5:R-:W-:Y:S09]  /*75c0*/  FMUL.FTZ R7, R77, c[0x0][0x320] ;  /* 0x0000c8004d077a20 */ /* 0x020ff20000410000 */
[----:B------:R-:W-:Y:S01]  /*75d0*/  MUFU.TANH R190, R7 ;  /* 0x0000000700be7308 */ /* 0x000fe20000002400 */
[----:B-1----:R-:W-:Y:S09]  /*75e0*/  FMUL.FTZ R0, R20, c[0x0][0x320] ;  /* 0x0000c80014007a20 */ /* 0x002ff20000410000 */
[----:B------:R1:W-:Y:S02]  /*75f0*/  MUFU.TANH R19, R0 ;  /* 0x0000000000137308 */ /* 0x0003e40000002400 */
[----:B-1----:R-:W-:Y:S08]  /*7600*/  FMUL.FTZ R0, R21, c[0x0][0x320] ;  /* 0x0000c80015007a20 */ /* 0x002ff00000410000 */
[----:B------:R1:W-:Y:S02]  /*7610*/  MUFU.TANH R20, R0 ;  /* 0x0000000000147308 */ /* 0x0003e40000002400 */
[----:B-1----:R-:W-:Y:S08]  /*7620*/  FMUL.FTZ R0, R22, c[0x0][0x320] ;  /* 0x0000c80016007a20 */ /* 0x002ff00000410000 */
[----:B------:R1:W5:Y:S02]  /*7630*/  MUFU.TANH R21, R0 ;  /* 0x0000000000157308 */ /* 0x0003640000002400 */
[----:B-1----:R-:W-:Y:S08]  /*7640*/  FMUL.FTZ R0, R23, c[0x0][0x320] ;  /* 0x0000c80017007a20 */ /* 0x002ff00000410000 */
[----:B------:R1:W1:Y:S02]  /*7650*/  MUFU.TANH R170, R0 ;  /* 0x0000000000aa7308 */ /* 0x0002640000002400 */
[----:B-1----:R-:W-:Y:S08]  /*7660*/  FMUL.FTZ R0, R24, c[0x0][0x320] ;  /* 0x0000c80018007a20 */ /* 0x002ff00000410000 */
[----:B------:R1:W-:Y:S02]  /*7670*/  MUFU.TANH R24, R0 ;  /* 0x0000000000187308 */ /* 0x0003e40000002400 */
[----:B-1----:R-:W-:Y:S08]  /*7680*/  FMUL.FTZ R0, R25, c[0x0][0x320] ;  /* 0x0000c80019007a20 */ /* 0x002ff00000410000 */
[----:B------:R1:W-:Y:S02]  /*7690*/  MUFU.TANH R172, R0 ;  /* 0x0000000000ac7308 */ /* 0x0003e40000002400 */
[----:B-1----:R-:W-:Y:S08]  /*76a0*/  FMUL.FTZ R0, R28, c[0x0][0x320] ;  /* 0x0000c8001c007a20 */ /* 0x002ff00000410000 */
[----:B------:R1:W-:Y:S02]  /*76b0*/  MUFU.TANH R25, R0 ;  /* 0x0000000000197308 */ /* 0x0003e40000002400 */
[----:B-1----:R-:W-:Y:S08]  /*76c0*/  FMUL.FTZ R0, R29, c[0x0][0x320] ;  /* 0x0000c8001d007a20 */ /* 0x002ff00000410000 */
[----:B------:R1:W-:Y:S02]  /*76d0*/  MUFU.TANH R26, R0 ;  /* 0x00000000001a7308 */ /* 0x0003e40000002400 */
[----:B-1----:R-:W-:Y:S08]  /*76e0*/  FMUL.FTZ R0, R30, c[0x0][0x320] ;  /* 0x0000c8001e007a20 */ /* 0x002ff00000410000 */
[----:B------:R1:W-:Y:S10]  /*76f0*/  MUFU.TANH R30, R6 ;  /* 0x00000006001e7308 */ /* 0x0003f40000002400 */
[----:B------:R2:W-:Y:S01]  /*7700*/  MUFU.TANH R28, R0 ;  /* 0x00000000001c7308 */ /* 0x0005e20000002400 */
[----:B-1----:R-:W-:Y:S09]  /*7710*/  FMUL.FTZ R6, R80, c[0x0][0x320] ;  /* 0x0000c80050067a20 */ /* 0x002ff20000410000 */
[----:B------:R1:W-:Y:S01]  /*7720*/  MUFU.TANH R194, R6 ;  /* 0x0000000600c27308 */ /* 0x0003e20000002400 */
[----:B--2---:R-:W-:Y:S09]  /*7730*/  FMUL.FTZ R0, R31, c[0x0][0x320] ;  /* 0x0000c8001f007a20 */ /* 0x004ff20000410000 */
        /* <DEDUP_REMOVED lines=8> */
[----:B------:R2:W-:Y:S10]  /*77c0*/  MUFU.TANH R13, R0 ;  /* 0x00000000000d7308 */ /* 0x0005f40000002400 */
[----:B------:R3:W-:Y:S01]  /*77d0*/  MUFU.TANH R33, R5 ;  /* 0x0000000500217308 */ /* 0x0007e20000002400 */
[----:B-1----:R-:W-:Y:S09]  /*77e0*/  FMUL.FTZ R6, R83, c[0x0][0x320] ;  /* 0x0000c80053067a20 */ /* 0x002ff20000410000 */
[----:B------:R1:W-:Y:S01]  /*77f0*/  MUFU.TANH R219, R6 ;  /* 0x0000000600db7308 */ /* 0x0003e20000002400 */
[----:B--2---:R-:W-:Y:S09]  /*7800*/  FMUL.FTZ R0, R34, c[0x0][0x320] ;  /* 0x0000c80022007a20 */ /* 0x004ff20000410000 */
[----:B------:R2:W2:Y:S01]  /*7810*/  MUFU.TANH R18, R0 ;  /* 0x0000000000127308 */ /* 0x0004a20000002400 */
[----:B---3--:R-:W-:Y:S04]  /*7820*/  FMNMX.FTZ R5, R163, R3, !PT ;  /* 0x00000003a3057209 */ /* 0x008fe80007810000 */
[----:B----4-:R-:W-:Y:S04]  /*7830*/  FMNMX.FTZ R5, R161, R5, !PT ;  /* 0x00000005a1057209 */ /* 0x010fe80007810000 */
[----:B------:R-:W-:Y:S02]  /*7840*/  FMNMX.FTZ R5, R16, R5, !PT ;  /* 0x0000000510057209 */ /* 0x000fe40007810000 */
[----:B-1----:R-:W-:Y:S02]  /*7850*/  FMNMX.FTZ R6, R169, R85, !PT ;  /* 0x00000055a9067209 */ /* 0x002fe40007810000 */
[----:B------:R-:W-:Y:S02]  /*7860*/  FMNMX.FTZ R5, R15, R5, !PT ;  /* 0x000000050f057209 */ /* 0x000fe40007810000 */
[----:B------:R-:W-:Y:S02]  /*7870*/  FMNMX.FTZ R6, R168, R6, !PT ;  /* 0x00000006a8067209 */ /* 0x000fe40007810000 */
[----:B-----5:R-:W-:Y:S02]  /*7880*/  FMNMX.FTZ R5, R21, R5, !PT ;  /* 0x0000000515057209 */ /* 0x020fe40007810000 */
[----:B------:R-:W-:Y:S01]  /*7890*/  FMNMX.FTZ R7, R157, R6, !PT ;  /* 0x000000069d077209 */ /* 0x000fe20007810000 */
[----:B--2---:R-:W-:Y:S01]  /*78a0*/  FMUL.FTZ R0, R35, c[0x0][0x320] ;  /* 0x0000c80023007a20 */ /* 0x004fe20000410000 */
[----:B------:R-:W-:Y:S01]  /*78b0*/  FMNMX.FTZ R5, R170, R5, !PT ;  /* 0x00000005aa057209 */ /* 0x000fe20007810000 */
[----:B------:R1:W-:Y:S03]  /*78c0*/  MUFU.TANH R35, R4 ;  /* 0x0000000400237308 */ /* 0x0003e60000002400 */
[----:B------:R-:W-:Y:S07]  /*78d0*/  FMNMX.FTZ R5, R18, R5, !PT ;  /* 0x0000000512057209 */ /* 0x000fee0007810000 */
[----:B------:R2:W3:Y:S01]  /*78e0*/  MUFU.TANH R17, R0 ;  /* 0x0000000000117308 */ /* 0x0004e20000002400 */
[----:B-1----:R-:W-:Y:S09]  /*78f0*/  FMUL.FTZ R4, R72, c[0x0][0x320] ;  /* 0x0000c80048047a20 */ /* 0x002ff20000410000 */
[----:B------:R1:W-:Y:S01]  /*7900*/  MUFU.TANH R31, R4 ;  /* 0x00000004001f7308 */ /* 0x0003e20000002400 */
[----:B--2---:R-:W-:Y:S01]  /*7910*/  FMUL.FTZ R0, R36, c[0x0][0x320] ;  /* 0x0000c80024007a20 */ /* 0x004fe20000410000 */
[----:B---3--:R-:W-:Y:S08]  /*7920*/  FMNMX.FTZ R5, R17, R5, !PT ;  /* 0x0000000511057209 */ /* 0x008ff00007810000 */
[----:B------:R2:W-:Y:S01]  /*7930*/  MUFU.TANH R179, R0 ;  /* 0x0000000000b37308 */ /* 0x0005e20000002400 */
[----:B-1----:R-:W-:Y:S04]  /*7940*/  FMNMX.FTZ R4, R171, R84, !PT ;  /* 0x00000054ab047209 */ /* 0x002fe80007810000 */
[----:B------:R-:W-:Y:S04]  /*7950*/  FMNMX.FTZ R4, R162, R4, !PT ;  /* 0x00000004a2047209 */ /* 0x000fe80007810000 */
[----:B------:R-:W-:Y:S01]  /*7960*/  FMNMX.FTZ R4, R156, R4, !PT ;  /* 0x000000049c047209 */ /* 0x000fe20007810000 */
[----:B--2---:R-:W-:Y:S03]  /*7970*/  FMUL.FTZ R0, R37, c[0x0][0x320] ;  /* 0x0000c80025007a20 */ /* 0x004fe60000410000 */
[----:B------:R-:W-:Y:S01]  /*7980*/  FMNMX.FTZ R4, R87, R4, !PT ;  /* 0x0000000457047209 */ /* 0x000fe20007810000 */
[----:B------:R1:W-:Y:S03]  /*7990*/  MUFU.TANH R182, R0 ;  /* 0x0000000000b67308 */ /* 0x0003e60000002400 */
[----:B------:R-:W-:Y:S04]  /*79a0*/  FMNMX.FTZ R4, R24, R4, !PT ;  /* 0x0000000418047209 */ /* 0x000fe80007810000 */
[----:B------:R-:W-:Y:S04]  /*79b0*/  FMNMX.FTZ R4, R172, R4, !PT ;  /* 0x00000004ac047209 */ /* 0x000fe80007810000 */
[----:B------:R-:W-:Y:S04]  /*79c0*/  FMNMX.FTZ R4, R25, R4, !PT ;  /* 0x0000000419047209 */ /* 0x000fe80007810000 */
[----:B------:R-:W-:Y:S01]  /*79d0*/  FMNMX.FTZ R4, R26, R4, !PT ;  /* 0x000000041a047209 */ /* 0x000fe20007810000 */
[----:B-1----:R-:W-:Y:S04]  /*79e0*/  FMUL.FTZ R0, R38, c[0x0][0x320] ;  /* 0x0000c80026007a20 */ /* 0x002fe80000410000 */
[----:B------:R1:W2:Y:S02]  /*79f0*/  MUFU.TANH R185, R0 ;  /* 0x0000000000b97308 */ /* 0x0002a40000002400 */
[----:B-1----:R-:W-:Y:S01]  /*7a00*/  FMUL.FTZ R0, R39, c[0x0][0x320] ;  /* 0x0000c80027007a20 */ /* 0x002fe20000410000 */
[----:B--2---:R-:W-:Y:S07]  /*7a10*/  FMNMX.FTZ R5, R185, R5, !PT ;  /* 0x00000005b9057209 */ /* 0x004fee0007810000 */
[----:B------:R1:W2:Y:S02]  /*7a20*/  MUFU.TANH R186, R0 ;  /* 0x0000000000ba7308 */ /* 0x0002a40000002400 */
[----:B-1----:R-:W-:Y:S01]  /*7a30*/  FMUL.FTZ R0, R40, c[0x0][0x320] ;  /* 0x0000c80028007a20 */ /* 0x002fe20000410000 */
[----:B--2---:R-:W-:Y:S07]  /*7a40*/  FMNMX.FTZ R5, R186, R5, !PT ;  /* 0x00000005ba057209 */ /* 0x004fee0007810000 */
[----:B------:R1:W2:Y:S02]  /*7a50*/  MUFU.TANH R187, R0 ;  /* 0x0000000000bb7308 */ /* 0x0002a40000002400 */
[----:B-1----:R-:W-:Y:S01]  /*7a60*/  FMUL.FTZ R0, R43, c[0x0][0x320] ;  /* 0x0000c8002b007a20 */ /* 0x002fe20000410000 */
[----:B--2---:R-:W-:Y:S07]  /*7a70*/  FMNMX.FTZ R4, R187, R4, !PT ;  /* 0x00000004bb047209 */ /* 0x004fee0007810000 */
[----:B------:R1:W-:Y:S01]  /*7a80*/  MUFU.TANH R245, R0 ;  /* 0x0000000000f57308 */ /* 0x0003e20000002400 */
[----:B------:R-:W-:Y:S01]  /*7a90*/  FMNMX.FTZ R4, R188, R4, !PT ;  /* 0x00000004bc047209 */ /* 0x000fe20007810000 */
[----:B-1----:R-:W-:Y:S08]  /*7aa0*/  FMUL.FTZ R0, R44, c[0x0][0x320] ;  /* 0x0000c8002c007a20 */ /* 0x002ff00000410000 */
[----:B------:R1:W2:Y:S02]  /*7ab0*/  MUFU.TANH R243, R0 ;  /* 0x0000000000f37308 */ /* 0x0002a40000002400 */
[----:B-1----:R-:W-:Y:S01]  /*7ac0*/  FMUL.FTZ R0, R45, c[0x0][0x320] ;  /* 0x0000c8002d007a20 */ /* 0x002fe20000410000 */
[----:B--2---:R-:W-:Y:S07]  /*7ad0*/  FMNMX.FTZ R4, R243, R4, !PT ;  /* 0x00000004f3047209 */ /* 0x004fee0007810000 */
[----:B------:R1:W2:Y:S02]  /*7ae0*/  MUFU.TANH R247, R0 ;  /* 0x0000000000f77308 */ /* 0x0002a40000002400 */
[----:B-1----:R-:W-:Y:S01]  /*7af0*/  FMUL.FTZ R0, R46, c[0x0][0x320] ;  /* 0x0000c8002e007a20 */ /* 0x002fe20000410000 */
[----:B--2---:R-:W-:Y:S07]  /*7b00*/  FMNMX.FTZ R4, R247, R4, !PT ;  /* 0x00000004f7047209 */ /* 0x004fee0007810000 */
[----:B------:R1:W-:Y:S01]  /*7b10*/  MUFU.TANH R251, R0 ;  /* 0x0000000000fb7308 */ /* 0x0003e20000002400 */
[----:B------:R-:W-:Y:S04]  /*7b20*/  FMNMX.FTZ R4, R33, R4, !PT ;  /* 0x0000000421047209 */ /* 0x000fe80007810000 */
[----:B------:R-:W-:Y:S01]  /*7b30*/  FMNMX.FTZ R4, R35, R4, !PT ;  /* 0x0000000423047209 */ /* 0x000fe20007810000 */
[----:B-1----:R-:W-:Y:S04]  /*7b40*/  FMUL.FTZ R0, R47, c[0x0][0x320] ;  /* 0x0000c8002f007a20 */ /* 0x002fe80000410000 */
[----:B------:R1:W-:Y:S02]  /*7b50*/  MUFU.TANH R214, R0 ;  /* 0x0000000000d67308 */ /* 0x0003e40000002400 */
[----:B-1----:R-:W-:Y:S08]  /*7b60*/  FMUL.FTZ R0, R48, c[0x0][0x320] ;  /* 0x0000c80030007a20 */ /* 0x002ff00000410000 */
[----:B------:R1:W-:Y:S02]  /*7b70*/  MUFU.TANH R44, R0 ;  /* 0x00000000002c7308 */ /* 0x0003e40000002400 */
[----:B-1----:R-:W-:Y:S08]  /*7b80*/  FMUL.FTZ R0, R49, c[0x0][0x320] ;  /* 0x0000c80031007a20 */ /* 0x002ff00000410000 */
[----:B------:R1:W-:Y:S02]  /*7b90*/  MUFU.TANH R174, R0 ;  /* 0x0000000000ae7308 */ /* 0x0003e40000002400 */
[----:B-1----:R-:W-:Y:S08]  /*7ba0*/  FMUL.FTZ R0, R50, c[0x0][0x320] ;  /* 0x0000c80032007a20 */ /* 0x002ff00000410000 */
[----:B------:R1:W2:Y:S02]  /*7bb0*/  MUFU.TANH R183, R0 ;  /* 0x0000000000b77308 */ /* 0x0002a40000002400 */
[----:B-1----:R-:W-:Y:S01]  /*7bc0*/  FMUL.FTZ R0, R51, c[0x0][0x320] ;  /* 0x0000c80033007a20 */ /* 0x002fe20000410000 */
[----:B--2---:R-:W-:Y:S07]  /*7bd0*/  FMNMX.FTZ R5, R183, R5, !PT ;  /* 0x00000005b7057209 */ /* 0x004fee0007810000 */
[----:B------:R1:W2:Y:S02]  /*7be0*/  MUFU.TANH R184, R0 ;  /* 0x0000000000b87308 */ /* 0x0002a40000002400 */
[----:B-1----:R-:W-:Y:S01]  /*7bf0*/  FMUL.FTZ R0, R52, c[0x0][0x320] ;  /* 0x0000c80034007a20 */ /* 0x002fe20000410000 */
[----:B--2---:R-:W-:Y:S07]  /*7c00*/  FMNMX.FTZ R5, R184, R5, !PT ;  /* 0x00000005b8057209 */ /* 0x004fee0007810000 */
        /* <DEDUP_REMOVED lines=21> */
[----:B------:R-:W-:Y:S02]  /*7d60*/  FMNMX.FTZ R6, R31, R4, !PT ;  /* 0x000000041f067209 */ /* 0x000fe40007810000 */
[----:B------:R-:W-:Y:S01]  /*7d70*/  FMNMX.FTZ R4, R158, R7, !PT ;  /* 0x000000079e047209 */ /* 0x000fe20007810000 */
[----:B------:R-:W-:Y:S01]  /*7d80*/  FMUL.FTZ R7, R74, c[0x0][0x320] ;  /* 0x0000c8004a077a20 */ /* 0x000fe20000410000 */
[----:B------:R-:W-:Y:S02]  /*7d90*/  FMNMX.FTZ R6, R30, R6, !PT ;  /* 0x000000061e067209 */ /* 0x000fe40007810000 */
[----:B------:R-:W-:Y:S02]  /*7da0*/  FMNMX.FTZ R4, R173, R4, !PT ;  /* 0x00000004ad047209 */ /* 0x000fe40007810000 */
[----:B------:R-:W-:Y:S01]  /*7db0*/  FMNMX.FTZ R6, R193, R6, !PT ;  /* 0x00000006c1067209 */ /* 0x000fe20007810000 */
[----:B------:R2:W-:Y:S01]  /*7dc0*/  MUFU.TANH R192, R7 ;  /* 0x0000000700c07308 */ /* 0x0005e20000002400 */
[----:B------:R-:W-:Y:S02]  /*7dd0*/  FMNMX.FTZ R4, R180, R4, !PT ;  /* 0x00000004b4047209 */ /* 0x000fe40007810000 */
[----:B------:R-:W-:Y:S02]  /*7de0*/  FMNMX.FTZ R6, R190, R6, !PT ;  /* 0x00000006be067209 */ /* 0x000fe40007810000 */
[----:B------:R-:W-:Y:S03]  /*7df0*/  FMNMX.FTZ R4, R28, R4, !PT ;  /* 0x000000041c047209 */ /* 0x000fe60007810000 */
[----:B------:R-:W3:Y:S01]  /*7e00*/  SHFL.BFLY PT, R9, R6, 0x2, 0x1f ;  /* 0x0c401f0006097f89 */ /* 0x000ee200000e0000 */
[----:B-1----:R-:W-:Y:S04]  /*7e10*/  FMUL.FTZ R0, R65, c[0x0][0x320] ;  /* 0x0000c80041007a20 */ /* 0x002fe80000410000 */
[----:B------:R1:W-:Y:S01]  /*7e20*/  MUFU.TANH R246, R0 ;  /* 0x0000000000f67308 */ /* 0x0003e20000002400 */
[----:B--2---:R-:W-:Y:S02]  /*7e30*/  FMNMX.FTZ R7, R181, R4, !PT ;  /* 0x00000004b5077209 */ /* 0x004fe40007810000 */
[----:B---3--:R-:W-:Y:S05]  /*7e40*/  FMNMX.FTZ R6, R6, R9, !PT ;  /* 0x0000000906067209 */ /* 0x008fea0007810000 */
[----:B------:R-:W2:Y:S01]  /*7e50*/  SHFL.BFLY PT, R9, R6, 0x1, 0x1f ;  /* 0x0c201f0006097f89 */ /* 0x000ea200000e0000 */
[----:B-1----:R-:W-:Y:S04]  /*7e60*/  FMUL.FTZ R0, R66, c[0x0][0x320] ;  /* 0x0000c80042007a20 */ /* 0x002fe80000410000 */
[----:B------:R1:W3:Y:S02]  /*7e70*/  MUFU.TANH R249, R0 ;  /* 0x0000000000f97308 */ /* 0x0002e40000002400 */
[----:B-1----:R-:W-:Y:S01]  /*7e80*/  FMUL.FTZ R0, R67, c[0x0][0x320] ;  /* 0x0000c80043007a20 */ /* 0x002fe20000410000 */
[----:B---3--:R-:W-:Y:S07]  /*7e90*/  FMNMX.FTZ R5, R249, R5, !PT ;  /* 0x00000005f9057209 */ /* 0x008fee0007810000 */
[----:B------:R1:W3:Y:S02]  /*7ea0*/  MUFU.TANH R252, R0 ;  /* 0x0000000000fc7308 */ /* 0x0002e40000002400 */
[----:B-1----:R-:W-:Y:S01]  /*7eb0*/  FMUL.FTZ R0, R68, c[0x0][0x320] ;  /* 0x0000c80044007a20 */ /* 0x002fe20000410000 */
[----:B--2---:R-:W-:Y:S02]  /*7ec0*/  FMNMX.FTZ R68, R6, R9, !PT ;  /* 0x0000000906447209 */ /* 0x004fe40007810000 */
[----:B---3--:R-:W-:Y:S05]  /*7ed0*/  FMNMX.FTZ R5, R252, R5, !PT ;  /* 0x00000005fc057209 */ /* 0x008fea0007810000 */
        /* <DEDUP_REMOVED lines=8> */
[----:B-1----:R-:W-:Y:S02]  /*7f60*/  FMNMX.FTZ R0, R160, R2, !PT ;  /* 0x00000002a0007209 */ /* 0x002fe40007810000 */
[----:B--2---:R-:W-:Y:S02]  /*7f70*/  FMNMX.FTZ R5, R29, R5, !PT ;  /* 0x000000051d057209 */ /* 0x004fe40007810000 */
[----:B------:R-:W-:Y:S02]  /*7f80*/  FMNMX.FTZ R0, R159, R0, !PT ;  /* 0x000000009f007209 */ /* 0x000fe40007810000 */
[----:B------:R-:W-:Y:S02]  /*7f90*/  FMNMX.FTZ R5, R191, R5, !PT ;  /* 0x00000005bf057209 */ /* 0x000fe40007810000 */
[----:B------:R-:W-:Y:S02]  /*7fa0*/  FMNMX.FTZ R0, R86, R0, !PT ;  /* 0x0000000056007209 */ /* 0x000fe40007810000 */
[----:B------:R-:W-:Y:S02]  /*7fb0*/  FMNMX.FTZ R5, R219, R5, !PT ;  /* 0x00000005db057209 */ /* 0x000fe40007810000 */
[----:B------:R-:W-:Y:S03]  /*7fc0*/  FMNMX.FTZ R0, R12, R0, !PT ;  /* 0x000000000c007209 */ /* 0x000fe60007810000 */
[----:B------:R-:W1:Y:S01]  /*7fd0*/  SHFL.BFLY PT, R8, R5, 0x2, 0x1f ;  /* 0x0c401f0005087f89 */ /* 0x000e6200000e0000 */
[----:B------:R-:W-:Y:S04]  /*7fe0*/  FMNMX.FTZ R0, R19, R0, !PT ;  /* 0x0000000013007209 */ /* 0x000fe80007810000 */
[----:B------:R-:W-:Y:S04]  /*7ff0*/  FMNMX.FTZ R0, R20, R0, !PT ;  /* 0x0000000014007209 */ /* 0x000fe80007810000 */
[----:B------:R-:W-:Y:S04]  /*8000*/  FMNMX.FTZ R0, R14, R0, !PT ;  /* 0x000000000e007209 */ /* 0x000fe80007810000 */
[----:B------:R-:W-:Y:S04]  /*8010*/  FMNMX.FTZ R0, R13, R0, !PT ;  /* 0x000000000d007209 */ /* 0x000fe80007810000 */
[----:B------:R-:W-:Y:S04]  /*8020*/  FMNMX.FTZ R0, R179, R0, !PT ;  /* 0x00000000b3007209 */ /* 0x000fe80007810000 */
[----:B------:R-:W-:Y:S02]  /*8030*/  FMNMX.FTZ R0, R182, R0, !PT ;  /* 0x00000000b6007209 */ /* 0x000fe40007810000 */
[----:B-1----:R-:W-:Y:S02]  /*8040*/  FMNMX.FTZ R5, R5, R8, !PT ;  /* 0x0000000805057209 */ /* 0x002fe40007810000 */
        /* <DEDUP_REMOVED lines=9> */
[----:B------:R-:W-:Y:S02]  /*80e0*/  FMNMX.FTZ R0, R40, R0, !PT ;  /* 0x0000000028007209 */ /* 0x000fe40007810000 */
[----:B------:R-:W-:Y:S01]  /*80f0*/  @P0 MOV R5, R222 ;  /* 0x000000de00050202 */ /* 0x000fe20000000f00 */
[----:B------:R-:W-:Y:S01]  /*8100*/  FMUL.FTZ R154, R69, c[0x0][0x2d0] ;  /* 0x0000b400459a7a20 */ /* 0x000fe20000410000 */
[----:B------:R-:W-:Y:S04]  /*8110*/  FMNMX.FTZ R0, R194, R0, !PT ;  /* 0x00000000c2007209 */ /* 0x000fe80007810000 */
[----:B------:R-:W-:Y:S05]  /*8120*/  FMNMX.FTZ R0, R165, R0, !PT ;  /* 0x00000000a5007209 */ /* 0x000fea0007810000 */
[----:B------:R-:W1:Y:S02]  /*8130*/  SHFL.BFLY PT, R10, R0, 0x2, 0x1f ;  /* 0x0c401f00000a7f89 */ /* 0x000e6400000e0000 */
[----:B-1----:R-:W-:Y:S02]  /*8140*/  FMNMX.FTZ R4, R0, R10, !PT ;  /* 0x0000000a00047209 */ /* 0x002fe40007810000 */
[----:B------:R-:W-:Y:S01]  /*8150*/  FMNMX.FTZ R0, R189, R7, !PT ;  /* 0x00000007bd007209 */ /* 0x000fe20007810000 */
[----:B------:R-:W-:Y:S03]  /*8160*/  FMUL.FTZ R7, R78, c[0x0][0x320] ;  /* 0x0000c8004e077a20 */ /* 0x000fe60000410000 */
[----:B------:R-:W1:Y:S01]  /*8170*/  SHFL.BFLY PT, R10, R4, 0x1, 0x1f ;  /* 0x0c201f00040a7f89 */ /* 0x000e6200000e0000 */
[----:B------:R-:W-:Y:S01]  /*8180*/  FMNMX.FTZ R0, R245, R0, !PT ;  /* 0x00000000f5007209 */ /* 0x000fe20007810000 */
[----:B------:R2:W3:Y:S03]  /*8190*/  MUFU.TANH R74, R7 ;  /* 0x00000007004a7308 */ /* 0x0004e60000002400 */
[----:B------:R-:W-:Y:S04]  /*81a0*/  FMNMX.FTZ R0, R251, R0, !PT ;  /* 0x00000000fb007209 */ /* 0x000fe80007810000 */
[----:B------:R-:W-:Y:S02]  /*81b0*/  FMNMX.FTZ R0, R214, R0, !PT ;  /* 0x00000000d6007209 */ /* 0x000fe40007810000 */
[----:B-1----:R-:W-:Y:S02]  /*81c0*/  FMNMX.FTZ R70, R4, R10, !PT ;  /* 0x0000000a04467209 */ /* 0x002fe40007810000 */
[----:B--2---:R-:W-:Y:S01]  /*81d0*/  FMNMX.FTZ R7, R215, R0, !PT ;  /* 0x00000000d7077209 */ /* 0x004fe20007810000 */
[----:B------:R-:W-:Y:S02]  /*81e0*/  FMUL.FTZ R0, R79, c[0x0][0x320] ;  /* 0x0000c8004f007a20 */ /* 0x000fe40000410000 */
[----:B------:R-:W-:Y:S01]  /*81f0*/  FMUL.FTZ R153, R70, c[0x0][0x2d0] ;  /* 0x0000b40046997a20 */ /* 0x000fe20000410000 */
[----:B------:R-:W-:Y:S01]  /*8200*/  FMNMX.FTZ R7, R34, R7, !PT ;  /* 0x0000000722077209 */ /* 0x000fe20007810000 */
[----:B------:R1:W2:Y:S02]  /*8210*/  MUFU.TANH R75, R0 ;  /* 0x00000000004b7308 */ /* 0x0002a40000002400 */
[--C-:B------:R-:W-:Y:S08]  /*8220*/  FFMA.FTZ R9, R20, c[0x0][0x2d0], -R153.reuse ;  /* 0x0000b40014097a23 */ /* 0x100ff00000010899 */
[----:B------:R-:W-:Y:S01]  /*8230*/  MUFU.EX2 R228, R9 ;  /* 0x0000000900e47308 */ /* 0x000fe20000000800 */
[----:B-1----:R-:W-:Y:S01]  /*8240*/  FMNMX.FTZ R0, R164, R7, !PT ;  /* 0x00000007a4007209 */ /* 0x002fe20007810000 */
[----:B------:R-:W-:Y:S03]  /*8250*/  @P0 IMAD.WIDE.U32 R6, R212, c[0x0][0x1e0], RZ ;  /* 0x00007800d4060a25 */ /* 0x000fe600078e00ff */
[----:B------:R-:W-:Y:S01]  /*8260*/  FMNMX.FTZ R4, R155, R0, !PT ;  /* 0x000000009b047209 */ /* 0x000fe20007810000 */
[----:B------:R-:W-:Y:S03]  /*8270*/  FADD.FTZ R0, -R70, R2 ;  /* 0x0000000246007221 */ /* 0x000fe60000010100 */
[----:B------:R-:W-:Y:S01]  /*8280*/  FMNMX.FTZ R4, R192, R4, !PT ;  /* 0x00000004c0047209 */ /* 0x000fe20007810000 */
[----:B------:R-:W-:Y:S03]  /*8290*/  FMUL.FTZ R2, R0, c[0x0][0x2d0] ;  /* 0x0000b40000027a20 */ /* 0x000fe60000410000 */
[----:B------:R-:W-:Y:S01]  /*82a0*/  FMNMX.FTZ R0, R195, R4, !PT ;  /* 0x00000004c3007209 */ /* 0x000fe20007810000 */
[----:B------:R1:W4:Y:S01]  /*82b0*/  MUFU.EX2 R73, R2 ;  /* 0x0000000200497308 */ /* 0x0003220000000800 */
[----:B------:R-:W-:Y:S01]  /*82c0*/  FFMA.FTZ R4, R160, c[0x0][0x2d0], -R153 ;  /* 0x0000b400a0047a23 */ /* 0x000fe20000010899 */
[----:B------:R-:W-:Y:S02]  /*82d0*/  MOV R160, R193 ;  /* 0x000000c100a07202 */ /* 0x000fe40000000f00 */
[----:B---3--:R-:W-:Y:S04]  /*82e0*/  FMNMX.FTZ R0, R74, R0, !PT ;  /* 0x000000004a007209 */ /* 0x008fe80007810000 */
[----:B--2---:R-:W-:Y:S02]  /*82f0*/  FMNMX.FTZ R0, R75, R0, !PT ;  /* 0x000000004b007209 */ /* 0x004fe40007810000 */
[----:B------:R-:W-:Y:S01]  /*8300*/  MUFU.EX2 R233, R4 ;  /* 0x0000000400e97308 */ /* 0x000fe20000000800 */
[----:B-1----:R-:W-:Y:S02]  /*8310*/  FADD.FTZ R2, -R69, R3 ;  /* 0x0000000345027221 */ /* 0x002fe40000010100 */
[----:B------:R-:W1:Y:S01]  /*8320*/  SHFL.BFLY PT, R3, R0, 0x2, 0x1f ;  /* 0x0c401f0000037f89 */ /* 0x000e6200000e0000 */
[C---:B----4-:R-:W-:Y:S02]  /*8330*/  FMUL.FTZ R48, R73.reuse, R132 ;  /* 0x0000008449307220 */ /* 0x050fe40000410000 */
[----:B------:R-:W-:Y:S02]  /*8340*/  FMUL.FTZ R2, R2, c[0x0][0x2d0] ;  /* 0x0000b40002027a20 */ /* 0x000fe40000410000 */
[----:B------:R-:W-:Y:S02]  /*8350*/  FMUL.FTZ R49, R73, R133 ;  /* 0x0000008549317220 */ /* 0x000fe40000410000 */
[----:B------:R2:W3:Y:S01]  /*8360*/  MUFU.EX2 R72, R2 ;  /* 0x0000000200487308 */ /* 0x0004e20000000800 */
[----:B-1----:R-:W-:Y:S01]  /*8370*/  FMNMX.FTZ R0, R0, R3, !PT ;  /* 0x0000000300007209 */ /* 0x002fe20007810000 */
[--C-:B------:R-:W-:Y:S08]  /*8380*/  FFMA.FTZ R3, R12, c[0x0][0x2d0], -R153.reuse ;  /* 0x0000b4000c037a23 */ /* 0x100ff00000010899 */
[----:B------:R1:W-:Y:S01]  /*8390*/  MUFU.EX2 R241, R3 ;  /* 0x0000000300f17308 */ /* 0x0003e20000000800 */
[----:B--2---:R-:W-:Y:S02]  /*83a0*/  FADD.FTZ R2, -R68, R84 ;  /* 0x0000005444027221 */ /* 0x004fe40000010100 */
[----:B---3--:R-:W-:Y:S02]  /*83b0*/  FMUL.FTZ R50, R72, R134 ;  /* 0x0000008648327220 */ /* 0x008fe40000410000 */
[----:B------:R-:W-:Y:S02]  /*83c0*/  FMUL.FTZ R2, R2, c[0x0][0x2d0] ;  /* 0x0000b40002027a20 */ /* 0x000fe40000410000 */
[----:B------:R-:W-:Y:S03]  /*83d0*/  FMUL.FTZ R51, R72, R135 ;  /* 0x0000008748337220 */ /* 0x000fe60000410000 */
[----:B------:R2:W3:Y:S01]  /*83e0*/  MUFU.EX2 R71, R2 ;  /* 0x0000000200477308 */ /* 0x0004e20000000800 */
[--C-:B-1----:R-:W-:Y:S01]  /*83f0*/  FFMA.FTZ R3, R163, c[0x0][0x2d0], -R154.reuse ;  /* 0x0000b400a3037a23 */ /* 0x102fe2000001089a */
[----:B------:R-:W-:Y:S08]  /*8400*/  MOV R163, R219 ;  /* 0x000000db00a37202 */ /* 0x000ff00000000f00 */
[----:B------:R1:W-:Y:S01]  /*8410*/  MUFU.EX2 R234, R3 ;  /* 0x0000000300ea7308 */ /* 0x0003e20000000800 */
[--C-:B--2---:R-:W-:Y:S02]  /*8420*/  FFMA.FTZ R2, R159, c[0x0][0x2d0], -R153.reuse ;  /* 0x0000b4009f027a23 */ /* 0x104fe40000010899 */
[----:B------:R-:W-:Y:S07]  /*8430*/  FMUL.FTZ R159, R68, c[0x0][0x2d0] ;  /* 0x0000b400449f7a20 */ /* 0x000fee0000410000 */
[----:B------:R2:W4:Y:S01]  /*8440*/  MUFU.EX2 R240, R2 ;  /* 0x0000000200f07308 */ /* 0x0005220000000800 */
[C---:B---3--:R-:W-:Y:S02]  /*8450*/  FMUL.FTZ R41, R71.reuse, R125 ;  /* 0x0000007d47297220 */ /* 0x048fe40000410000 */
[C---:B------:R-:W-:Y:S02]  /*8460*/  FMUL.FTZ R45, R71.reuse, R129 ;  /* 0x00000081472d7220 */ /* 0x040fe40000410000 */
[C---:B------:R-:W-:Y:S02]  /*8470*/  FMUL.FTZ R57, R71.reuse, R141 ;  /* 0x0000008d47397220 */ /* 0x040fe40000410000 */
[C---:B------:R-:W-:Y:S02]  /*8480*/  FMUL.FTZ R56, R71.reuse, R140 ;  /* 0x0000008c47387220 */ /* 0x040fe40000410000 */
[C---:B------:R-:W-:Y:S02]  /*8490*/  FMUL.FTZ R60, R71.reuse, R144 ;  /* 0x00000090473c7220 */ /* 0x040fe40000410000 */
[----:B------:R-:W-:Y:S02]  /*84a0*/  FMUL.FTZ R61, R71, R145 ;  /* 0x00000091473d7220 */ /* 0x000fe40000410000 */
[--C-:B-1----:R-:W-:Y:S01]  /*84b0*/  FFMA.FTZ R3, R161, c[0x0][0x2d0], -R154.reuse ;  /* 0x0000b400a1037a23 */ /* 0x102fe2000001089a */
[----:B------:R-:W-:Y:S03]  /*84c0*/  MOV R161, R31 ;  /* 0x0000001f00a17202 */ /* 0x000fe60000000f00 */
[----:B------:R1:W3:Y:S01]  /*84d0*/  MUFU.EX2 R236, R3 ;  /* 0x0000000300ec7308 */ /* 0x0002e20000000800 */
[----:B--2---:R-:W-:Y:S01]  /*84e0*/  FFMA.FTZ R2, R86, c[0x0][0x2d0], -R153 ;  /* 0x0000b40056027a23 */ /* 0x004fe20000010899 */
[----:B----4-:R-:W-:Y:S08]  /*84f0*/  F2FP.PACK_AB R76, R240, R233 ;  /* 0x000000e9f04c723e */ /* 0x010ff000000000ff */
[----:B------:R2:W4:Y:S01]  /*8500*/  MUFU.EX2 R239, R2 ;  /* 0x0000000200ef7308 */ /* 0x0005220000000800 */
[--C-:B-1----:R-:W-:Y:S01]  /*8510*/  FFMA.FTZ R3, R16, c[0x0][0x2d0], -R154.reuse ;  /* 0x0000b40010037a23 */ /* 0x102fe2000001089a */
[----:B---3--:R-:W-:Y:S01]  /*8520*/  F2FP.PACK_AB R77, R236, R234 ;  /* 0x000000eaec4d723e */ /* 0x008fe200000000ff */
[----:B------:R-:W-:Y:S01]  /*8530*/  FMUL.FTZ R16, R73, R100 ;  /* 0x0000006449107220 */ /* 0x000fe20000410000 */
[----:B------:R-:W-:Y:S06]  /*8540*/  MOV R100, R40 ;  /* 0x0000002800647202 */ /* 0x000fec0000000f00 */
[----:B------:R1:W-:Y:S01]  /*8550*/  MUFU.EX2 R237, R3 ;  /* 0x0000000300ed7308 */ /* 0x0003e20000000800 */
[----:B------:R-:W-:Y:S01]  /*8560*/  FMUL.FTZ R40, R71, R124 ;  /* 0x0000007c47287220 */ /* 0x000fe20000410000 */
[----:B--2---:R-:W2:Y:S01]  /*8570*/  SHFL.BFLY PT, R2, R0, 0x1, 0x1f ;  /* 0x0c201f0000027f89 */ /* 0x004ea200000e0000 */
[----:B----4-:R-:W-:Y:S01]  /*8580*/  F2FP.PACK_AB R78, R241, R239 ;  /* 0x000000eff14e723e */ /* 0x010fe200000000ff */
[--C-:B-1----:R-:W-:Y:S01]  /*8590*/  FFMA.FTZ R3, R171, c[0x0][0x2d0], -R159.reuse ;  /* 0x0000b400ab037a23 */ /* 0x102fe2000001089f */
[----:B------:R-:W-:Y:S01]  /*85a0*/  MOV R171, R32 ;  /* 0x0000002000ab7202 */ /* 0x000fe20000000f00 */
[----:B------:R-:W-:Y:S04]  /*85b0*/  FMUL.FTZ R32, R73, R116 ;  /* 0x0000007449207220 */ /* 0x000fe80000410000 */
[----:B------:R1:W-:Y:S01]  /*85c0*/  MUFU.EX2 R230, R3 ;  /* 0x0000000300e67308 */ /* 0x0003e20000000800 */
[----:B--2---:R-:W-:Y:S01]  /*85d0*/  FMNMX.FTZ R2, R0, R2, !PT ;  /* 0x0000000200027209 */ /* 0x004fe20007810000 */
[----:B------:R-:W-:Y:S04]  /*85e0*/  FFMA.FTZ R0, R15, c[0x0][0x2d0], -R154 ;  /* 0x0000b4000f007a23 */ /* 0x000fe8000001089a */
[----:B------:R-:W-:Y:S04]  /*85f0*/  FMUL.FTZ R152, R2, c[0x0][0x2d0] ;  /* 0x0000b40002987a20 */ /* 0x000fe80000410000 */
[----:B------:R2:W3:Y:S01]  /*8600*/  MUFU.EX2 R238, R0 ;  /* 0x0000000000ee7308 */ /* 0x0004e20000000800 */
[--C-:B------:R-:W-:Y:S01]  /*8610*/  FFMA.FTZ R4, R157, c[0x0][0x2d0], -R152.reuse ;  /* 0x0000b4009d047a23 */ /* 0x100fe20000010898 */
[----:B------:R-:W-:Y:S08]  /*8620*/  MOV R157, R190 ;  /* 0x000000be009d7202 */ /* 0x000ff00000000f00 */
[----:B------:R4:W-:Y:S01]  /*8630*/  MUFU.EX2 R177, R4 ;  /* 0x0000000400b17308 */ /* 0x0009e20000000800 */
[----:B-1----:R-:W-:Y:S01]  /*8640*/  FFMA.FTZ R3, R162, c[0x0][0x2d0], -R159 ;  /* 0x0000b400a2037a23 */ /* 0x002fe2000001089f */
[----:B------:R-:W-:Y:S08]  /*8650*/  MOV R162, R30 ;  /* 0x0000001e00a27202 */ /* 0x000ff00000000f00 */
[----:B------:R1:W5:Y:S01]  /*8660*/  MUFU.EX2 R231, R3 ;  /* 0x0000000300e77308 */ /* 0x0003620000000800 */
[----:B--2---:R-:W-:Y:S01]  /*8670*/  FADD.FTZ R0, -R2, R85 ;  /* 0x0000005502007221 */ /* 0x004fe20000010100 */
[----:B---3--:R-:W-:Y:S03]  /*8680*/  F2FP.PACK_AB R79, R238, R237 ;  /* 0x000000edee4f723e */ /* 0x008fe600000000ff */
[----:B------:R-:W-:Y:S06]  /*8690*/  FMUL.FTZ R0, R0, c[0x0][0x2d0] ;  /* 0x0000b40000007a20 */ /* 0x000fec0000410000 */
[----:B------:R-:W2:Y:S01]  /*86a0*/  MUFU.EX2 R0, R0 ;  /* 0x0000000000007308 */ /* 0x000ea20000000800 */
[----:B----4-:R-:W-:Y:S01]  /*86b0*/  FFMA.FTZ R4, R158, c[0x0][0x2d0], -R152 ;  /* 0x0000b4009e047a23 */ /* 0x010fe20000010898 */
[----:B------:R-:W-:Y:S01]  /*86c0*/  MOV R158, R34 ;  /* 0x00000022009e7202 */ /* 0x000fe20000000f00 */
[----:B------:R-:W-:Y:S07]  /*86d0*/  FMUL.FTZ R34, R72, R118 ;  /* 0x0000007648227220 */ /* 0x000fee0000410000 */
[----:B------:R3:W4:Y:S01]  /*86e0*/  MUFU.EX2 R178, R4 ;  /* 0x0000000400b27308 */ /* 0x0007220000000800 */
[----:B-1----:R-:W-:Y:S01]  /*86f0*/  FFMA.FTZ R3, R156, c[0x0][0x2d0], -R159 ;  /* 0x0000b4009c037a23 */ /* 0x002fe2000001089f */
[----:B------:R-:W-:Y:S02]  /*8700*/  MOV R156, R191 ;  /* 0x000000bf009c7202 */ /* 0x000fe40000000f00 */
[----:B-----5:R-:W-:Y:S06]  /*8710*/  F2FP.PACK_AB R64, R231, R230 ;  /* 0x000000e6e740723e */ /* 0x020fec00000000ff */
[----:B------:R1:W-:Y:S01]  /*8720*/  MUFU.EX2 R232, R3 ;  /* 0x0000000300e87308 */ /* 0x0003e20000000800 */
[C---:B--2---:R-:W-:Y:S01]  /*8730*/  FMUL.FTZ R15, R0.reuse, R99 ;  /* 0x00000063000f7220 */ /* 0x044fe20000410000 */
[----:B------:R-:W-:Y:S01]  /*8740*/  MOV R99, R218 ;  /* 0x000000da00637202 */ /* 0x000fe20000000f00 */
[C---:B------:R-:W-:Y:S02]  /*8750*/  FMUL.FTZ R30, R0.reuse, R114 ;  /* 0x00000072001e7220 */ /* 0x040fe40000410000 */
[C---:B------:R-:W-:Y:S02]  /*8760*/  FMUL.FTZ R31, R0.reuse, R115 ;  /* 0x00000073001f7220 */ /* 0x040fe40000410000 */
[C---:B------:R-:W-:Y:S02]  /*8770*/  FMUL.FTZ R42, R0.reuse, R126 ;  /* 0x0000007e002a7220 */ /* 0x040fe40000410000 */
[C---:B------:R-:W-:Y:S01]  /*8780*/  FMUL.FTZ R43, R0.reuse, R127 ;  /* 0x0000007f002b7220 */ /* 0x040fe20000410000 */
[----:B---3--:R-:W-:Y:S01]  /*8790*/  @P0 MOV R4, R220 ;  /* 0x000000dc00040202 */ /* 0x008fe20000000f00 */
[----:B------:R-:W-:Y:S01]  /*87a0*/  FMUL.FTZ R46, R0, R130 ;  /* 0x00000082002e7220 */ /* 0x000fe20000410000 */
[----:B----4-:R-:W-:Y:S01]  /*87b0*/  F2FP.PACK_AB R67, R178, R177 ;  /* 0x000000b1b243723e */ /* 0x010fe200000000ff */
[----:B------:R-:W-:Y:S02]  /*87c0*/  FMUL.FTZ R47, R0, R131 ;  /* 0x00000083002f7220 */ /* 0x000fe40000410000 */
[----:B------:R-:W-:Y:S04]  /*87d0*/  @P0 IMAD.WIDE.U32 R4, R6, 0x50, R4 ;  /* 0x0000005006040825 */ /* 0x000fe800078e0004 */
[----:B------:R-:W-:Y:S01]  /*87e0*/  FFMA.FTZ R6, R19, c[0x0][0x2d0], -R153 ;  /* 0x0000b40013067a23 */ /* 0x000fe20000010899 */
[----:B------:R-:W-:Y:S01]  /*87f0*/  @P0 LEA R10, P2, R4, c[0x0][0x1c8], 0x1 ;  /* 0x00007200040a0a11 */ /* 0x000fe200078408ff */
[----:B-1----:R-:W-:Y:S02]  /*8800*/  FFMA.FTZ R3, R87, c[0x0][0x2d0], -R159 ;  /* 0x0000b40057037a23 */ /* 0x002fe4000001089f */
[----:B------:R-:W-:Y:S01]  /*8810*/  MUFU.EX2 R229, R6 ;  /* 0x0000000600e57308 */ /* 0x000fe20000000800 */
[C---:B------:R-:W-:Y:S01]  /*8820*/  FMUL.FTZ R19, R72.reuse, R103 ;  /* 0x0000006748137220 */ /* 0x040fe20000410000 */
[----:B------:R-:W-:Y:S01]  /*8830*/  MOV R103, R35 ;  /* 0x0000002300677202 */ /* 0x000fe20000000f00 */
[----:B------:R-:W-:Y:S02]  /*8840*/  FMUL.FTZ R35, R72, R119 ;  /* 0x0000007748237220 */ /* 0x000fe40000410000 */
[C---:B------:R-:W-:Y:S02]  /*8850*/  FMUL.FTZ R59, R0.reuse, R143 ;  /* 0x0000008f003b7220 */ /* 0x040fe40000410000 */
[C---:B------:R-:W-:Y:S02]  /*8860*/  FMUL.FTZ R58, R0.reuse, R142 ;  /* 0x0000008e003a7220 */ /* 0x040fe40000410000 */
[C---:B------:R-:W-:Y:S01]  /*8870*/  FMUL.FTZ R62, R0.reuse, R146 ;  /* 0x00000092003e7220 */ /* 0x040fe20000410000 */
[----:B------:R1:W2:Y:S01]  /*8880*/  MUFU.EX2 R235, R3 ;  /* 0x0000000300eb7308 */ /* 0x0002a20000000800 */
[----:B------:R-:W-:Y:S02]  /*8890*/  FMUL.FTZ R63, R0, R147 ;  /* 0x00000093003f7220 */ /* 0x000fe40000410000 */
[--C-:B-1----:R-:W-:Y:S01]  /*88a0*/  FFMA.FTZ R3, R169, c[0x0][0x2d0], -R152.reuse ;  /* 0x0000b400a9037a23 */ /* 0x102fe20000010898 */
[----:B--2---:R-:W-:Y:S06]  /*88b0*/  F2FP.PACK_AB R66, R235, R232 ;  /* 0x000000e8eb42723e */ /* 0x004fec00000000ff */
[----:B------:R1:W-:Y:S02]  /*88c0*/  MUFU.EX2 R175, R3 ;  /* 0x0000000300af7308 */ /* 0x0003e40000000800 */
[----:B-1----:R-:W-:Y:S08]  /*88d0*/  FFMA.FTZ R3, R168, c[0x0][0x2d0], -R152 ;  /* 0x0000b400a8037a23 */ /* 0x002ff00000010898 */
[----:B------:R1:W2:Y:S02]  /*88e0*/  MUFU.EX2 R176, R3 ;  /* 0x0000000300b07308 */ /* 0x0002a40000000800 */
[----:B-1----:R-:W-:Y:S02]  /*88f0*/  @P0 SHF.R.S32.HI R3, RZ, 0x1f, R212 ;  /* 0x0000001fff030819 */ /* 0x002fe400000114d4 */
[----:B--2---:R-:W-:Y:S03]  /*8900*/  F2FP.PACK_AB R65, R176, R175 ;  /* 0x000000afb041723e */ /* 0x004fe600000000ff */
[----:B------:R-:W-:Y:S04]  /*8910*/  @P0 IMAD R3, R3, c[0x0][0x1e0], RZ ;  /* 0x0000780003030a24 */ /* 0x000fe800078e02ff */
[----:B------:R-:W-:Y:S05]  /*8920*/  @P0 IMAD R3, R212, c[0x0][0x1e4], R3 ;  /* 0x00007900d4030a24 */ /* 0x000fea00078e0203 */
[----:B------:R-:W-:Y:S02]  /*8930*/  @P0 IADD3 R3, R7, R3, RZ ;  /* 0x0000000307030210 */ /* 0x000fe40007ffe0ff */
[----:B------:R-:W-:Y:S03]  /*8940*/  @P0 MOV R7, c[0x0][0x1e0] ;  /* 0x0000780000070a02 */ /* 0x000fe60000000f00 */
[----:B------:R-:W-:Y:S01]  /*8950*/  @P0 IMAD R6, R3, 0x50, RZ ;  /* 0x0000005003060824 */ /* 0x000fe200078e02ff */
[----:B------:R-:W-:Y:S04]  /*8960*/  @P0 SHF.L.U32 R3, R7, 0x5, RZ ;  /* 0x0000000507030819 */ /* 0x000fe800000006ff */
[----:B------:R-:W-:Y:S02]  /*8970*/  @P0 IADD3 R6, R5, R6, RZ ;  /* 0x0000000605060210 */ /* 0x000fe40007ffe0ff */
[-C--:B------:R-:W-:Y:S02]  /*8980*/  @P0 IADD3 R8, P4, R10, R3.reuse, RZ ;  /* 0x000000030a080210 */ /* 0x080fe40007f9e0ff */
[----:B------:R-:W-:Y:S02]  /*8990*/  @P0 LEA.HI.X R11, R4, c[0x0][0x1cc], R6, 0x1, P2 ;  /* 0x00007300040b0a11 */ /* 0x000fe400010f0c06 */
[----:B------:R-:W-:Y:S02]  /*89a0*/  @P0 MOV R5, c[0x0][0x1e4] ;  /* 0x0000790000050a02 */ /* 0x000fe40000000f00 */
[-C--:B------:R-:W-:Y:S01]  /*89b0*/  @P0 IADD3 R6, P3, R8, R3.reuse, RZ ;  /* 0x0000000308060210 */ /* 0x080fe20007f7e0ff */
[----:B------:R1:W-:Y:S01]  /*89c0*/  @P0 LDGSTS.E.BYPASS.LTC128B.128 [R213+0x2900], [R10.64], !P1 ;  /* 0x029000000ad50fae */ /* 0x0003e2000c901d48 */
[----:B------:R-:W-:Y:S01]  /*89d0*/  @P0 SHF.L.U64.HI R12, R7, 0x5, R5 ;  /* 0x00000005070c0819 */ /* 0x000fe20000010205 */
[--C-:B------:R-:W-:Y:S01]  /*89e0*/  FFMA.FTZ R5, R14, c[0x0][0x2d0], -R153.reuse ;  /* 0x0000b4000e057a23 */ /* 0x100fe20000010899 */
[----:B------:R-:W-:Y:S01]  /*89f0*/  @P0 IADD3 R4, P2, R6, R3, RZ ;  /* 0x0000000306040210 */ /* 0x000fe20007f5e0ff */
[C---:B------:R-:W-:Y:S01]  /*8a00*/  FMUL.FTZ R14, R0.reuse, R98 ;  /* 0x00000062000e7220 */ /* 0x040fe20000410000 */
[-C--:B------:R-:W-:Y:S01]  /*8a10*/  @P0 IADD3.X R9, R11, R12.reuse, RZ, P4, !PT ;  /* 0x0000000c0b090210 */ /* 0x080fe200027fe4ff */
[----:B------:R2:W-:Y:S01]  /*8a20*/  MUFU.EX2 R227, R5 ;  /* 0x0000000500e37308 */ /* 0x0005e20000000800 */
[----:B------:R-:W-:Y:S01]  /*8a30*/  MOV R98, R27 ;  /* 0x0000001b00627202 */ /* 0x000fe20000000f00 */
[----:B------:R-:W-:Y:S01]  /*8a40*/  FMUL.FTZ R27, R0, R111 ;  /* 0x0000006f001b7220 */ /* 0x000fe20000410000 */
[-C--:B------:R-:W-:Y:S01]  /*8a50*/  @P0 IADD3.X R7, R9, R12.reuse, RZ, P3, !PT ;  /* 0x0000000c09070210 */ /* 0x080fe20001ffe4ff */
[----:B------:R3:W-:Y:S08]  /*8a60*/  @P0 LDGSTS.E.BYPASS.LTC128B.128 [R213+0x3100], [R8.64], !P1 ;  /* 0x0310000008d50fae */ /* 0x0007f0000c901d48 */
[----:B------:R4:W-:Y:S01]  /*8a70*/  @P0 LDGSTS.E.BYPASS.LTC128B.128 [R213+0x3900], [R6.64], !P1 ;  /* 0x0390000006d50fae */ /* 0x0009e2000c901d48 */
[----:B-1----:R-:W-:Y:S01]  /*8a80*/  @P0 IADD3 R10, P3, R4, R3, RZ ;  /* 0x00000003040a0210 */ /* 0x002fe20007f7e0ff */
[--C-:B------:R-:W-:Y:S02]  /*8a90*/  FFMA.FTZ R3, R21, c[0x0][0x2d0], -R154.reuse ;  /* 0x0000b40015037a23 */ /* 0x100fe4000001089a */
[----:B------:R-:W-:Y:S01]  /*8aa0*/  FFMA.FTZ R11, R13, c[0x0][0x2d0], -R153 ;  /* 0x0000b4000d0b7a23 */ /* 0x000fe20000010899 */
[----:B--2---:R-:W-:Y:S01]  /*8ab0*/  @P0 IADD3.X R5, R7, R12, RZ, P2, !PT ;  /* 0x0000000c07050210 */ /* 0x004fe200017fe4ff */
[----:B------:R1:W-:Y:S01]  /*8ac0*/  MUFU.EX2 R222, R3 ;  /* 0x0000000300de7308 */ /* 0x0003e20000000800 */
[C---:B------:R-:W-:Y:S01]  /*8ad0*/  FMUL.FTZ R13, R71.reuse, R97 ;  /* 0x00000061470d7220 */ /* 0x040fe20000410000 */
[----:B------:R-:W-:Y:S02]  /*8ae0*/  MOV R97, R194 ;  /* 0x000000c200617202 */ /* 0x000fe40000000f00 */
[----:B------:R2:W-:Y:S01]  /*8af0*/  @P0 LDGSTS.E.BYPASS.LTC128B.128 [R213+0x4100], [R4.64], !P1 ;  /* 0x0410000004d50fae */ /* 0x0005e2000c901d48 */
[C---:B---3--:R-:W-:Y:S02]  /*8b00*/  FMUL.FTZ R8, R71.reuse, R88 ;  /* 0x0000005847087220 */ /* 0x048fe40000410000 */
[----:B------:R-:W-:Y:S03]  /*8b10*/  FMUL.FTZ R9, R71, R89 ;  /* 0x0000005947097220 */ /* 0x000fe60000410000 */
[----:B------:R3:W-:Y:S01]  /*8b20*/  MUFU.EX2 R226, R11 ;  /* 0x0000000b00e27308 */ /* 0x0007e20000000800 */
[C---:B----4-:R-:W-:Y:S02]  /*8b30*/  FMUL.FTZ R6, R72.reuse, R94 ;  /* 0x0000005e48067220 */ /* 0x050fe40000410000 */
[----:B------:R-:W-:Y:S02]  /*8b40*/  FMUL.FTZ R7, R72, R95 ;  /* 0x0000005f48077220 */ /* 0x000fe40000410000 */
[--C-:B-1----:R-:W-:Y:S01]  /*8b50*/  FFMA.FTZ R3, R170, c[0x0][0x2d0], -R154.reuse ;  /* 0x0000b400aa037a23 */ /* 0x102fe2000001089a */
[----:B------:R-:W-:Y:S04]  /*8b60*/  MOV R170, R192 ;  /* 0x000000c000aa7202 */ /* 0x000fe80000000f00 */
[----:B------:R1:W-:Y:S01]  /*8b70*/  MUFU.EX2 R223, R3 ;  /* 0x0000000300df7308 */ /* 0x0003e20000000800 */
[----:B--2---:R-:W-:Y:S01]  /*8b80*/  FMUL.FTZ R4, R73, R92 ;  /* 0x0000005c49047220 */ /* 0x004fe20000410000 */
[----:B---3--:R-:W-:Y:S01]  /*8b90*/  @P0 IADD3.X R11, R5, R12, RZ, P3, !PT ;  /* 0x0000000c050b0210 */ /* 0x008fe20001ffe4ff */
[----:B------:R-:W-:Y:S02]  /*8ba0*/  FMUL.FTZ R5, R73, R93 ;  /* 0x0000005d49057220 */ /* 0x000fe40000410000 */
[----:B------:R-:W-:Y:S01]  /*8bb0*/  FMUL.FTZ R12, R71, R96 ;  /* 0x00000060470c7220 */ /* 0x000fe20000410000 */
[----:B------:R-:W-:Y:S01]  /*8bc0*/  MOV R96, R195 ;  /* 0x000000c300607202 */ /* 0x000fe20000000f00 */
[----:B------:R2:W-:Y:S08]  /*8bd0*/  @P0 LDGSTS.E.BYPASS.LTC128B.128 [R213+0x4900], [R10.64], !P1 ;  /* 0x049000000ad50fae */ /* 0x0005f0000c901d48 */
[----:B------:R-:W3:Y:S01]  /*8be0*/  LDSM.16.MT88.4 R20, [R197] ;  /* 0x00000000c514783b */ /* 0x000ee20000004200 */
[--C-:B-1----:R-:W-:Y:S02]  /*8bf0*/  FFMA.FTZ R3, R18, c[0x0][0x2d0], -R154.reuse ;  /* 0x0000b40012037a23 */ /* 0x102fe4000001089a */
[----:B------:R-:W-:Y:S05]  /*8c00*/  FMUL.FTZ R18, R72, R102 ;  /* 0x0000006648127220 */ /* 0x000fea0000410000 */
[----:B------:R-:W1:Y:S01]  /*8c10*/  LDSM.16.MT88.4 R36, [R201] ;  /* 0x00000000c924783b */ /* 0x000e620000004200 */
[----:B------:R4:W-:Y:S01]  /*8c20*/  MUFU.EX2 R224, R3 ;  /* 0x0000000300e07308 */ /* 0x0009e20000000800 */
[----:B------:R-:W-:Y:S06]  /*8c30*/  MOV R102, R215 ;  /* 0x000000d700667202 */ /* 0x000fec0000000f00 */
[----:B------:R-:W5:Y:S01]  /*8c40*/  LDSM.16.MT88.4 R52, [R198] ;  /* 0x00000000c634783b */ /* 0x000f620000004200 */
[C---:B--2---:R-:W-:Y:S02]  /*8c50*/  FMUL.FTZ R10, R0.reuse, R90 ;  /* 0x0000005a000a7220 */ /* 0x044fe40000410000 */
[----:B------:R-:W-:Y:S05]  /*8c60*/  FMUL.FTZ R11, R0, R91 ;  /* 0x0000005b000b7220 */ /* 0x000fea0000410000 */
[----:B------:R-:W2:Y:S08]  /*8c70*/  LDSM.16.MT88.4 R80, [R200] ;  /* 0x00000000c850783b */ /* 0x000eb00000004200 */
[----:B------:R-:W1:Y:S01]  /*8c80*/  LDSM.16.MT88.4 R84, [R197+0x800] ;  /* 0x00080000c554783b */ /* 0x000e620000004200 */
[----:B----4-:R-:W-:Y:S02]  /*8c90*/  FFMA.FTZ R3, R17, c[0x0][0x2d0], -R154 ;  /* 0x0000b40011037a23 */ /* 0x010fe4000001089a */
[C---:B------:R-:W-:Y:S01]  /*8ca0*/  FMUL.FTZ R17, R73.reuse, R101 ;  /* 0x0000006549117220 */ /* 0x040fe20000410000 */
[----:B------:R-:W-:Y:S01]  /*8cb0*/  MOV R101, R216 ;  /* 0x000000d800657202 */ /* 0x000fe20000000f00 */
[----:B------:R4:W-:Y:S01]  /*8cc0*/  MUFU.EX2 R225, R3 ;  /* 0x0000000300e17308 */ /* 0x0009e20000000800 */
[-C--:B---3--:R-:W-:Y:S02]  /*8cd0*/  HMMA.16816.F32 R4, R76, R20.reuse, R4 ;  /* 0x000000144c04723c */ /* 0x088fe40000001804 */
[----:B------:R-:W3:Y:S06]  /*8ce0*/  LDSM.16.MT88.4 R88, [R201+0x800] ;  /* 0x00080000c958783b */ /* 0x000eec0000004200 */
[C---:B------:R-:W-:Y:S02]  /*8cf0*/  HMMA.16816.F32 R8, R64.reuse, R20, R8 ;  /* 0x000000144008723c */ /* 0x040fe40000001808 */
[----:B------:R-:W2:Y:S05]  /*8d00*/  LDSM.16.MT88.4 R92, [R198+0x800] ;  /* 0x00080000c65c783b */ /* 0x000eaa0000004200 */
[C---:B------:R-:W-:Y:S01]  /*8d10*/  FMUL.FTZ R20, R73.reuse, R104 ;  /* 0x0000006849147220 */ /* 0x040fe20000410000 */
[-C--:B------:R-:W-:Y:S02]  /*8d20*/  HMMA.16816.F32 R12, R64, R22.reuse, R12 ;  /* 0x00000016400c723c */ /* 0x080fe4000000180c */
[----:B------:R-:W-:Y:S02]  /*8d30*/  LDSM.16.MT88.4 R132, [R198+0x2000] ;  /* 0x00200000c684783b */ /* 0x000fe40000004200 */
[----:B------:R-:W-:Y:S01]  /*8d40*/  MOV R104, R217 ;  /* 0x000000d900687202 */ /* 0x000fe20000000f00 */
[--C-:B----4-:R-:W-:Y:S02]  /*8d50*/  FFMA.FTZ R3, R24, c[0x0][0x2d0], -R159.reuse ;  /* 0x0000b40018037a23 */ /* 0x110fe4000001089f */
[----:B------:R-:W-:Y:S01]  /*8d60*/  FMUL.FTZ R21, R73, R105 ;  /* 0x0000006949157220 */ /* 0x000fe20000410000 */
[C---:B------:R-:W-:Y:S01]  /*8d70*/  HMMA.16816.F32 R16, R76.reuse, R22, R16 ;  /* 0x000000164c10723c */ /* 0x040fe20000001810 */
[----:B------:R4:W-:Y:S01]  /*8d80*/  MUFU.EX2 R221, R3 ;  /* 0x0000000300dd7308 */ /* 0x0009e20000000800 */
[----:B------:R-:W0:Y:S02]  /*8d90*/  LDGDEPBAR ;  /* 0x00000000000079af */ /* 0x000e240000000000 */
[----:B------:R-:W-:Y:S01]  /*8da0*/  MOV R105, R214 ;  /* 0x000000d600697202 */ /* 0x000fe20000000f00 */
[C---:B------:R-:W-:Y:S02]  /*8db0*/  FMUL.FTZ R24, R71.reuse, R108 ;  /* 0x0000006c47187220 */ /* 0x040fe40000410000 */
[C---:B------:R-:W-:Y:S02]  /*8dc0*/  FMUL.FTZ R22, R72.reuse, R106 ;  /* 0x0000006a48167220 */ /* 0x040fe40000410000 */
[----:B------:R-:W-:Y:S07]  /*8dd0*/  FMUL.FTZ R23, R72, R107 ;  /* 0x0000006b48177220 */ /* 0x000fee0000410000 */
[-C--:B-1----:R-:W-:Y:S03]  /*8de0*/  HMMA.16816.F32 R20, R76, R36.reuse, R20 ;  /* 0x000000244c14723c */ /* 0x082fe60000001814 */
[--C-:B----4-:R-:W-:Y:S01]  /*8df0*/  FFMA.FTZ R3, R172, c[0x0][0x2d0], -R159.reuse ;  /* 0x0000b400ac037a23 */ /* 0x110fe2000001089f */
[----:B------:R-:W-:Y:S03]  /*8e00*/  MOV R172, R29 ;  /* 0x0000001d00ac7202 */ /* 0x000fe60000000f00 */
[----:B------:R1:W4:Y:S01]  /*8e10*/  MUFU.EX2 R220, R3 ;  /* 0x0000000300dc7308 */ /* 0x0003220000000800 */
[----:B------:R-:W-:Y:S04]  /*8e20*/  FMUL.FTZ R29, R71, R113 ;  /* 0x00000071471d7220 */ /* 0x000fe80000410000 */
[--C-:B-1----:R-:W-:Y:S02]  /*8e30*/  FFMA.FTZ R3, R25, c[0x0][0x2d0], -R159.reuse ;  /* 0x0000b40019037a23 */ /* 0x102fe4000001089f */
[----:B------:R-:W-:Y:S03]  /*8e40*/  FMUL.FTZ R25, R71, R109 ;  /* 0x0000006d47197220 */ /* 0x000fe60000410000 */
[----:B------:R1:W-:Y:S02]  /*8e50*/  MUFU.EX2 R219, R3 ;  /* 0x0000000300db7308 */ /* 0x0003e40000000800 */
[----:B-1----:R-:W-:Y:S02]  /*8e60*/  FFMA.FTZ R3, R26, c[0x0][0x2d0], -R159 ;  /* 0x0000b4001a037a23 */ /* 0x002fe4000001089f */
[----:B------:R-:W-:Y:S06]  /*8e70*/  FMUL.FTZ R26, R0, R110 ;  /* 0x0000006e001a7220 */ /* 0x000fec0000410000 */
[----:B------:R1:W-:Y:S01]  /*8e80*/  MUFU.EX2 R218, R3 ;  /* 0x0000000300da7308 */ /* 0x0003e20000000800 */
[C---:B------:R-:W-:Y:S07]  /*8e90*/  HMMA.16816.F32 R24, R64.reuse, R36, R24 ;  /* 0x000000244018723c */ /* 0x040fee0000001818 */
[C---:B------:R-:W-:Y:S02]  /*8ea0*/  FMUL.FTZ R36, R73.reuse, R120 ;  /* 0x0000007849247220 */ /* 0x040fe40000410000 */
[----:B------:R-:W-:Y:S03]  /*8eb0*/  FMUL.FTZ R37, R73, R121 ;  /* 0x0000007949257220 */ /* 0x000fe60000410000 */
[--C-:B-1----:R-:W-:Y:S01]  /*8ec0*/  FFMA.FTZ R3, R173, c[0x0][0x2d0], -R152.reuse ;  /* 0x0000b400ad037a23 */ /* 0x102fe20000010898 */
[----:B------:R-:W-:Y:S01]  /*8ed0*/  MOV R173, R33 ;  /* 0x0000002100ad7202 */ /* 0x000fe20000000f00 */
[----:B------:R-:W-:Y:S02]  /*8ee0*/  FMUL.FTZ R33, R73, R117 ;  /* 0x0000007549217220 */ /* 0x000fe40000410000 */
[----:B------:R1:W-:Y:S01]  /*8ef0*/  MUFU.EX2 R169, R3 ;  /* 0x0000000300a97308 */ /* 0x0003e20000000800 */
[----:B------:R-:W-:Y:S01]  /*8f00*/  LDSM.16.MT88.4 R116, [R201+0x2000] ;  /* 0x00200000c974783b */ /* 0x000fe20000004200 */
[--C-:B-1----:R-:W-:Y:S08]  /*8f10*/  FFMA.FTZ R3, R180, c[0x0][0x2d0], -R152.reuse ;  /* 0x0000b400b4037a23 */ /* 0x102ff00000010898 */
[----:B------:R1:W1:Y:S02]  /*8f20*/  MUFU.EX2 R168, R3 ;  /* 0x0000000300a87308 */ /* 0x0002640000000800 */
[--C-:B-1----:R-:W-:Y:S02]  /*8f30*/  FFMA.FTZ R3, R28, c[0x0][0x2d0], -R152.reuse ;  /* 0x0000b4001c037a23 */ /* 0x102fe40000010898 */
[----:B------:R-:W-:Y:S06]  /*8f40*/  FMUL.FTZ R28, R71, R112 ;  /* 0x00000070471c7220 */ /* 0x000fec0000410000 */
[----:B------:R1:W-:Y:S01]  /*8f50*/  MUFU.EX2 R167, R3 ;  /* 0x0000000300a77308 */ /* 0x0003e20000000800 */
[-C--:B------:R-:W-:Y:S08]  /*8f60*/  HMMA.16816.F32 R28, R64, R38.reuse, R28 ;  /* 0x00000026401c723c */ /* 0x080ff0000000181c */
[C---:B------:R-:W-:Y:S07]  /*8f70*/  HMMA.16816.F32 R32, R76.reuse, R38, R32 ;  /* 0x000000264c20723c */ /* 0x040fee0000001820 */
[C---:B------:R-:W-:Y:S02]  /*8f80*/  FMUL.FTZ R38, R72.reuse, R122 ;  /* 0x0000007a48267220 */ /* 0x040fe40000410000 */
[----:B------:R-:W-:Y:S03]  /*8f90*/  FMUL.FTZ R39, R72, R123 ;  /* 0x0000007b48277220 */ /* 0x000fe60000410000 */
[----:B-1----:R-:W-:Y:S04]  /*8fa0*/  FFMA.FTZ R3, R181, c[0x0][0x2d0], -R152 ;  /* 0x0000b400b5037a23 */ /* 0x002fe80000010898 */
[-C--:B-----5:R-:W-:Y:S01]  /*8fb0*/  HMMA.16816.F32 R36, R76, R52.reuse, R36 ;  /* 0x000000344c24723c */ /* 0x0a0fe20000001824 */
[----:B------:R1:W5:Y:S07]  /*8fc0*/  MUFU.EX2 R166, R3 ;  /* 0x0000000300a67308 */ /* 0x00036e0000000800 */
[C---:B------:R-:W-:Y:S07]  /*8fd0*/  HMMA.16816.F32 R40, R64.reuse, R52, R40 ;  /* 0x000000344028723c */ /* 0x040fee0000001828 */
[C---:B------:R-:W-:Y:S02]  /*8fe0*/  FMUL.FTZ R53, R73.reuse, R137 ;  /* 0x0000008949357220 */ /* 0x040fe40000410000 */
[----:B------:R-:W-:Y:S03]  /*8ff0*/  FMUL.FTZ R52, R73, R136 ;  /* 0x0000008849347220 */ /* 0x000fe60000410000 */
[--C-:B-1----:R-:W-:Y:S04]  /*9000*/  FFMA.FTZ R3, R179, c[0x0][0x2d0], -R153.reuse ;  /* 0x0000b400b3037a23 */ /* 0x102fe80000010899 */
[----:B------:R1:W-:Y:S02]  /*9010*/  MUFU.EX2 R217, R3 ;  /* 0x0000000300d97308 */ /* 0x0003e40000000800 */
        /* <DEDUP_REMOVED lines=10> */
[-C--:B--2---:R-:W-:Y:S01]  /*90c0*/  HMMA.16816.F32 R52, R76, R80.reuse, R52 ;  /* 0x000000504c34723c */ /* 0x084fe20000001834 */
[----:B------:R1:W2:Y:S07]  /*90d0*/  MUFU.EX2 R214, R3 ;  /* 0x0000000300d67308 */ /* 0x0002ae0000000800 */
[C---:B------:R-:W-:Y:S07]  /*90e0*/  HMMA.16816.F32 R56, R64.reuse, R80, R56 ;  /* 0x000000504038723c */ /* 0x040fee0000001838 */
[----:B----4-:R-:W-:Y:S01]  /*90f0*/  F2FP.PACK_AB R80, R220, R221 ;  /* 0x000000dddc50723e */ /* 0x010fe200000000ff */
[-C--:B------:R-:W-:Y:S04]  /*9100*/  HMMA.16816.F32 R60, R64, R82.reuse, R60 ;  /* 0x00000052403c723c */ /* 0x080fe8000000183c */
[----:B------:R-:W-:Y:S03]  /*9110*/  F2FP.PACK_AB R81, R168, R169 ;  /* 0x000000a9a851723e */ /* 0x000fe600000000ff */
[----:B------:R-:W-:Y:S02]  /*9120*/  FMUL.FTZ R64, R73, R148 ;  /* 0x0000009449407220 */ /* 0x000fe40000410000 */
[--C-:B-1----:R-:W-:Y:S03]  /*9130*/  FFMA.FTZ R3, R185, c[0x0][0x2d0], -R154.reuse ;  /* 0x0000b400b9037a23 */ /* 0x102fe6000001089a */
[----:B------:R-:W-:Y:S01]  /*9140*/  FMUL.FTZ R65, R73, R149 ;  /* 0x0000009549417220 */ /* 0x000fe20000410000 */
[----:B------:R1:W-:Y:S01]  /*9150*/  MUFU.EX2 R195, R3 ;  /* 0x0000000300c37308 */ /* 0x0003e20000000800 */
[C---:B------:R-:W-:Y:S02]  /*9160*/  FMUL.FTZ R66, R72.reuse, R150 ;  /* 0x0000009648427220 */ /* 0x040fe40000410000 */
[----:B------:R-:W-:Y:S07]  /*9170*/  FMUL.FTZ R67, R72, R151 ;  /* 0x0000009748437220 */ /* 0x000fee0000410000 */
[----:B------:R-:W-:Y:S07]  /*9180*/  HMMA.16816.F32 R64, R76, R82, R64 ;  /* 0x000000524c40723c */ /* 0x000fee0000001840 */
[----:B------:R-:W-:Y:S02]  /*9190*/  F2FP.PACK_AB R76, R228, R229 ;  /* 0x000000e5e44c723e */ /* 0x000fe400000000ff */
[----:B------:R-:W-:Y:S03]  /*91a0*/  F2FP.PACK_AB R78, R226, R227 ;  /* 0x000000e3e24e723e */ /* 0x000fe600000000ff */
[----:B------:R-:W-:Y:S01]  /*91b0*/  F2FP.PACK_AB R77, R223, R222 ;  /* 0x000000dedf4d723e */ /* 0x000fe200000000ff */
[--C-:B-1----:R-:W-:Y:S01]  /*91c0*/  FFMA.FTZ R3, R186, c[0x0][0x2d0], -R154.reuse ;  /* 0x0000b400ba037a23 */ /* 0x102fe2000001089a */
[----:B------:R-:W-:Y:S02]  /*91d0*/  F2FP.PACK_AB R79, R225, R224 ;  /* 0x000000e0e14f723e */ /* 0x000fe400000000ff */
[----:B------:R-:W-:Y:S01]  /*91e0*/  F2FP.PACK_AB R82, R218, R219 ;  /* 0x000000dbda52723e */ /* 0x000fe200000000ff */
[----:B------:R1:W4:Y:S01]  /*91f0*/  MUFU.EX2 R194, R3 ;  /* 0x0000000300c27308 */ /* 0x0003220000000800 */
[----:B-----5:R-:W-:Y:S03]  /*9200*/  F2FP.PACK_AB R83, R166, R167 ;  /* 0x000000a7a653723e */ /* 0x020fe600000000ff */
[-C--:B------:R-:W-:Y:S08]  /*9210*/  HMMA.16816.F32 R4, R76, R84.reuse, R4 ;  /* 0x000000544c04723c */ /* 0x080ff00000001804 */
[C---:B------:R-:W-:Y:S08]  /*9220*/  HMMA.16816.F32 R8, R80.reuse, R84, R8 ;  /* 0x000000545008723c */ /* 0x040ff00000001808 */
[-C--:B------:R-:W-:Y:S04]  /*9230*/  HMMA.16816.F32 R12, R80, R86.reuse, R12 ;  /* 0x00000056500c723c */ /* 0x080fe8000000180c */
[--C-:B-1----:R-:W-:Y:S04]  /*9240*/  FFMA.FTZ R3, R183, c[0x0][0x2d0], -R154.reuse ;  /* 0x0000b400b7037a23 */ /* 0x102fe8000001089a */
[C---:B------:R-:W-:Y:S01]  /*9250*/  HMMA.16816.F32 R16, R76.reuse, R86, R16 ;  /* 0x000000564c10723c */ /* 0x040fe20000001810 */
[----:B------:R1:W-:Y:S01]  /*9260*/  MUFU.EX2 R193, R3 ;  /* 0x0000000300c17308 */ /* 0x0003e20000000800 */
[----:B------:R-:W5:Y:S06]  /*9270*/  LDSM.16.MT88.4 R84, [R200+0x800] ;  /* 0x00080000c854783b */ /* 0x000f6c0000004200 */
[-C--:B---3--:R-:W-:Y:S08]  /*9280*/  HMMA.16816.F32 R20, R76, R88.reuse, R20 ;  /* 0x000000584c14723c */ /* 0x088ff00000001814 */
[C---:B------:R-:W-:Y:S08]  /*9290*/  HMMA.16816.F32 R24, R80.reuse, R88, R24 ;  /* 0x000000585018723c */ /* 0x040ff00000001818 */
[-C--:B------:R-:W-:Y:S04]  /*92a0*/  HMMA.16816.F32 R28, R80, R90.reuse, R28 ;  /* 0x0000005a501c723c */ /* 0x080fe8000000181c */
[--C-:B-1----:R-:W-:Y:S04]  /*92b0*/  FFMA.FTZ R3, R184, c[0x0][0x2d0], -R154.reuse ;  /* 0x0000b400b8037a23 */ /* 0x102fe8000001089a */
[C---:B------:R-:W-:Y:S01]  /*92c0*/  HMMA.16816.F32 R32, R76.reuse, R90, R32 ;  /* 0x0000005a4c20723c */ /* 0x040fe20000001820 */
[----:B------:R1:W3:Y:S01]  /*92d0*/  MUFU.EX2 R192, R3 ;  /* 0x0000000300c07308 */ /* 0x0002e20000000800 */
[----:B------:R-:W2:Y:S06]  /*92e0*/  LDSM.16.MT88.4 R88, [R197+0x1000] ;  /* 0x00100000c558783b */ /* 0x000eac0000004200 */
[-C--:B------:R-:W-:Y:S08]  /*92f0*/  HMMA.16816.F32 R36, R76, R92.reuse, R36 ;  /* 0x0000005c4c24723c */ /* 0x080ff00000001824 */
[C---:B------:R-:W-:Y:S07]  /*9300*/  HMMA.16816.F32 R40, R80.reuse, R92, R40 ;  /* 0x0000005c5028723c */ /* 0x040fee0000001828 */
[----:B------:R-:W-:Y:S01]  /*9310*/  FFMA.FTZ R92, R250, c[0x0][0x2d0], -R154 ;  /* 0x0000b400fa5c7a23 */ /* 0x000fe2000001089a */
[-C--:B------:R-:W-:Y:S03]  /*9320*/  HMMA.16816.F32 R44, R80, R94.reuse, R44 ;  /* 0x0000005e502c723c */ /* 0x080fe6000000182c */
[----:B------:R2:W-:Y:S01]  /*9330*/  MUFU.EX2 R186, R92 ;  /* 0x0000005c00ba7308 */ /* 0x0005e20000000800 */
[--C-:B-1----:R-:W-:Y:S04]  /*9340*/  FFMA.FTZ R3, R187, c[0x0][0x2d0], -R159.reuse ;  /* 0x0000b400bb037a23 */ /* 0x102fe8000001089f */
[C---:B------:R-:W-:Y:S05]  /*9350*/  HMMA.16816.F32 R48, R76.reuse, R94, R48 ;  /* 0x0000005e4c30723c */ /* 0x040fea0000001830 */
[----:B------:R1:W-:Y:S03]  /*9360*/  MUFU.EX2 R191, R3 ;  /* 0x0000000300bf7308 */ /* 0x0003e60000000800 */
[-C--:B-----5:R-:W-:Y:S08]  /*9370*/  HMMA.16816.F32 R52, R76, R84.reuse, R52 ;  /* 0x000000544c34723c */ /* 0x0a0ff00000001834 */
[C---:B------:R-:W-:Y:S01]  /*9380*/  HMMA.16816.F32 R56, R80.reuse, R84, R56 ;  /* 0x000000545038723c */ /* 0x040fe20000001838 */
[----:B--2---:R-:W-:Y:S07]  /*9390*/  LDSM.16.MT88.4 R92, [R198+0x1000] ;  /* 0x00100000c65c783b */ /* 0x004fee0000004200 */
[-C--:B------:R-:W-:Y:S04]  /*93a0*/  HMMA.16816.F32 R60, R80, R86.reuse, R60 ;  /* 0x00000056503c723c */ /* 0x080fe8000000183c */
[--C-:B-1----:R-:W-:Y:S04]  /*93b0*/  FFMA.FTZ R3, R188, c[0x0][0x2d0], -R159.reuse ;  /* 0x0000b400bc037a23 */ /* 0x102fe8000001089f */
[----:B------:R-:W-:Y:S01]  /*93c0*/  HMMA.16816.F32 R64, R76, R86, R64 ;  /* 0x000000564c40723c */ /* 0x000fe20000001840 */
[----:B------:R1:W2:Y:S01]  /*93d0*/  MUFU.EX2 R190, R3 ;  /* 0x0000000300be7308 */ /* 0x0002a20000000800 */
[----:B------:R-:W5:Y:S05]  /*93e0*/  LDSM.16.MT88.4 R84, [R201+0x1000] ;  /* 0x00100000c954783b */ /* 0x000f6a0000004200 */
[----:B------:R-:W-:Y:S02]  /*93f0*/  F2FP.PACK_AB R76, R216, R217 ;  /* 0x000000d9d84c723e */ /* 0x000fe400000000ff */
[----:B------:R-:W-:Y:S03]  /*9400*/  F2FP.PACK_AB R78, R214, R215 ;  /* 0x000000d7d64e723e */ /* 0x000fe600000000ff */
[----:B----4-:R-:W-:Y:S02]  /*9410*/  F2FP.PACK_AB R77, R194, R195 ;  /* 0x000000c3c24d723e */ /* 0x010fe400000000ff */
[----:B---3--:R-:W-:Y:S07]  /*9420*/  F2FP.PACK_AB R79, R192, R193 ;  /* 0x000000c1c04f723e */ /* 0x008fee00000000ff */
[-C--:B------:R-:W-:Y:S03]  /*9430*/  HMMA.16816.F32 R4, R76, R88.reuse, R4 ;  /* 0x000000584c04723c */ /* 0x080fe60000001804 */
[--C-:B-1----:R-:W-:Y:S01]  /*9440*/  FFMA.FTZ R3, R189, c[0x0][0x2d0], -R152.reuse ;  /* 0x0000b400bd037a23 */ /* 0x102fe20000010898 */
[----:B--2---:R-:W-:Y:S03]  /*9450*/  F2FP.PACK_AB R80, R190, R191 ;  /* 0x000000bfbe50723e */ /* 0x004fe600000000ff */
[----:B------:R1:W-:Y:S02]  /*9460*/  MUFU.EX2 R138, R3 ;  /* 0x00000003008a7308 */ /* 0x0003e40000000800 */
[--C-:B-1----:R-:W-:Y:S08]  /*9470*/  FFMA.FTZ R3, R245, c[0x0][0x2d0], -R152.reuse ;  /* 0x0000b400f5037a23 */ /* 0x102ff00000010898 */
        /* <DEDUP_REMOVED lines=13> */
[----:B------:R1:W-:Y:S01]  /*9550*/  MUFU.EX2 R188, R3 ;  /* 0x0000000300bc7308 */ /* 0x0003e20000000800 */
[C---:B------:R-:W-:Y:S08]  /*9560*/  HMMA.16816.F32 R8, R80.reuse, R88, R8 ;  /* 0x000000585008723c */ /* 0x040ff00000001808 */
[-C--:B------:R-:W-:Y:S08]  /*9570*/  HMMA.16816.F32 R12, R80, R90.reuse, R12 ;  /* 0x0000005a500c723c */ /* 0x080ff0000000180c */
[C---:B------:R-:W-:Y:S01]  /*9580*/  HMMA.16816.F32 R16, R76.reuse, R90, R16 ;  /* 0x0000005a4c10723c */ /* 0x040fe20000001810 */
[----:B------:R-:W2:Y:S03]  /*9590*/  LDSM.16.MT88.4 R88, [R200+0x1000] ;  /* 0x00100000c858783b */ /* 0x000ea60000004200 */
[----:B-1----:R-:W-:Y:S04]  /*95a0*/  FFMA.FTZ R3, R248, c[0x0][0x2d0], -R153 ;  /* 0x0000b400f8037a23 */ /* 0x002fe80000010899 */
[-C--:B-----5:R-:W-:Y:S01]  /*95b0*/  HMMA.16816.F32 R20, R76, R84.reuse, R20 ;  /* 0x000000544c14723c */ /* 0x0a0fe20000001814 */
[----:B------:R1:W3:Y:S07]  /*95c0*/  MUFU.EX2 R187, R3 ;  /* 0x0000000300bb7308 */ /* 0x0002ee0000000800 */
[C---:B------:R-:W-:Y:S07]  /*95d0*/  HMMA.16816.F32 R24, R80.reuse, R84, R24 ;  /* 0x000000545018723c */ /* 0x040fee0000001818 */
[----:B------:R-:W-:Y:S01]  /*95e0*/  FFMA.FTZ R84, R98, c[0x0][0x2d0], -R159 ;  /* 0x0000b40062547a23 */ /* 0x000fe2000001089f */
[-C--:B------:R-:W-:Y:S03]  /*95f0*/  HMMA.16816.F32 R28, R80, R86.reuse, R28 ;  /* 0x00000056501c723c */ /* 0x080fe6000000181c */
[----:B------:R4:W-:Y:S01]  /*9600*/  MUFU.EX2 R180, R84 ;  /* 0x0000005400b47308 */ /* 0x0009e20000000800 */
[----:B------:R-:W-:Y:S04]  /*9610*/  MOV R98, R157 ;  /* 0x0000009d00627202 */ /* 0x000fe80000000f00 */
[C---:B------:R-:W-:Y:S04]  /*9620*/  HMMA.16816.F32 R32, R76.reuse, R86, R32 ;  /* 0x000000564c20723c */ /* 0x040fe80000001820 */
[--C-:B-1----:R-:W-:Y:S04]  /*9630*/  FFMA.FTZ R3, R104, c[0x0][0x2d0], -R154.reuse ;  /* 0x0000b40068037a23 */ /* 0x102fe8000001089a */
[-C--:B------:R-:W-:Y:S01]  /*9640*/  HMMA.16816.F32 R36, R76, R92.reuse, R36 ;  /* 0x0000005c4c24723c */ /* 0x080fe20000001824 */
[----:B------:R1:W5:Y:S07]  /*9650*/  MUFU.EX2 R143, R3 ;  /* 0x00000003008f7308 */ /* 0x00036e0000000800 */
[C---:B------:R-:W-:Y:S01]  /*9660*/  HMMA.16816.F32 R40, R80.reuse, R92, R40 ;  /* 0x0000005c5028723c */ /* 0x040fe20000001828 */
[----:B----4-:R-:W4:Y:S06]  /*9670*/  LDSM.16.MT88.4 R84, [R197+0x1800] ;  /* 0x00180000c554783b */ /* 0x010f2c0000004200 */
[--C-:B------:R-:W-:Y:S01]  /*9680*/  FFMA.FTZ R92, R100, c[0x0][0x2d0], -R153.reuse ;  /* 0x0000b400645c7a23 */ /* 0x100fe20000010899 */
[-C--:B------:R-:W-:Y:S04]  /*9690*/  HMMA.16816.F32 R44, R80, R94.reuse, R44 ;  /* 0x0000005e502c723c */ /* 0x080fe8000000182c */
[----:B------:R-:W-:Y:S04]  /*96a0*/  MOV R100, R98 ;  /* 0x0000006200647202 */ /* 0x000fe80000000f00 */
[C---:B------:R-:W-:Y:S04]  /*96b0*/  HMMA.16816.F32 R48, R76.reuse, R94, R48 ;  /* 0x0000005e4c30723c */ /* 0x040fe80000001830 */
[--C-:B-1----:R-:W-:Y:S04]  /*96c0*/  FFMA.FTZ R3, R242, c[0x0][0x2d0], -R153.reuse ;  /* 0x0000b400f2037a23 */ /* 0x102fe80000010899 */
[-C--:B--2---:R-:W-:Y:S01]  /*96d0*/  HMMA.16816.F32 R52, R76, R88.reuse, R52 ;  /* 0x000000584c34723c */ /* 0x084fe20000001834 */
[----:B------:R1:W-:Y:S07]  /*96e0*/  MUFU.EX2 R185, R3 ;  /* 0x0000000300b97308 */ /* 0x0003ee0000000800 */
[C---:B------:R-:W-:Y:S08]  /*96f0*/  HMMA.16816.F32 R56, R80.reuse, R88, R56 ;  /* 0x000000585038723c */ /* 0x040ff00000001838 */
[-C--:B------:R-:W-:Y:S08]  /*9700*/  HMMA.16816.F32 R60, R80, R90.reuse, R60 ;  /* 0x0000005a503c723c */ /* 0x080ff0000000183c */
[----:B------:R-:W-:Y:S01]  /*9710*/  HMMA.16816.F32 R64, R76, R90, R64 ;  /* 0x0000005a4c40723c */ /* 0x000fe20000001840 */
[----:B------:R-:W2:Y:S03]  /*9720*/  LDSM.16.MT88.4 R88, [R201+0x1800] ;  /* 0x00180000c958783b */ /* 0x000ea60000004200 */
[----:B-1----:R-:W-:Y:S03]  /*9730*/  FFMA.FTZ R3, R246, c[0x0][0x2d0], -R153 ;  /* 0x0000b400f6037a23 */ /* 0x002fe60000010899 */
[----:B---3--:R-:W-:Y:S01]  /*9740*/  F2FP.PACK_AB R76, R187, R188 ;  /* 0x000000bcbb4c723e */ /* 0x008fe200000000ff */
[----:B------:R1:W3:Y:S01]  /*9750*/  MUFU.EX2 R184, R3 ;  /* 0x0000000300b87308 */ /* 0x0002e20000000800 */
[----:B-----5:R-:W-:Y:S03]  /*9760*/  F2FP.PACK_AB R77, R143, R186 ;  /* 0x000000ba8f4d723e */ /* 0x020fe600000000ff */
[--C-:B-1----:R-:W-:Y:S01]  /*9770*/  FFMA.FTZ R3, R249, c[0x0][0x2d0], -R154.reuse ;  /* 0x0000b400f9037a23 */ /* 0x102fe2000001089a */
[----:B---3--:R-:W-:Y:S05]  /*9780*/  F2FP.PACK_AB R78, R184, R185 ;  /* 0x000000b9b84e723e */ /* 0x008fea00000000ff */
[----:B------:R1:W-:Y:S02]  /*9790*/  MUFU.EX2 R183, R3 ;  /* 0x0000000300b77308 */ /* 0x0003e40000000800 */
[----:B-1----:R-:W-:Y:S08]  /*97a0*/  FFMA.FTZ R3, R252, c[0x0][0x2d0], -R154 ;  /* 0x0000b400fc037a23 */ /* 0x002ff0000001089a */
[----:B------:R1:W3:Y:S02]  /*97b0*/  MUFU.EX2 R182, R3 ;  /* 0x0000000300b67308 */ /* 0x0002e40000000800 */
[--C-:B-1----:R-:W-:Y:S01]  /*97c0*/  FFMA.FTZ R3, R173, c[0x0][0x2d0], -R159.reuse ;  /* 0x0000b400ad037a23 */ /* 0x102fe2000001089f */
[----:B---3--:R-:W-:Y:S07]  /*97d0*/  F2FP.PACK_AB R79, R182, R183 ;  /* 0x000000b7b64f723e */ /* 0x008fee00000000ff */
[----:B------:R1:W-:Y:S01]  /*97e0*/  MUFU.EX2 R173, R92 ;  /* 0x0000005c00ad7308 */ /* 0x0003e20000000800 */
[-C--:B----4-:R-:W-:Y:S09]  /*97f0*/  HMMA.16816.F32 R4, R76, R84.reuse, R4 ;  /* 0x000000544c04723c */ /* 0x090ff20000001804 */
[----:B------:R3:W-:Y:S01]  /*9800*/  MUFU.EX2 R142, R3 ;  /* 0x00000003008e7308 */ /* 0x0007e20000000800 */
[----:B-1----:R-:W1:Y:S02]  /*9810*/  LDSM.16.MT88.4 R92, [R198+0x1800] ;  /* 0x00180000c65c783b */ /* 0x002e640000004200 */
[--C-:B---3--:R-:W-:Y:S07]  /*9820*/  FFMA.FTZ R3, R103, c[0x0][0x2d0], -R159.reuse ;  /* 0x0000b40067037a23 */ /* 0x108fee000001089f */
[----:B------:R3:W4:Y:S02]  /*9830*/  MUFU.EX2 R181, R3 ;  /* 0x0000000300b57308 */ /* 0x0007240000000800 */
[--C-:B---3--:R-:W-:Y:S01]  /*9840*/  FFMA.FTZ R3, R102, c[0x0][0x2d0], -R152.reuse ;  /* 0x0000b40066037a23 */ /* 0x108fe20000010898 */
[----:B----4-:R-:W-:Y:S07]  /*9850*/  F2FP.PACK_AB R80, R181, R142 ;  /* 0x0000008eb550723e */ /* 0x010fee00000000ff */
[----:B------:R3:W-:Y:S02]  /*9860*/  MUFU.EX2 R140, R3 ;  /* 0x00000003008c7308 */ /* 0x0007e40000000800 */
[--C-:B---3--:R-:W-:Y:S08]  /*9870*/  FFMA.FTZ R3, R158, c[0x0][0x2d0], -R152.reuse ;  /* 0x0000b4009e037a23 */ /* 0x108ff00000010898 */
[----:B------:R3:W4:Y:S02]  /*9880*/  MUFU.EX2 R158, R3 ;  /* 0x00000003009e7308 */ /* 0x0007240000000800 */
[----:B---3--:R-:W-:Y:S01]  /*9890*/  FFMA.FTZ R3, R99, c[0x0][0x2d0], -R159 ;  /* 0x0000b40063037a23 */ /* 0x008fe2000001089f */
[----:B------:R-:W-:Y:S02]  /*98a0*/  MOV R99, R156 ;  /* 0x0000009c00637202 */ /* 0x000fe40000000f00 */
[----:B----4-:R-:W-:Y:S05]  /*98b0*/  F2FP.PACK_AB R81, R158, R140 ;  /* 0x0000008c9e51723e */ /* 0x010fea00000000ff */
[----:B------:R3:W4:Y:S02]  /*98c0*/  MUFU.EX2 R179, R3 ;  /* 0x0000000300b37308 */ /* 0x0007240000000800 */
[--C-:B---3--:R-:W-:Y:S01]  /*98d0*/  FFMA.FTZ R3, R164, c[0x0][0x2d0], -R152.reuse ;  /* 0x0000b400a4037a23 */ /* 0x108fe20000010898 */
[----:B----4-:R-:W-:Y:S07]  /*98e0*/  F2FP.PACK_AB R82, R180, R179 ;  /* 0x000000b3b452723e */ /* 0x010fee00000000ff */
[----:B------:R3:W-:Y:S02]  /*98f0*/  MUFU.EX2 R156, R3 ;  /* 0x00000003009c7308 */ /* 0x0007e40000000800 */
[----:B---3--:R-:W-:Y:S08]  /*9900*/  FFMA.FTZ R3, R155, c[0x0][0x2d0], -R152 ;  /* 0x0000b4009b037a23 */ /* 0x008ff00000010898 */
[----:B------:R3:W4:Y:S02]  /*9910*/  MUFU.EX2 R157, R3 ;  /* 0x00000003009d7308 */ /* 0x0007240000000800 */
[--C-:B---3--:R-:W-:Y:S01]  /*9920*/  FFMA.FTZ R3, R101, c[0x0][0x2d0], -R153.reuse ;  /* 0x0000b40065037a23 */ /* 0x108fe20000010899 */
[----:B----4-:R-:W-:Y:S07]  /*9930*/  F2FP.PACK_AB R83, R157, R156 ;  /* 0x0000009c9d53723e */ /* 0x010fee00000000ff */
[----:B------:R3:W4:Y:S01]  /*9940*/  MUFU.EX2 R174, R3 ;  /* 0x0000000300ae7308 */ /* 0x0007220000000800 */
[C---:B------:R-:W-:Y:S08]  /*9950*/  HMMA.16816.F32 R8, R80.reuse, R84, R8 ;  /* 0x000000545008723c */ /* 0x040ff00000001808 */
[-C--:B------:R-:W-:Y:S08]  /*9960*/  HMMA.16816.F32 R12, R80, R86.reuse, R12 ;  /* 0x00000056500c723c */ /* 0x080ff0000000180c */
[C---:B------:R-:W-:Y:S01]  /*9970*/  HMMA.16816.F32 R16, R76.reuse, R86, R16 ;  /* 0x000000564c10723c */ /* 0x040fe20000001810 */
[----:B------:R-:W5:Y:S03]  /*9980*/  LDSM.16.MT88.4 R84, [R200+0x1800] ;  /* 0x00180000c854783b */ /* 0x000f660000004200 */
[--C-:B---3--:R-:W-:Y:S01]  /*9990*/  FFMA.FTZ R3, R171, c[0x0][0x2d0], -R154.reuse ;  /* 0x0000b400ab037a23 */ /* 0x108fe2000001089a */
[----:B----4-:R-:W-:Y:S03]  /*99a0*/  F2FP.PACK_AB R148, R173, R174 ;  /* 0x000000aead94723e */ /* 0x010fe600000000ff */
[-C--:B--2---:R-:W-:Y:S01]  /*99b0*/  HMMA.16816.F32 R20, R76, R88.reuse, R20 ;  /* 0x000000584c14723c */ /* 0x084fe20000001814 */
[----:B------:R2:W-:Y:S07]  /*99c0*/  MUFU.EX2 R171, R3 ;  /* 0x0000000300ab7308 */ /* 0x0005ee0000000800 */
[C---:B------:R-:W-:Y:S08]  /*99d0*/  HMMA.16816.F32 R24, R80.reuse, R88, R24 ;  /* 0x000000585018723c */ /* 0x040ff00000001818 */
[-C--:B------:R-:W-:Y:S08]  /*99e0*/  HMMA.16816.F32 R28, R80, R90.reuse, R28 ;  /* 0x0000005a501c723c */ /* 0x080ff0000000181c */
[C---:B------:R-:W-:Y:S04]  /*99f0*/  HMMA.16816.F32 R32, R76.reuse, R90, R32 ;  /* 0x0000005a4c20723c */ /* 0x040fe80000001820 */
[--C-:B--2---:R-:W-:Y:S04]  /*9a00*/  FFMA.FTZ R3, R172, c[0x0][0x2d0], -R154.reuse ;  /* 0x0000b400ac037a23 */ /* 0x104fe8000001089a */
[-C--:B-1----:R-:W-:Y:S01]  /*9a10*/  HMMA.16816.F32 R36, R76, R92.reuse, R36 ;  /* 0x0000005c4c24723c */ /* 0x082fe20000001824 */
[----:B------:R1:W2:Y:S07]  /*9a20*/  MUFU.EX2 R172, R3 ;  /* 0x0000000300ac7308 */ /* 0x0002ae0000000800 */
[C---:B------:R-:W-:Y:S08]  /*9a30*/  HMMA.16816.F32 R40, R80.reuse, R92, R40 ;  /* 0x0000005c5028723c */ /* 0x040ff00000001828 */
[-C--:B------:R-:W-:Y:S08]  /*9a40*/  HMMA.16816.F32 R44, R80, R94.reuse, R44 ;  /* 0x0000005e502c723c */ /* 0x080ff0000000182c */
[C---:B------:R-:W-:Y:S04]  /*9a50*/  HMMA.16816.F32 R48, R76.reuse, R94, R48 ;  /* 0x0000005e4c30723c */ /* 0x040fe80000001830 */
[--C-:B-1----:R-:W-:Y:S01]  /*9a60*/  FFMA.FTZ R3, R97, c[0x0][0x2d0], -R153.reuse ;  /* 0x0000b40061037a23 */ /* 0x102fe20000010899 */
[----:B------:R-:W-:Y:S02]  /*9a70*/  MOV R97, R170 ;  /* 0x000000aa00617202 */ /* 0x000fe40000000f00 */
[----:B--2---:R-:W-:Y:S01]  /*9a80*/  F2FP.PACK_AB R149, R172, R171 ;  /* 0x000000abac95723e */ /* 0x004fe200000000ff */
[----:B------:R1:W-:Y:S01]  /*9a90*/  MUFU.EX2 R170, R3 ;  /* 0x0000000300aa7308 */ /* 0x0003e20000000800 */
[-C--:B-----5:R-:W-:Y:S08]  /*9aa0*/  HMMA.16816.F32 R52, R76, R84.reuse, R52 ;  /* 0x000000544c34723c */ /* 0x0a0ff00000001834 */
[C---:B------:R-:W-:Y:S07]  /*9ab0*/  HMMA.16816.F32 R56, R80.reuse, R84, R56 ;  /* 0x000000545038723c */ /* 0x040fee0000001838 */
[----:B------:R-:W-:Y:S01]  /*9ac0*/  MOV R85, R2 ;  /* 0x0000000200557202 */ /* 0x000fe20000000f00 */
[-C--:B------:R-:W-:Y:S04]  /*9ad0*/  HMMA.16816.F32 R60, R80, R86.reuse, R60 ;  /* 0x00000056503c723c */ /* 0x080fe8000000183c */
[----:B------:R-:W-:Y:S01]  /*9ae0*/  MOV R84, R68 ;  /* 0x0000004400547202 */ /* 0x000fe20000000f00 */
[----:B-1----:R-:W-:Y:S03]  /*9af0*/  FFMA.FTZ R3, R165, c[0x0][0x2d0], -R153 ;  /* 0x0000b400a5037a23 */ /* 0x002fe60000010899 */
[----:B------:R-:W-:Y:S01]  /*9b00*/  HMMA.16816.F32 R64, R76, R86, R64 ;  /* 0x000000564c40723c */ /* 0x000fe20000001840 */
[----:B------:R1:W2:Y:S03]  /*9b10*/  MUFU.EX2 R165, R3 ;  /* 0x0000000300a57308 */ /* 0x0002a60000000800 */
[--C-:B-1----:R-:W-:Y:S01]  /*9b20*/  FFMA.FTZ R3, R99, c[0x0][0x2d0], -R154.reuse ;  /* 0x0000b40063037a23 */ /* 0x102fe2000001089a */
[----:B--2---:R-:W-:Y:S01]  /*9b30*/  F2FP.PACK_AB R150, R165, R170 ;  /* 0x000000aaa596723e */ /* 0x004fe200000000ff */
[----:B------:R-:W2:Y:S05]  /*9b40*/  LDL.LU R99, [R1] ;  /* 0x0000000001637983 */ /* 0x000eaa0000300800 */
[----:B------:R1:W-:Y:S01]  /*9b50*/  MUFU.EX2 R164, R3 ;  /* 0x0000000300a47308 */ /* 0x0003e20000000800 */
[----:B------:R-:W3:Y:S01]  /*9b60*/  LDL.LU R98, [R1+0x4] ;  /* 0x0000040001627983 */ /* 0x000ee20000300800 */
[----:B-1----:R-:W-:Y:S08]  /*9b70*/  FFMA.FTZ R3, R163, c[0x0][0x2d0], -R154 ;  /* 0x0000b400a3037a23 */ /* 0x002ff0000001089a */
[----:B------:R1:W4:Y:S02]  /*9b80*/  MUFU.EX2 R163, R3 ;  /* 0x0000000300a37308 */ /* 0x0003240000000800 */
[--C-:B-1----:R-:W-:Y:S01]  /*9b90*/  FFMA.FTZ R3, R161, c[0x0][0x2d0], -R159.reuse ;  /* 0x0000b400a1037a23 */ /* 0x102fe2000001089f */
[----:B----4-:R-:W-:Y:S07]  /*9ba0*/  F2FP.PACK_AB R151, R163, R164 ;  /* 0x000000a4a397723e */ /* 0x010fee00000000ff */
[----:B------:R1:W-:Y:S02]  /*9bb0*/  MUFU.EX2 R161, R3 ;  /* 0x0000000300a17308 */ /* 0x0003e40000000800 */
[--C-:B-1----:R-:W-:Y:S08]  /*9bc0*/  FFMA.FTZ R3, R162, c[0x0][0x2d0], -R159.reuse ;  /* 0x0000b400a2037a23 */ /* 0x102ff0000001089f */
[----:B------:R1:W4:Y:S02]  /*9bd0*/  MUFU.EX2 R162, R3 ;  /* 0x0000000300a27308 */ /* 0x0003240000000800 */
[--C-:B-1----:R-:W-:Y:S01]  /*9be0*/  FFMA.FTZ R3, R97, c[0x0][0x2d0], -R152.reuse ;  /* 0x0000b40061037a23 */ /* 0x102fe20000010898 */
[----:B----4-:R-:W-:Y:S01]  /*9bf0*/  F2FP.PACK_AB R144, R162, R161 ;  /* 0x000000a1a290723e */ /* 0x010fe200000000ff */
[----:B------:R-:W4:Y:S06]  /*9c00*/  LDL.LU R97, [R1+0x8] ;  /* 0x0000080001617983 */ /* 0x000f2c0000300800 */
[----:B------:R1:W-:Y:S02]  /*9c10*/  MUFU.EX2 R155, R3 ;  /* 0x00000003009b7308 */ /* 0x0003e40000000800 */
[--C-:B-1----:R-:W-:Y:S02]  /*9c20*/  FFMA.FTZ R3, R96, c[0x0][0x2d0], -R152.reuse ;  /* 0x0000b40060037a23 */ /* 0x102fe40000010898 */
[----:B------:R-:W5:Y:S06]  /*9c30*/  LDL.LU R96, [R1+0xc] ;  /* 0x00000c0001607983 */ /* 0x000f6c0000300800 */
[----:B------:R1:W1:Y:S02]  /*9c40*/  MUFU.EX2 R154, R3 ;  /* 0x00000003009a7308 */ /* 0x0002640000000800 */
[--C-:B-1----:R-:W-:Y:S01]  /*9c50*/  FFMA.FTZ R3, R160, c[0x0][0x2d0], -R159.reuse ;  /* 0x0000b400a0037a23 */ /* 0x102fe2000001089f */
[----:B------:R-:W-:Y:S07]  /*9c60*/  F2FP.PACK_AB R145, R154, R155 ;  /* 0x0000009b9a91723e */ /* 0x000fee00000000ff */
[----:B------:R1:W-:Y:S02]  /*9c70*/  MUFU.EX2 R160, R3 ;  /* 0x0000000300a07308 */ /* 0x0003e40000000800 */
[----:B-1----:R-:W-:Y:S02]  /*9c80*/  FFMA.FTZ R3, R100, c[0x0][0x2d0], -R159 ;  /* 0x0000b40064037a23 */ /* 0x002fe4000001089f */
[----:B------:R-:W1:Y:S06]  /*9c90*/  LDSM.16.MT88.4 R100, [R197+0x2000] ;  /* 0x00200000c564783b */ /* 0x000e6c0000004200 */
[----:B------:R1:W1:Y:S02]  /*9ca0*/  MUFU.EX2 R159, R3 ;  /* 0x00000003009f7308 */ /* 0x0002640000000800 */
[--C-:B-1----:R-:W-:Y:S01]  /*9cb0*/  FFMA.FTZ R3, R74, c[0x0][0x2d0], -R152.reuse ;  /* 0x0000b4004a037a23 */ /* 0x102fe20000010898 */
[----:B------:R-:W-:Y:S01]  /*9cc0*/  F2FP.PACK_AB R146, R159, R160 ;  /* 0x000000a09f92723e */ /* 0x000fe200000000ff */
[----:B------:R-:W-:Y:S06]  /*9cd0*/  FFMA.FTZ R152, R75, c[0x0][0x2d0], -R152 ;  /* 0x0000b4004b987a23 */ /* 0x000fec0000010898 */
[----:B------:R-:W-:Y:S10]  /*9ce0*/  MUFU.EX2 R153, R3 ;  /* 0x0000000300997308 */ /* 0x000ff40000000800 */
[----:B------:R-:W1:Y:S01]  /*9cf0*/  MUFU.EX2 R74, R152 ;  /* 0x00000098004a7308 */ /* 0x000e620000000800 */
[-C--:B------:R-:W-:Y:S05]  /*9d00*/  HMMA.16816.F32 R92, R148, R100.reuse, R4 ;  /* 0x00000064945c723c */ /* 0x080fea0000001804 */
[----:B-1----:R-:W-:Y:S07]  /*9d10*/  F2FP.PACK_AB R147, R74, R153 ;  /* 0x000000994a93723e */ /* 0x002fee00000000ff */
[C---:B------:R-:W-:Y:S04]  /*9d20*/  HMMA.16816.F32 R88, R144.reuse, R100, R8 ;  /* 0x000000649058723c */ /* 0x040fe80000001808 */
[----:B--2---:R-:W-:Y:S02]  /*9d30*/  FFMA.FTZ R3, R73, R99, R233 ;  /* 0x0000006349037223 */ /* 0x004fe400000100e9 */
[----:B---3--:R-:W-:Y:S02]  /*9d40*/  FFMA.FTZ R72, R72, R98, R234 ;  /* 0x0000006248487223 */ /* 0x008fe400000100ea */
[----:B------:R-:W-:Y:S04]  /*9d50*/  FADD.FTZ R3, R240, R3 ;  /* 0x00000003f0037221 */ /* 0x000fe80000010000 */
[----:B------:R-:W-:Y:S02]  /*9d60*/  FADD.FTZ R4, R236, R72 ;  /* 0x00000048ec047221 */ /* 0x000fe40000010000 */
[----:B------:R-:W-:Y:S02]  /*9d70*/  FADD.FTZ R3, R239, R3 ;  /* 0x00000003ef037221 */ /* 0x000fe40000010000 */
[----:B------:R-:W-:Y:S02]  /*9d80*/  FADD.FTZ R9, R237, R4 ;  /* 0x00000004ed097221 */ /* 0x000fe40000010000 */
[----:B------:R-:W-:Y:S02]  /*9d90*/  FADD.FTZ R8, R241, R3 ;  /* 0x00000003f1087221 */ /* 0x000fe40000010000 */
[----:B------:R-:W-:Y:S02]  /*9da0*/  FADD.FTZ R3, R238, R9 ;  /* 0x00000009ee037221 */ /* 0x000fe40000010000 */
[----:B----4-:R-:W-:Y:S04]  /*9db0*/  FFMA.FTZ R71, R71, R97, R230 ;  /* 0x0000006147477223 */ /* 0x010fe800000100e6 */
[----:B------:R-:W-:Y:S04]  /*9dc0*/  FADD.FTZ R5, R231, R71 ;  /* 0x00000047e7057221 */ /* 0x000fe80000010000 */
[----:B------:R-:W-:Y:S02]  /*9dd0*/  FADD.FTZ R11, R232, R5 ;  /* 0x00000005e80b7221 */ /* 0x000fe40000010000 */
[----:B------:R-:W1:Y:S01]  /*9de0*/  LDSM.16.MT88.4 R4, [R200+0x2000] ;  /* 0x00200000c804783b */ /* 0x000e620000004200 */
[----:B-----5:R-:W-:Y:S02]  /*9df0*/  FFMA.FTZ R0, R0, R96, R175 ;  /* 0x0000006000007223 */ /* 0x020fe400000100af */
[-C--:B------:R-:W-:Y:S03]  /*9e00*/  HMMA.16816.F32 R96, R144, R102.reuse, R12 ;  /* 0x000000669060723c */ /* 0x080fe6000000180c */
[----:B------:R-:W-:Y:S04]  /*9e10*/  FADD.FTZ R0, R176, R0 ;  /* 0x00000000b0007221 */ /* 0x000fe80000010000 */
        /* <DEDUP_REMOVED lines=42> */
[----:B------:R-:W-:Y:S01]  /*a0c0*/  FADD.FTZ R11, R214, R8 ;  /* 0x00000008d60b7221 */ /* 0x000fe20000010000 */
[-C--:B-1----:R-:W-:Y:S03]  /*a0d0*/  HMMA.16816.F32 R136, R148, R4.reuse, R52 ;  /* 0x000000049488723c */ /* 0x082fe60000001834 */
        /* <DEDUP_REMOVED lines=32> */
[----:B------:R1:W-:Y:S01]  /*a2e0*/  STL [R1], R5 ;  /* 0x0000000501007387 */ /* 0x0003e20000100800 */
[----:B------:R-:W-:Y:S02]  /*a2f0*/  FADD.FTZ R3, R159, R3 ;  /* 0x000000039f037221 */ /* 0x000fe40000010000 */
[----:B------:R-:W-:Y:S02]  /*a300*/  FADD.FTZ R4, R163, R4 ;  /* 0x00000004a3047221 */ /* 0x000fe40000010000 */
[----:B------:R-:W-:Y:S03]  /*a310*/  FADD.FTZ R0, R153, R7 ;  /* 0x0000000799007221 */ /* 0x000fe60000010000 */
[----:B------:R-:W-:Y:S01]  /*a320*/  STL [R1+0x4], R4 ;  /* 0x0000040401007387 */ /* 0x000fe20000100800 */
[----:B------:R-:W-:Y:S03]  /*a330*/  FADD.FTZ R0, R74, R0 ;  /* 0x000000004a007221 */ /* 0x000fe60000010000 */
[----:B------:R2:W-:Y:S04]  /*a340*/  STL [R1+0x8], R3 ;  /* 0x0000080301007387 */ /* 0x0005e80000100800 */
[----:B------:R3:W-:Y:S01]  /*a350*/  STL [R1+0xc], R0 ;  /* 0x00000c0001007387 */ /* 0x0007e20000100800 */
[----:B-1----:R-:W-:Y:S02]  /*a360*/  MOV R5, R2 ;  /* 0x0000000200057202 */ /* 0x002fe40000000f00 */
[----:B------:R-:W-:Y:S02]  /*a370*/  MOV R2, R70 ;  /* 0x0000004600027202 */ /* 0x000fe40000000f00 */
[----:B--2---:R-:W-:Y:S01]  /*a380*/  MOV R3, R69 ;  /* 0x0000004500037202 */ /* 0x004fe20000000f00 */
[----:B------:R-:W-:-:S05]  /*a390*/  @P0 BRA `(.L_x_76) ;  /* 0xffffc57000000947 */ /* 0x000fca000383ffff */
.L_x_75:
[----:B------:R-:W-:Y:S05]  /*a3a0*/  BRA.DIV ~URZ, `(.L_x_77) ;  /* 0x00004c527f007947 */ /* 0x000fea000b800000 */
[----:B------:R-:W2:Y:S04]  /*a3b0*/  LDL.LU R13, [R1] ;  /* 0x00000000010d7983 */ /* 0x000ea80000300800 */
[----:B------:R-:W4:Y:S04]  /*a3c0*/  LDL.LU R12, [R1+0x4] ;  /* 0x00000400010c7983 */ /* 0x000f280000300800 */
[----:B------:R-:W5:Y:S04]  /*a3d0*/  LDL.LU R11, [R1+0x8] ;  /* 0x00000800010b7983 */ /* 0x000f680000300800 */
[----:B---3--:R-:W3:Y:S04]  /*a3e0*/  LDL.LU R10, [R1+0xc] ;  /* 0x00000c00010a7983 */ /* 0x008ee80000300800 */
[----:B--2---:R-:W2:Y:S04]  /*a3f0*/  SHFL.BFLY PT, R0, R13, 0x2, 0x1f ;  /* 0x0c401f000d007f89 */ /* 0x004ea800000e0000 */
[----:B-1--4-:R-:W1:Y:S04]  /*a400*/  SHFL.BFLY PT, R2, R12, 0x2, 0x1f ;  /* 0x0c401f000c027f89 */ /* 0x012e6800000e0000 */
[----:B-----5:R-:W4:Y:S04]  /*a410*/  SHFL.BFLY PT, R3, R11, 0x2, 0x1f ;  /* 0x0c401f000b037f89 */ /* 0x020f2800000e0000 */
[----:B---3--:R-:W3:Y:S01]  /*a420*/  SHFL.BFLY PT, R8, R10, 0x2, 0x1f ;  /* 0x0c401f000a087f89 */ /* 0x008ee200000e0000 */
[----:B--2---:R-:W-:-:S02]  /*a430*/  FADD.FTZ R0, R0, R13 ;  /* 0x0000000d00007221 */ /* 0x004fc40000010000 */
[----:B-1----:R-:W-:-:S03]  /*a440*/  FADD.FTZ R2, R2, R12 ;  /* 0x0000000c02027221 */ /* 0x002fc60000010000 */
[----:B------:R-:W1:Y:S01]  /*a450*/  SHFL.BFLY PT, R4, R0, 0x1, 0x1f ;  /* 0x0c201f0000047f89 */ /* 0x000e6200000e0000 */
[----:B----4-:R-:W-:-:S03]  /*a460*/  FADD.FTZ R3, R3, R11 ;  /* 0x0000000b03037221 */ /* 0x010fc60000010000 */
[----:B------:R-:W2:Y:S01]  /*a470*/  SHFL.BFLY PT, R6, R2, 0x1, 0x1f ;  /* 0x0c201f0002067f89 */ /* 0x000ea200000e0000 */
[----:B---3--:R-:W-:-:S03]  /*a480*/  FADD.FTZ R8, R8, R10 ;  /* 0x0000000a08087221 */ /* 0x008fc60000010000 */
[----:B------:R-:W3:Y:S04]  /*a490*/  SHFL.BFLY PT, R7, R3, 0x1, 0x1f ;  /* 0x0c201f0003077f89 */ /* 0x000ee800000e0000 */
[----:B------:R4:W4:Y:S01]  /*a4a0*/  SHFL.BFLY PT, R9, R8, 0x1, 0x1f ;  /* 0x0c201f0008097f89 */ /* 0x00092200000e0000 */
[----:B-1----:R-:W-:Y:S02]  /*a4b0*/  FADD.FTZ R4, R0, R4 ;  /* 0x0000000400047221 */ /* 0x002fe40000010000 */
[----:B--2---:R-:W-:Y:S02]  /*a4c0*/  FADD.FTZ R6, R2, R6 ;  /* 0x0000000602067221 */ /* 0x004fe40000010000 */
[----:B---3--:R-:W-:Y:S02]  /*a4d0*/  FADD.FTZ R7, R3, R7 ;  /* 0x0000000703077221 */ /* 0x008fe40000010000 */
.L_x_159:
[----:B------:R-:W-:Y:S01]  /*a4e0*/  FSETP.NE.FTZ.AND P3, PT, R4, RZ, PT ;  /* 0x000000ff0400720b */ /* 0x000fe20003f75000 */
[----:B------:R-:W-:Y:S01]  /*a4f0*/  CS2R R2, SRZ ;  /* 0x0000000000027805 */ /* 0x000fe2000001ff00 */
[----:B------:R-:W-:-:S02]  /*a500*/  MOV R0, RZ ;  /* 0x000000ff00007202 */ /* 0x000fc40000000f00 */
[----:B------:R-:W-:Y:S02]  /*a510*/  FSETP.NE.FTZ.AND P1, PT, R7, RZ, PT ;  /* 0x000000ff0700720b */ /* 0x000fe40003f35000 */
[----:B------:R-:W-:Y:S02]  /*a520*/  FSETP.NE.FTZ.AND P2, PT, R6, RZ, PT ;  /* 0x000000ff0600720b */ /* 0x000fe40003f55000 */
[----:B------:R-:W-:Y:S02]  /*a530*/  MOV R26, 0xff800000 ;  /* 0xff800000001a7802 */ /* 0x000fe40000000f00 */
[----:B------:R-:W-:Y:S02]  /*a540*/  MOV R25, 0xff800000 ;  /* 0xff80000000197802 */ /* 0x000fe40000000f00 */
[----:B------:R-:W-:Y:S01]  /*a550*/  MOV R24, 0xff800000 ;  /* 0xff80000000187802 */ /* 0x000fe20000000f00 */
[----:B------:R-:W1:Y:S01]  /*a560*/  @P3 MUFU.RCP R0, R4 ;  /* 0x0000000400003308 */ /* 0x000e620000001000 */
[----:B------:R-:W-:-:S03]  /*a570*/  MOV R19, 0xff800000 ;  /* 0xff80000000137802 */ /* 0x000fc60000000f00 */
[----:B------:R-:W-:-:S04]  /*a580*/  @P1 MOV R11, 0x3f317218 ;  /* 0x3f317218000b1802 */ /* 0x000fc80000000f00 */
[----:B------:R2:W-:Y:S01]  /*a590*/  @P3 MUFU.LG2 R10, R4 ;  /* 0x00000004000a3308 */ /* 0x0005e20000000c00 */
[----:B-1----:R-:W-:-:S07]  /*a5a0*/  FMUL.FTZ R64, R0, R92 ;  /* 0x0000005c00407220 */ /* 0x002fce0000410000 */
[----:B------:R-:W1:Y:S01]  /*a5b0*/  @P2 MUFU.RCP R3, R6 ;  /* 0x0000000600032308 */ /* 0x000e620000001000 */
[C---:B------:R-:W-:Y:S02]  /*a5c0*/  FMUL.FTZ R65, R0.reuse, R93 ;  /* 0x0000005d00417220 */ /* 0x040fe40000410000 */
[C---:B------:R-:W-:Y:S02]  /*a5d0*/  FMUL.FTZ R66, R0.reuse, R100 ;  /* 0x0000006400427220 */ /* 0x040fe40000410000 */
[C---:B------:R-:W-:Y:S02]  /*a5e0*/  FMUL.FTZ R67, R0.reuse, R101 ;  /* 0x0000006500437220 */ /* 0x040fe40000410000 */
[C---:B------:R-:W-:Y:S01]  /*a5f0*/  FMUL.FTZ R72, R0.reuse, R104 ;  /* 0x0000006800487220 */ /* 0x040fe20000410000 */
[----:B------:R-:W-:Y:S01]  /*a600*/  @P1 MUFU.RCP R2, R7 ;  /* 0x0000000700021308 */ /* 0x000fe20000001000 */
        /* <DEDUP_REMOVED lines=10> */
[----:B------:R-:W-:Y:S02]  /*a6b0*/  FMUL.FTZ R57, R0, R149 ;  /* 0x0000009500397220 */ /* 0x000fe40000410000 */
[----:B------:R-:W3:Y:S01]  /*a6c0*/  @P1 MUFU.LG2 R0, R7 ;  /* 0x0000000700001308 */ /* 0x000ee20000000c00 */
[----:B--2-4-:R-:W-:Y:S02]  /*a6d0*/  FADD.FTZ R4, R9, R8 ;  /* 0x0000000809047221 */ /* 0x014fe40000010000 */
[C---:B-1----:R-:W-:Y:S02]  /*a6e0*/  FMUL.FTZ R82, R3.reuse, R94 ;  /* 0x0000005e03527220 */ /* 0x042fe40000410000 */
[C---:B------:R-:W-:Y:S01]  /*a6f0*/  FMUL.FTZ R83, R3.reuse, R95 ;  /* 0x0000005f03537220 */ /* 0x040fe20000410000 */
[----:B------:R-:W-:Y:S01]  /*a700*/  FSETP.NE.FTZ.AND P0, PT, R4, RZ, PT ;  /* 0x000000ff0400720b */ /* 0x000fe20003f15000 */
[C---:B------:R-:W-:Y:S01]  /*a710*/  FMUL.FTZ R84, R3.reuse, R102 ;  /* 0x0000006603547220 */ /* 0x040fe20000410000 */
[----:B------:R1:W2:Y:S01]  /*a720*/  @P2 MUFU.LG2 R9, R6 ;  /* 0x0000000600092308 */ /* 0x0002a20000000c00 */
[----:B------:R-:W-:-:S02]  /*a730*/  FMUL.FTZ R85, R3, R103 ;  /* 0x0000006703557220 */ /* 0x000fc40000410000 */
[C---:B------:R-:W-:Y:S02]  /*a740*/  FMUL.FTZ R86, R3.reuse, R106 ;  /* 0x0000006a03567220 */ /* 0x040fe40000410000 */
[C---:B------:R-:W-:Y:S02]  /*a750*/  FMUL.FTZ R87, R3.reuse, R107 ;  /* 0x0000006b03577220 */ /* 0x040fe40000410000 */
[C---:B------:R-:W-:Y:S02]  /*a760*/  FMUL.FTZ R92, R3.reuse, R118 ;  /* 0x00000076035c7220 */ /* 0x040fe40000410000 */
[----:B---3--:R-:W-:Y:S01]  /*a770*/  @P1 FMUL.FTZ R8, R0, 0.69314718246459960938 ;  /* 0x3f31721800081820 */ /* 0x008fe20000410000 */
[----:B------:R-:W-:Y:S01]  /*a780*/  MOV R0, RZ ;  /* 0x000000ff00007202 */ /* 0x000fe20000000f00 */
[C---:B------:R-:W-:Y:S02]  /*a790*/  FMUL.FTZ R93, R3.reuse, R119 ;  /* 0x00000077035d7220 */ /* 0x040fe40000410000 */
[----:B------:R-:W-:-:S02]  /*a7a0*/  FMUL.FTZ R100, R3, R122 ;  /* 0x0000007a03647220 */ /* 0x000fc40000410000 */
[C---:B------:R-:W-:Y:S01]  /*a7b0*/  FMUL.FTZ R101, R3.reuse, R123 ;  /* 0x0000007b03657220 */ /* 0x040fe20000410000 */
[----:B------:R-:W-:Y:S01]  /*a7c0*/  @P0 MUFU.RCP R0, R4 ;  /* 0x0000000400000308 */ /* 0x000fe20000001000 */
[C---:B------:R-:W-:Y:S01]  /*a7d0*/  FMUL.FTZ R94, R3.reuse, R134 ;  /* 0x00000086035e7220 */ /* 0x040fe20000410000 */
[----:B-1----:R-:W-:Y:S01]  /*a7e0*/  @P2 MOV R6, 0x3f317218 ;  /* 0x3f31721800062802 */ /* 0x002fe20000000f00 */
[C---:B------:R-:W-:Y:S02]  /*a7f0*/  FMUL.FTZ R95, R3.reuse, R135 ;  /* 0x00000087035f7220 */ /* 0x040fe40000410000 */
[C---:B------:R-:W-:Y:S02]  /*a800*/  FMUL.FTZ R80, R3.reuse, R138 ;  /* 0x0000008a03507220 */ /* 0x040fe40000410000 */
[C---:B------:R-:W-:Y:S02]  /*a810*/  FMUL.FTZ R81, R3.reuse, R139 ;  /* 0x0000008b03517220 */ /* 0x040fe40000410000 */
[----:B------:R-:W-:-:S02]  /*a820*/  FMUL.FTZ R62, R3, R150 ;  /* 0x00000096033e7220 */ /* 0x000fc40000410000 */
[----:B------:R-:W-:Y:S01]  /*a830*/  FMUL.FTZ R63, R3, R151 ;  /* 0x00000097033f7220 */ /* 0x000fe20000410000 */
[----:B------:R-:W-:Y:S01]  /*a840*/  @P3 MOV R3, 0x3f317218 ;  /* 0x3f31721800033802 */ /* 0x000fe20000000f00 */
        /* <DEDUP_REMOVED lines=15> */
[----:B------:R-:W-:Y:S02]  /*a940*/  FMUL.FTZ R29, R2, R145 ;  /* 0x00000091021d7220 */ /* 0x000fe40000410000 */
[----:B------:R1:W3:Y:S01]  /*a950*/  @P0 MUFU.LG2 R2, R4 ;  /* 0x0000000400020308 */ /* 0x0002e20000000c00 */
[----:B------:R-:W-:-:S02]  /*a960*/  @P3 FMUL.FTZ R7, R3, c[0x0][0x2d0] ;  /* 0x0000b40003073a20 */ /* 0x000fc40000410000 */
[----:B------:R-:W-:Y:S02]  /*a970*/  @P1 FMUL.FTZ R3, R11, c[0x0][0x2d0] ;  /* 0x0000b4000b031a20 */ /* 0x000fe40000410000 */
[----:B--2---:R-:W-:Y:S02]  /*a980*/  @P2 FMUL.FTZ R9, R9, 0.69314718246459960938 ;  /* 0x3f31721809092820 */ /* 0x004fe40000410000 */
[----:B------:R-:W-:Y:S01]  /*a990*/  @P1 FFMA.FTZ R26, R3, R68, R8 ;  /* 0x00000044031a1223 */ /* 0x000fe20000010008 */
[----:B------:R-:W-:Y:S01]  /*a9a0*/  @P0 MOV R3, 0x3f317218 ;  /* 0x3f31721800030802 */ /* 0x000fe20000000f00 */
[----:B------:R-:W-:Y:S02]  /*a9b0*/  @P2 FMUL.FTZ R6, R6, c[0x0][0x2d0] ;  /* 0x0000b40006062a20 */ /* 0x000fe40000410000 */
[----:B------:R-:W-:Y:S02]  /*a9c0*/  @P3 FMUL.FTZ R10, R10, 0.69314718246459960938 ;  /* 0x3f3172180a0a3820 */ /* 0x000fe40000410000 */
[----:B------:R-:W-:-:S02]  /*a9d0*/  @P0 FMUL.FTZ R3, R3, c[0x0][0x2d0] ;  /* 0x0000b40003030a20 */ /* 0x000fc40000410000 */
[----:B------:R-:W-:Y:S01]  /*a9e0*/  @P2 FFMA.FTZ R25, R6, R69, R9 ;  /* 0x0000004506192223 */ /* 0x000fe20000010009 */
[----:B-1----:R-:W-:Y:S01]  /*a9f0*/  MOV R4, 0x1 ;  /* 0x0000000100047802 */ /* 0x002fe20000000f00 */
[----:B---3--:R-:W-:Y:S02]  /*aa00*/  @P0 FMUL.FTZ R2, R2, 0.69314718246459960938 ;  /* 0x3f31721802020820 */ /* 0x008fe40000410000 */
        /* <DEDUP_REMOVED lines=16> */
[----:B------:R-:W-:Y:S01]  /*ab10*/  PRMT R0, R4, 0x7610, R0 ;  /* 0x0000761004007816 */ /* 0x000fe20000000000 */
[----:B------:R-:W-:-:S02]  /*ab20*/  @P3 FFMA.FTZ R24, R7, R70, R10 ;  /* 0x0000004607183223 */ /* 0x000fc4000001000a */
[----:B------:R-:W-:Y:S02]  /*ab30*/  @P0 FFMA.FTZ R19, R3, R5, R2 ;  /* 0x0000000503130223 */ /* 0x000fe40000010002 */
.L_x_46:
[----:B--2---:R2:W5:Y:S04]  /*ab40*/  LDL R6, [R1+0x20] ;  /* 0x0000200001067983 */ /* 0x0045680000100800 */
[----:B------:R-:W3:Y:S01]  /*ab50*/  S2R R2, SR_TID.X ;  /* 0x0000000000027919 */ /* 0x000ee20000002100 */
[----:B------:R-:W-:Y:S01]  /*ab60*/  BSSY B0, `(.L_x_78) ;  /* 0x0000011000007945 */ /* 0x000fe20003800000 */
[----:B---3--:R-:W-:-:S13]  /*ab70*/  LOP3.LUT P0, RZ, R2, 0x7f, RZ, 0xc0, !PT ;  /* 0x0000007f02ff7812 */ /* 0x008fda000780c0ff */
[----:B------:R-:W-:Y:S05]  /*ab80*/  @P0 BRA `(.L_x_79) ;  /* 0x000000e000000947 */ /* 0x000fea0003800000 */
[----:B--2---:R-:W2:Y:S01]  /*ab90*/  S2R R4, SR_LANEID ;  /* 0x0000000000047919 */ /* 0x004ea20000000000 */
[----:B------:R-:W-:Y:S01]  /*aba0*/  VOTEU.ANY UR4, UPT, PT ;  /* 0x0000000000047886 */ /* 0x000fe200038e0100 */
[----:B-1----:R-:W-:Y:S01]  /*abb0*/  IMAD.MOV.U32 R5, RZ, RZ, c[0x0][0x564] ;  /* 0x00015900ff057624 */ /* 0x002fe200078e00ff */
[----:B------:R-:W2:Y:S08]  /*abc0*/  FLO.U32 R3, UR4 ;  /* 0x0000000400037d00 */ /* 0x000eb000080e0000 */
[----:B------:R-:W1:Y:S01]  /*abd0*/  POPC R2, UR4 ;  /* 0x0000000400027d09 */ /* 0x000e620008000000 */
[----:B--2---:R-:W-:Y:S01]  /*abe0*/  ISETP.EQ.U32.AND P0, PT, R3, R4, PT ;  /* 0x000000040300720c */ /* 0x004fe20003f02070 */
[----:B------:R-:W-:-:S12]  /*abf0*/  IMAD.MOV.U32 R4, RZ, RZ, c[0x0][0x560] ;  /* 0x00015800ff047624 */ /* 0x000fd800078e00ff */
[----:B-1----:R1:W2:Y:S04]  /*ac00*/  @P0 ATOMG.E.ADD.STRONG.GPU PT, R2, [R4.64], R2 ;  /* 0x00000002040209a8 */ /* 0x0022a800081ee1c8 */
[----:B-1----:R-:W1:Y:S04]  /*ac10*/  S2R R4, SR_LTMASK ;  /* 0x0000000000047919 */ /* 0x002e680000003900 */
[----:B--2---:R1:W2:Y:S02]  /*ac20*/  SHFL.IDX PT, R3, R2, R3, 0x1f ;  /* 0x00001f0302037589 */ /* 0x0042a400000e0000 */
[----:B-1----:R-:W-:-:S06]  /*ac30*/  LOP3.LUT R2, R4, UR4, RZ, 0xc0, !PT ;  /* 0x0000000404027c12 */ /* 0x002fcc000f8ec0ff */
[----:B------:R-:W2:Y:S02]  /*ac40*/  POPC R2, R2 ;  /* 0x0000000200027309 */ /* 0x000ea40000000000 */
[----:B--2--5:R-:W-:-:S05]  /*ac50*/  IADD3 R6, R3, c[0x0][0xc], R2 ;  /* 0x0000030003067a10 */ /* 0x024fca0007ffe002 */
[----:B------:R1:W-:Y:S02]  /*ac60*/  STL [R1+0x20], R6 ;  /* 0x0000200601007387 */ /* 0x0003e40000100800 */
.L_x_79:
[----:B--2---:R-:W-:Y:S05]  /*ac70*/  BSYNC B0 ;  /* 0x0000000000007941 */ /* 0x004fea0003800000 */
.L_x_78:
[----:B------:R-:W2:Y:S04]  /*ac80*/  LDL.64 R2, [R1+0x18] ;  /* 0x0000180001027983 */ /* 0x000ea80000100a00 */
[----:B------:R-:W3:Y:S01]  /*ac90*/  LDL R9, [R1+0x10] ;  /* 0x0000100001097983 */ /* 0x000ee20000100800 */
[----:B------:R-:W-:Y:S01]  /*aca0*/  PRMT R0, R0, 0x9910, RZ ;  /* 0x0000991000007816 */ /* 0x000fe200000000ff */
[----:B------:R-:W-:Y:S01]  /*acb0*/  BSSY B1, `(.L_x_80) ;  /* 0x00002c6000017945 */ /* 0x000fe20003800000 */
[----:B-----5:R-:W-:Y:S02]  /*acc0*/  IMAD.MOV.U32 R70, RZ, RZ, R6 ;  /* 0x000000ffff467224 */ /* 0x020fe400078e0006 */
[----:B------:R-:W-:Y:S02]  /*acd0*/  ISETP.NE.AND P0, PT, R0, RZ, PT ;  /* 0x000000ff0000720c */ /* 0x000fe40003f05270 */
[----:B--2---:R-:W-:-:S02]  /*ace0*/  SHF.R.S32.HI R18, RZ, 0x1f, R2 ;  /* 0x0000001fff127819 */ /* 0x004fc40000011402 */
[----:B---3--:R-:W-:-:S09]  /*acf0*/  SHF.R.S32.HI R8, RZ, 0x1f, R9 ;  /* 0x0000001fff087819 */ /* 0x008fd20000011409 */
[----:B------:R-:W-:Y:S05]  /*ad00*/  @!P0 BRA `(.L_x_81) ;  /* 0x00001f9000008947 */ /* 0x000fea0003800000 */
[----:B-1----:R-:W2:Y:S04]  /*ad10*/  LDL R6, [R1+0x58] ;  /* 0x0000580001067983 */ /* 0x002ea80000100800 */
[----:B------:R-:W3:Y:S04]  /*ad20*/  LDL R5, [R1+0x68] ;  /* 0x0000680001057983 */ /* 0x000ee80000100800 */
[----:B------:R-:W4:Y:S04]  /*ad30*/  LDL R12, [R1+0x70] ;  /* 0x00007000010c7983 */ /* 0x000f280000100800 */
[----:B------:R-:W4:Y:S01]  /*ad40*/  LDL R13, [R1+0x6c] ;  /* 0x00006c00010d7983 */ /* 0x000f220000100800 */
[----:B------:R-:W-:Y:S01]  /*ad50*/  WARPSYNC 0xffffffff ;  /* 0xffffffff00007948 */ /* 0x000fe20003800000 */
[----:B------:R-:W-:-:S02]  /*ad60*/  F2FP.PACK_AB R0, R65, R64 ;  /* 0x000000404100723e */ /* 0x000fc400000000ff */
[----:B------:R-:W-:Y:S01]  /*ad70*/  BAR.SYNC.DEFER_BLOCKING 0x1, 0x80 ;  /* 0x0042000000007b1d */ /* 0x000fe20000010000 */
[----:B------:R-:W-:Y:S02]  /*ad80*/  F2FP.PACK_AB R3, R83, R82 ;  /* 0x000000525303723e */ /* 0x000fe400000000ff */
[----:B------:R-:W-:-:S03]  /*ad90*/  F2FP.PACK_AB R2, R67, R66 ;  /* 0x000000424302723e */ /* 0x000fc600000000ff */
[----:B------:R-:W4:Y:S01]  /*ada0*/  LDL R11, [R1+0x5c] ;  /* 0x00005c00010b7983 */ /* 0x000f220000100800 */
[----:B------:R-:W-:-:S03]  /*adb0*/  F2FP.PACK_AB R4, R69, R68 ;  /* 0x000000444504723e */ /* 0x000fc600000000ff */
[----:B------:R-:W4:Y:S04]  /*adc0*/  LDL R10, [R1+0x64] ;  /* 0x00006400010a7983 */ /* 0x000f280000100800 */
[----:B------:R-:W4:Y:S04]  /*add0*/  LDL R7, [R1+0x60] ;  /* 0x0000600001077983 */ /* 0x000f280000100800 */
[----:B--2---:R1:W-:Y:S04]  /*ade0*/  STS [R6], R0 ;  /* 0x0000000006007388 */ /* 0x0043e80000000800 */
[----:B------:R2:W-:Y:S04]  /*adf0*/  STS [R6+0x400], R3 ;  /* 0x0004000306007388 */ /* 0x0005e80000000800 */
[----:B---3--:R3:W-:Y:S01]  /*ae00*/  STS [R5], R2 ;  /* 0x0000000205007388 */ /* 0x0087e20000000800 */
[----:B-1----:R-:W-:-:S02]  /*ae10*/  F2FP.PACK_AB R0, R85, R84 ;  /* 0x000000545500723e */ /* 0x002fc400000000ff */
[----:B--2---:R-:W-:-:S03]  /*ae20*/  F2FP.PACK_AB R3, R45, R44 ;  /* 0x0000002c2d03723e */ /* 0x004fc600000000ff */
[----:B------:R1:W-:Y:S01]  /*ae30*/  STS [R5+0x400], R0 ;  /* 0x0004000005007388 */ /* 0x0003e20000000800 */
[----:B---3--:R-:W-:-:S03]  /*ae40*/  F2FP.PACK_AB R2, R33, R32 ;  /* 0x000000202102723e */ /* 0x008fc600000000ff */
[----:B------:R2:W-:Y:S04]  /*ae50*/  STS [R6+0x2000], R3 ;  /* 0x0020000306007388 */ /* 0x0005e80000000800 */
[----:B------:R3:W-:Y:S01]  /*ae60*/  STS [R6+0x2400], R2 ;  /* 0x0024000206007388 */ /* 0x0007e20000000800 */
[----:B-1----:R-:W-:Y:S02]  /*ae70*/  F2FP.PACK_AB R0, R35, R34 ;  /* 0x000000222300723e */ /* 0x002fe400000000ff */
[----:B--2---:R-:W-:-:S03]  /*ae80*/  F2FP.PACK_AB R3, R73, R72 ;  /* 0x000000484903723e */ /* 0x004fc600000000ff */
[----:B------:R1:W-:Y:S01]  /*ae90*/  STS [R5+0x2000], R0 ;  /* 0x0020000005007388 */ /* 0x0003e20000000800 */
[----:B---3--:R-:W-:-:S03]  /*aea0*/  F2FP.PACK_AB R2, R87, R86 ;  /* 0x000000565702723e */ /* 0x008fc600000000ff */
[----:B------:R2:W-:Y:S04]  /*aeb0*/  STS [R5+0x2400], R4 ;  /* 0x0024000405007388 */ /* 0x0005e80000000800 */
[----:B----4-:R3:W-:Y:S04]  /*aec0*/  STS [R12], R3 ;  /* 0x000000030c007388 */ /* 0x0107e80000000800 */
[----:B------:R3:W-:Y:S04]  /*aed0*/  STS [R12+0x400], R2 ;  /* 0x000400020c007388 */ /* 0x0007e80000000800 */
[----:B------:R-:W4:Y:S01]  /*aee0*/  LDL R6, [R1+0x78] ;  /* 0x0000780001067983 */ /* 0x000f220000100800 */
[----:B-1----:R-:W-:-:S02]  /*aef0*/  F2FP.PACK_AB R0, R75, R74 ;  /* 0x0000004a4b00723e */ /* 0x002fc400000000ff */
[----:B--2---:R-:W-:Y:S02]  /*af00*/  F2FP.PACK_AB R4, R37, R36 ;  /* 0x000000242504723e */ /* 0x004fe400000000ff */
[----:B---3--:R-:W-:Y:S01]  /*af10*/  F2FP.PACK_AB R3, R93, R92 ;  /* 0x0000005c5d03723e */ /* 0x008fe200000000ff */
[----:B------:R-:W-:Y:S01]  /*af20*/  STS [R13], R0 ;  /* 0x000000000d007388 */ /* 0x000fe20000000800 */
[----:B------:R-:W-:-:S03]  /*af30*/  F2FP.PACK_AB R2, R59, R58 ;  /* 0x0000003a3b02723e */ /* 0x000fc600000000ff */
[----:B------:R-:W-:Y:S04]  /*af40*/  STS [R13+0x400], R3 ;  /* 0x000400030d007388 */ /* 0x000fe80000000800 */
[----:B------:R-:W-:Y:S04]  /*af50*/  STS [R12+0x2000], R4 ;  /* 0x002000040c007388 */ /* 0x000fe80000000800 */
[----:B------:R1:W-:Y:S04]  /*af60*/  STS [R12+0x2400], R2 ;  /* 0x002400020c007388 */ /* 0x0003e80000000800 */
[----:B-1----:R-:W2:Y:S01]  /*af70*/  LDL R12, [R1+0x7c] ;  /* 0x00007c00010c7983 */ /* 0x002ea20000100800 */
[----:B------:R-:W-:-:S02]  /*af80*/  F2FP.PACK_AB R0, R39, R38 ;  /* 0x000000262700723e */ /* 0x000fc400000000ff */
[----:B------:R-:W-:Y:S02]  /*af90*/  F2FP.PACK_AB R5, R55, R54 ;  /* 0x000000363705723e */ /* 0x000fe400000000ff */
[----:B------:R-:W-:Y:S01]  /*afa0*/  F2FP.PACK_AB R4, R61, R60 ;  /* 0x0000003c3d04723e */ /* 0x000fe200000000ff */
[----:B------:R1:W-:Y:S01]  /*afb0*/  STS [R13+0x2000], R0 ;  /* 0x002000000d007388 */ /* 0x0003e20000000800 */
[----:B------:R-:W-:Y:S02]  /*afc0*/  F2FP.PACK_AB R3, R101, R100 ;  /* 0x000000646503723e */ /* 0x000fe400000000ff */
[----:B------:R-:W-:Y:S01]  /*afd0*/  F2FP.PACK_AB R2, R79, R78 ;  /* 0x0000004e4f02723e */ /* 0x000fe200000000ff */
[----:B------:R-:W-:Y:S04]  /*afe0*/  STS [R13+0x2400], R5 ;  /* 0x002400050d007388 */ /* 0x000fe80000000800 */
[----:B------:R3:W-:Y:S04]  /*aff0*/  STS [R11], R4 ;  /* 0x000000040b007388 */ /* 0x0007e80000000800 */
[----:B------:R3:W-:Y:S04]  /*b000*/  STS [R11+0x400], R3 ;  /* 0x000400030b007388 */ /* 0x0007e80000000800 */
[----:B------:R3:W-:Y:S01]  /*b010*/  STS [R10], R2 ;  /* 0x000000020a007388 */ /* 0x0007e20000000800 */
[----:B-1----:R-:W-:-:S05]  /*b020*/  F2FP.PACK_AB R0, R95, R94 ;  /* 0x0000005e5f00723e */ /* 0x002fca00000000ff */
[----:B------:R1:W-:Y:S01]  /*b030*/  STS [R10+0x400], R0 ;  /* 0x000400000a007388 */ /* 0x0003e20000000800 */
[----:B---3--:R-:W-:Y:S02]  /*b040*/  F2FP.PACK_AB R4, R51, R50 ;  /* 0x000000323304723e */ /* 0x008fe400000000ff */
[----:B------:R-:W-:-:S03]  /*b050*/  F2FP.PACK_AB R3, R53, R52 ;  /* 0x000000343503723e */ /* 0x000fc600000000ff */
[----:B------:R-:W-:Y:S01]  /*b060*/  STS [R11+0x2000], R4 ;  /* 0x002000040b007388 */ /* 0x000fe20000000800 */
[----:B------:R-:W-:-:S03]  /*b070*/  F2FP.PACK_AB R2, R47, R46 ;  /* 0x0000002e2f02723e */ /* 0x000fc600000000ff */
[----:B------:R3:W-:Y:S04]  /*b080*/  STS [R11+0x2400], R3 ;  /* 0x002400030b007388 */ /* 0x0007e80000000800 */
[----:B------:R3:W-:Y:S01]  /*b090*/  STS [R10+0x2000], R2 ;  /* 0x002000020a007388 */ /* 0x0007e20000000800 */
[----:B-1----:R-:W-:-:S05]  /*b0a0*/  F2FP.PACK_AB R0, R49, R48 ;  /* 0x000000303100723e */ /* 0x002fca00000000ff */
[----:B------:R1:W-:Y:S01]  /*b0b0*/  STS [R10+0x2400], R0 ;  /* 0x002400000a007388 */ /* 0x0003e20000000800 */
[----:B---3--:R-:W-:-:S03]  /*b0c0*/  F2FP.PACK_AB R3, R77, R76 ;  /* 0x0000004c4d03723e */ /* 0x008fc600000000ff */
[----:B------:R-:W3:Y:S01]  /*b0d0*/  LDL.LU R11, [R1+0x50] ;  /* 0x00005000010b7983 */ /* 0x000ee20000300800 */
[----:B------:R-:W-:-:S03]  /*b0e0*/  F2FP.PACK_AB R2, R81, R80 ;  /* 0x000000505102723e */ /* 0x000fc600000000ff */
[----:B------:R1:W-:Y:S04]  /*b0f0*/  STS [R7], R3 ;  /* 0x0000000307007388 */ /* 0x0003e80000000800 */
[----:B------:R1:W-:Y:S02]  /*b100*/  STS [R7+0x400], R2 ;  /* 0x0004000207007388 */ /* 0x0003e40000000800 */
[----:B-1----:R-:W-:Y:S02]  /*b110*/  F2FP.PACK_AB R0, R57, R56 ;  /* 0x000000383900723e */ /* 0x002fe400000000ff */
[----:B------:R-:W-:Y:S02]  /*b120*/  F2FP.PACK_AB R3, R63, R62 ;  /* 0x0000003e3f03723e */ /* 0x000fe400000000ff */
[----:B------:R-:W-:-:S02]  /*b130*/  F2FP.PACK_AB R2, R41, R40 ;  /* 0x000000282902723e */ /* 0x000fc400000000ff */
[----:B------:R-:W-:-:S04]  /*b140*/  ISETP.NE.U32.AND P2, PT, RZ, c[0x0][0x508], PT ;  /* 0x00014200ff007a0c */ /* 0x000fc80003f45070 */
[----:B------:R-:W-:Y:S02]  /*b150*/  ISETP.NE.AND.EX P2, PT, RZ, c[0x0][0x50c], PT, P2 ;  /* 0x00014300ff007a0c */ /* 0x000fe40003f45320 */
[----:B------:R-:W-:-:S04]  /*b160*/  ISETP.NE.U32.AND P1, PT, RZ, c[0x0][0x500], PT ;  /* 0x00014000ff007a0c */ /* 0x000fc80003f25070 */
[----:B------:R-:W-:Y:S01]  /*b170*/  ISETP.NE.AND.EX P1, PT, RZ, c[0x0][0x504], PT, P1 ;  /* 0x00014100ff007a0c */ /* 0x000fe20003f25310 */
[----:B------:R-:W-:-:S06]  /*b180*/  IMAD.MOV.U32 R10, RZ, RZ, c[0x0][0x388] ;  /* 0x0000e200ff0a7624 */ /* 0x000fcc00078e00ff */
[----:B------:R-:W-:-:S04]  /*b190*/  @P2 LEA R4, P0, R9, c[0x0][0x508], 0x2 ;  /* 0x0001420009042a11 */ /* 0x000fc800078010ff */
[----:B------:R-:W-:Y:S01]  /*b1a0*/  @P2 LEA.HI.X R5, R9, c[0x0][0x50c], R8, 0x2, P0 ;  /* 0x0001430009052a11 */ /* 0x000fe200000f1408 */
[----:B----4-:R1:W-:Y:S02]  /*b1b0*/  STS [R6], R0 ;  /* 0x0000000006007388 */ /* 0x0103e40000000800 */
[----:B-1----:R-:W-:Y:S02]  /*b1c0*/  F2FP.PACK_AB R0, R43, R42 ;  /* 0x0000002a2b00723e */ /* 0x002fe400000000ff */
[----:B--2---:R1:W-:Y:S04]  /*b1d0*/  STS [R12+0x400], R3 ;  /* 0x000400030c007388 */ /* 0x0043e80000000800 */
[----:B------:R-:W-:Y:S04]  /*b1e0*/  STS [R7+0x2000], R2 ;  /* 0x0020000207007388 */ /* 0x000fe80000000800 */
[----:B------:R2:W-:Y:S01]  /*b1f0*/  STS [R7+0x2400], R0 ;  /* 0x0024000007007388 */ /* 0x0005e20000000800 */
[----:B-1----:R-:W-:-:S02]  /*b200*/  F2FP.PACK_AB R3, R29, R28 ;  /* 0x0000001c1d03723e */ /* 0x002fc400000000ff */
[----:B--2---:R-:W-:-:S03]  /*b210*/  F2FP.PACK_AB R0, R31, R30 ;  /* 0x0000001e1f00723e */ /* 0x004fc600000000ff */
[----:B------:R1:W-:Y:S04]  /*b220*/  STS [R6+0x2000], R3 ;  /* 0x0020000306007388 */ /* 0x0003e80000000800 */
[----:B------:R2:W-:Y:S04]  /*b230*/  STS [R12+0x2400], R0 ;  /* 0x002400000c007388 */ /* 0x0005e80000000800 */
[----:B------:R-:W-:Y:S01]  /*b240*/  BAR.SYNC.DEFER_BLOCKING 0x1, 0x80 ;  /* 0x0042000000007b1d */ /* 0x000fe20000010000 */
[----:B-1----:R-:W-:Y:S02]  /*b250*/  IMAD.MOV.U32 R6, RZ, RZ, 0x4 ;  /* 0x00000004ff067424 */ /* 0x002fe400078e00ff */
[----:B------:R-:W-:-:S02]  /*b260*/  IMAD.MOV.U32 R3, RZ, RZ, RZ ;  /* 0x000000ffff037224 */ /* 0x000fc400078e00ff */
[----:B------:R-:W-:Y:S01]  /*b270*/  IMAD.WIDE R6, R9, R6, c[0x0][0x500] ;  /* 0x0001400009067625 */ /* 0x000fe200078e0206 */
[----:B------:R1:W5:Y:S04]  /*b280*/  @P2 LDG.E R10, [R4.64] ;  /* 0x00000008040a2981 */ /* 0x000368000c1e1900 */
[----:B------:R1:W5:Y:S01]  /*b290*/  @P1 LDG.E R3, [R6.64] ;  /* 0x0000000806031981 */ /* 0x000362000c1e1900 */
[----:B---3--:R-:W-:-:S04]  /*b2a0*/  ISETP.NE.AND P0, PT, R11, RZ, PT ;  /* 0x000000ff0b00720c */ /* 0x008fc80003f05270 */
[----:B--2---:R-:W-:Y:S01]  /*b2b0*/  SEL R0, R11, c[0x0][0x3d4], P0 ;  /* 0x0000f5000b007a07 */ /* 0x004fe20000000000 */
[----:B------:R-:W-:Y:S05]  /*b2c0*/  @P2 BRA `(.L_x_82) ;  /* 0x0000004000002947 */ /* 0x000fea0003800000 */
[----:B------:R-:W-:Y:S05]  /*b2d0*/  @!P1 BRA `(.L_x_82) ;  /* 0x0000003000009947 */ /* 0x000fea0003800000 */
[----:B-----5:R2:W3:Y:S04]  /*b2e0*/  LDG.E R10, [R6.64] ;  /* 0x00000008060a7981 */ /* 0x0204e8000c1e1900 */
[----:B-12---:R-:W3:Y:S02]  /*b2f0*/  LDG.E R6, [R6.64+0x4] ;  /* 0x0000040806067981 */ /* 0x006ee4000c1e1900 */
[----:B---3--:R-:W-:Y:S02]  /*b300*/  IADD3 R10, -R10, R6, RZ ;  /* 0x000000060a0a7210 */ /* 0x008fe40007ffe1ff */
.L_x_82:
[----:B-1----:R-:W2:Y:S04]  /*b310*/  LDL R4, [R1+0x88] ;  /* 0x0000880001047983 */ /* 0x002ea80000100800 */
[----:B------:R-:W2:Y:S04]  /*b320*/  LDL R71, [R1+0x24] ;  /* 0x0000240001477983 */ /* 0x000ea80000100800 */
[----:B------:R-:W3:Y:S04]  /*b330*/  LDL R27, [R1+0x48] ;  /* 0x00004800011b7983 */ /* 0x000ee80000100800 */
[----:B------:R-:W4:Y:S04]  /*b340*/  LDL R14, [R1+0x54] ;  /* 0x00005400010e7983 */ /* 0x000f280000100800 */
[----:B------:R-:W4:Y:S01]  /*b350*/  LDL R16, [R1+0x84] ;  /* 0x0000840001107983 */ /* 0x000f220000100800 */
[----:B------:R-:W-:Y:S01]  /*b360*/  IMAD.MOV.U32 R11, RZ, RZ, 0x368 ;  /* 0x00000368ff0b7424 */ /* 0x000fe200078e00ff */
[----:B------:R-:W-:-:S04]  /*b370*/  ISETP.GT.AND P3, PT, R0, 0x1, PT ;  /* 0x000000010000780c */ /* 0x000fc80003f64270 */
[----:B------:R-:W-:-:S04]  /*b380*/  SEL R11, R11, 0x328, P3 ;  /* 0x000003280b0b7807 */ /* 0x000fc80001800000 */
[----:B------:R-:W1:Y:S08]  /*b390*/  LDC.64 R6, c[0x0][R11+0x170] ;  /* 0x00005c000b067b82 */ /* 0x000e700000000a00 */
[----:B------:R1:W3:Y:S08]  /*b3a0*/  LDC.64 R12, c[0x0][R11+0x168] ;  /* 0x00005a000b0c7b82 */ /* 0x0002f00000000a00 */
[----:B------:R1:W2:Y:S08]  /*b3b0*/  LDC.64 R20, c[0x0][R11+0x178] ;  /* 0x00005e000b147b82 */ /* 0x0002b00000000a00 */
[----:B------:R1:W2:Y:S01]  /*b3c0*/  LDC.64 R22, c[0x0][R11+0x160] ;  /* 0x000058000b167b82 */ /* 0x0002a20000000a00 */
[----:B------:R-:W-:Y:S01]  /*b3d0*/  ISETP.NE.U32.AND P0, PT, RZ, c[0x0][0x500], PT ;  /* 0x00014000ff007a0c */ /* 0x000fe20003f05070 */
[----:B------:R-:W-:-:S03]  /*b3e0*/  IMAD.MOV.U32 R0, RZ, RZ, c[0x0][0x4e8] ;  /* 0x00013a00ff007624 */ /* 0x000fc600078e00ff */
[----:B------:R-:W-:Y:S02]  /*b3f0*/  ISETP.NE.AND.EX P0, PT, RZ, c[0x0][0x504], PT, P0 ;  /* 0x00014100ff007a0c */ /* 0x000fe40003f05300 */
[----:B------:R-:W-:Y:S02]  /*b400*/  ISETP.NE.AND P2, PT, R0, 0x1, PT ;  /* 0x000000010000780c */ /* 0x000fe40003f45270 */
[----:B------:R-:W-:Y:S02]  /*b410*/  SEL R2, R9, RZ, !P0 ;  /* 0x000000ff09027207 */ /* 0x000fe40004000000 */
[----:B------:R-:W-:Y:S01]  /*b420*/  SEL R5, R8, RZ, !P0 ;  /* 0x000000ff08057207 */ /* 0x000fe20004000000 */
[----:B------:R-:W1:Y:S02]  /*b430*/  S2R R88, SR_TID.X ;  /* 0x0000000000587919 */ /* 0x000e640000002100 */
[----:B-1----:R-:W-:-:S04]  /*b440*/  IMAD R0, R7, R2, RZ ;  /* 0x0000000207007224 */ /* 0x002fc800078e02ff */
[C---:B------:R-:W-:Y:S02]  /*b450*/  IMAD R11, R6.reuse, R5, R0 ;  /* 0x00000005060b7224 */ /* 0x040fe400078e0200 */
[----:B------:R-:W-:Y:S01]  /*b460*/  IMAD.WIDE.U32 R6, R6, R2, RZ ;  /* 0x0000000206067225 */ /* 0x000fe200078e00ff */
[----:B-----5:R-:W-:Y:S02]  /*b470*/  SHF.R.S32.HI R17, RZ, 0x1f, R3 ;  /* 0x0000001fff117819 */ /* 0x020fe40000011403 */
[----:B------:R-:W-:-:S04]  /*b480*/  SHF.R.S32.HI R15, RZ, 0x1f, R88 ;  /* 0x0000001fff0f7819 */ /* 0x000fc80000011458 */
[----:B------:R-:W-:-:S04]  /*b490*/  LEA.HI R15, R15, R88, RZ, 0x5 ;  /* 0x000000580f0f7211 */ /* 0x000fc800078f28ff */
[----:B------:R-:W-:-:S05]  /*b4a0*/  LOP3.LUT R15, R15, 0xffffffe0, RZ, 0xc0, !PT ;  /* 0xffffffe00f0f7812 */ /* 0x000fca00078ec0ff */
[----:B------:R-:W-:Y:S02]  /*b4b0*/  IMAD.IADD R15, R88, 0x1, -R15 ;  /* 0x00000001580f7824 */ /* 0x000fe400078e0a0f */
[----:B--2---:R-:W-:-:S04]  /*b4c0*/  IMAD R4, R71, 0x80, R4 ;  /* 0x0000008047047824 */ /* 0x004fc800078e0204 */
[----:B------:R-:W-:-:S04]  /*b4d0*/  @P2 IMAD.HI.U32 R5, R4, c[0x0][0x4ec], RZ ;  /* 0x00013b0004052a27 */ /* 0x000fc800078e00ff */
[----:B---3--:R-:W-:-:S04]  /*b4e0*/  IMAD.WIDE.U32 R8, R12, R27, RZ ;  /* 0x0000001b0c087225 */ /* 0x008fc800078e00ff */
[----:B------:R-:W-:Y:S01]  /*b4f0*/  IMAD.MOV.U32 R0, RZ, RZ, R4 ;  /* 0x000000ffff007224 */ /* 0x000fe200078e0004 */
[----:B------:R-:W-:Y:S01]  /*b500*/  @P2 SHF.R.U32.HI R0, RZ, c[0x0][0x4f0], R5 ;  /* 0x00013c00ff002a19 */ /* 0x000fe20000011605 */
[----:B------:R-:W-:Y:S01]  /*b510*/  IMAD R12, R13, R27, RZ ;  /* 0x0000001b0d0c7224 */ /* 0x000fe200078e02ff */
[----:B----4-:R-:W-:Y:S01]  /*b520*/  SEL R5, R14, RZ, P3 ;  /* 0x000000ff0e057207 */ /* 0x010fe20001800000 */
[----:B------:R-:W-:Y:S01]  /*b530*/  IMAD.IADD R13, R7, 0x1, R11 ;  /* 0x00000001070d7824 */ /* 0x000fe200078e020b */
[----:B------:R-:W-:Y:S01]  /*b540*/  IADD3 R14, P1, P0, R6, R8, R3 ;  /* 0x00000008060e7210 */ /* 0x000fe2000783e003 */
[----:B------:R-:W-:Y:S02]  /*b550*/  IMAD.IADD R8, R9, 0x1, R12 ;  /* 0x0000000109087824 */ /* 0x000fe400078e020c */
[----:B------:R-:W-:Y:S02]  /*b560*/  IMAD.MOV R9, RZ, RZ, -R0 ;  /* 0x000000ffff097224 */ /* 0x000fe400078e0a00 */
[----:B------:R-:W-:-:S02]  /*b570*/  IMAD R11, R21, R5, RZ ;  /* 0x00000005150b7224 */ /* 0x000fc400078e02ff */
[----:B------:R-:W-:Y:S01]  /*b580*/  IMAD.WIDE.U32 R6, R20, R5, RZ ;  /* 0x0000000514067225 */ /* 0x000fe200078e00ff */
[----:B------:R-:W-:-:S03]  /*b590*/  IADD3.X R13, R13, R8, R17, P1, P0 ;  /* 0x000000080d0d7210 */ /* 0x000fc60000fe0411 */
[----:B------:R-:W-:Y:S01]  /*b5a0*/  IMAD R8, R9, c[0x0][0x4e8], R4 ;  /* 0x00013a0009087a24 */ /* 0x000fe200078e0204 */
[----:B------:R-:W-:Y:S01]  /*b5b0*/  IADD3 R6, P1, P0, R0, R14, R6 ;  /* 0x0000000e00067210 */ /* 0x000fe2000783e006 */
[----:B------:R-:W-:Y:S01]  /*b5c0*/  IMAD.IADD R11, R7, 0x1, R11 ;  /* 0x00000001070b7824 */ /* 0x000fe200078e020b */
[----:B------:R-:W-:Y:S01]  /*b5d0*/  SHF.R.S32.HI R5, RZ, 0x1f, R0 ;  /* 0x0000001fff057819 */ /* 0x000fe20000011400 */
[----:B------:R-:W-:Y:S01]  /*b5e0*/  IMAD R0, R23, R8, RZ ;  /* 0x0000000817007224 */ /* 0x000fe200078e02ff */
[----:B------:R-:W-:Y:S02]  /*b5f0*/  SHF.R.S32.HI R9, RZ, 0x1f, R8 ;  /* 0x0000001fff097819 */ /* 0x000fe40000011408 */
[----:B------:R-:W-:Y:S01]  /*b600*/  IADD3.X R7, R5, R13, R11, P1, P0 ;  /* 0x0000000d05077210 */ /* 0x000fe20000fe040b */
[----:B------:R-:W-:Y:S02]  /*b610*/  IMAD.MOV.U32 R5, RZ, RZ, c[0x0][0x4a8] ;  /* 0x00012a00ff057624 */ /* 0x000fe400078e00ff */
[----:B------:R-:W-:-:S02]  /*b620*/  IMAD R0, R22, R9, R0 ;  /* 0x0000000916007224 */ /* 0x000fc400078e0200 */
[----:B------:R-:W-:Y:S01]  /*b630*/  IMAD.WIDE.U32 R8, R22, R8, R6 ;  /* 0x0000000816087225 */ /* 0x000fe200078e0006 */
[----:B------:R-:W-:-:S03]  /*b640*/  SEL R6, R5, c[0x0][0x450], P3 ;  /* 0x0001140005067a07 */ /* 0x000fc60001800000 */
[----:B------:R-:W-:Y:S01]  /*b650*/  IMAD.MOV.U32 R7, RZ, RZ, c[0x0][0x4ac] ;  /* 0x00012b00ff077624 */ /* 0x000fe200078e00ff */
[----:B------:R-:W-:Y:S01]  /*b660*/  LEA R6, P0, R8, R6, 0x2 ;  /* 0x0000000608067211 */ /* 0x000fe200078010ff */
[----:B------:R-:W-:-:S03]  /*b670*/  IMAD.IADD R5, R9, 0x1, R0 ;  /* 0x0000000109057824 */ /* 0x000fc600078e0200 */
[----:B------:R-:W-:-:S04]  /*b680*/  SEL R7, R7, c[0x0][0x454], P3 ;  /* 0x0001150007077a07 */ /* 0x000fc80001800000 */
[----:B------:R-:W-:Y:S01]  /*b690*/  LEA.HI.X R5, R8, R7, R5, 0x2, P0 ;  /* 0x0000000708057211 */ /* 0x000fe200000f1405 */
[----:B------:R-:W-:Y:S01]  /*b6a0*/  IMAD R0, R10, c[0x0][0x4e8], RZ ;  /* 0x00013a000a007a24 */ /* 0x000fe200078e02ff */
[----:B------:R-:W-:Y:S04]  /*b6b0*/  SHFL.IDX PT, R12, R6, RZ, 0x1c1f ;  /* 0x001c1fff060c7589 */ /* 0x000fe800000e0000 */
[----:B------:R-:W1:Y:S04]  /*b6c0*/  SHFL.IDX PT, R13, R5, RZ, 0x1c1f ;  /* 0x001c1fff050d7589 */ /* 0x000e6800000e0000 */
[----:B------:R-:W-:Y:S04]  /*b6d0*/  SHFL.IDX PT, R10, R6, 0x1, 0x1c1f ;  /* 0x003c1f00060a7f89 */ /* 0x000fe800000e0000 */
[----:B------:R-:W2:Y:S04]  /*b6e0*/  SHFL.IDX PT, R11, R5, 0x1, 0x1c1f ;  /* 0x003c1f00050b7f89 */ /* 0x000ea800000e0000 */
[----:B------:R-:W-:Y:S04]  /*b6f0*/  SHFL.IDX PT, R8, R6, 0x2, 0x1c1f ;  /* 0x005c1f0006087f89 */ /* 0x000fe800000e0000 */
[----:B------:R-:W3:Y:S04]  /*b700*/  SHFL.IDX PT, R9, R5, 0x2, 0x1c1f ;  /* 0x005c1f0005097f89 */ /* 0x000ee800000e0000 */
[----:B------:R4:W-:Y:S04]  /*b710*/  SHFL.IDX PT, R7, R5, 0x3, 0x1c1f ;  /* 0x007c1f0005077f89 */ /* 0x0009e800000e0000 */
[----:B------:R-:W1:Y:S01]  /*b720*/  SHFL.IDX PT, R6, R6, 0x3, 0x1c1f ;  /* 0x007c1f0006067f89 */ /* 0x000e6200000e0000 */
[----:B------:R-:W-:Y:S01]  /*b730*/  LOP3.LUT P0, RZ, R15, 0x3, RZ, 0xc0, !PT ;  /* 0x000000030fff7812 */ /* 0x000fe2000780c0ff */
[----:B----4-:R-:W-:-:S05]  /*b740*/  IMAD R5, R71, 0x80, R16 ;  /* 0x0000008047057824 */ /* 0x010fca00078e0210 */
[C---:B------:R-:W-:Y:S02]  /*b750*/  IADD3 R16, R5.reuse, 0x8, RZ ;  /* 0x0000000805107810 */ /* 0x040fe40007ffe0ff */
[C---:B------:R-:W-:Y:S02]  /*b760*/  IADD3 R15, R5.reuse, 0x40, RZ ;  /* 0x00000040050f7810 */ /* 0x040fe40007ffe0ff */
[C---:B------:R-:W-:Y:S02]  /*b770*/  IADD3 R14, R5.reuse, 0x48, RZ ;  /* 0x00000048050e7810 */ /* 0x040fe40007ffe0ff */
[-C--:B------:R-:W-:Y:S02]  /*b780*/  ISETP.GE.OR P5, PT, R5, R0.reuse, P0 ;  /* 0x000000000500720c */ /* 0x080fe400007a6670 */
[-C--:B------:R-:W-:Y:S02]  /*b790*/  ISETP.GE.OR P4, PT, R16, R0.reuse, P0 ;  /* 0x000000001000720c */ /* 0x080fe40000786670 */
[----:B------:R-:W-:-:S02]  /*b7a0*/  ISETP.GE.OR P1, PT, R15, R0, P0 ;  /* 0x000000000f00720c */ /* 0x000fc40000726670 */
[----:B------:R-:W-:-:S07]  /*b7b0*/  ISETP.GE.OR P0, PT, R14, R0, P0 ;  /* 0x000000000e00720c */ /* 0x000fce0000706670 */
[----:B-1----:R1:W-:Y:S01]  /*b7c0*/  @!P5 ST.E [R12.64], R24 ;  /* 0x000000180c00d985 */ /* 0x0023e2000c101908 */
[----:B------:R-:W-:-:S03]  /*b7d0*/  ISETP.GE.AND P5, PT, R14, R0, PT ;  /* 0x000000000e00720c */ /* 0x000fc60003fa6270 */
[----:B--2---:R1:W-:Y:S01]  /*b7e0*/  @!P4 ST.E [R10.64], R25 ;  /* 0x000000190a00c985 */ /* 0x0043e2000c101908 */
[----:B------:R-:W-:-:S03]  /*b7f0*/  ISETP.GE.AND P4, PT, R15, R0, PT ;  /* 0x000000000f00720c */ /* 0x000fc60003f86270 */
[----:B---3--:R1:W-:Y:S01]  /*b800*/  @!P1 ST.E [R8.64], R26 ;  /* 0x0000001a08009985 */ /* 0x0083e2000c101908 */
[----:B------:R-:W-:-:S03]  /*b810*/  ISETP.GE.AND P1, PT, R5, R0, PT ;  /* 0x000000000500720c */ /* 0x000fc60003f26270 */
[----:B------:R1:W-:Y:S01]  /*b820*/  @!P0 ST.E [R6.64], R19 ;  /* 0x0000001306008985 */ /* 0x0003e2000c101908 */
[----:B------:R-:W-:Y:S01]  /*b830*/  ISETP.GE.AND P0, PT, R16, R0, PT ;  /* 0x000000001000720c */ /* 0x000fe20003f06270 */
[----:B------:R-:W-:Y:S05]  /*b840*/  @P3 BRA `(.L_x_83) ;  /* 0x0000079000003947 */ /* 0x000fea0003800000 */
[----:B------:R-:W2:Y:S01]  /*b850*/  LDL R88, [R1+0x74] ;  /* 0x0000740001587983 */ /* 0x000ea20000100800 */
[----:B------:R-:W-:Y:S01]  /*b860*/  IMAD R17, R17, c[0x0][0x3a0], RZ ;  /* 0x0000e80011117a24 */ /* 0x000fe200078e02ff */
[----:B-1----:R-:W-:Y:S01]  /*b870*/  SHF.R.S32.HI R7, RZ, 0x1f, R2 ;  /* 0x0000001fff077819 */ /* 0x002fe20000011402 */
[C---:B------:R-:W-:Y:S01]  /*b880*/  IMAD.WIDE.U32 R4, R3.reuse, c[0x0][0x3a0], RZ ;  /* 0x0000e80003047a25 */ /* 0x040fe200078e00ff */
[----:B------:R1:W3:Y:S03]  /*b890*/  LDS.128 R12, [R213+0x80] ;  /* 0x00008000d50c7984 */ /* 0x0002e60000000c00 */
[----:B------:R-:W-:Y:S01]  /*b8a0*/  IMAD R3, R3, c[0x0][0x3a4], R17 ;  /* 0x0000e90003037a24 */ /* 0x000fe200078e0211 */
[----:B------:R1:W4:Y:S01]  /*b8b0*/  LDS.128 R20, [R213+0x880] ;  /* 0x00088000d5147984 */ /* 0x0003220000000c00 */
[----:B------:R-:W-:-:S03]  /*b8c0*/  IMAD R7, R7, c[0x0][0x3f0], RZ ;  /* 0x0000fc0007077a24 */ /* 0x000fc600078e02ff */
[----:B------:R-:W-:Y:S01]  /*b8d0*/  IADD3 R5, R5, R3, RZ ;  /* 0x0000000305057210 */ /* 0x000fe20007ffe0ff */
[----:B------:R1:W1:Y:S04]  /*b8e0*/  LDS.128 R28, [R213+0x1880] ;  /* 0x00188000d51c7984 */ /* 0x0002680000000c00 */
[C---:B------:R-:W-:Y:S01]  /*b8f0*/  IMAD.WIDE.U32 R4, R27.reuse, c[0x0][0x3e8], R4 ;  /* 0x0000fa001b047a25 */ /* 0x040fe200078e0004 */
[----:B------:R1:W1:Y:S03]  /*b900*/  LDS.128 R32, [R213+0x2080] ;  /* 0x00208000d5207984 */ /* 0x0002660000000c00 */
[----:B------:R-:W-:Y:S01]  /*b910*/  IMAD R5, R27, c[0x0][0x3ec], R5 ;  /* 0x0000fb001b057a24 */ /* 0x000fe200078e0205 */
[----:B------:R1:W1:Y:S03]  /*b920*/  LDS.128 R36, [R213+0x2880] ;  /* 0x00288000d5247984 */ /* 0x0002660000000c00 */
[----:B------:R-:W-:Y:S01]  /*b930*/  IMAD.WIDE.U32 R4, R2, c[0x0][0x3f0], R4 ;  /* 0x0000fc0002047a25 */ /* 0x000fe200078e0004 */
[----:B------:R1:W1:Y:S04]  /*b940*/  LDS.128 R24, [R213+0x1080] ;  /* 0x00108000d5187984 */ /* 0x0002680000000c00 */
[----:B------:R1:W1:Y:S04]  /*b950*/  LDS.128 R40, [R213+0x3080] ;  /* 0x00308000d5287984 */ /* 0x0002680000000c00 */
[----:B------:R1:W1:Y:S04]  /*b960*/  LDS.128 R44, [R213+0x3880] ;  /* 0x00388000d52c7984 */ /* 0x0002680000000c00 */
[----:B------:R-:W5:Y:S02]  /*b970*/  S2R R10, SR_TID.X ;  /* 0x00000000000a7919 */ /* 0x000f640000002100 */
[----:B-----5:R-:W-:-:S04]  /*b980*/  SHF.R.S32.HI R9, RZ, 0x1f, R10 ;  /* 0x0000001fff097819 */ /* 0x020fc8000001140a */
[----:B------:R-:W-:-:S04]  /*b990*/  LEA.HI R9, R9, R10, RZ, 0x3 ;  /* 0x0000000a09097211 */ /* 0x000fc800078f18ff */
[----:B------:R-:W-:Y:S02]  /*b9a0*/  SHF.R.S32.HI R9, RZ, 0x3, R9 ;  /* 0x00000003ff097819 */ /* 0x000fe40000011409 */
[----:B--2---:R-:W-:-:S04]  /*b9b0*/  LEA R6, R71, R88, 0x7 ;  /* 0x0000005847067211 */ /* 0x004fc800078e38ff */
[----:B------:R-:W-:Y:S01]  /*b9c0*/  MOV R3, R6 ;  /* 0x0000000600037202 */ /* 0x000fe20000000f00 */
[----:B------:R-:W-:-:S05]  /*b9d0*/  @P2 IMAD.HI.U32 R8, R6, c[0x0][0x4ec], RZ ;  /* 0x00013b0006082a27 */ /* 0x000fca00078e00ff */
[----:B------:R-:W-:Y:S01]  /*b9e0*/  @P2 SHF.R.U32.HI R3, RZ, c[0x0][0x4f0], R8 ;  /* 0x00013c00ff032a19 */ /* 0x000fe20000011608 */
[----:B------:R-:W-:-:S03]  /*b9f0*/  IMAD R8, R2, c[0x0][0x3f4], R7 ;  /* 0x0000fd0002087a24 */ /* 0x000fc600078e0207 */
[----:B------:R-:W-:Y:S02]  /*ba00*/  SHF.R.S32.HI R7, RZ, 0x1f, R3 ;  /* 0x0000001fff077819 */ /* 0x000fe40000011403 */
[----:B------:R-:W-:Y:S02]  /*ba10*/  IADD3 R2, -R3, RZ, RZ ;  /* 0x000000ff03027210 */ /* 0x000fe40007ffe1ff */
[----:B------:R-:W-:Y:S01]  /*ba20*/  IADD3 R5, R5, R8, RZ ;  /* 0x0000000805057210 */ /* 0x000fe20007ffe0ff */
[----:B------:R-:W-:Y:S02]  /*ba30*/  IMAD R7, R7, c[0x0][0x3e0], RZ ;  /* 0x0000f80007077a24 */ /* 0x000fe400078e02ff */
[----:B------:R-:W-:Y:S02]  /*ba40*/  IMAD R6, R2, c[0x0][0x4e8], R6 ;  /* 0x00013a0002067a24 */ /* 0x000fe400078e0206 */
[C---:B------:R-:W-:Y:S02]  /*ba50*/  IMAD R7, R3.reuse, c[0x0][0x3e4], R7 ;  /* 0x0000f90003077a24 */ /* 0x040fe400078e0207 */
[----:B------:R-:W-:Y:S01]  /*ba60*/  IMAD.WIDE.U32 R2, R3, c[0x0][0x3e0], R4 ;  /* 0x0000f80003027a25 */ /* 0x000fe200078e0004 */
[----:B------:R-:W-:-:S04]  /*ba70*/  SHF.R.S32.HI R4, RZ, 0x1f, R6 ;  /* 0x0000001fff047819 */ /* 0x000fc80000011406 */
[----:B------:R-:W-:Y:S01]  /*ba80*/  IADD3 R3, R3, R7, RZ ;  /* 0x0000000703037210 */ /* 0x000fe20007ffe0ff */
[----:B------:R-:W-:-:S04]  /*ba90*/  IMAD R4, R4, c[0x0][0x3d8], RZ ;  /* 0x0000f60004047a24 */ /* 0x000fc800078e02ff */
[----:B------:R-:W-:-:S04]  /*baa0*/  IMAD.WIDE.U32 R2, R6, c[0x0][0x3d8], R2 ;  /* 0x0000f60006027a25 */ /* 0x000fc800078e0002 */
[----:B------:R-:W-:Y:S01]  /*bab0*/  IMAD R6, R6, c[0x0][0x3dc], R4 ;  /* 0x0000f70006067a24 */ /* 0x000fe200078e0204 */
[----:B------:R-:W-:Y:S02]  /*bac0*/  LEA R7, P0, R2, c[0x0][0x380], 0x1 ;  /* 0x0000e00002077a11 */ /* 0x000fe400078008ff */
[----:B------:R-:W-:Y:S02]  /*bad0*/  LEA R4, R71, R9, 0x7 ;  /* 0x0000000947047211 */ /* 0x000fe400078e38ff */
[----:B------:R-:W-:-:S04]  /*bae0*/  IADD3 R3, R3, R6, RZ ;  /* 0x0000000603037210 */ /* 0x000fc80007ffe0ff */
[----:B------:R-:W-:Y:S01]  /*baf0*/  LEA.HI.X R6, R2, c[0x0][0x384], R3, 0x1, P0 ;  /* 0x0000e10002067a11 */ /* 0x000fe200000f0c03 */
[----:B------:R-:W-:Y:S05]  /*bb00*/  BRA.DIV ~URZ, `(.L_x_84) ;  /* 0x000037e27f007947 */ /* 0x000fea000b800000 */
[----:B-1-34-:R1:W2:Y:S02]  /*bb10*/  SHFL.IDX PT, R8, R6, RZ, 0x181f ;  /* 0x00181fff06087589 */ /* 0x01a2a400000e0000 */
.L_x_160:
[----:B------:R-:W-:Y:S05]  /*bb20*/  BRA.DIV ~URZ, `(.L_x_85) ;  /* 0x000038327f007947 */ /* 0x000fea000b800000 */
[----:B------:R3:W4:Y:S02]  /*bb30*/  SHFL.IDX PT, R2, R7, RZ, 0x181f ;  /* 0x00181fff07027589 */ /* 0x00072400000e0000 */
.L_x_161:
[----:B------:R-:W5:Y:S02]  /*bb40*/  LDL.64 R10, [R1+0x18] ;  /* 0x00001800010a7983 */ /* 0x000f640000100a00 */
[----:B-----5:R-:W-:-:S04]  /*bb50*/  ISETP.GE.AND P2, PT, R10, c[0x0][0x3c8], PT ;  /* 0x0000f2000a007a0c */ /* 0x020fc80003f46270 */
[----:B------:R-:W-:-:S13]  /*bb60*/  ISETP.GE.OR P1, PT, R4, R0, P2 ;  /* 0x000000000400720c */ /* 0x000fda0001726670 */
[----:B----4-:R-:W-:-:S04]  /*bb70*/  @!P1 LEA R2, P0, R10, R2, 0x1 ;  /* 0x000000020a029211 */ /* 0x010fc800078008ff */
[----:B--2---:R-:W-:-:S05]  /*bb80*/  @!P1 LEA.HI.X R3, R10, R8, R18, 0x1, P0 ;  /* 0x000000080a039211 */ /* 0x004fca00000f0c12 */
[----:B------:R2:W-:Y:S01]  /*bb90*/  @!P1 ST.E.128 [R2.64], R12 ;  /* 0x0000000c02009985 */ /* 0x0005e2000c101d08 */
[----:B------:R-:W-:Y:S05]  /*bba0*/  BRA.DIV ~URZ, `(.L_x_86) ;  /* 0x000038227f007947 */ /* 0x000fea000b800000 */
[----:B------:R4:W1:Y:S04]  /*bbb0*/  SHFL.IDX PT, R8, R6, 0x1, 0x181f ;  /* 0x00381f0006087f89 */ /* 0x00086800000e0000 */
[----:B--2---:R4:W2:Y:S02]  /*bbc0*/  SHFL.IDX PT, R2, R7, 0x1, 0x181f ;  /* 0x00381f0007027f89 */ /* 0x0048a400000e0000 */
.L_x_162:
[----:B------:R-:W5:Y:S01]  /*bbd0*/  LDL.64 R10, [R1+0x18] ;  /* 0x00001800010a7983 */ /* 0x000f620000100a00 */
[----:B------:R-:W-:-:S04]  /*bbe0*/  IADD3 R3, R4, 0x10, RZ ;  /* 0x0000001004037810 */ /* 0x000fc80007ffe0ff */
[----:B------:R-:W-:-:S13]  /*bbf0*/  ISETP.GE.OR P1, PT, R3, R0, P2 ;  /* 0x000000000300720c */ /* 0x000fda0001726670 */
[----:B--2--5:R-:W-:-:S04]  /*bc00*/  @!P1 LEA R2, P0, R10, R2, 0x1 ;  /* 0x000000020a029211 */ /* 0x024fc800078008ff */
[----:B-1----:R-:W-:-:S05]  /*bc10*/  @!P1 LEA.HI.X R3, R10, R8, R18, 0x1, P0 ;  /* 0x000000080a039211 */ /* 0x002fca00000f0c12 */
[----:B------:R1:W-:Y:S01]  /*bc20*/  @!P1 ST.E.128 [R2.64], R20 ;  /* 0x0000001402009985 */ /* 0x0003e2000c101d08 */
[----:B------:R-:W-:Y:S05]  /*bc30*/  BRA.DIV ~URZ, `(.L_x_87) ;  /* 0x000038627f007947 */ /* 0x000fea000b800000 */
[----:B------:R2:W1:Y:S02]  /*bc40*/  SHFL.IDX PT, R8, R6, 0x2, 0x181f ;  /* 0x00581f0006087f89 */ /* 0x00046400000e0000 */
.L_x_163:
[----:B------:R-:W-:Y:S05]  /*bc50*/  BRA.DIV ~URZ, `(.L_x_88) ;  /* 0x000038b27f007947 */ /* 0x000fea000b800000 */
[----:B-1----:R1:W2:Y:S02]  /*bc60*/  SHFL.IDX PT, R2, R7, 0x2, 0x181f ;  /* 0x00581f0007027f89 */ /* 0x0022a400000e0000 */
.L_x_164:
[----:B------:R-:W5:Y:S01]  /*bc70*/  LDL.64 R10, [R1+0x18] ;  /* 0x00001800010a7983 */ /* 0x000f620000100a00 */
[----:B------:R-:W-:-:S04]  /*bc80*/  IADD3 R3, R4, 0x20, RZ ;  /* 0x0000002004037810 */ /* 0x000fc80007ffe0ff */
[----:B------:R-:W-:-:S13]  /*bc90*/  ISETP.GE.OR P1, PT, R3, R0, P2 ;  /* 0x000000000300720c */ /* 0x000fda0001726670 */
[----:B--2--5:R-:W-:-:S04]  /*bca0*/  @!P1 LEA R2, P0, R10, R2, 0x1 ;  /* 0x000000020a029211 */ /* 0x024fc800078008ff */
[----:B------:R-:W-:-:S05]  /*bcb0*/  @!P1 LEA.HI.X R3, R10, R8, R18, 0x1, P0 ;  /* 0x000000080a039211 */ /* 0x000fca00000f0c12 */
[----:B------:R2:W-:Y:S01]  /*bcc0*/  @!P1 ST.E.128 [R2.64], R24 ;  /* 0x0000001802009985 */ /* 0x0005e2000c101d08 */
[----:B------:R-:W-:Y:S05]  /*bcd0*/  BRA.DIV ~URZ, `(.L_x_89) ;  /* 0x000038a27f007947 */ /* 0x000fea000b800000 */
[----:B------:R1:W2:Y:S04]  /*bce0*/  SHFL.IDX PT, R8, R6, 0x3, 0x181f ;  /* 0x00781f0006087f89 */ /* 0x0002a800000e0000 */
[----:B--2---:R1:W2:Y:S02]  /*bcf0*/  SHFL.IDX PT, R2, R7, 0x3, 0x181f ;  /* 0x00781f0007027f89 */ /* 0x0042a400000e0000 */
.L_x_165:
[----:B------:R-:W5:Y:S01]  /*bd00*/  LDL.64 R10, [R1+0x18] ;  /* 0x00001800010a7983 */ /* 0x000f620000100a00 */
[----:B------:R-:W-:-:S04]  /*bd10*/  IADD3 R3, R4, 0x30, RZ ;  /* 0x0000003004037810 */ /* 0x000fc80007ffe0ff */
[----:B------:R-:W-:-:S13]  /*bd20*/  ISETP.GE.OR P1, PT, R3, R0, P2 ;  /* 0x000000000300720c */ /* 0x000fda0001726670 */
[----:B--2--5:R-:W-:-:S04]  /*bd30*/  @!P1 LEA R2, P0, R10, R2, 0x1 ;  /* 0x000000020a029211 */ /* 0x024fc800078008ff */
[----:B------:R-:W-:-:S05]  /*bd40*/  @!P1 LEA.HI.X R3, R10, R8, R18, 0x1, P0 ;  /* 0x000000080a039211 */ /* 0x000fca00000f0c12 */
[----:B------:R2:W-:Y:S01]  /*bd50*/  @!P1 ST.E.128 [R2.64], R28 ;  /* 0x0000001c02009985 */ /* 0x0005e2000c101d08 */
[----:B------:R-:W-:Y:S05]  /*bd60*/  BRA.DIV ~URZ, `(.L_x_90) ;  /* 0x000038e27f007947 */ /* 0x000fea000b800000 */
[----:B------:R1:W2:Y:S02]  /*bd70*/  SHFL.IDX PT, R8, R6, 0x4, 0x181f ;  /* 0x00981f0006087f89 */ /* 0x0002a400000e0000 */
.L_x_166:
[----:B------:R-:W-:Y:S05]  /*bd80*/  BRA.DIV ~URZ, `(.L_x_91) ;  /* 0x000039327f007947 */ /* 0x000fea000b800000 */
[----:B--2---:R2:W1:Y:S02]  /*bd90*/  SHFL.IDX PT, R2, R7, 0x4, 0x181f ;  /* 0x00981f0007027f89 */ /* 0x00446400000e0000 */
.L_x_167:
[----:B------:R-:W5:Y:S01]  /*bda0*/  LDL.64 R10, [R1+0x18] ;  /* 0x00001800010a7983 */ /* 0x000f620000100a00 */
[----:B------:R-:W-:-:S04]  /*bdb0*/  IADD3 R3, R4, 0x40, RZ ;  /* 0x0000004004037810 */ /* 0x000fc80007ffe0ff */
[----:B------:R-:W-:-:S13]  /*bdc0*/  ISETP.GE.OR P1, PT, R3, R0, P2 ;  /* 0x000000000300720c */ /* 0x000fda0001726670 */
[----:B-1---5:R-:W-:-:S04]  /*bdd0*/  @!P1 LEA R2, P0, R10, R2, 0x1 ;  /* 0x000000020a029211 */ /* 0x022fc800078008ff */
[----:B------:R-:W-:-:S05]  /*bde0*/  @!P1 LEA.HI.X R3, R10, R8, R18, 0x1, P0 ;  /* 0x000000080a039211 */ /* 0x000fca00000f0c12 */
[----:B------:R1:W-:Y:S01]  /*bdf0*/  @!P1 ST.E.128 [R2.64], R32 ;  /* 0x0000002002009985 */ /* 0x0003e2000c101d08 */
[----:B------:R-:W-:Y:S05]  /*be00*/  BRA.DIV ~URZ, `(.L_x_92) ;  /* 0x000039227f007947 */ /* 0x000fea000b800000 */
[----:B------:R1:W2:Y:S04]  /*be10*/  SHFL.IDX PT, R8, R6, 0x5, 0x181f ;  /* 0x00b81f0006087f89 */ /* 0x0002a800000e0000 */
[----:B-1----:R1:W3:Y:S02]  /*be20*/  SHFL.IDX PT, R2, R7, 0x5, 0x181f ;  /* 0x00b81f0007027f89 */ /* 0x0022e400000e0000 */
.L_x_168:
[----:B------:R-:W5:Y:S01]  /*be30*/  LDL.64 R10, [R1+0x18] ;  /* 0x00001800010a7983 */ /* 0x000f620000100a00 */
[----:B------:R-:W-:-:S04]  /*be40*/  IADD3 R3, R4, 0x50, RZ ;  /* 0x0000005004037810 */ /* 0x000fc80007ffe0ff */
[----:B------:R-:W-:-:S13]  /*be50*/  ISETP.GE.OR P1, PT, R3, R0, P2 ;  /* 0x000000000300720c */ /* 0x000fda0001726670 */
[----:B---3-5:R-:W-:-:S04]  /*be60*/  @!P1 LEA R2, P0, R10, R2, 0x1 ;  /* 0x000000020a029211 */ /* 0x028fc800078008ff */
[----:B--2---:R-:W-:-:S05]  /*be70*/  @!P1 LEA.HI.X R3, R10, R8, R18, 0x1, P0 ;  /* 0x000000080a039211 */ /* 0x004fca00000f0c12 */
[----:B------:R2:W-:Y:S01]  /*be80*/  @!P1 ST.E.128 [R2.64], R36 ;  /* 0x0000002402009985 */ /* 0x0005e2000c101d08 */
[----:B------:R-:W-:Y:S05]  /*be90*/  BRA.DIV ~URZ, `(.L_x_93) ;  /* 0x000039627f007947 */ /* 0x000fea000b800000 */
[----:B------:R3:W1:Y:S02]  /*bea0*/  SHFL.IDX PT, R8, R6, 0x6, 0x181f ;  /* 0x00d81f0006087f89 */ /* 0x00066400000e0000 */
.L_x_169:
[----:B------:R-:W-:Y:S05]  /*beb0*/  BRA.DIV ~URZ, `(.L_x_94) ;  /* 0x000039b27f007947 */ /* 0x000fea000b800000 */
[----:B--2---:R2:W3:Y:S02]  /*bec0*/  SHFL.IDX PT, R2, R7, 0x6, 0x181f ;  /* 0x00d81f0007027f89 */ /* 0x0044e400000e0000 */
.L_x_170:
[----:B------:R-:W5:Y:S01]  /*bed0*/  LDL.64 R10, [R1+0x18] ;  /* 0x00001800010a7983 */ /* 0x000f620000100a00 */
[----:B------:R-:W-:-:S04]  /*bee0*/  IADD3 R3, R4, 0x60, RZ ;  /* 0x0000006004037810 */ /* 0x000fc80007ffe0ff */
[----:B------:R-:W-:-:S13]  /*bef0*/  ISETP.GE.OR P1, PT, R3, R0, P2 ;  /* 0x000000000300720c */ /* 0x000fda0001726670 */
[----:B---3-5:R-:W-:-:S04]  /*bf00*/  @!P1 LEA R2, P0, R10, R2, 0x1 ;  /* 0x000000020a029211 */ /* 0x028fc800078008ff */
[----:B-1----:R-:W-:-:S05]  /*bf10*/  @!P1 LEA.HI.X R3, R10, R8, R18, 0x1, P0 ;  /* 0x000000080a039211 */ /* 0x002fca00000f0c12 */
[----:B------:R1:W-:Y:S01]  /*bf20*/  @!P1 ST.E.128 [R2.64], R40 ;  /* 0x0000002802009985 */ /* 0x0003e2000c101d08 */
[----:B------:R-:W-:Y:S05]  /*bf30*/  BRA.DIV ~URZ, `(.L_x_95) ;  /* 0x000039a27f007947 */ /* 0x000fea000b800000 */
[----:B----4-:R-:W3:Y:S04]  /*bf40*/  SHFL.IDX PT, R6, R6, 0x7, 0x181f ;  /* 0x00f81f0006067f89 */ /* 0x010ee800000e0000 */
[----:B-1----:R1:W4:Y:S02]  /*bf50*/  SHFL.IDX PT, R3, R7, 0x7, 0x181f ;  /* 0x00f81f0007037f89 */ /* 0x00232400000e0000 */
.L_x_171:
[----:B------:R-:W-:-:S04]  /*bf60*/  IADD3 R2, R4, 0x70, RZ ;  /* 0x0000007004027810 */ /* 0x000fc80007ffe0ff */
[----:B------:R-:W-:-:S13]  /*bf70*/  ISETP.GE.OR P2, PT, R2, R0, P2 ;  /* 0x000000000200720c */ /* 0x000fda0001746670 */
[----:B------:R-:W-:Y:S05]  /*bf80*/  @P2 BRA `(.L_x_96) ;  /* 0x0000198000002947 */ /* 0x000fea0003800000 */
[----:B------:R-:W5:Y:S02]  /*bf90*/  LDL.64 R8, [R1+0x18] ;  /* 0x0000180001087983 */ /* 0x000f640000100a00 */
[----:B----45:R-:W-:-:S04]  /*bfa0*/  LEA R2, P0, R8, R3, 0x1 ;  /* 0x0000000308027211 */ /* 0x030fc800078008ff */
[----:B---3--:R-:W-:-:S05]  /*bfb0*/  LEA.HI.X R3, R8, R6, R18, 0x1, P0 ;  /* 0x0000000608037211 */ /* 0x008fca00000f0c12 */
[----:B------:R3:W-:Y:S01]  /*bfc0*/  ST.E.128 [R2.64], R44 ;  /* 0x0000002c02007985 */ /* 0x0007e2000c101d08 */
[----:B------:R-:W-:Y:S05]  /*bfd0*/  BRA `(.L_x_96) ;  /* 0x0000193000007947 */ /* 0x000fea0003800000 */
.L_x_83:
[----:B------:R-:W2:Y:S04]  /*bfe0*/  LDL.LU R5, [R1+0x48] ;  /* 0x0000480001057983 */ /* 0x000ea80000300800 */
[----:B-1----:R-:W3:Y:S01]  /*bff0*/  LDL.LU R9, [R1+0x54] ;  /* 0x0000540001097983 */ /* 0x002ee20000300800 */
[----:B------:R-:W-:Y:S01]  /*c000*/  IMAD R17, R17, c[0x0][0x408], RZ ;  /* 0x0001020011117a24 */ /* 0x000fe200078e02ff */
[----:B------:R-:W-:Y:S01]  /*c010*/  SHF.R.S32.HI R0, RZ, 0x1f, R2 ;  /* 0x0000001fff007819 */ /* 0x000fe20000011402 */
[----:B------:R-:W-:-:S04]  /*c020*/  IMAD.WIDE.U32 R6, R3, c[0x0][0x408], RZ ;  /* 0x0001020003067a25 */ /* 0x000fc800078e00ff */
[----:B------:R-:W-:Y:S02]  /*c030*/  IMAD R3, R3, c[0x0][0x40c], R17 ;  /* 0x0001030003037a24 */ /* 0x000fe400078e0211 */
[----:B------:R-:W-:Y:S02]  /*c040*/  IMAD R0, R0, c[0x0][0x440], RZ ;  /* 0x0001100000007a24 */ /* 0x000fe400078e02ff */
[----:B------:R-:W-:Y:S01]  /*c050*/  @P2 IMAD.HI.U32 R8, R4, c[0x0][0x4ec], RZ ;  /* 0x00013b0004082a27 */ /* 0x000fe200078e00ff */
[----:B------:R-:W-:-:S05]  /*c060*/  IADD3 R7, R7, R3, RZ ;  /* 0x0000000307077210 */ /* 0x000fca0007ffe0ff */
[----:B--2---:R-:W-:-:S04]  /*c070*/  IMAD.WIDE.U32 R6, R5, c[0x0][0x438], R6 ;  /* 0x00010e0005067a25 */ /* 0x004fc800078e0006 */
[----:B------:R-:W-:Y:S02]  /*c080*/  IMAD R7, R5, c[0x0][0x43c], R7 ;  /* 0x00010f0005077a24 */ /* 0x000fe400078e0207 */
[C---:B------:R-:W-:Y:S01]  /*c090*/  IMAD R5, R2.reuse, c[0x0][0x444], R0 ;  /* 0x0001110002057a24 */ /* 0x040fe200078e0200 */
[----:B------:R-:W-:Y:S01]  /*c0a0*/  MOV R0, R4 ;  /* 0x0000000400007202 */ /* 0x000fe20000000f00 */
[----:B------:R-:W-:Y:S01]  /*c0b0*/  IMAD.WIDE.U32 R2, R2, c[0x0][0x440], R6 ;  /* 0x0001100002027a25 */ /* 0x000fe200078e0006 */
[----:B------:R-:W-:-:S04]  /*c0c0*/  @P2 SHF.R.U32.HI R0, RZ, c[0x0][0x4f0], R8 ;  /* 0x00013c00ff002a19 */ /* 0x000fc80000011608 */
[----:B------:R-:W-:Y:S02]  /*c0d0*/  IADD3 R3, R3, R5, RZ ;  /* 0x0000000503037210 */ /* 0x000fe40007ffe0ff */
[----:B------:R-:W-:Y:S02]  /*c0e0*/  SHF.R.S32.HI R6, RZ, 0x1f, R0 ;  /* 0x0000001fff067819 */ /* 0x000fe40000011400 */
[----:B------:R-:W-:Y:S01]  /*c0f0*/  IADD3 R5, -R0, RZ, RZ ;  /* 0x000000ff00057210 */ /* 0x000fe20007ffe1ff */
[----:B---3--:R-:W-:-:S04]  /*c100*/  IMAD.WIDE.U32 R2, R9, c[0x0][0x448], R2 ;  /* 0x0001120009027a25 */ /* 0x008fc800078e0002 */
[----:B------:R-:W-:Y:S02]  /*c110*/  IMAD R6, R6, c[0x0][0x430], RZ ;  /* 0x00010c0006067a24 */ /* 0x000fe400078e02ff */
[----:B------:R-:W-:Y:S02]  /*c120*/  IMAD R3, R9, c[0x0][0x44c], R3 ;  /* 0x0001130009037a24 */ /* 0x000fe400078e0203 */
        /* <DEDUP_REMOVED lines=8> */
[----:B------:R-:W-:-:S04]  /*c1b0*/  LEA R20, P2, R2, c[0x0][0x400], 0x2 ;  /* 0x0001000002147a11 */ /* 0x000fc800078410ff */
[----:B------:R-:W-:-:S04]  /*c1c0*/  IADD3 R4, R3, R4, RZ ;  /* 0x0000000403047210 */ /* 0x000fc80007ffe0ff */
[----:B------:R-:W-:Y:S01]  /*c1d0*/  LEA.HI.X R13, R2, c[0x0][0x404], R4, 0x2, P2 ;  /* 0x00010100020d7a11 */ /* 0x000fe200010f1404 */
[----:B------:R-:W-:Y:S05]  /*c1e0*/  BRA.DIV ~URZ, `(.L_x_97) ;  /* 0x000037c27f007947 */ /* 0x000fea000b800000 */
[----:B------:R1:W2:Y:S02]  /*c1f0*/  SHFL.IDX PT, R12, R13, RZ, 0x1c1f ;  /* 0x001c1fff0d0c7589 */ /* 0x0002a400000e0000 */
.L_x_172:
[----:B------:R-:W-:Y:S05]  /*c200*/  BRA.DIV ~URZ, `(.L_x_98) ;  /* 0x000038127f007947 */ /* 0x000fea000b800000 */
[----:B------:R3:W4:Y:S02]  /*c210*/  SHFL.IDX PT, R2, R20, RZ, 0x1c1f ;  /* 0x001c1fff14027589 */ /* 0x00072400000e0000 */
.L_x_173:
[----:B------:R-:W5:Y:S01]  /*c220*/  LDL R5, [R1+0x4c] ;  /* 0x00004c0001057983 */ /* 0x000f620000100800 */
[----:B------:R-:W-:Y:S01]  /*c230*/  BSSY B0, `(.L_x_99) ;  /* 0x0000030000007945 */ /* 0x000fe20003800000 */
[C---:B-----5:R-:W-:Y:S02]  /*c240*/  IADD3 R11, R5.reuse, 0x10, RZ ;  /* 0x00000010050b7810 */ /* 0x060fe40007ffe0ff */
[C---:B------:R-:W-:Y:S02]  /*c250*/  IADD3 R10, R5.reuse, 0x18, RZ ;  /* 0x00000018050a7810 */ /* 0x040fe40007ffe0ff */
[C---:B------:R-:W-:Y:S02]  /*c260*/  IADD3 R8, R5.reuse, 0x20, RZ ;  /* 0x0000002005087810 */ /* 0x040fe40007ffe0ff */
[C---:B------:R-:W-:Y:S02]  /*c270*/  IADD3 R7, R5.reuse, 0x28, RZ ;  /* 0x0000002805077810 */ /* 0x040fe40007ffe0ff */
[----:B------:R-:W-:-:S02]  /*c280*/  IADD3 R6, R5, 0x30, RZ ;  /* 0x0000003005067810 */ /* 0x000fc40007ffe0ff */
[C---:B------:R-:W-:Y:S02]  /*c290*/  IADD3 R4, R5.reuse, 0x38, RZ ;  /* 0x0000003805047810 */ /* 0x040fe40007ffe0ff */
[----:B------:R-:W-:Y:S02]  /*c2a0*/  IADD3 R0, R5, 0x8, RZ ;  /* 0x0000000805007810 */ /* 0x000fe40007ffe0ff */
[----:B------:R-:W-:Y:S02]  /*c2b0*/  SHF.R.S32.HI R23, RZ, 0x1f, R10 ;  /* 0x0000001fff177819 */ /* 0x000fe4000001140a */
[----:B------:R-:W-:Y:S02]  /*c2c0*/  SHF.R.S32.HI R24, RZ, 0x1f, R8 ;  /* 0x0000001fff187819 */ /* 0x000fe40000011408 */
[----:B------:R-:W-:Y:S02]  /*c2d0*/  SHF.R.S32.HI R25, RZ, 0x1f, R7 ;  /* 0x0000001fff197819 */ /* 0x000fe40000011407 */
[----:B------:R-:W-:-:S02]  /*c2e0*/  SHF.R.S32.HI R26, RZ, 0x1f, R6 ;  /* 0x0000001fff1a7819 */ /* 0x000fc40000011406 */
[----:B------:R-:W-:Y:S02]  /*c2f0*/  SHF.R.S32.HI R27, RZ, 0x1f, R4 ;  /* 0x0000001fff1b7819 */ /* 0x000fe40000011404 */
[----:B------:R-:W-:Y:S02]  /*c300*/  SHF.R.S32.HI R22, RZ, 0x1f, R11 ;  /* 0x0000001fff167819 */ /* 0x000fe4000001140b */
[----:B------:R-:W-:Y:S01]  /*c310*/  SHF.R.S32.HI R21, RZ, 0x1f, R0 ;  /* 0x0000001fff157819 */ /* 0x000fe20000011400 */
[----:B------:R-:W-:Y:S05]  /*c320*/  @P1 BRA `(.L_x_100) ;  /* 0x0000020000001947 */ /* 0x000fea0003800000 */
[----:B------:R-:W-:Y:S02]  /*c330*/  ISETP.GE.AND P3, PT, R5, c[0x0][0x3c8], PT ;  /* 0x0000f20005007a0c */ /* 0x000fe40003f66270 */
[----:B------:R-:W-:Y:S02]  /*c340*/  ISETP.GE.AND P1, PT, R0, c[0x0][0x3c8], PT ;  /* 0x0000f20000007a0c */ /* 0x000fe40003f26270 */
[----:B------:R-:W-:-:S09]  /*c350*/  ISETP.GE.AND P6, PT, R11, c[0x0][0x3c8], PT ;  /* 0x0000f2000b007a0c */ /* 0x000fd20003fc6270 */
[----:B--2---:R-:W-:Y:S02]  /*c360*/  @!P3 IMAD.MOV.U32 R3, RZ, RZ, R12 ;  /* 0x000000ffff03b224 */ /* 0x004fe400078e000c */
[C---:B----4-:R-:W-:Y:S02]  /*c370*/  @!P1 LEA R14, P2, R0.reuse, R2, 0x2 ;  /* 0x00000002000e9211 */ /* 0x050fe400078410ff */
[----:B------:R-:W-:Y:S02]  /*c380*/  @!P3 IMAD.WIDE R16, R5, 0x4, R2 ;  /* 0x000000040510b825 */ /* 0x000fe400078e0202 */
[----:B------:R-:W-:Y:S02]  /*c390*/  @!P1 LEA.HI.X R15, R0, R12, R21, 0x2, P2 ;  /* 0x0000000c000f9211 */ /* 0x000fe400010f1415 */
[----:B------:R-:W-:Y:S01]  /*c3a0*/  @!P6 LEA R18, P2, R11, R2, 0x2 ;  /* 0x000000020b12e211 */ /* 0x000fe200078410ff */
[----:B------:R2:W-:Y:S01]  /*c3b0*/  @!P3 ST.E.64 [R16.64], R64 ;  /* 0x000000401000b985 */ /* 0x0005e2000c101b08 */
[----:B------:R-:W-:-:S02]  /*c3c0*/  ISETP.GE.AND P3, PT, R10, c[0x0][0x3c8], PT ;  /* 0x0000f2000a007a0c */ /* 0x000fc40003f66270 */
[----:B------:R-:W-:Y:S01]  /*c3d0*/  @!P6 LEA.HI.X R19, R11, R12, R22, 0x2, P2 ;  /* 0x0000000c0b13e211 */ /* 0x000fe200010f1416 */
[----:B------:R4:W-:Y:S01]  /*c3e0*/  @!P1 ST.E.64 [R14.64], R66 ;  /* 0x000000420e009985 */ /* 0x0009e2000c101b08 */
[----:B------:R-:W-:-:S03]  /*c3f0*/  ISETP.GE.AND P1, PT, R8, c[0x0][0x3c8], PT ;  /* 0x0000f20008007a0c */ /* 0x000fc60003f26270 */
[----:B------:R-:W-:Y:S01]  /*c400*/  @!P6 ST.E.64 [R18.64], R72 ;  /* 0x000000481200e985 */ /* 0x000fe2000c101b08 */
[----:B------:R-:W-:-:S05]  /*c410*/  ISETP.GE.AND P6, PT, R7, c[0x0][0x3c8], PT ;  /* 0x0000f20007007a0c */ /* 0x000fca0003fc6270 */
[----:B--2---:R-:W-:-:S04]  /*c420*/  @!P3 LEA R16, P2, R10, R2, 0x2 ;  /* 0x000000020a10b211 */ /* 0x004fc800078410ff */
[----:B------:R-:W-:Y:S02]  /*c430*/  @!P3 LEA.HI.X R17, R10, R12, R23, 0x2, P2 ;  /* 0x0000000c0a11b211 */ /* 0x000fe400010f1417 */
[----:B----4-:R-:W-:-:S03]  /*c440*/  @!P1 LEA R14, P2, R8, R2, 0x2 ;  /* 0x00000002080e9211 */ /* 0x010fc600078410ff */
[----:B------:R2:W-:Y:S01]  /*c450*/  @!P3 ST.E.64 [R16.64], R74 ;  /* 0x0000004a1000b985 */ /* 0x0005e2000c101b08 */
[----:B------:R-:W-:Y:S02]  /*c460*/  ISETP.GE.AND P3, PT, R6, c[0x0][0x3c8], PT ;  /* 0x0000f20006007a0c */ /* 0x000fe40003f66270 */
[----:B------:R-:W-:Y:S02]  /*c470*/  @!P1 LEA.HI.X R15, R8, R12, R24, 0x2, P2 ;  /* 0x0000000c080f9211 */ /* 0x000fe400010f1418 */
[----:B------:R-:W-:-:S03]  /*c480*/  ISETP.GE.AND P2, PT, R4, c[0x0][0x3c8], PT ;  /* 0x0000f20004007a0c */ /* 0x000fc60003f46270 */
[----:B------:R4:W-:Y:S01]  /*c490*/  @!P1 ST.E.64 [R14.64], R60 ;  /* 0x0000003c0e009985 */ /* 0x0009e2000c101b08 */
[----:B--2---:R-:W-:-:S04]  /*c4a0*/  @!P6 LEA R16, P1, R7, R2, 0x2 ;  /* 0x000000020710e211 */ /* 0x004fc800078210ff */
[----:B------:R-:W-:Y:S02]  /*c4b0*/  @!P6 LEA.HI.X R17, R7, R12, R25, 0x2, P1 ;  /* 0x0000000c0711e211 */ /* 0x000fe400008f1419 */
[----:B----4-:R-:W-:-:S03]  /*c4c0*/  @!P3 LEA R14, P1, R6, R2, 0x2 ;  /* 0x00000002060eb211 */ /* 0x010fc600078210ff */
[----:B------:R2:W-:Y:S01]  /*c4d0*/  @!P6 ST.E.64 [R16.64], R78 ;  /* 0x0000004e1000e985 */ /* 0x0005e2000c101b08 */
[----:B------:R-:W-:Y:S02]  /*c4e0*/  @!P3 LEA.HI.X R15, R6, R12, R26, 0x2, P1 ;  /* 0x0000000c060fb211 */ /* 0x000fe400008f141a */
[----:B------:R-:W-:-:S03]  /*c4f0*/  @!P2 LEA R2, P1, R4, R2, 0x2 ;  /* 0x000000020402a211 */ /* 0x000fc600078210ff */
[----:B------:R2:W-:Y:S01]  /*c500*/  @!P3 ST.E.64 [R14.64], R76 ;  /* 0x0000004c0e00b985 */ /* 0x0005e2000c101b08 */
[----:B------:R-:W-:-:S05]  /*c510*/  @!P2 LEA.HI.X R3, R4, R12, R27, 0x2, P1 ;  /* 0x0000000c0403a211 */ /* 0x000fca00008f141b */
[----:B------:R2:W-:Y:S04]  /*c520*/  @!P2 ST.E.64 [R2.64], R56 ;  /* 0x000000380200a985 */ /* 0x0005e8000c101b08 */
.L_x_100:
[----:B------:R-:W-:Y:S05]  /*c530*/  BSYNC B0 ;  /* 0x0000000000007941 */ /* 0x000fea0003800000 */
.L_x_99:
[----:B------:R-:W-:Y:S05]  /*c540*/  BRA.DIV ~URZ, `(.L_x_101) ;  /* 0x000035427f007947 */ /* 0x000fea000b800000 */
[----:B--2---:R2:W1:Y:S04]  /*c550*/  SHFL.IDX PT, R12, R13, 0x1, 0x1c1f ;  /* 0x003c1f000d0c7f89 */ /* 0x00446800000e0000 */
[----:B----4-:R2:W4:Y:S02]  /*c560*/  SHFL.IDX PT, R2, R20, 0x1, 0x1c1f ;  /* 0x003c1f0014027f89 */ /* 0x01052400000e0000 */
.L_x_174:
[----:B------:R-:W-:Y:S01]  /*c570*/  BSSY B0, `(.L_x_102) ;  /* 0x0000023000007945 */ /* 0x000fe20003800000 */
[----:B------:R-:W-:Y:S05]  /*c580*/  @P0 BRA `(.L_x_103) ;  /* 0x0000021000000947 */ /* 0x000fea0003800000 */
[----:B------:R-:W5:Y:S01]  /*c590*/  LDL R5, [R1+0x4c] ;  /* 0x00004c0001057983 */ /* 0x000f620000100800 */
[----:B------:R-:W-:Y:S02]  /*c5a0*/  ISETP.GE.AND P6, PT, R0, c[0x0][0x3c8], PT ;  /* 0x0000f20000007a0c */ /* 0x000fe40003fc6270 */
[----:B------:R-:W-:Y:S02]  /*c5b0*/  ISETP.GE.AND P1, PT, R11, c[0x0][0x3c8], PT ;  /* 0x0000f2000b007a0c */ /* 0x000fe40003f26270 */
[----:B------:R-:W-:-:S09]  /*c5c0*/  ISETP.GE.AND P0, PT, R10, c[0x0][0x3c8], PT ;  /* 0x0000f2000a007a0c */ /* 0x000fd20003f06270 */
[----:B----4-:R-:W-:-:S04]  /*c5d0*/  @!P6 LEA R14, P3, R0, R2, 0x2 ;  /* 0x00000002000ee211 */ /* 0x010fc800078610ff */
[----:B-1----:R-:W-:Y:S02]  /*c5e0*/  @!P6 LEA.HI.X R15, R0, R12, R21, 0x2, P3 ;  /* 0x0000000c000fe211 */ /* 0x002fe400018f1415 */
[----:B------:R-:W-:Y:S02]  /*c5f0*/  ISETP.GE.AND P3, PT, R8, c[0x0][0x3c8], PT ;  /* 0x0000f20008007a0c */ /* 0x000fe40003f66270 */
[----:B-----5:R-:W-:-:S13]  /*c600*/  ISETP.GE.AND P2, PT, R5, c[0x0][0x3c8], PT ;  /* 0x0000f20005007a0c */ /* 0x020fda0003f46270 */
[----:B------:R-:W-:-:S04]  /*c610*/  @!P2 IMAD.MOV.U32 R3, RZ, RZ, R12 ;  /* 0x000000ffff03a224 */ /* 0x000fc800078e000c */
[----:B------:R-:W-:-:S05]  /*c620*/  @!P2 IMAD.WIDE R16, R5, 0x4, R2 ;  /* 0x000000040510a825 */ /* 0x000fca00078e0202 */
[----:B------:R1:W-:Y:S04]  /*c630*/  @!P2 ST.E.64 [R16.64], R82 ;  /* 0x000000521000a985 */ /* 0x0003e8000c101b08 */
[----:B------:R4:W-:Y:S01]  /*c640*/  @!P6 ST.E.64 [R14.64], R84 ;  /* 0x000000540e00e985 */ /* 0x0009e2000c101b08 */
[----:B-1----:R-:W-:-:S04]  /*c650*/  @!P1 LEA R16, P2, R11, R2, 0x2 ;  /* 0x000000020b109211 */ /* 0x002fc800078410ff */
[----:B------:R-:W-:Y:S02]  /*c660*/  @!P1 LEA.HI.X R17, R11, R12, R22, 0x2, P2 ;  /* 0x0000000c0b119211 */ /* 0x000fe400010f1416 */
[C---:B----4-:R-:W-:Y:S02]  /*c670*/  @!P0 LEA R14, P6, R10.reuse, R2, 0x2 ;  /* 0x000000020a0e8211 */ /* 0x050fe400078c10ff */
[----:B------:R-:W-:Y:S01]  /*c680*/  ISETP.GE.AND P2, PT, R7, c[0x0][0x3c8], PT ;  /* 0x0000f20007007a0c */ /* 0x000fe20003f46270 */
[----:B------:R1:W-:Y:S01]  /*c690*/  @!P1 ST.E.64 [R16.64], R86 ;  /* 0x0000005610009985 */ /* 0x0003e2000c101b08 */
[----:B------:R-:W-:Y:S02]  /*c6a0*/  @!P0 LEA.HI.X R15, R10, R12, R23, 0x2, P6 ;  /* 0x0000000c0a0f8211 */ /* 0x000fe400030f1417 */
[----:B------:R-:W-:Y:S02]  /*c6b0*/  ISETP.GE.AND P1, PT, R6, c[0x0][0x3c8], PT ;  /* 0x0000f20006007a0c */ /* 0x000fe40003f26270 */
[----:B------:R-:W-:Y:S01]  /*c6c0*/  @!P3 LEA R18, P6, R8, R2, 0x2 ;  /* 0x000000020812b211 */ /* 0x000fe200078c10ff */
[----:B------:R4:W-:Y:S01]  /*c6d0*/  @!P0 ST.E.64 [R14.64], R92 ;  /* 0x0000005c0e008985 */ /* 0x0009e2000c101b08 */
[----:B------:R-:W-:-:S02]  /*c6e0*/  ISETP.GE.AND P0, PT, R4, c[0x0][0x3c8], PT ;  /* 0x0000f20004007a0c */ /* 0x000fc40003f06270 */
[----:B------:R-:W-:-:S05]  /*c6f0*/  @!P3 LEA.HI.X R19, R8, R12, R24, 0x2, P6 ;  /* 0x0000000c0813b211 */ /* 0x000fca00030f1418 */
[----:B------:R2:W-:Y:S01]  /*c700*/  @!P3 ST.E.64 [R18.64], R100 ;  /* 0x000000641200b985 */ /* 0x0005e2000c101b08 */
[----:B-1----:R-:W-:-:S04]  /*c710*/  @!P2 LEA R16, P6, R7, R2, 0x2 ;  /* 0x000000020710a211 */ /* 0x002fc800078c10ff */
        /* <DEDUP_REMOVED lines=8> */
.L_x_103:
[----:B------:R-:W-:Y:S05]  /*c7a0*/  BSYNC B0 ;  /* 0x0000000000007941 */ /* 0x000fea0003800000 */
.L_x_102:
[----:B------:R-:W-:Y:S05]  /*c7b0*/  BRA.DIV ~URZ, `(.L_x_104) ;  /* 0x000033a27f007947 */ /* 0x000fea000b800000 */
[----:B-1----:R1:W2:Y:S02]  /*c7c0*/  SHFL.IDX PT, R12, R13, 0x2, 0x1c1f ;  /* 0x005c1f000d0c7f89 */ /* 0x0022a400000e0000 */
.L_x_175:
[----:B------:R-:W-:Y:S05]  /*c7d0*/  BRA.DIV ~URZ, `(.L_x_105) ;  /* 0x000033f27f007947 */ /* 0x000fea000b800000 */
[----:B--2-4-:R2:W4:Y:S02]  /*c7e0*/  SHFL.IDX PT, R2, R20, 0x2, 0x1c1f ;  /* 0x005c1f0014027f89 */ /* 0x01452400000e0000 */
.L_x_176:
[----:B------:R-:W-:Y:S01]  /*c7f0*/  BSSY B0, `(.L_x_106) ;  /* 0x0000023000007945 */ /* 0x000fe20003800000 */
[----:B------:R-:W-:Y:S05]  /*c800*/  @P4 BRA `(.L_x_107) ;  /* 0x0000021000004947 */ /* 0x000fea0003800000 */
[----:B------:R-:W5:Y:S01]  /*c810*/  LDL R5, [R1+0x4c] ;  /* 0x00004c0001057983 */ /* 0x000f620000100800 */
[----:B------:R-:W-:Y:S02]  /*c820*/  ISETP.GE.AND P1, PT, R0, c[0x0][0x3c8], PT ;  /* 0x0000f20000007a0c */ /* 0x000fe40003f26270 */
[----:B------:R-:W-:Y:S02]  /*c830*/  ISETP.GE.AND P0, PT, R11, c[0x0][0x3c8], PT ;  /* 0x0000f2000b007a0c */ /* 0x000fe40003f06270 */
[----:B------:R-:W-:-:S09]  /*c840*/  ISETP.GE.AND P4, PT, R10, c[0x0][0x3c8], PT ;  /* 0x0000f2000a007a0c */ /* 0x000fd20003f86270 */
[CC--:B----4-:R-:W-:Y:S02]  /*c850*/  @!P1 LEA R14, P6, R0.reuse, R2.reuse, 0x2 ;  /* 0x00000002000e9211 */ /* 0x0d0fe400078c10ff */
[C---:B------:R-:W-:Y:S02]  /*c860*/  @!P0 LEA R16, P2, R11.reuse, R2, 0x2 ;  /* 0x000000020b108211 */ /* 0x040fe400078410ff */
[-C--:B------:R-:W-:Y:S02]  /*c870*/  @!P1 LEA.HI.X R15, R0, R12.reuse, R21, 0x2, P6 ;  /* 0x0000000c000f9211 */ /* 0x080fe400030f1415 */
[----:B------:R-:W-:Y:S02]  /*c880*/  @!P0 LEA.HI.X R17, R11, R12, R22, 0x2, P2 ;  /* 0x0000000c0b118211 */ /* 0x000fe400010f1416 */
[----:B------:R-:W-:Y:S02]  /*c890*/  ISETP.GE.AND P2, PT, R7, c[0x0][0x3c8], PT ;  /* 0x0000f20007007a0c */ /* 0x000fe40003f46270 */
[----:B-----5:R-:W-:-:S13]  /*c8a0*/  ISETP.GE.AND P3, PT, R5, c[0x0][0x3c8], PT ;  /* 0x0000f20005007a0c */ /* 0x020fda0003f66270 */
[----:B------:R-:W-:-:S04]  /*c8b0*/  @!P3 IMAD.MOV.U32 R3, RZ, RZ, R12 ;  /* 0x000000ffff03b224 */ /* 0x000fc800078e000c */
[----:B------:R-:W-:-:S05]  /*c8c0*/  @!P3 IMAD.WIDE R18, R5, 0x4, R2 ;  /* 0x000000040512b825 */ /* 0x000fca00078e0202 */
[----:B------:R-:W-:Y:S01]  /*c8d0*/  @!P3 ST.E.64 [R18.64], R44 ;  /* 0x0000002c1200b985 */ /* 0x000fe2000c101b08 */
[----:B------:R-:W-:-:S03]  /*c8e0*/  ISETP.GE.AND P3, PT, R8, c[0x0][0x3c8], PT ;  /* 0x0000f20008007a0c */ /* 0x000fc60003f66270 */
[----:B------:R4:W-:Y:S01]  /*c8f0*/  @!P1 ST.E.64 [R14.64], R34 ;  /* 0x000000220e009985 */ /* 0x0009e2000c101b08 */
[----:B------:R-:W-:-:S03]  /*c900*/  ISETP.GE.AND P1, PT, R6, c[0x0][0x3c8], PT ;  /* 0x0000f20006007a0c */ /* 0x000fc60003f26270 */
[----:B------:R5:W-:Y:S01]  /*c910*/  @!P0 ST.E.64 [R16.64], R36 ;  /* 0x0000002410008985 */ /* 0x000be2000c101b08 */
[----:B------:R-:W-:Y:S02]  /*c920*/  ISETP.GE.AND P0, PT, R4, c[0x0][0x3c8], PT ;  /* 0x0000f20004007a0c */ /* 0x000fe40003f06270 */
[----:B----4-:R-:W-:-:S04]  /*c930*/  @!P4 LEA R14, P6, R10, R2, 0x2 ;  /* 0x000000020a0ec211 */ /* 0x010fc800078c10ff */
[----:B------:R-:W-:Y:S02]  /*c940*/  @!P4 LEA.HI.X R15, R10, R12, R23, 0x2, P6 ;  /* 0x0000000c0a0fc211 */ /* 0x000fe400030f1417 */
[----:B------:R-:W-:-:S03]  /*c950*/  @!P3 LEA R18, P6, R8, R2, 0x2 ;  /* 0x000000020812b211 */ /* 0x000fc600078c10ff */
[----:B------:R4:W-:Y:S01]  /*c960*/  @!P4 ST.E.64 [R14.64], R38 ;  /* 0x000000260e00c985 */ /* 0x0009e2000c101b08 */
[C---:B-----5:R-:W-:Y:S02]  /*c970*/  @!P2 LEA R16, P4, R7.reuse, R2, 0x2 ;  /* 0x000000020710a211 */ /* 0x060fe400078810ff */
[-C--:B------:R-:W-:Y:S02]  /*c980*/  @!P3 LEA.HI.X R19, R8, R12.reuse, R24, 0x2, P6 ;  /* 0x0000000c0813b211 */ /* 0x080fe400030f1418 */
[----:B------:R-:W-:-:S03]  /*c990*/  @!P2 LEA.HI.X R17, R7, R12, R25, 0x2, P4 ;  /* 0x0000000c0711a211 */ /* 0x000fc600020f1419 */
[----:B------:R1:W-:Y:S04]  /*c9a0*/  @!P3 ST.E.64 [R18.64], R50 ;  /* 0x000000321200b985 */ /* 0x0003e8000c101b08 */
[----:B------:R1:W-:Y:S01]  /*c9b0*/  @!P2 ST.E.64 [R16.64], R46 ;  /* 0x0000002e1000a985 */ /* 0x0003e2000c101b08 */
[-C--:B----4-:R-:W-:Y:S02]  /*c9c0*/  @!P1 LEA R14, P6, R6, R2.reuse, 0x2 ;  /* 0x00000002060e9211 */ /* 0x090fe400078c10ff */
[----:B------:R-:W-:Y:S02]  /*c9d0*/  @!P0 LEA R2, P4, R4, R2, 0x2 ;  /* 0x0000000204028211 */ /* 0x000fe400078810ff */
[-C--:B------:R-:W-:Y:S02]  /*c9e0*/  @!P1 LEA.HI.X R15, R6, R12.reuse, R26, 0x2, P6 ;  /* 0x0000000c060f9211 */ /* 0x080fe400030f141a */
[----:B------:R-:W-:-:S03]  /*c9f0*/  @!P0 LEA.HI.X R3, R4, R12, R27, 0x2, P4 ;  /* 0x0000000c04038211 */ /* 0x000fc600020f141b */
[----:B------:R1:W-:Y:S04]  /*ca00*/  @!P1 ST.E.64 [R14.64], R40 ;  /* 0x000000280e009985 */ /* 0x0003e8000c101b08 */
[----:B------:R1:W-:Y:S02]  /*ca10*/  @!P0 ST.E.64 [R2.64], R28 ;  /* 0x0000001c02008985 */ /* 0x0003e4000c101b08 */
.L_x_107:
[----:B------:R-:W-:Y:S05]  /*ca20*/  BSYNC B0 ;  /* 0x0000000000007941 */ /* 0x000fea0003800000 */
.L_x_106:
[----:B------:R-:W-:Y:S05]  /*ca30*/  BRA.DIV ~URZ, `(.L_x_108) ;  /* 0x000032027f007947 */ /* 0x000fea000b800000 */
[----:B------:R1:W2:Y:S04]  /*ca40*/  SHFL.IDX PT, R12, R13, 0x3, 0x1c1f ;  /* 0x007c1f000d0c7f89 */ /* 0x0002a800000e0000 */
[----:B-1--4-:R1:W4:Y:S02]  /*ca50*/  SHFL.IDX PT, R2, R20, 0x3, 0x1c1f ;  /* 0x007c1f0014027f89 */ /* 0x01232400000e0000 */
.L_x_177:
[----:B------:R-:W-:Y:S05]  /*ca60*/  @P5 BRA `(.L_x_96) ;  /* 0x00000ea000005947 */ /* 0x000fea0003800000 */
[----:B------:R-:W5:Y:S01]  /*ca70*/  LDL R5, [R1+0x4c] ;  /* 0x00004c0001057983 */ /* 0x000f620000100800 */
[----:B------:R-:W-:Y:S02]  /*ca80*/  ISETP.GE.AND P5, PT, R0, c[0x0][0x3c8], PT ;  /* 0x0000f20000007a0c */ /* 0x000fe40003fa6270 */
[----:B------:R-:W-:-:S02]  /*ca90*/  ISETP.GE.AND P4, PT, R11, c[0x0][0x3c8], PT ;  /* 0x0000f2000b007a0c */ /* 0x000fc40003f86270 */
[----:B------:R-:W-:Y:S02]  /*caa0*/  ISETP.GE.AND P3, PT, R10, c[0x0][0x3c8], PT ;  /* 0x0000f2000a007a0c */ /* 0x000fe40003f66270 */
[----:B------:R-:W-:Y:S02]  /*cab0*/  ISETP.GE.AND P2, PT, R8, c[0x0][0x3c8], PT ;  /* 0x0000f20008007a0c */ /* 0x000fe40003f46270 */
[----:B------:R-:W-:-:S05]  /*cac0*/  ISETP.GE.AND P1, PT, R7, c[0x0][0x3c8], PT ;  /* 0x0000f20007007a0c */ /* 0x000fca0003f26270 */
[----:B-1234-:R-:W-:-:S04]  /*cad0*/  @!P5 LEA R20, P6, R0, R2, 0x2 ;  /* 0x000000020014d211 */ /* 0x01efc800078c10ff */
[----:B------:R-:W-:Y:S02]  /*cae0*/  @!P5 LEA.HI.X R21, R0, R12, R21, 0x2, P6 ;  /* 0x0000000c0015d211 */ /* 0x000fe400030f1415 */
[----:B------:R-:W-:-:S04]  /*caf0*/  @!P3 LEA R16, P6, R10, R2, 0x2 ;  /* 0x000000020a10b211 */ /* 0x000fc800078c10ff */
[----:B------:R-:W-:Y:S02]  /*cb00*/  @!P3 LEA.HI.X R17, R10, R12, R23, 0x2, P6 ;  /* 0x0000000c0a11b211 */ /* 0x000fe400030f1417 */
[----:B-----5:R-:W-:-:S13]  /*cb10*/  ISETP.GE.AND P0, PT, R5, c[0x0][0x3c8], PT ;  /* 0x0000f20005007a0c */ /* 0x020fda0003f06270 */
[----:B------:R-:W-:-:S04]  /*cb20*/  @!P0 IMAD.MOV.U32 R3, RZ, RZ, R12 ;  /* 0x000000ffff038224 */ /* 0x000fc800078e000c */
[----:B------:R-:W-:-:S05]  /*cb30*/  @!P0 IMAD.WIDE R14, R5, 0x4, R2 ;  /* 0x00000004050e8825 */ /* 0x000fca00078e0202 */
[----:B------:R1:W-:Y:S01]  /*cb40*/  @!P0 ST.E.64 [R14.64], R32 ;  /* 0x000000200e008985 */ /* 0x0003e2000c101b08 */
[----:B------:R-:W-:-:S03]  /*cb50*/  @!P4 LEA R18, P0, R11, R2, 0x2 ;  /* 0x000000020b12c211 */ /* 0x000fc600078010ff */
[----:B------:R2:W-:Y:S01]  /*cb60*/  @!P5 ST.E.64 [R20.64], R68 ;  /* 0x000000441400d985 */ /* 0x0005e2000c101b08 */
[----:B------:R-:W-:Y:S02]  /*cb70*/  @!P4 LEA.HI.X R19, R11, R12, R22, 0x2, P0 ;  /* 0x0000000c0b13c211 */ /* 0x000fe400000f1416 */
[----:B------:R-:W-:-:S03]  /*cb80*/  ISETP.GE.AND P0, PT, R6, c[0x0][0x3c8], PT ;  /* 0x0000f20006007a0c */ /* 0x000fc60003f06270 */
[----:B------:R2:W-:Y:S04]  /*cb90*/  @!P4 ST.E.64 [R18.64], R58 ;  /* 0x0000003a1200c985 */ /* 0x0005e8000c101b08 */
[----:B------:R2:W-:Y:S01]  /*cba0*/  @!P3 ST.E.64 [R16.64], R54 ;  /* 0x000000361000b985 */ /* 0x0005e2000c101b08 */
[----:B-1----:R-:W-:-:S04]  /*cbb0*/  @!P2 LEA R14, P6, R8, R2, 0x2 ;  /* 0x00000002080ea211 */ /* 0x002fc800078c10ff */
[----:B------:R-:W-:Y:S02]  /*cbc0*/  @!P2 LEA.HI.X R15, R8, R12, R24, 0x2, P6 ;  /* 0x0000000c080fa211 */ /* 0x000fe400030f1418 */
[----:B------:R-:W-:-:S03]  /*cbd0*/  @!P1 LEA R10, P6, R7, R2, 0x2 ;  /* 0x00000002070a9211 */ /* 0x000fc600078c10ff */
[----:B------:R2:W-:Y:S01]  /*cbe0*/  @!P2 ST.E.64 [R14.64], R52 ;  /* 0x000000340e00a985 */ /* 0x0005e2000c101b08 */
[----:B------:R-:W-:Y:S02]  /*cbf0*/  @!P1 LEA.HI.X R11, R7, R12, R25, 0x2, P6 ;  /* 0x0000000c070b9211 */ /* 0x000fe400030f1419 */
[----:B------:R-:W-:-:S03]  /*cc00*/  @!P0 LEA R8, P6, R6, R2, 0x2 ;  /* 0x0000000206088211 */ /* 0x000fc600078c10ff */
[----:B------:R2:W-:Y:S01]  /*cc10*/  @!P1 ST.E.64 [R10.64], R48 ;  /* 0x000000300a009985 */ /* 0x0005e2000c101b08 */
[----:B------:R-:W-:-:S05]  /*cc20*/  @!P0 LEA.HI.X R9, R6, R12, R26, 0x2, P6 ;  /* 0x0000000c06098211 */ /* 0x000fca00030f141a */
[----:B------:R2:W-:Y:S01]  /*cc30*/  @!P0 ST.E.64 [R8.64], R42 ;  /* 0x0000002a08008985 */ /* 0x0005e2000c101b08 */
[----:B------:R-:W-:-:S13]  /*cc40*/  ISETP.GE.AND P0, PT, R4, c[0x0][0x3c8], PT ;  /* 0x0000f20004007a0c */ /* 0x000fda0003f06270 */
[----:B------:R-:W-:Y:S05]  /*cc50*/  @P0 BRA `(.L_x_96) ;  /* 0x00000cb000000947 */ /* 0x000fea0003800000 */
[----:B------:R-:W-:-:S04]  /*cc60*/  LEA R2, P0, R4, R2, 0x2 ;  /* 0x0000000204027211 */ /* 0x000fc800078010ff */
[----:B------:R-:W-:-:S05]  /*cc70*/  LEA.HI.X R3, R4, R12, R27, 0x2, P0 ;  /* 0x0000000c04037211 */ /* 0x000fca00000f141b */
[----:B------:R1:W-:Y:S01]  /*cc80*/  ST.E.64 [R2.64], R30 ;  /* 0x0000001e02007985 */ /* 0x0003e2000c101b08 */
[----:B------:R-:W-:Y:S05]  /*cc90*/  BRA `(.L_x_96) ;  /* 0x00000c7000007947 */ /* 0x000fea0003800000 */
.L_x_81:
[----:B------:R-:W2:Y:S04]  /*cca0*/  LDL.LU R7, [R1+0x50] ;  /* 0x0000500001077983 */ /* 0x000ea80000300800 */
[----:B-1----:R-:W3:Y:S01]  /*ccb0*/  LDL R6, [R1+0x10] ;  /* 0x0000100001067983 */ /* 0x002ee20000100800 */
[----:B------:R-:W-:Y:S01]  /*ccc0*/  ISETP.NE.U32.AND P1, PT, RZ, c[0x0][0x508], PT ;  /* 0x00014200ff007a0c */ /* 0x000fe20003f25070 */
[----:B------:R-:W-:Y:S01]  /*ccd0*/  IMAD.MOV.U32 R4, RZ, RZ, 0x4 ;  /* 0x00000004ff047424 */ /* 0x000fe200078e00ff */
[----:B------:R-:W-:Y:S01]  /*cce0*/  ISETP.NE.U32.AND P2, PT, RZ, c[0x0][0x500], PT ;  /* 0x00014000ff007a0c */ /* 0x000fe20003f45070 */
[----:B------:R-:W-:Y:S01]  /*ccf0*/  IMAD.MOV.U32 R0, RZ, RZ, RZ ;  /* 0x000000ffff007224 */ /* 0x000fe200078e00ff */
[----:B------:R-:W-:Y:S01]  /*cd00*/  ISETP.NE.AND.EX P1, PT, RZ, c[0x0][0x50c], PT, P1 ;  /* 0x00014300ff007a0c */ /* 0x000fe20003f25310 */
[----:B------:R-:W-:Y:S01]  /*cd10*/  IMAD.MOV.U32 R20, RZ, RZ, c[0x0][0x388] ;  /* 0x0000e200ff147624 */ /* 0x000fe200078e00ff */
[----:B------:R-:W-:-:S11]  /*cd20*/  ISETP.NE.AND.EX P2, PT, RZ, c[0x0][0x504], PT, P2 ;  /* 0x00014100ff007a0c */ /* 0x000fd60003f45320 */
[C---:B---3--:R-:W-:Y:S01]  /*cd30*/  @P1 LEA R2, P0, R6.reuse, c[0x0][0x508], 0x2 ;  /* 0x0001420006021a11 */ /* 0x048fe200078010ff */
[----:B------:R-:W-:-:S03]  /*cd40*/  IMAD.WIDE R4, R6, R4, c[0x0][0x500] ;  /* 0x0001400006047625 */ /* 0x000fc600078e0204 */
[----:B------:R-:W-:Y:S02]  /*cd50*/  @P1 LEA.HI.X R3, R6, c[0x0][0x50c], R8, 0x2, P0 ;  /* 0x0001430006031a11 */ /* 0x000fe400000f1408 */
[----:B------:R1:W5:Y:S04]  /*cd60*/  @P2 LDG.E R0, [R4.64] ;  /* 0x0000000804002981 */ /* 0x000368000c1e1900 */
[----:B------:R1:W5:Y:S01]  /*cd70*/  @P1 LDG.E R20, [R2.64] ;  /* 0x0000000802141981 */ /* 0x000362000c1e1900 */
[----:B--2---:R-:W-:-:S04]  /*cd80*/  ISETP.NE.AND P0, PT, R7, RZ, PT ;  /* 0x000000ff0700720c */ /* 0x004fc80003f05270 */
[----:B------:R-:W-:Y:S01]  /*cd90*/  SEL R19, R7, c[0x0][0x3d4], P0 ;  /* 0x0000f50007137a07 */ /* 0x000fe20000000000 */
[----:B------:R-:W-:Y:S05]  /*cda0*/  @P1 BRA `(.L_x_109) ;  /* 0x0000004000001947 */ /* 0x000fea0003800000 */
[----:B------:R-:W-:Y:S05]  /*cdb0*/  @!P2 BRA `(.L_x_109) ;  /* 0x000000300000a947 */ /* 0x000fea0003800000 */
[----:B-1----:R1:W2:Y:S04]  /*cdc0*/  LDG.E R2, [R4.64] ;  /* 0x0000000804027981 */ /* 0x0022a8000c1e1900 */
[----:B-1----:R-:W2:Y:S02]  /*cdd0*/  LDG.E R4, [R4.64+0x4] ;  /* 0x0000040804047981 */ /* 0x002ea4000c1e1900 */
[----:B--2--5:R-:W-:Y:S02]  /*cde0*/  IADD3 R20, -R2, R4, RZ ;  /* 0x0000000402147210 */ /* 0x024fe40007ffe1ff */
.L_x_109:
[----:B-1----:R-:W1:Y:S01]  /*cdf0*/  S2R R4, SR_TID.X ;  /* 0x0000000000047919 */ /* 0x002e620000002100 */
[----:B------:R-:W-:Y:S01]  /*ce00*/  BSSY B0, `(.L_x_110) ;  /* 0x0000038000007945 */ /* 0x000fe20003800000 */
[----:B------:R-:W-:Y:S02]  /*ce10*/  SEL R12, R6, RZ, !P2 ;  /* 0x000000ff060c7207 */ /* 0x000fe40005000000 */
[----:B------:R-:W-:-:S02]  /*ce20*/  SEL R21, R8, RZ, !P2 ;  /* 0x000000ff08157207 */ /* 0x000fc40005000000 */
[----:B-----5:R-:W-:Y:S02]  /*ce30*/  SHF.R.S32.HI R17, RZ, 0x1f, R0 ;  /* 0x0000001fff117819 */ /* 0x020fe40000011400 */
[----:B-1----:R-:W-:-:S13]  /*ce40*/  ISETP.GT.AND P0, PT, R4, 0x7f, PT ;  /* 0x0000007f0400780c */ /* 0x002fda0003f04270 */
[----:B------:R-:W-:Y:S05]  /*ce50*/  @P0 BRA `(.L_x_111) ;  /* 0x0000032000000947 */ /* 0x000fea0003800000 */
[----:B------:R-:W2:Y:S01]  /*ce60*/  LDL R3, [R1+0x24] ;  /* 0x0000240001037983 */ /* 0x000ea20000100800 */
[----:B------:R-:W-:Y:S01]  /*ce70*/  IMAD R2, R20, c[0x0][0x4e8], RZ ;  /* 0x00013a0014027a24 */ /* 0x000fe200078e02ff */
[----:B--2---:R-:W-:-:S04]  /*ce80*/  LEA R13, R3, R4, 0x7 ;  /* 0x00000004030d7211 */ /* 0x004fc800078e38ff */
[----:B------:R-:W-:-:S13]  /*ce90*/  ISETP.GE.AND P0, PT, R13, R2, PT ;  /* 0x000000020d00720c */ /* 0x000fda0003f06270 */
[----:B------:R-:W-:Y:S05]  /*cea0*/  @P0 BRA `(.L_x_111) ;  /* 0x000002d000000947 */ /* 0x000fea0003800000 */
[----:B------:R-:W2:Y:S04]  /*ceb0*/  LDL R4, [R1+0x48] ;  /* 0x0000480001047983 */ /* 0x000ea80000100800 */
[----:B------:R-:W3:Y:S01]  /*cec0*/  LDL.LU R22, [R1+0x54] ;  /* 0x0000540001167983 */ /* 0x000ee20000300800 */
[----:B------:R-:W-:Y:S01]  /*ced0*/  IMAD.MOV.U32 R2, RZ, RZ, 0x368 ;  /* 0x00000368ff027424 */ /* 0x000fe200078e00ff */
[----:B------:R-:W-:-:S04]  /*cee0*/  ISETP.GT.AND P2, PT, R19, 0x1, PT ;  /* 0x000000011300780c */ /* 0x000fc80003f44270 */
[----:B------:R-:W-:-:S04]  /*cef0*/  SEL R2, R2, 0x328, P2 ;  /* 0x0000032802027807 */ /* 0x000fc80001000000 */
[----:B------:R1:W4:Y:S08]  /*cf00*/  LDC.64 R8, c[0x0][R2+0x170] ;  /* 0x00005c0002087b82 */ /* 0x0003300000000a00 */
[----:B------:R1:W2:Y:S08]  /*cf10*/  LDC.64 R6, c[0x0][R2+0x168] ;  /* 0x00005a0002067b82 */ /* 0x0002b00000000a00 */
[----:B------:R1:W5:Y:S08]  /*cf20*/  LDC.64 R14, c[0x0][R2+0x178] ;  /* 0x00005e00020e7b82 */ /* 0x0003700000000a00 */
[----:B------:R1:W2:Y:S02]  /*cf30*/  LDC.64 R10, c[0x0][R2+0x160] ;  /* 0x00005800020a7b82 */ /* 0x0002a40000000a00 */
[----:B-1----:R-:W-:-:S02]  /*cf40*/  IMAD.MOV.U32 R2, RZ, RZ, c[0x0][0x4e8] ;  /* 0x00013a00ff027624 */ /* 0x002fc400078e00ff */
[----:B----4-:R-:W-:-:S03]  /*cf50*/  IMAD R3, R9, R12, RZ ;  /* 0x0000000c09037224 */ /* 0x010fc600078e02ff */
[----:B------:R-:W-:Y:S02]  /*cf60*/  ISETP.NE.AND P0, PT, R2, 0x1, PT ;  /* 0x000000010200780c */ /* 0x000fe40003f05270 */
[----:B------:R-:W-:-:S11]  /*cf70*/  MOV R2, R13 ;  /* 0x0000000d00027202 */ /* 0x000fd60000000f00 */
[----:B------:R-:W-:-:S05]  /*cf80*/  @P0 IMAD.HI.U32 R16, R13, c[0x0][0x4ec], RZ ;  /* 0x00013b000d100a27 */ /* 0x000fca00078e00ff */
[----:B------:R-:W-:Y:S01]  /*cf90*/  @P0 SHF.R.U32.HI R2, RZ, c[0x0][0x4f0], R16 ;  /* 0x00013c00ff020a19 */ /* 0x000fe20000011610 */
[-C--:B--2---:R-:W-:Y:S02]  /*cfa0*/  IMAD R9, R7, R4.reuse, RZ ;  /* 0x0000000407097224 */ /* 0x084fe400078e02ff */
[----:B------:R-:W-:-:S04]  /*cfb0*/  IMAD.WIDE.U32 R6, R6, R4, RZ ;  /* 0x0000000406067225 */ /* 0x000fc800078e00ff */
[----:B------:R-:W-:-:S04]  /*cfc0*/  IMAD.WIDE.U32 R4, R8, R12, RZ ;  /* 0x0000000c08047225 */ /* 0x000fc800078e00ff */
[----:B------:R-:W-:Y:S01]  /*cfd0*/  IMAD R8, R8, R21, R3 ;  /* 0x0000001508087224 */ /* 0x000fe200078e0203 */
[----:B---3--:R-:W-:Y:S01]  /*cfe0*/  SEL R3, R22, RZ, P2 ;  /* 0x000000ff16037207 */ /* 0x008fe20001000000 */
[----:B------:R-:W-:Y:S01]  /*cff0*/  IMAD.IADD R9, R7, 0x1, R9 ;  /* 0x0000000107097824 */ /* 0x000fe200078e0209 */
[----:B------:R-:W-:Y:S01]  /*d000*/  IADD3 R16, P1, P0, R4, R6, R0 ;  /* 0x0000000604107210 */ /* 0x000fe2000783e000 */
[----:B------:R-:W-:Y:S01]  /*d010*/  IMAD.MOV R6, RZ, RZ, -R2 ;  /* 0x000000ffff067224 */ /* 0x000fe200078e0a02 */
[----:B------:R-:W-:Y:S01]  /*d020*/  IADD3 R7, R5, R8, RZ ;  /* 0x0000000805077210 */ /* 0x000fe20007ffe0ff */
[-C--:B-----5:R-:W-:Y:S02]  /*d030*/  IMAD R8, R15, R3.reuse, RZ ;  /* 0x000000030f087224 */ /* 0x0a0fe400078e02ff */
[----:B------:R-:W-:Y:S01]  /*d040*/  IMAD.WIDE.U32 R4, R14, R3, RZ ;  /* 0x000000030e047225 */ /* 0x000fe200078e00ff */
[----:B------:R-:W-:-:S03]  /*d050*/  IADD3.X R9, R7, R9, R17, P1, P0 ;  /* 0x0000000907097210 */ /* 0x000fc60000fe0411 */
[----:B------:R-:W-:Y:S01]  /*d060*/  IMAD R3, R6, c[0x0][0x4e8], R13 ;  /* 0x00013a0006037a24 */ /* 0x000fe200078e020d */
[----:B------:R-:W-:Y:S02]  /*d070*/  IADD3 R7, R5, R8, RZ ;  /* 0x0000000805077210 */ /* 0x000fe40007ffe0ff */
[----:B------:R-:W-:Y:S02]  /*d080*/  IADD3 R4, P1, P0, R2, R16, R4 ;  /* 0x0000001002047210 */ /* 0x000fe4000783e004 */
[----:B------:R-:W-:Y:S01]  /*d090*/  SHF.R.S32.HI R5, RZ, 0x1f, R2 ;  /* 0x0000001fff057819 */ /* 0x000fe20000011402 */
[----:B------:R-:W-:Y:S01]  /*d0a0*/  IMAD R2, R11, R3, RZ ;  /* 0x000000030b027224 */ /* 0x000fe200078e02ff */
[----:B------:R-:W-:Y:S02]  /*d0b0*/  SHF.R.S32.HI R6, RZ, 0x1f, R3 ;  /* 0x0000001fff067819 */ /* 0x000fe40000011403 */
[----:B------:R-:W-:Y:S01]  /*d0c0*/  IADD3.X R5, R5, R9, R7, P1, P0 ;  /* 0x0000000905057210 */ /* 0x000fe20000fe0407 */
[----:B------:R-:W-:-:S02]  /*d0d0*/  IMAD.MOV.U32 R7, RZ, RZ, c[0x0][0x4a8] ;  /* 0x00012a00ff077624 */ /* 0x000fc400078e00ff */
[C---:B------:R-:W-:Y:S02]  /*d0e0*/  IMAD R6, R10.reuse, R6, R2 ;  /* 0x000000060a067224 */ /* 0x040fe400078e0202 */
[----:B------:R-:W-:Y:S01]  /*d0f0*/  IMAD.WIDE.U32 R2, R10, R3, R4 ;  /* 0x000000030a027225 */ /* 0x000fe200078e0004 */
[----:B------:R-:W-:Y:S02]  /*d100*/  MOV R5, c[0x0][0x4ac] ;  /* 0x00012b0000057a02 */ /* 0x000fe40000000f00 */
[----:B------:R-:W-:Y:S01]  /*d110*/  SEL R4, R7, c[0x0][0x450], P2 ;  /* 0x0001140007047a07 */ /* 0x000fe20001000000 */
[----:B------:R-:W-:Y:S01]  /*d120*/  IMAD.IADD R3, R3, 0x1, R6 ;  /* 0x0000000103037824 */ /* 0x000fe200078e0206 */
[----:B------:R-:W-:Y:S02]  /*d130*/  SEL R5, R5, c[0x0][0x454], P2 ;  /* 0x0001150005057a07 */ /* 0x000fe40001000000 */
[----:B------:R-:W-:-:S04]  /*d140*/  LEA R4, P0, R2, R4, 0x2 ;  /* 0x0000000402047211 */ /* 0x000fc800078010ff */
[----:B------:R-:W-:Y:S02]  /*d150*/  LEA.HI.X R5, R2, R5, R3, 0x2, P0 ;  /* 0x0000000502057211 */ /* 0x000fe400000f1403 */
[----:B------:R-:W-:-:S05]  /*d160*/  MOV R2, 0xff800000 ;  /* 0xff80000000027802 */ /* 0x000fca0000000f00 */
[----:B------:R1:W-:Y:S02]  /*d170*/  STG.E [R4.64], R2 ;  /* 0x0000000204007986 */ /* 0x0003e4000c101908 */
.L_x_111:
[----:B------:R-:W-:Y:S05]  /*d180*/  BSYNC B0 ;  /* 0x0000000000007941 */ /* 0x000fea0003800000 */
.L_x_110:
[----:B------:R-:W-:-:S13]  /*d190*/  ISETP.GT.AND P0, PT, R19, 0x1, PT ;  /* 0x000000011300780c */ /* 0x000fda0003f04270 */
[----:B------:R-:W-:Y:S05]  /*d1a0*/  @P0 BRA `(.L_x_96) ;  /* 0x0000076000000947 */ /* 0x000fea0003800000 */
[----:B------:R-:W2:Y:S04]  /*d1b0*/  LDL.LU R3, [R1+0x48] ;  /* 0x0000480001037983 */ /* 0x000ea80000300800 */
[----:B-1----:R-:W3:Y:S04]  /*d1c0*/  LDL.LU R2, [R1+0x24] ;  /* 0x0000240001027983 */ /* 0x002ee80000300800 */
[----:B------:R-:W4:Y:S04]  /*d1d0*/  LDL R5, [R1+0x74] ;  /* 0x0000740001057983 */ /* 0x000f280000100800 */
[----:B------:R-:W5:Y:S01]  /*d1e0*/  LDL.64 R10, [R1+0x18] ;  /* 0x00001800010a7983 */ /* 0x000f620000100a00 */
[----:B------:R-:W-:-:S03]  /*d1f0*/  IMAD R4, R17, c[0x0][0x3a0], RZ ;  /* 0x0000e80011047a24 */ /* 0x000fc600078e02ff */
[----:B------:R-:W1:Y:S02]  /*d200*/  S2R R13, SR_TID.X ;  /* 0x00000000000d7919 */ /* 0x000e640000002100 */
[----:B-1----:R-:W-:-:S04]  /*d210*/  SHF.R.S32.HI R9, RZ, 0x1f, R13 ;  /* 0x0000001fff097819 */ /* 0x002fc8000001140d */
[----:B------:R-:W-:-:S04]  /*d220*/  LEA.HI R9, R9, R13, RZ, 0x3 ;  /* 0x0000000d09097211 */ /* 0x000fc800078f18ff */
[----:B------:R-:W-:Y:S02]  /*d230*/  SHF.R.S32.HI R9, RZ, 0x3, R9 ;  /* 0x00000003ff097819 */ /* 0x000fe40000011409 */
[----:B--2---:R-:W-:Y:S02]  /*d240*/  MOV R7, R3 ;  /* 0x0000000300077202 */ /* 0x004fe40000000f00 */
[----:B---3--:R-:W-:Y:S02]  /*d250*/  MOV R8, R2 ;  /* 0x0000000200087202 */ /* 0x008fe40000000f00 */
[----:B------:R-:W-:-:S04]  /*d260*/  MOV R2, c[0x0][0x4e8] ;  /* 0x00013a0000027a02 */ /* 0x000fc80000000f00 */
[----:B------:R-:W-:Y:S01]  /*d270*/  ISETP.NE.AND P0, PT, R2, 0x1, PT ;  /* 0x000000010200780c */ /* 0x000fe20003f05270 */
[----:B------:R-:W-:-:S04]  /*d280*/  IMAD.WIDE.U32 R2, R0, c[0x0][0x3a0], RZ ;  /* 0x0000e80000027a25 */ /* 0x000fc800078e00ff */
[----:B------:R-:W-:Y:S01]  /*d290*/  IMAD R0, R0, c[0x0][0x3a4], R4 ;  /* 0x0000e90000007a24 */ /* 0x000fe200078e0204 */
[----:B----4-:R-:W-:-:S03]  /*d2a0*/  LEA R4, R8, R5, 0x7 ;  /* 0x0000000508047211 */ /* 0x010fc600078e38ff */
[----:B------:R-:W-:-:S04]  /*d2b0*/  IMAD.IADD R3, R3, 0x1, R0 ;  /* 0x0000000103037824 */ /* 0x000fc800078e0200 */
[----:B------:R-:W-:Y:S01]  /*d2c0*/  @P0 IMAD.HI.U32 R6, R4, c[0x0][0x4ec], RZ ;  /* 0x00013b0004060a27 */ /* 0x000fe200078e00ff */
[----:B------:R-:W-:-:S03]  /*d2d0*/  MOV R0, R4 ;  /* 0x0000000400007202 */ /* 0x000fc60000000f00 */
[----:B------:R-:W-:Y:S01]  /*d2e0*/  IMAD.WIDE.U32 R2, R7, c[0x0][0x3e8], R2 ;  /* 0x0000fa0007027a25 */ /* 0x000fe200078e0002 */
[----:B------:R-:W-:-:S03]  /*d2f0*/  @P0 SHF.R.U32.HI R0, RZ, c[0x0][0x4f0], R6 ;  /* 0x00013c00ff000a19 */ /* 0x000fc60000011606 */
[----:B------:R-:W-:Y:S02]  /*d300*/  IMAD R5, R21, c[0x0][0x3f0], RZ ;  /* 0x0000fc0015057a24 */ /* 0x000fe400078e02ff */
[----:B------:R-:W-:Y:S01]  /*d310*/  IMAD R3, R7, c[0x0][0x3ec], R3 ;  /* 0x0000fb0007037a24 */ /* 0x000fe200078e0203 */
[----:B------:R-:W-:Y:S01]  /*d320*/  SHF.R.S32.HI R6, RZ, 0x1f, R0 ;  /* 0x0000001fff067819 */ /* 0x000fe20000011400 */
[----:B------:R-:W-:Y:S01]  /*d330*/  IMAD R7, R12, c[0x0][0x3f4], R5 ;  /* 0x0000fd000c077a24 */ /* 0x000fe200078e0205 */
[----:B------:R-:W-:Y:S01]  /*d340*/  IADD3 R5, -R0, RZ, RZ ;  /* 0x000000ff00057210 */ /* 0x000fe20007ffe1ff */
[----:B------:R-:W-:-:S04]  /*d350*/  IMAD.WIDE.U32 R2, R12, c[0x0][0x3f0], R2 ;  /* 0x0000fc000c027a25 */ /* 0x000fc800078e0002 */
[----:B------:R-:W-:Y:S02]  /*d360*/  IMAD R6, R6, c[0x0][0x3e0], RZ ;  /* 0x0000f80006067a24 */ /* 0x000fe400078e02ff */
[----:B------:R-:W-:Y:S02]  /*d370*/  IMAD.IADD R3, R3, 0x1, R7 ;  /* 0x0000000103037824 */ /* 0x000fe400078e0207 */
        /* <DEDUP_REMOVED lines=9> */
[----:B------:R-:W-:Y:S02]  /*d410*/  IADD3 R4, R3, R4, RZ ;  /* 0x0000000403047210 */ /* 0x000fe40007ffe0ff */
[----:B-----5:R-:W-:Y:S02]  /*d420*/  ISETP.GE.AND P0, PT, R10, c[0x0][0x3c8], PT ;  /* 0x0000f2000a007a0c */ /* 0x020fe40003f06270 */
[----:B------:R-:W-:Y:S02]  /*d430*/  LEA R0, R8, R9, 0x7 ;  /* 0x0000000908007211 */ /* 0x000fe400078e38ff */
[----:B------:R-:W-:Y:S01]  /*d440*/  LEA.HI.X R6, R2, c[0x0][0x384], R4, 0x1, P1 ;  /* 0x0000e10002067a11 */ /* 0x000fe200008f0c04 */
[----:B------:R-:W-:Y:S06]  /*d450*/  BRA.DIV ~URZ, `(.L_x_112) ;  /* 0x000028b27f007947 */ /* 0x000fec000b800000 */
[----:B------:R1:W2:Y:S02]  /*d460*/  SHFL.IDX PT, R8, R6, RZ, 0x181f ;  /* 0x00181fff06087589 */ /* 0x0002a400000e0000 */
.L_x_178:
[----:B------:R-:W-:Y:S05]  /*d470*/  BRA.DIV ~URZ, `(.L_x_113) ;  /* 0x000029027f007947 */ /* 0x000fea000b800000 */
[----:B------:R3:W4:Y:S02]  /*d480*/  SHFL.IDX PT, R2, R7, RZ, 0x181f ;  /* 0x00181fff07027589 */ /* 0x00072400000e0000 */
.L_x_179:
[----:B------:R-:W5:Y:S01]  /*d490*/  LDL.64 R10, [R1+0x18] ;  /* 0x00001800010a7983 */ /* 0x000f620000100a00 */
[----:B------:R-:W-:-:S05]  /*d4a0*/  IMAD R4, R20, c[0x0][0x4e8], RZ ;  /* 0x00013a0014047a24 */ /* 0x000fca00078e02ff */
[----:B------:R-:W-:-:S13]  /*d4b0*/  ISETP.GE.OR P2, PT, R0, R4, P0 ;  /* 0x000000040000720c */ /* 0x000fda0000746670 */
[----:B----45:R-:W-:-:S04]  /*d4c0*/  @!P2 LEA R2, P1, R10, R2, 0x1 ;  /* 0x000000020a02a211 */ /* 0x030fc800078208ff */
[----:B--2---:R-:W-:-:S05]  /*d4d0*/  @!P2 LEA.HI.X R3, R10, R8, R18, 0x1, P1 ;  /* 0x000000080a03a211 */ /* 0x004fca00008f0c12 */
[----:B------:R2:W-:Y:S01]  /*d4e0*/  @!P2 ST.E.128 [R2.64], RZ ;  /* 0x000000ff0200a985 */ /* 0x0005e2000c101d08 */
[----:B------:R-:W-:Y:S05]  /*d4f0*/  BRA.DIV ~URZ, `(.L_x_114) ;  /* 0x000028f27f007947 */ /* 0x000fea000b800000 */
[----:B------:R4:W1:Y:S04]  /*d500*/  SHFL.IDX PT, R8, R6, 0x1, 0x181f ;  /* 0x00381f0006087f89 */ /* 0x00086800000e0000 */
[----:B--2---:R4:W2:Y:S02]  /*d510*/  SHFL.IDX PT, R2, R7, 0x1, 0x181f ;  /* 0x00381f0007027f89 */ /* 0x0048a400000e0000 */
.L_x_180:
[----:B------:R-:W5:Y:S01]  /*d520*/  LDL.64 R10, [R1+0x18] ;  /* 0x00001800010a7983 */ /* 0x000f620000100a00 */
[----:B------:R-:W-:-:S04]  /*d530*/  IADD3 R3, R0, 0x10, RZ ;  /* 0x0000001000037810 */ /* 0x000fc80007ffe0ff */
[----:B------:R-:W-:-:S13]  /*d540*/  ISETP.GE.OR P2, PT, R3, R4, P0 ;  /* 0x000000040300720c */ /* 0x000fda0000746670 */
[----:B--2--5:R-:W-:-:S04]  /*d550*/  @!P2 LEA R2, P1, R10, R2, 0x1 ;  /* 0x000000020a02a211 */ /* 0x024fc800078208ff */
[----:B-1----:R-:W-:-:S05]  /*d560*/  @!P2 LEA.HI.X R3, R10, R8, R18, 0x1, P1 ;  /* 0x000000080a03a211 */ /* 0x002fca00008f0c12 */
[----:B------:R1:W-:Y:S01]  /*d570*/  @!P2 ST.E.128 [R2.64], RZ ;  /* 0x000000ff0200a985 */ /* 0x0003e2000c101d08 */
[----:B------:R-:W-:Y:S05]  /*d580*/  BRA.DIV ~URZ, `(.L_x_115) ;  /* 0x000029327f007947 */ /* 0x000fea000b800000 */
[----:B------:R2:W1:Y:S02]  /*d590*/  SHFL.IDX PT, R8, R6, 0x2, 0x181f ;  /* 0x00581f0006087f89 */ /* 0x00046400000e0000 */
.L_x_181:
[----:B------:R-:W-:Y:S05]  /*d5a0*/  BRA.DIV ~URZ, `(.L_x_116) ;  /* 0x000029827f007947 */ /* 0x000fea000b800000 */
[----:B-1----:R1:W2:Y:S02]  /*d5b0*/  SHFL.IDX PT, R2, R7, 0x2, 0x181f ;  /* 0x00581f0007027f89 */ /* 0x0022a400000e0000 */
.L_x_182:
[----:B------:R-:W5:Y:S01]  /*d5c0*/  LDL.64 R10, [R1+0x18] ;  /* 0x00001800010a7983 */ /* 0x000f620000100a00 */
[----:B------:R-:W-:-:S04]  /*d5d0*/  IADD3 R3, R0, 0x20, RZ ;  /* 0x0000002000037810 */ /* 0x000fc80007ffe0ff */
[----:B------:R-:W-:-:S13]  /*d5e0*/  ISETP.GE.OR P2, PT, R3, R4, P0 ;  /* 0x000000040300720c */ /* 0x000fda0000746670 */
[----:B--2--5:R-:W-:-:S04]  /*d5f0*/  @!P2 LEA R2, P1, R10, R2, 0x1 ;  /* 0x000000020a02a211 */ /* 0x024fc800078208ff */
[----:B------:R-:W-:-:S05]  /*d600*/  @!P2 LEA.HI.X R3, R10, R8, R18, 0x1, P1 ;  /* 0x000000080a03a211 */ /* 0x000fca00008f0c12 */
[----:B------:R2:W-:Y:S01]  /*d610*/  @!P2 ST.E.128 [R2.64], RZ ;  /* 0x000000ff0200a985 */ /* 0x0005e2000c101d08 */
[----:B------:R-:W-:Y:S05]  /*d620*/  BRA.DIV ~URZ, `(.L_x_117) ;  /* 0x000029727f007947 */ /* 0x000fea000b800000 */
[----:B------:R1:W2:Y:S04]  /*d630*/  SHFL.IDX PT, R8, R6, 0x3, 0x181f ;  /* 0x00781f0006087f89 */ /* 0x0002a800000e0000 */
[----:B--2---:R1:W2:Y:S02]  /*d640*/  SHFL.IDX PT, R2, R7, 0x3, 0x181f ;  /* 0x00781f0007027f89 */ /* 0x0042a400000e0000 */
.L_x_183:
[----:B------:R-:W5:Y:S01]  /*d650*/  LDL.64 R10, [R1+0x18] ;  /* 0x00001800010a7983 */ /* 0x000f620000100a00 */
[----:B------:R-:W-:-:S04]  /*d660*/  IADD3 R3, R0, 0x30, RZ ;  /* 0x0000003000037810 */ /* 0x000fc80007ffe0ff */
[----:B------:R-:W-:-:S13]  /*d670*/  ISETP.GE.OR P2, PT, R3, R4, P0 ;  /* 0x000000040300720c */ /* 0x000fda0000746670 */
[----:B--2--5:R-:W-:-:S04]  /*d680*/  @!P2 LEA R2, P1, R10, R2, 0x1 ;  /* 0x000000020a02a211 */ /* 0x024fc800078208ff */
[----:B------:R-:W-:-:S05]  /*d690*/  @!P2 LEA.HI.X R3, R10, R8, R18, 0x1, P1 ;  /* 0x000000080a03a211 */ /* 0x000fca00008f0c12 */
[----:B------:R2:W-:Y:S01]  /*d6a0*/  @!P2 ST.E.128 [R2.64], RZ ;  /* 0x000000ff0200a985 */ /* 0x0005e2000c101d08 */
[----:B------:R-:W-:Y:S05]  /*d6b0*/  BRA.DIV ~URZ, `(.L_x_118) ;  /* 0x000029b27f007947 */ /* 0x000fea000b800000 */
[----:B------:R1:W2:Y:S02]  /*d6c0*/  SHFL.IDX PT, R8, R6, 0x4, 0x181f ;  /* 0x00981f0006087f89 */ /* 0x0002a400000e0000 */
.L_x_184:
[----:B------:R-:W-:Y:S05]  /*d6d0*/  BRA.DIV ~URZ, `(.L_x_119) ;  /* 0x00002a027f007947 */ /* 0x000fea000b800000 */
[----:B--2---:R2:W1:Y:S02]  /*d6e0*/  SHFL.IDX PT, R2, R7, 0x4, 0x181f ;  /* 0x00981f0007027f89 */ /* 0x00446400000e0000 */
.L_x_185:
[----:B------:R-:W5:Y:S01]  /*d6f0*/  LDL.64 R10, [R1+0x18] ;  /* 0x00001800010a7983 */ /* 0x000f620000100a00 */
[----:B------:R-:W-:-:S04]  /*d700*/  IADD3 R3, R0, 0x40, RZ ;  /* 0x0000004000037810 */ /* 0x000fc80007ffe0ff */
[----:B------:R-:W-:-:S13]  /*d710*/  ISETP.GE.OR P2, PT, R3, R4, P0 ;  /* 0x000000040300720c */ /* 0x000fda0000746670 */
[----:B-1---5:R-:W-:-:S04]  /*d720*/  @!P2 LEA R2, P1, R10, R2, 0x1 ;  /* 0x000000020a02a211 */ /* 0x022fc800078208ff */
[----:B------:R-:W-:-:S05]  /*d730*/  @!P2 LEA.HI.X R3, R10, R8, R18, 0x1, P1 ;  /* 0x000000080a03a211 */ /* 0x000fca00008f0c12 */
[----:B------:R1:W-:Y:S01]  /*d740*/  @!P2 ST.E.128 [R2.64], RZ ;  /* 0x000000ff0200a985 */ /* 0x0003e2000c101d08 */
[----:B------:R-:W-:Y:S05]  /*d750*/  BRA.DIV ~URZ, `(.L_x_120) ;  /* 0x000029f27f007947 */ /* 0x000fea000b800000 */
[----:B------:R1:W2:Y:S04]  /*d760*/  SHFL.IDX PT, R8, R6, 0x5, 0x181f ;  /* 0x00b81f0006087f89 */ /* 0x0002a800000e0000 */
[----:B-1----:R1:W3:Y:S02]  /*d770*/  SHFL.IDX PT, R2, R7, 0x5, 0x181f ;  /* 0x00b81f0007027f89 */ /* 0x0022e400000e0000 */
.L_x_186:
[----:B------:R-:W5:Y:S01]  /*d780*/  LDL.64 R10, [R1+0x18] ;  /* 0x00001800010a7983 */ /* 0x000f620000100a00 */
[----:B------:R-:W-:-:S04]  /*d790*/  IADD3 R3, R0, 0x50, RZ ;  /* 0x0000005000037810 */ /* 0x000fc80007ffe0ff */
[----:B------:R-:W-:-:S13]  /*d7a0*/  ISETP.GE.OR P2, PT, R3, R4, P0 ;  /* 0x000000040300720c */ /* 0x000fda0000746670 */
[----:B---3-5:R-:W-:-:S04]  /*d7b0*/  @!P2 LEA R2, P1, R10, R2, 0x1 ;  /* 0x000000020a02a211 */ /* 0x028fc800078208ff */
[----:B--2---:R-:W-:-:S05]  /*d7c0*/  @!P2 LEA.HI.X R3, R10, R8, R18, 0x1, P1 ;  /* 0x000000080a03a211 */ /* 0x004fca00008f0c12 */
[----:B------:R2:W-:Y:S01]  /*d7d0*/  @!P2 ST.E.128 [R2.64], RZ ;  /* 0x000000ff0200a985 */ /* 0x0005e2000c101d08 */
[----:B------:R-:W-:Y:S05]  /*d7e0*/  BRA.DIV ~URZ, `(.L_x_121) ;  /* 0x00002a327f007947 */ /* 0x000fea000b800000 */
[----:B------:R3:W1:Y:S02]  /*d7f0*/  SHFL.IDX PT, R8, R6, 0x6, 0x181f ;  /* 0x00d81f0006087f89 */ /* 0x00066400000e0000 */
.L_x_187:
[----:B------:R-:W-:Y:S05]  /*d800*/  BRA.DIV ~URZ, `(.L_x_122) ;  /* 0x00002a827f007947 */ /* 0x000fea000b800000 */
[----:B--2---:R2:W3:Y:S02]  /*d810*/  SHFL.IDX PT, R2, R7, 0x6, 0x181f ;  /* 0x00d81f0007027f89 */ /* 0x0044e400000e0000 */
.L_x_188:
[----:B------:R-:W5:Y:S01]  /*d820*/  LDL.64 R10, [R1+0x18] ;  /* 0x00001800010a7983 */ /* 0x000f620000100a00 */
[----:B------:R-:W-:-:S04]  /*d830*/  IADD3 R3, R0, 0x60, RZ ;  /* 0x0000006000037810 */ /* 0x000fc80007ffe0ff */
[----:B------:R-:W-:-:S13]  /*d840*/  ISETP.GE.OR P2, PT, R3, R4, P0 ;  /* 0x000000040300720c */ /* 0x000fda0000746670 */
[----:B---3-5:R-:W-:-:S04]  /*d850*/  @!P2 LEA R2, P1, R10, R2, 0x1 ;  /* 0x000000020a02a211 */ /* 0x028fc800078208ff */
[----:B-1----:R-:W-:-:S05]  /*d860*/  @!P2 LEA.HI.X R3, R10, R8, R18, 0x1, P1 ;  /* 0x000000080a03a211 */ /* 0x002fca00008f0c12 */
[----:B------:R1:W-:Y:S01]  /*d870*/  @!P2 ST.E.128 [R2.64], RZ ;  /* 0x000000ff0200a985 */ /* 0x0003e2000c101d08 */
[----:B------:R-:W-:Y:S05]  /*d880*/  BRA.DIV ~URZ, `(.L_x_123) ;  /* 0x00002a727f007947 */ /* 0x000fea000b800000 */
[----:B----4-:R-:W3:Y:S04]  /*d890*/  SHFL.IDX PT, R6, R6, 0x7, 0x181f ;  /* 0x00f81f0006067f89 */ /* 0x010ee800000e0000 */
[----:B-1----:R1:W4:Y:S02]  /*d8a0*/  SHFL.IDX PT, R2, R7, 0x7, 0x181f ;  /* 0x00f81f0007027f89 */ /* 0x00232400000e0000 */
.L_x_189:
[----:B------:R-:W5:Y:S01]  /*d8b0*/  LDL.64 R8, [R1+0x18] ;  /* 0x0000180001087983 */ /* 0x000f620000100a00 */
[----:B------:R-:W-:-:S04]  /*d8c0*/  IADD3 R0, R0, 0x70, RZ ;  /* 0x0000007000007810 */ /* 0x000fc80007ffe0ff */
[----:B------:R-:W-:-:S13]  /*d8d0*/  ISETP.GE.OR P1, PT, R0, R4, P0 ;  /* 0x000000040000720c */ /* 0x000fda0000726670 */
[----:B----45:R-:W-:-:S04]  /*d8e0*/  @!P1 LEA R2, P0, R8, R2, 0x1 ;  /* 0x0000000208029211 */ /* 0x030fc800078008ff */
[----:B---3--:R-:W-:-:S05]  /*d8f0*/  @!P1 LEA.HI.X R3, R8, R6, R18, 0x1, P0 ;  /* 0x0000000608039211 */ /* 0x008fca00000f0c12 */
[----:B------:R3:W-:Y:S04]  /*d900*/  @!P1 ST.E.128 [R2.64], RZ ;  /* 0x000000ff02009985 */ /* 0x0007e8000c101d08 */
.L_x_96:
[----:B------:R-:W-:Y:S05]  /*d910*/  BSYNC B1 ;  /* 0x0000000000017941 */ /* 0x000fea0003800000 */
.L_x_80:
[----:B------:R-:W5:Y:S02]  /*d920*/  LDL R0, [R1+0x80] ;  /* 0x0000800001007983 */ /* 0x000f640000100800 */
[----:B-----5:R-:W-:-:S13]  /*d930*/  ISETP.NE.AND P0, PT, R0, RZ, PT ;  /* 0x000000ff0000720c */ /* 0x020fda0003f05270 */
[----:B------:R-:W-:Y:S01]  /*d940*/  @P0 WARPSYNC 0xffffffff ;  /* 0xffffffff00000948 */ /* 0x000fe20003800000 */
[----:B------:R-:W-:Y:S06]  /*d950*/  @P0 BAR.SYNC.DEFER_BLOCKING 0x5, 0x80 ;  /* 0x0142000000000b1d */ /* 0x000fec0000010000 */
[----:B-123--:R-:W1:Y:S04]  /*d960*/  @P0 LDS.128 R4, [0x9100] ;  /* 0x00910000ff040984 */ /* 0x00ee680000000c00 */
[----:B-1----:R1:W-:Y:S04]  /*d970*/  @P0 STL.64 [R1+0x20], R4 ;  /* 0x0000200401000387 */ /* 0x0023e80000100a00 */
[----:B------:R1:W-:Y:S04]  /*d980*/  @P0 STL.64 [R1+0x28], R6 ;  /* 0x0000280601000387 */ /* 0x0003e80000100a00 */
[----:B------:R-:W-:Y:S06]  /*d990*/  @P0 BAR.ARV 0x4, 0x80 ;  /* 0x0102000000000b1d */ /* 0x000fec0000002000 */
[----:B------:R-:W-:Y:S05]  /*d9a0*/  @P0 BRA `(.L_x_124) ;  /* 0x00000ba000000947 */ /* 0x000fea0003800000 */
[----:B------:R-:W2:Y:S01]  /*d9b0*/  S2R R0, SR_TID.X ;  /* 0x0000000000007919 */ /* 0x000ea20000002100 */
[----:B-1----:R-:W-:Y:S01]  /*d9c0*/  IMAD.MOV.U32 R7, RZ, RZ, RZ ;  /* 0x000000ffff077224 */ /* 0x002fe200078e00ff */
[----:B--2---:R-:W-:-:S04]  /*d9d0*/  LOP3.LUT R14, R0, 0x1f, RZ, 0xc0, !PT ;  /* 0x0000001f000e7812 */ /* 0x004fc800078ec0ff */
[----:B------:R-:W-:Y:S01]  /*d9e0*/  ISETP.NE.AND P5, PT, R14, 0x1f, PT ;  /* 0x0000001f0e00780c */ /* 0x000fe20003fa5270 */
[----:B------:R-:W-:Y:S10]  /*d9f0*/  BRA.DIV ~URZ, `(.L_x_125) ;  /* 0x000029d27f007947 */ /* 0x000ff4000b800000 */
[----:B------:R1:W2:Y:S02]  /*da00*/  SHFL.IDX PT, R10, R70, RZ, 0x1f ;  /* 0x00001fff460a7589 */ /* 0x0002a400000e0000 */
.L_x_190:
[----:B------:R-:W-:Y:S05]  /*da10*/  BRA.DIV ~URZ, `(.L_x_126) ;  /* 0x00002a227f007947 */ /* 0x000fea000b800000 */
[----:B------:R3:W1:Y:S02]  /*da20*/  SHFL.IDX PT, R8, R70, 0x1, 0x1f ;  /* 0x00201f0046087f89 */ /* 0x00066400000e0000 */
.L_x_191:
[----:B------:R-:W5:Y:S01]  /*da30*/  LDL R0, [R1+0x2c] ;  /* 0x00002c0001007983 */ /* 0x000f620000100800 */
[----:B------:R-:W-:Y:S02]  /*da40*/  IMAD.MOV.U32 R6, RZ, RZ, RZ ;  /* 0x000000ffff067224 */ /* 0x000fe400078e00ff */
[----:B-----5:R-:W-:-:S05]  /*da50*/  IMAD.IADD R0, R0, 0x1, R14 ;  /* 0x0000000100007824 */ /* 0x020fca00078e020e */
[----:B------:R-:W-:-:S13]  /*da60*/  ISETP.GE.OR P0, PT, R0, c[0x0][0x53c], !P5 ;  /* 0x00014f0000007a0c */ /* 0x000fda0006f06670 */
[----:B----4-:R-:W-:Y:S01]  /*da70*/  @!P0 IMAD.MOV.U32 R2, RZ, RZ, 0x4 ;  /* 0x00000004ff028424 */ /* 0x010fe200078e00ff */
[----:B------:R-:W-:-:S03]  /*da80*/  @!P0 MOV R3, 0x4 ;  /* 0x0000000400038802 */ /* 0x000fc60000000f00 */
[----:B------:R-:W-:-:S04]  /*da90*/  @!P0 IMAD.WIDE R4, R0, R2, c[0x0][0x580] ;  /* 0x0001600000048625 */ /* 0x000fc800078e0202 */
[----:B------:R-:W-:Y:S01]  /*daa0*/  @!P0 IMAD.WIDE R2, R0, R3, c[0x0][0x578] ;  /* 0x00015e0000028625 */ /* 0x000fe200078e0203 */
[----:B------:R-:W4:Y:S04]  /*dab0*/  @!P0 LDG.E R6, [R4.64] ;  /* 0x0000000804068981 */ /* 0x000f28000c1e1900 */
[----:B------:R-:W4:Y:S01]  /*dac0*/  @!P0 LDG.E R7, [R2.64] ;  /* 0x0000000802078981 */ /* 0x000f22000c1e1900 */
[C---:B------:R-:W-:Y:S02]  /*dad0*/  ISETP.GE.U32.AND P4, PT, R14.reuse, 0x10, PT ;  /* 0x000000100e00780c */ /* 0x040fe40003f86070 */
[C---:B------:R-:W-:Y:S02]  /*dae0*/  ISETP.GE.U32.AND P3, PT, R14.reuse, 0x8, PT ;  /* 0x000000080e00780c */ /* 0x040fe40003f66070 */
[----:B------:R-:W-:-:S02]  /*daf0*/  ISETP.GE.U32.AND P2, PT, R14, 0x4, PT ;  /* 0x000000040e00780c */ /* 0x000fc40003f46070 */
[C---:B------:R-:W-:Y:S02]  /*db00*/  ISETP.GE.U32.AND P1, PT, R14.reuse, 0x2, PT ;  /* 0x000000020e00780c */ /* 0x040fe40003f26070 */
[----:B------:R-:W-:Y:S02]  /*db10*/  ISETP.NE.AND P0, PT, R14, RZ, PT ;  /* 0x000000ff0e00720c */ /* 0x000fe40003f05270 */
[----:B------:R-:W-:Y:S01]  /*db20*/  MOV R13, RZ ;  /* 0x000000ff000d7202 */ /* 0x000fe20000000f00 */
[----:B----4-:R-:W-:Y:S01]  /*db30*/  IMAD R0, R7, R6, RZ ;  /* 0x0000000607007224 */ /* 0x010fe200078e02ff */
[----:B------:R-:W-:Y:S07]  /*db40*/  BRA.DIV ~URZ, `(.L_x_127) ;  /* 0x000029627f007947 */ /* 0x000fee000b800000 */
[----:B------:R4:W3:Y:S02]  /*db50*/  SHFL.UP PT, R4, R0, 0x1, RZ ;  /* 0x0420000000047989 */ /* 0x0008e400000e00ff */
.L_x_192:
[----:B---3--:R-:W-:-:S04]  /*db60*/  SEL R4, R4, RZ, P0 ;  /* 0x000000ff04047207 */ /* 0x008fc80000000000 */
[----:B----4-:R-:W-:Y:S01]  /*db70*/  IADD3 R0, R0, R4, RZ ;  /* 0x0000000400007210 */ /* 0x010fe20007ffe0ff */
[----:B------:R-:W-:Y:S05]  /*db80*/  BRA.DIV ~URZ, `(.L_x_128) ;  /* 0x000029627f007947 */ /* 0x000fea000b800000 */
[----:B------:R-:W3:Y:S02]  /*db90*/  SHFL.UP PT, R2, R0, 0x2, RZ ;  /* 0x0440000000027989 */ /* 0x000ee400000e00ff */
[----:B---3--:R-:W-:-:S05]  /*dba0*/  SEL R2, R2, RZ, P1 ;  /* 0x000000ff02027207 */ /* 0x008fca0000800000 */
[----:B------:R-:W-:-:S05]  /*dbb0*/  IMAD.IADD R4, R0, 0x1, R2 ;  /* 0x0000000100047824 */ /* 0x000fca00078e0202 */
        /* <DEDUP_REMOVED lines=9> */
[----:B------:R3:W4:Y:S02]  /*dc50*/  SHFL.IDX PT, R0, R4, 0x1f, 0x1f ;  /* 0x03e01f0004007f89 */ /* 0x00072400000e0000 */
.L_x_193:
[----:B----4-:R-:W-:Y:S01]  /*dc60*/  IMAD R0, R0, c[0x0][0x538], RZ ;  /* 0x00014e0000007a24 */ /* 0x010fe200078e02ff */
[----:B------:R-:W-:Y:S04]  /*dc70*/  BSSY B1, `(.L_x_129) ;  /* 0x0000084000017945 */ /* 0x000fe80003800000 */
[----:B-1----:R-:W-:-:S04]  /*dc80*/  IADD3 R8, R0, R8, RZ ;  /* 0x0000000800087210 */ /* 0x002fc80007ffe0ff */
[----:B--2---:R-:W-:-:S13]  /*dc90*/  ISETP.GT.AND P6, PT, R8, R10, PT ;  /* 0x0000000a0800720c */ /* 0x004fda0003fc4270 */
[----:B------:R-:W-:Y:S05]  /*dca0*/  @P6 BRA `(.L_x_130) ;  /* 0x0000025000006947 */ /* 0x000fea0003800000 */
.L_x_134:
[----:B------:R-:W2:Y:S02]  /*dcb0*/  LDL.LU R0, [R1+0x2c] ;  /* 0x00002c0001007983 */ /* 0x000ea40000300800 */
[----:B--2---:R-:W-:-:S04]  /*dcc0*/  IADD3 R0, R0, 0x1f, RZ ;  /* 0x0000001f00007810 */ /* 0x004fc80007ffe0ff */
[----:B------:R-:W-:-:S13]  /*dcd0*/  ISETP.GE.AND P6, PT, R0, c[0x0][0x53c], PT ;  /* 0x00014f0000007a0c */ /* 0x000fda0003fc6270 */
[----:B------:R-:W-:Y:S05]  /*dce0*/  @P6 BRA `(.L_x_131) ;  /* 0x0000077000006947 */ /* 0x000fea0003800000 */
[----:B------:R1:W-:Y:S01]  /*dcf0*/  STL [R1+0x2c], R0 ;  /* 0x00002c0001007387 */ /* 0x0003e20000100800 */
[----:B------:R-:W-:Y:S01]  /*dd00*/  CS2R R6, SRZ ;  /* 0x0000000000067805 */ /* 0x000fe2000001ff00 */
[----:B-1----:R-:W-:-:S04]  /*dd10*/  IADD3 R0, R0, R14, RZ ;  /* 0x0000000e00007210 */ /* 0x002fc80007ffe0ff */
[----:B------:R-:W-:-:S13]  /*dd20*/  ISETP.GE.OR P6, PT, R0, c[0x0][0x53c], !P5 ;  /* 0x00014f0000007a0c */ /* 0x000fda0006fc6670 */
[----:B------:R-:W-:Y:S02]  /*dd30*/  @!P6 MOV R2, 0x4 ;  /* 0x000000040002e802 */ /* 0x000fe40000000f00 */
[----:B------:R-:W-:-:S03]  /*dd40*/  @!P6 MOV R3, 0x4 ;  /* 0x000000040003e802 */ /* 0x000fc60000000f00 */
[----:B---3--:R-:W-:-:S04]  /*dd50*/  @!P6 IMAD.WIDE R4, R0, R2, c[0x0][0x580] ;  /* 0x000160000004e625 */ /* 0x008fc800078e0202 */
[----:B------:R-:W-:Y:S01]  /*dd60*/  @!P6 IMAD.WIDE R2, R0, R3, c[0x0][0x578] ;  /* 0x00015e000002e625 */ /* 0x000fe200078e0203 */
[----:B------:R-:W2:Y:S04]  /*dd70*/  @!P6 LDG.E R6, [R4.64] ;  /* 0x000000080406e981 */ /* 0x000ea8000c1e1900 */
[----:B------:R-:W2:Y:S02]  /*dd80*/  @!P6 LDG.E R7, [R2.64] ;  /* 0x000000080207e981 */ /* 0x000ea4000c1e1900 */
[----:B--2---:R-:W-:Y:S01]  /*dd90*/  IMAD R0, R7, R6, RZ ;  /* 0x0000000607007224 */ /* 0x004fe200078e02ff */
[----:B------:R-:W-:Y:S05]  /*dda0*/  BRA.DIV ~URZ, `(.L_x_132) ;  /* 0x000028f27f007947 */ /* 0x000fea000b800000 */
[----:B------:R1:W2:Y:S02]  /*ddb0*/  SHFL.UP PT, R2, R0, 0x1, RZ ;  /* 0x0420000000027989 */ /* 0x0002a400000e00ff */
.L_x_194:
        /* <DEDUP_REMOVED lines=16> */
.L_x_195:
[----:B--2---:R-:W-:-:S05]  /*dec0*/  IMAD R0, R0, c[0x0][0x538], RZ ;  /* 0x00014e0000007a24 */ /* 0x004fca00078e02ff */
[----:B------:R-:W-:-:S04]  /*ded0*/  IADD3 R8, R0, R8, RZ ;  /* 0x0000000800087210 */ /* 0x000fc80007ffe0ff */
[----:B------:R-:W-:-:S13]  /*dee0*/  ISETP.GT.AND P6, PT, R8, R10, PT ;  /* 0x0000000a0800720c */ /* 0x000fda0003fc4270 */
[----:B-1----:R-:W-:Y:S05]  /*def0*/  @!P6 BRA `(.L_x_134) ;  /* 0xfffffdb00000e947 */ /* 0x002fea000383ffff */
.L_x_130:
[----:B------:R-:W-:-:S05]  /*df00*/  IADD3 R12, -R0, R8, RZ ;  /* 0x00000008000c7210 */ /* 0x000fca0007ffe1ff */
[----:B------:R-:W-:-:S05]  /*df10*/  IMAD R0, R4, c[0x0][0x538], R12 ;  /* 0x00014e0004007a24 */ /* 0x000fca00078e020c */
[----:B------:R-:W-:Y:S01]  /*df20*/  ISETP.GT.AND P0, PT, R0, R10, PT ;  /* 0x0000000a0000720c */ /* 0x000fe20003f04270 */
[----:B------:R-:W-:-:S12]  /*df30*/  BRA.DIV ~URZ, `(.L_x_135) ;  /* 0x000029627f007947 */ /* 0x000fd8000b800000 */
[----:B------:R-:W-:-:S04]  /*df40*/  VOTE.ANY R0, PT, !P0 ;  /* 0x0000000000007806 */ /* 0x000fc800040e0100 */
.L_x_196:
[----:B------:R1:W2:Y:S01]  /*df50*/  POPC R11, R0 ;  /* 0x00000000000b7309 */ /* 0x0002a20000000000 */
[----:B------:R-:W-:Y:S05]  /*df60*/  BRA.DIV ~URZ, `(.L_x_136) ;  /* 0x000029727f007947 */ /* 0x000fea000b800000 */
[----:B--2---:R2:W4:Y:S04]  /*df70*/  SHFL.IDX PT, R8, R6, R11, 0x1f ;  /* 0x00001f0b06087589 */ /* 0x00452800000e0000 */
[----:B------:R2:W1:Y:S02]  /*df80*/  SHFL.IDX PT, R7, R7, R11, 0x1f ;  /* 0x00001f0b07077589 */ /* 0x00046400000e0000 */
.L_x_197:
[----:B------:R-:W-:Y:S01]  /*df90*/  ISETP.NE.AND P0, PT, R0, RZ, PT ;  /* 0x000000ff0000720c */ /* 0x000fe20003f05270 */
[----:B------:R-:W-:-:S12]  /*dfa0*/  BSSY B0, `(.L_x_137) ;  /* 0x0000005000007945 */ /* 0x000fd80003800000 */
[----:B------:R-:W-:Y:S05]  /*dfb0*/  @!P0 BRA `(.L_x_138) ;  /* 0x0000003000008947 */ /* 0x000fea0003800000 */
[----:B------:R-:W-:Y:S01]  /*dfc0*/  IADD3 R5, R11, -0x1, RZ ;  /* 0xffffffff0b057810 */ /* 0x000fe20007ffe0ff */
[----:B------:R-:W-:Y:S05]  /*dfd0*/  BRA.DIV ~URZ, `(.L_x_139) ;  /* 0x000029d27f007947 */ /* 0x000fea000b800000 */
[----:B------:R2:W3:Y:S02]  /*dfe0*/  SHFL.IDX PT, R13, R4, R5, 0x1f ;  /* 0x00001f05040d7589 */ /* 0x0004e400000e0000 */
.L_x_138:
[----:B------:R-:W-:Y:S05]  /*dff0*/  BSYNC B0 ;  /* 0x0000000000007941 */ /* 0x000fea0003800000 */
.L_x_137:
[----:B--23--:R-:W-:Y:S01]  /*e000*/  IMAD R6, R13, c[0x0][0x538], R12 ;  /* 0x00014e000d067a24 */ /* 0x00cfe200078e020c */
[----:B----4-:R-:W-:Y:S02]  /*e010*/  IABS R2, R8 ;  /* 0x0000000800027213 */ /* 0x010fe40000000000 */
[----:B-1----:R-:W-:Y:S01]  /*e020*/  IABS R3, R7 ;  /* 0x0000000700037213 */ /* 0x002fe20000000000 */
[----:B------:R-:W-:Y:S01]  /*e030*/  IMAD.IADD R9, R10, 0x1, -R6 ;  /* 0x000000010a097824 */ /* 0x000fe200078e0a06 */
[----:B------:R1:W-:Y:S01]  /*e040*/  STL [R1+0x20], R6 ;  /* 0x0000200601007387 */ /* 0x0003e20000100800 */
[----:B------:R-:W2:Y:S03]  /*e050*/  I2F.RP R4, R2 ;  /* 0x0000000200047306 */ /* 0x000ea60000209400 */
[----:B------:R-:W3:Y:S05]  /*e060*/  LDL.LU R13, [R1+0x2c] ;  /* 0x00002c00010d7983 */ /* 0x000eea0000300800 */
[----:B--2---:R-:W2:Y:S02]  /*e070*/  MUFU.RCP R4, R4 ;  /* 0x0000000400047308 */ /* 0x004ea40000001000 */
[----:B--2---:R-:W-:-:S06]  /*e080*/  IADD3 R4, R4, 0xffffffe, RZ ;  /* 0x0ffffffe04047810 */ /* 0x004fcc0007ffe0ff */
[----:B------:R-:W2:Y:S01]  /*e090*/  F2I.FTZ.U32.TRUNC.NTZ R5, R4 ;  /* 0x0000000400057305 */ /* 0x000ea2000021f000 */
[----:B-1----:R-:W-:Y:S02]  /*e0a0*/  MOV R6, R3 ;  /* 0x0000000300067202 */ /* 0x002fe40000000f00 */
[----:B------:R-:W-:Y:S01]  /*e0b0*/  IABS R10, R9 ;  /* 0x00000009000a7213 */ /* 0x000fe20000000000 */
[----:B--2---:R-:W-:-:S04]  /*e0c0*/  IMAD.MOV R0, RZ, RZ, -R5 ;  /* 0x000000ffff007224 */ /* 0x004fc800078e0a05 */
[----:B------:R-:W-:Y:S01]  /*e0d0*/  IMAD.MOV.U32 R4, RZ, RZ, R0 ;  /* 0x000000ffff047224 */ /* 0x000fe200078e0000 */
[----:B------:R-:W-:-:S03]  /*e0e0*/  IABS R0, R8 ;  /* 0x0000000800007213 */ /* 0x000fc60000000000 */
[----:B------:R-:W-:Y:S02]  /*e0f0*/  IMAD R3, R4, R2, RZ ;  /* 0x0000000204037224 */ /* 0x000fe400078e02ff */
[----:B------:R-:W-:Y:S01]  /*e100*/  IMAD.MOV.U32 R4, RZ, RZ, RZ ;  /* 0x000000ffff047224 */ /* 0x000fe200078e00ff */
[----:B------:R-:W1:Y:S01]  /*e110*/  I2F.RP R12, R6 ;  /* 0x00000006000c7306 */ /* 0x000e620000209400 */
[----:B------:R-:W-:Y:S02]  /*e120*/  IMAD.MOV R0, RZ, RZ, -R0 ;  /* 0x000000ffff007224 */ /* 0x000fe400078e0a00 */
[----:B------:R-:W-:-:S04]  /*e130*/  IMAD.HI.U32 R5, R5, R3, R4 ;  /* 0x0000000305057227 */ /* 0x000fc800078e0004 */
[----:B------:R-:W-:Y:S01]  /*e140*/  IMAD.MOV.U32 R3, RZ, RZ, R10 ;  /* 0x000000ffff037224 */ /* 0x000fe200078e000a */
[----:B------:R-:W-:-:S03]  /*e150*/  MOV R4, R0 ;  /* 0x0000000000047202 */ /* 0x000fc60000000f00 */
[----:B------:R-:W-:-:S04]  /*e160*/  IMAD.HI.U32 R0, R5, R3, RZ ;  /* 0x0000000305007227 */ /* 0x000fc800078e00ff */
[----:B------:R-:W-:Y:S02]  /*e170*/  IMAD R3, R0, R4, R3 ;  /* 0x0000000400037224 */ /* 0x000fe400078e0203 */
[----:B-1----:R-:W1:Y:S03]  /*e180*/  MUFU.RCP R4, R12 ;  /* 0x0000000c00047308 */ /* 0x002e660000001000 */
[----:B------:R-:W-:-:S13]  /*e190*/  ISETP.GT.U32.AND P1, PT, R2, R3, PT ;  /* 0x000000030200720c */ /* 0x000fda0003f24070 */
[----:B------:R-:W-:Y:S01]  /*e1a0*/  @!P1 IMAD.IADD R3, R3, 0x1, -R2 ;  /* 0x0000000103039824 */ /* 0x000fe200078e0a02 */
[----:B-1----:R-:W-:-:S04]  /*e1b0*/  IADD3 R4, R4, 0xffffffe, RZ ;  /* 0x0ffffffe04047810 */ /* 0x002fc80007ffe0ff */
[----:B------:R-:W-:Y:S02]  /*e1c0*/  ISETP.GE.U32.AND P2, PT, R3, R2, PT ;  /* 0x000000020300720c */ /* 0x000fe40003f46070 */
[----:B------:R-:W1:Y:S01]  /*e1d0*/  F2I.FTZ.U32.TRUNC.NTZ R3, R4 ;  /* 0x0000000400037305 */ /* 0x000e62000021f000 */
[----:B------:R-:W-:Y:S02]  /*e1e0*/  LOP3.LUT R2, R9, R8, RZ, 0x3c, !PT ;  /* 0x0000000809027212 */ /* 0x000fe400078e3cff */
[----:B------:R-:W-:Y:S02]  /*e1f0*/  @!P1 IADD3 R0, R0, 0x1, RZ ;  /* 0x0000000100009810 */ /* 0x000fe40007ffe0ff */
[----:B------:R-:W-:Y:S02]  /*e200*/  ISETP.GE.AND P0, PT, R2, RZ, PT ;  /* 0x000000ff0200720c */ /* 0x000fe40003f06270 */
[----:B------:R-:W-:-:S04]  /*e210*/  ISETP.NE.AND P1, PT, R8, RZ, PT ;  /* 0x000000ff0800720c */ /* 0x000fc80003f25270 */
[----:B------:R-:W-:Y:S01]  /*e220*/  @P2 IADD3 R0, R0, 0x1, RZ ;  /* 0x0000000100002810 */ /* 0x000fe20007ffe0ff */
[----:B-1----:R-:W-:-:S06]  /*e230*/  IMAD.MOV R2, RZ, RZ, -R3 ;  /* 0x000000ffff027224 */ /* 0x002fcc00078e0a03 */
[----:B------:R-:W-:Y:S01]  /*e240*/  @!P0 IMAD.MOV R0, RZ, RZ, -R0 ;  /* 0x000000ffff008224 */ /* 0x000fe200078e0a00 */
[----:B------:R-:W-:Y:S02]  /*e250*/  MOV R4, R2 ;  /* 0x0000000200047202 */ /* 0x000fe40000000f00 */
[----:B------:R-:W-:Y:S02]  /*e260*/  IABS R2, R7 ;  /* 0x0000000700027213 */ /* 0x000fe40000000000 */
[----:B------:R-:W-:Y:S01]  /*e270*/  @!P1 LOP3.LUT R0, RZ, R8, RZ, 0x33, !PT ;  /* 0x00000008ff009212 */ /* 0x000fe200078e33ff */
[----:B------:R-:W-:Y:S02]  /*e280*/  IMAD R4, R4, R6, RZ ;  /* 0x0000000604047224 */ /* 0x000fe400078e02ff */
[----:B------:R-:W-:Y:S01]  /*e290*/  IMAD.MOV R5, RZ, RZ, -R2 ;  /* 0x000000ffff057224 */ /* 0x000fe200078e0a02 */
[----:B------:R-:W-:Y:S01]  /*e2a0*/  IABS R10, R0 ;  /* 0x00000000000a7213 */ /* 0x000fe20000000000 */
[----:B------:R-:W-:-:S04]  /*e2b0*/  IMAD.MOV.U32 R2, RZ, RZ, RZ ;  /* 0x000000ffff027224 */ /* 0x000fc800078e00ff */
[----:B------:R-:W-:Y:S01]  /*e2c0*/  IMAD.HI.U32 R2, R3, R4, R2 ;  /* 0x0000000403027227 */ /* 0x000fe200078e0002 */
[----:B------:R-:W-:-:S03]  /*e2d0*/  MOV R4, R5 ;  /* 0x0000000500047202 */ /* 0x000fc60000000f00 */
[----:B------:R-:W-:-:S04]  /*e2e0*/  IMAD.MOV.U32 R3, RZ, RZ, R10 ;  /* 0x000000ffff037224 */ /* 0x000fc800078e000a */
[----:B------:R-:W-:-:S04]  /*e2f0*/  IMAD.HI.U32 R2, R2, R3, RZ ;  /* 0x0000000302027227 */ /* 0x000fc800078e00ff */
[----:B------:R-:W-:-:S05]  /*e300*/  IMAD R3, R2, R4, R3 ;  /* 0x0000000402037224 */ /* 0x000fca00078e0203 */
[----:B------:R-:W-:-:S13]  /*e310*/  ISETP.GT.U32.AND P1, PT, R6, R3, PT ;  /* 0x000000030600720c */ /* 0x000fda0003f24070 */
[----:B------:R-:W-:-:S05]  /*e320*/  @!P1 IMAD.IADD R3, R3, 0x1, -R6 ;  /* 0x0000000103039824 */ /* 0x000fca00078e0a06 */
[----:B------:R-:W-:Y:S02]  /*e330*/  ISETP.GE.U32.AND P2, PT, R3, R6, PT ;  /* 0x000000060300720c */ /* 0x000fe40003f46070 */
[----:B------:R-:W-:Y:S02]  /*e340*/  LOP3.LUT R3, R0, R7, RZ, 0x3c, !PT ;  /* 0x0000000700037212 */ /* 0x000fe400078e3cff */
[----:B------:R-:W-:Y:S02]  /*e350*/  @!P1 IADD3 R2, R2, 0x1, RZ ;  /* 0x0000000102029810 */ /* 0x000fe40007ffe0ff */
[----:B------:R-:W-:Y:S02]  /*e360*/  ISETP.GE.AND P0, PT, R3, RZ, PT ;  /* 0x000000ff0300720c */ /* 0x000fe40003f06270 */
[----:B------:R-:W-:-:S05]  /*e370*/  ISETP.NE.AND P1, PT, R7, RZ, PT ;  /* 0x000000ff0700720c */ /* 0x000fca0003f25270 */
[----:B------:R-:W-:-:S06]  /*e380*/  @P2 IADD3 R2, R2, 0x1, RZ ;  /* 0x0000000102022810 */ /* 0x000fcc0007ffe0ff */
[----:B------:R-:W-:Y:S02]  /*e390*/  @!P0 IMAD.MOV R2, RZ, RZ, -R2 ;  /* 0x000000ffff028224 */ /* 0x000fe400078e0a02 */
[----:B------:R-:W-:-:S04]  /*e3a0*/  @!P1 LOP3.LUT R2, RZ, R7, RZ, 0x33, !PT ;  /* 0x00000007ff029212 */ /* 0x000fc800078e33ff */
[----:B------:R-:W-:Y:S01]  /*e3b0*/  IADD3 R3, -R2, RZ, RZ ;  /* 0x000000ff02037210 */ /* 0x000fe20007ffe1ff */
[----:B------:R-:W-:Y:S02]  /*e3c0*/  IMAD R4, R0, R8, RZ ;  /* 0x0000000800047224 */ /* 0x000fe400078e02ff */
[C---:B------:R-:W-:Y:S02]  /*e3d0*/  IMAD R2, R7.reuse, 0x1000000, R2 ;  /* 0x0100000007027824 */ /* 0x040fe400078e0202 */
[----:B------:R-:W-:Y:S01]  /*e3e0*/  IMAD R0, R7, R3, R0 ;  /* 0x0000000307007224 */ /* 0x000fe200078e0200 */
[----:B------:R-:W-:-:S03]  /*e3f0*/  IADD3 R3, R9, -R4, RZ ;  /* 0x8000000409037210 */ /* 0x000fc60007ffe0ff */
[----:B------:R-:W-:-:S05]  /*e400*/  IMAD R0, R0, 0x10000, R2 ;  /* 0x0001000000007824 */ /* 0x000fca00078e0202 */
[----:B------:R1:W-:Y:S01]  /*e410*/  STL [R1+0x28], R0 ;  /* 0x0000280001007387 */ /* 0x0003e20000100800 */
[----:B---3--:R-:W-:-:S05]  /*e420*/  IMAD.IADD R13, R11, 0x1, R13 ;  /* 0x000000010b0d7824 */ /* 0x008fca00078e020d */
[----:B------:R1:W-:Y:S04]  /*e430*/  STL [R1+0x2c], R13 ;  /* 0x00002c0d01007387 */ /* 0x0003e80000100800 */
[----:B------:R1:W-:Y:S01]  /*e440*/  STL [R1+0x24], R3 ;  /* 0x0000240301007387 */ /* 0x0003e20000100800 */
[----:B------:R-:W-:Y:S05]  /*e450*/  BRA `(.L_x_140) ;  /* 0x0000005000007947 */ /* 0x000fea0003800000 */
.L_x_131:
[----:B------:R-:W-:Y:S01]  /*e460*/  MOV R0, c[0x0][0x53c] ;  /* 0x00014f0000007a02 */ /* 0x000fe20000000f00 */
[----:B------:R1:W-:Y:S04]  /*e470*/  STL [R1+0x20], R10 ;  /* 0x0000200a01007387 */ /* 0x0003e80000100800 */
[----:B------:R1:W-:Y:S04]  /*e480*/  STL [R1+0x24], RZ ;  /* 0x000024ff01007387 */ /* 0x0003e80000100800 */
[----:B------:R1:W-:Y:S04]  /*e490*/  STL [R1+0x28], RZ ;  /* 0x000028ff01007387 */ /* 0x0003e80000100800 */
[----:B------:R1:W-:Y:S02]  /*e4a0*/  STL [R1+0x2c], R0 ;  /* 0x00002c0001007387 */ /* 0x0003e40000100800 */
.L_x_140:
[----:B------:R-:W-:Y:S05]  /*e4b0*/  BSYNC B1 ;  /* 0x0000000000017941 */ /* 0x000fea0003800000 */
.L_x_129:
[----:B---3--:R-:W2:Y:S04]  /*e4c0*/  LDL R4, [R1+0x20] ;  /* 0x0000200001047983 */ /* 0x008ea80000100800 */
[----:B------:R-:W2:Y:S04]  /*e4d0*/  LDL R5, [R1+0x24] ;  /* 0x0000240001057983 */ /* 0x000ea80000100800 */
[----:B------:R-:W2:Y:S04]  /*e4e0*/  LDL R6, [R1+0x28] ;  /* 0x0000280001067983 */ /* 0x000ea80000100800 */
[----:B------:R-:W2:Y:S01]  /*e4f0*/  LDL R7, [R1+0x2c] ;  /* 0x00002c0001077983 */ /* 0x000ea20000100800 */
[----:B------:R-:W-:Y:S03]  /*e500*/  WARPSYNC 0xffffffff ;  /* 0xffffffff00007948 */ /* 0x000fe60003800000 */
[----:B------:R-:W-:Y:S01]  /*e510*/  BAR.SYNC.DEFER_BLOCKING 0x4, 0x80 ;  /* 0x0102000000007b1d */ /* 0x000fe20000010000 */
[----:B------:R-:W-:-:S13]  /*e520*/  ISETP.NE.AND P0, PT, R14, RZ, PT ;  /* 0x000000ff0e00720c */ /* 0x000fda0003f05270 */
[----:B--2---:R2:W-:Y:S04]  /*e530*/  @!P0 STS.128 [0x9100], R4 ;  /* 0x00910004ff008388 */ /* 0x0045e80000000c00 */
[----:B------:R-:W-:Y:S06]  /*e540*/  BAR.ARV 0x5, 0x80 ;  /* 0x0142000000007b1d */ /* 0x000fec0000002000 */
.L_x_124:
[----:B-1----:R-:W3:Y:S02]  /*e550*/  LDL R0, [R1+0x2c] ;  /* 0x00002c0001007983 */ /* 0x002ee40000100800 */
[----:B---3--:R-:W-:-:S13]  /*e560*/  ISETP.GE.AND P0, PT, R0, c[0x0][0x53c], PT ;  /* 0x00014f0000007a0c */ /* 0x008fda0003f06270 */
[----:B--2-4-:R-:W-:Y:S01]  /*e570*/  @P0 CALL.REL.NOINC `(.L_x_141) ;  /* 0x0000001000000944 */ /* 0x014fe20003c00000 */
[----:B------:R-:W-:Y:S05]  /*e580*/  BRA `(.L_x_142) ;  /* 0xffff2f2000007947 */ /* 0x000fea000383ffff */
.L_x_141:
[----:B------:R-:W-:Y:S05]  /*e590*/  EXIT ;  /* 0x000000000000794d */ /* 0x000fea0003800000 */
.L_x_32:
[----:B------:R-:W-:Y:S01]  /*e5a0*/  IMAD.MOV.U32 R0, RZ, RZ, R5 ;  /* 0x000000ffff007224 */ /* 0x000fe200078e0005 */
[----:B------:R-:W-:Y:S02]  /*e5b0*/  MOV R2, 0x1 ;  /* 0x0000000100027802 */ /* 0x000fe40000000f00 */
[----:B------:R-:W-:Y:S02]  /*e5c0*/  MOV R3, 0xe5e0 ;  /* 0x0000e5e000037802 */ /* 0x000fe40000000f00 */
[----:B------:R-:W-:Y:S05]  /*e5d0*/  CALL.REL.NOINC `($__internal_2_$__cuda_sm70_shflsync_up_p) ;  /* 0x000024c000007944 */ /* 0x000fea0003c00000 */
[----:B------:R-:W-:Y:S01]  /*e5e0*/  MOV R0, R4 ;  /* 0x0000000400007202 */ /* 0x000fe20000000f00 */
[----:B------:R-:W-:Y:S05]  /*e5f0*/  BRA `(.L_x_143) ;  /* 0xffff1e8000007947 */ /* 0x000fea000383ffff */
.L_x_33:
[----:B------:R-:W-:Y:S01]  /*e600*/  IMAD.MOV.U32 R0, RZ, RZ, R5 ;  /* 0x000000ffff007224 */ /* 0x000fe200078e0005 */
[----:B------:R-:W-:Y:S02]  /*e610*/  MOV R2, 0x2 ;  /* 0x0000000200027802 */ /* 0x000fe40000000f00 */
[----:B------:R-:W-:Y:S02]  /*e620*/  MOV R3, 0xe640 ;  /* 0x0000e64000037802 */ /* 0x000fe40000000f00 */
[----:B------:R-:W-:Y:S05]  /*e630*/  CALL.REL.NOINC `($__internal_2_$__cuda_sm70_shflsync_up_p) ;  /* 0x0000246000007944 */ /* 0x000fea0003c00000 */
[----:B------:R-:W-:Y:S01]  /*e640*/  SEL R0, R4, RZ, P4 ;  /* 0x000000ff04007207 */ /* 0x000fe20002000000 */
[----:B------:R-:W-:Y:S01]  /*e650*/  IMAD.MOV.U32 R2, RZ, RZ, 0x4 ;  /* 0x00000004ff027424 */ /* 0x000fe200078e00ff */
[----:B------:R-:W-:-:S03]  /*e660*/  MOV R3, 0xe690 ;  /* 0x0000e69000037802 */ /* 0x000fc60000000f00 */
[----:B------:R-:W-:Y:S02]  /*e670*/  IMAD.IADD R0, R5, 0x1, R0 ;  /* 0x0000000105007824 */ /* 0x000fe400078e0200 */
        /* <DEDUP_REMOVED lines=13> */
[----:B------:R-:W-:Y:S02]  /*e750*/  MOV R3, 0x1f ;  /* 0x0000001f00037802 */ /* 0x000fe40000000f00 */
[----:B------:R-:W-:Y:S01]  /*e760*/  MOV R2, 0xe7a0 ;  /* 0x0000e7a000027802 */ /* 0x000fe20000000f00 */
[----:B------:R-:W-:-:S04]  /*e770*/  IMAD.IADD R4, R0, 0x1, R4 ;  /* 0x0000000100047824 */ /* 0x000fc800078e0204 */
[----:B------:R-:W-:Y:S02]  /*e780*/  IMAD.MOV.U32 R9, RZ, RZ, R4 ;  /* 0x000000ffff097224 */ /* 0x000fe400078e0004 */
[----:B------:R-:W-:Y:S05]  /*e790*/  CALL.REL.NOINC `($__internal_1_$__cuda_sm70_shflsync_idx_p) ;  /* 0x000022b000007944 */ /* 0x000fea0003c00000 */
[----:B------:R-:W-:Y:S01]  /*e7a0*/  MOV R0, R5 ;  /* 0x0000000500007202 */ /* 0x000fe20000000f00 */
[----:B------:R-:W-:Y:S05]  /*e7b0*/  BRA `(.L_x_144) ;  /* 0xffff1dc000007947 */ /* 0x000fea000383ffff */
.L_x_35:
[----:B------:R-:W-:Y:S02]  /*e7c0*/  SEL R0, RZ, 0x1, P0 ;  /* 0x00000001ff007807 */ /* 0x000fe40000000000 */
[----:B------:R-:W-:Y:S02]  /*e7d0*/  MOV R2, 0xe7f0 ;  /* 0x0000e7f000027802 */ /* 0x000fe40000000f00 */
[----:B------:R-:W-:Y:S05]  /*e7e0*/  CALL.REL.NOINC `($__internal_3_$__cuda_sm70_votesync_ballot) ;  /* 0x0000232000007944 */ /* 0x000fea0003c00000 */
[----:B------:R-:W-:Y:S05]  /*e7f0*/  BRA `(.L_x_145) ;  /* 0xffff1e1000007947 */ /* 0x000fea000383ffff */
.L_x_36:
[----:B------:R-:W-:Y:S01]  /*e800*/  IMAD.MOV.U32 R9, RZ, RZ, R8 ;  /* 0x000000ffff097224 */ /* 0x000fe200078e0008 */
[----:B--2---:R-:W-:Y:S01]  /*e810*/  MOV R5, R14 ;  /* 0x0000000e00057202 */ /* 0x004fe20000000f00 */
[----:B------:R-:W-:Y:S01]  /*e820*/  IMAD.MOV.U32 R3, RZ, RZ, 0x1f ;  /* 0x0000001fff037424 */ /* 0x000fe200078e00ff */
[----:B------:R-:W-:Y:S02]  /*e830*/  MOV R2, 0xe850 ;  /* 0x0000e85000027802 */ /* 0x000fe40000000f00 */
[----:B-1----:R-:W-:Y:S05]  /*e840*/  CALL.REL.NOINC `($__internal_1_$__cuda_sm70_shflsync_idx_p) ;  /* 0x0000220000007944 */ /* 0x002fea0003c00000 */
[----:B------:R-:W-:Y:S01]  /*e850*/  IMAD.MOV.U32 R12, RZ, RZ, R5 ;  /* 0x000000ffff0c7224 */ /* 0x000fe200078e0005 */
[----:B------:R-:W-:Y:S01]  /*e860*/  MOV R9, R7 ;  /* 0x0000000700097202 */ /* 0x000fe20000000f00 */
[----:B------:R-:W-:Y:S01]  /*e870*/  IMAD.MOV.U32 R6, RZ, RZ, RZ ;  /* 0x000000ffff067224 */ /* 0x000fe200078e00ff */
[----:B------:R-:W-:Y:S01]  /*e880*/  MOV R5, R14 ;  /* 0x0000000e00057202 */ /* 0x000fe20000000f00 */
[----:B------:R-:W-:Y:S01]  /*e890*/  IMAD.MOV.U32 R3, RZ, RZ, 0x1f ;  /* 0x0000001fff037424 */ /* 0x000fe200078e00ff */
[----:B------:R-:W-:-:S02]  /*e8a0*/  MOV R2, 0xe8c0 ;  /* 0x0000e8c000027802 */ /* 0x000fc40000000f00 */
[----:B------:R-:W-:Y:S05]  /*e8b0*/  CALL.REL.NOINC `($__internal_1_$__cuda_sm70_shflsync_idx_p) ;  /* 0x0000219000007944 */ /* 0x000fea0003c00000 */
[----:B------:R-:W-:Y:S01]  /*e8c0*/  MOV R11, R5 ;  /* 0x00000005000b7202 */ /* 0x000fe20000000f00 */
[----:B------:R-:W-:Y:S05]  /*e8d0*/  BRA `(.L_x_146) ;  /* 0xffff1d8000007947 */ /* 0x000fea000383ffff */
.L_x_39:
[----:B------:R-:W-:Y:S01]  /*e8e0*/  IMAD.MOV.U32 R9, RZ, RZ, R4 ;  /* 0x000000ffff097224 */ /* 0x000fe200078e0004 */
[----:B------:R-:W-:-:S02]  /*e8f0*/  MOV R3, 0x1f ;  /* 0x0000001f00037802 */ /* 0x000fc40000000f00 */
[----:B------:R-:W-:Y:S02]  /*e900*/  MOV R2, 0xe920 ;  /* 0x0000e92000027802 */ /* 0x000fe40000000f00 */
[----:B-1234-:R-:W-:Y:S05]  /*e910*/  CALL.REL.NOINC `($__internal_1_$__cuda_sm70_shflsync_idx_p) ;  /* 0x0000213000007944 */ /* 0x01efea0003c00000 */
[----:B------:R-:W-:Y:S01]  /*e920*/  MOV R6, R5 ;  /* 0x0000000500067202 */ /* 0x000fe20000000f00 */
[----:B------:R-:W-:Y:S05]  /*e930*/  BRA `(.L_x_38) ;  /* 0xffff1d8000007947 */ /* 0x000fea000383ffff */
.L_x_47:
[----:B-1----:R-:W-:Y:S01]  /*e940*/  IMAD.MOV.U32 R9, RZ, RZ, R6 ;  /* 0x000000ffff097224 */ /* 0x002fe200078e0006 */
[----:B------:R-:W-:Y:S01]  /*e950*/  MOV R5, RZ ;  /* 0x000000ff00057202 */ /* 0x000fe20000000f00 */
[----:B------:R-:W-:Y:S01]  /*e960*/  IMAD.MOV.U32 R3, RZ, RZ, 0x181f ;  /* 0x0000181fff037424 */ /* 0x000fe200078e00ff */
[----:B------:R-:W-:Y:S02]  /*e970*/  MOV R2, 0xe990 ;  /* 0x0000e99000027802 */ /* 0x000fe40000000f00 */
[----:B------:R-:W-:Y:S05]  /*e980*/  CALL.REL.NOINC `($__internal_1_$__cuda_sm70_shflsync_idx_p) ;  /* 0x000020c000007944 */ /* 0x000fea0003c00000 */
[----:B------:R-:W-:Y:S01]  /*e990*/  MOV R8, R5 ;  /* 0x0000000500087202 */ /* 0x000fe20000000f00 */
[----:B------:R-:W-:Y:S05]  /*e9a0*/  BRA `(.L_x_147) ;  /* 0xffff396000007947 */ /* 0x000fea000383ffff */
.L_x_48:
[----:B------:R-:W-:Y:S01]  /*e9b0*/  IMAD.MOV.U32 R9, RZ, RZ, R7 ;  /* 0x000000ffff097224 */ /* 0x000fe200078e0007 */
[----:B------:R-:W-:Y:S01]  /*e9c0*/  MOV R5, RZ ;  /* 0x000000ff00057202 */ /* 0x000fe20000000f00 */
[----:B------:R-:W-:Y:S01]  /*e9d0*/  IMAD.MOV.U32 R3, RZ, RZ, 0x181f ;  /* 0x0000181fff037424 */ /* 0x000fe200078e00ff */
[----:B------:R-:W-:Y:S02]  /*e9e0*/  MOV R2, 0xea00 ;  /* 0x0000ea0000027802 */ /* 0x000fe40000000f00 */
[----:B-12---:R-:W-:Y:S05]  /*e9f0*/  CALL.REL.NOINC `($__internal_1_$__cuda_sm70_shflsync_idx_p) ;  /* 0x0000205000007944 */ /* 0x006fea0003c00000 */
[----:B------:R-:W-:Y:S01]  /*ea00*/  MOV R2, R5 ;  /* 0x0000000500027202 */ /* 0x000fe20000000f00 */
[----:B------:R-:W-:Y:S05]  /*ea10*/  BRA `(.L_x_148) ;  /* 0xffff391000007947 */ /* 0x000fea000383ffff */
.L_x_51:
[----:B------:R-:W-:Y:S01]  /*ea20*/  IMAD.MOV.U32 R9, RZ, RZ, R6 ;  /* 0x000000ffff097224 */ /* 0x000fe200078e0006 */
[----:B------:R-:W-:Y:S01]  /*ea30*/  MOV R5, 0x1 ;  /* 0x0000000100057802 */ /* 0x000fe20000000f00 */
[----:B--2---:R-:W-:Y:S01]  /*ea40*/  IMAD.MOV.U32 R3, RZ, RZ, 0x181f ;  /* 0x0000181fff037424 */ /* 0x004fe200078e00ff */
[----:B----4-:R-:W-:-:S02]  /*ea50*/  MOV R2, 0xea70 ;  /* 0x0000ea7000027802 */ /* 0x010fc40000000f00 */
[----:B-1-3--:R-:W-:Y:S05]  /*ea60*/  CALL.REL.NOINC `($__internal_1_$__cuda_sm70_shflsync_idx_p) ;  /* 0x00001fe000007944 */ /* 0x00afea0003c00000 */
[----:B------:R-:W-:Y:S01]  /*ea70*/  IMAD.MOV.U32 R8, RZ, RZ, R5 ;  /* 0x000000ffff087224 */ /* 0x000fe200078e0005 */
[----:B------:R-:W-:Y:S01]  /*ea80*/  MOV R5, 0x1 ;  /* 0x0000000100057802 */ /* 0x000fe20000000f00 */
[----:B------:R-:W-:Y:S01]  /*ea90*/  IMAD.MOV.U32 R9, RZ, RZ, R7 ;  /* 0x000000ffff097224 */ /* 0x000fe200078e0007 */
[----:B------:R-:W-:-:S02]  /*eaa0*/  MOV R3, 0x181f ;  /* 0x0000181f00037802 */ /* 0x000fc40000000f00 */
[----:B------:R-:W-:Y:S02]  /*eab0*/  MOV R2, 0xead0 ;  /* 0x0000ead000027802 */ /* 0x000fe40000000f00 */
[----:B------:R-:W-:Y:S05]  /*eac0*/  CALL.REL.NOINC `($__internal_1_$__cuda_sm70_shflsync_idx_p) ;  /* 0x00001f8000007944 */ /* 0x000fea0003c00000 */
[----:B------:R-:W-:Y:S01]  /*ead0*/  MOV R2, R5 ;  /* 0x0000000500027202 */ /* 0x000fe20000000f00 */
[----:B------:R-:W-:Y:S05]  /*eae0*/  BRA `(.L_x_149) ;  /* 0xffff393000007947 */ /* 0x000fea000383ffff */
.L_x_54:
[----:B------:R-:W-:Y:S01]  /*eaf0*/  IMAD.MOV.U32 R9, RZ, RZ, R6 ;  /* 0x000000ffff097224 */ /* 0x000fe200078e0006 */
[----:B------:R-:W-:Y:S01]  /*eb00*/  MOV R5, 0x2 ;  /* 0x0000000200057802 */ /* 0x000fe20000000f00 */
[----:B-1----:R-:W-:Y:S01]  /*eb10*/  IMAD.MOV.U32 R3, RZ, RZ, 0x181f ;  /* 0x0000181fff037424 */ /* 0x002fe200078e00ff */
[----:B----4-:R-:W-:Y:S02]  /*eb20*/  MOV R2, 0xeb40 ;  /* 0x0000eb4000027802 */ /* 0x010fe40000000f00 */
[----:B--23--:R-:W-:Y:S05]  /*eb30*/  CALL.REL.NOINC `($__internal_1_$__cuda_sm70_shflsync_idx_p) ;  /* 0x00001f1000007944 */ /* 0x00cfea0003c00000 */
[----:B------:R-:W-:Y:S01]  /*eb40*/  MOV R8, R5 ;  /* 0x0000000500087202 */ /* 0x000fe20000000f00 */
[----:B------:R-:W-:Y:S05]  /*eb50*/  BRA `(.L_x_150) ;  /* 0xffff39a000007947 */ /* 0x000fea000383ffff */
.L_x_55:
[----:B------:R-:W-:Y:S01]  /*eb60*/  IMAD.MOV.U32 R9, RZ, RZ, R7 ;  /* 0x000000ffff097224 */ /* 0x000fe200078e0007 */
[----:B------:R-:W-:Y:S01]  /*eb70*/  MOV R5, 0x2 ;  /* 0x0000000200057802 */ /* 0x000fe20000000f00 */
[----:B------:R-:W-:Y:S01]  /*eb80*/  IMAD.MOV.U32 R3, RZ, RZ, 0x181f ;  /* 0x0000181fff037424 */ /* 0x000fe200078e00ff */
[----:B----4-:R-:W-:Y:S02]  /*eb90*/  MOV R2, 0xebb0 ;  /* 0x0000ebb000027802 */ /* 0x010fe40000000f00 */
[----:B-123--:R-:W-:Y:S05]  /*eba0*/  CALL.REL.NOINC `($__internal_1_$__cuda_sm70_shflsync_idx_p) ;  /* 0x00001ea000007944 */ /* 0x00efea0003c00000 */
[----:B------:R-:W-:Y:S01]  /*ebb0*/  MOV R2, R5 ;  /* 0x0000000500027202 */ /* 0x000fe20000000f00 */
[----:B------:R-:W-:Y:S05]  /*ebc0*/  BRA `(.L_x_151) ;  /* 0xffff395000007947 */ /* 0x000fea000383ffff */
.L_x_58:
[----:B------:R-:W-:Y:S01]  /*ebd0*/  IMAD.MOV.U32 R9, RZ, RZ, R6 ;  /* 0x000000ffff097224 */ /* 0x000fe200078e0006 */
[----:B------:R-:W-:Y:S01]  /*ebe0*/  MOV R5, 0x3 ;  /* 0x0000000300057802 */ /* 0x000fe20000000f00 */
[----:B-1----:R-:W-:Y:S01]  /*ebf0*/  IMAD.MOV.U32 R3, RZ, RZ, 0x181f ;  /* 0x0000181fff037424 */ /* 0x002fe200078e00ff */
[----:B------:R-:W-:-:S02]  /*ec00*/  MOV R2, 0xec20 ;  /* 0x0000ec2000027802 */ /* 0x000fc40000000f00 */
[----:B--234-:R-:W-:Y:S05]  /*ec10*/  CALL.REL.NOINC `($__internal_1_$__cuda_sm70_shflsync_idx_p) ;  /* 0x00001e3000007944 */ /* 0x01cfea0003c00000 */
        /* <DEDUP_REMOVED lines=8> */
.L_x_61:
[----:B------:R-:W-:Y:S01]  /*eca0*/  IMAD.MOV.U32 R9, RZ, RZ, R6 ;  /* 0x000000ffff097224 */ /* 0x000fe200078e0006 */
[----:B------:R-:W-:Y:S01]  /*ecb0*/  MOV R5, 0x4 ;  /* 0x0000000400057802 */ /* 0x000fe20000000f00 */
[----:B-1----:R-:W-:Y:S01]  /*ecc0*/  IMAD.MOV.U32 R3, RZ, RZ, 0x181f ;  /* 0x0000181fff037424 */ /* 0x002fe200078e00ff */
[----:B------:R-:W-:Y:S02]  /*ecd0*/  MOV R2, 0xecf0 ;  /* 0x0000ecf000027802 */ /* 0x000fe40000000f00 */
[----:B--234-:R-:W-:Y:S05]  /*ece0*/  CALL.REL.NOINC `($__internal_1_$__cuda_sm70_shflsync_idx_p) ;  /* 0x00001d6000007944 */ /* 0x01cfea0003c00000 */
[----:B------:R-:W-:Y:S01]  /*ecf0*/  MOV R8, R5 ;  /* 0x0000000500087202 */ /* 0x000fe20000000f00 */
[----:B------:R-:W-:Y:S05]  /*ed00*/  BRA `(.L_x_153) ;  /* 0xffff39e000007947 */ /* 0x000fea000383ffff */
.L_x_62:
[----:B------:R-:W-:Y:S01]  /*ed10*/  IMAD.MOV.U32 R9, RZ, RZ, R7 ;  /* 0x000000ffff097224 */ /* 0x000fe200078e0007 */
[----:B------:R-:W-:Y:S01]  /*ed20*/  MOV R5, 0x4 ;  /* 0x0000000400057802 */ /* 0x000fe20000000f00 */
[----:B-1----:R-:W-:Y:S01]  /*ed30*/  IMAD.MOV.U32 R3, RZ, RZ, 0x181f ;  /* 0x0000181fff037424 */ /* 0x002fe200078e00ff */
[----:B------:R-:W-:Y:S02]  /*ed40*/  MOV R2, 0xed60 ;  /* 0x0000ed6000027802 */ /* 0x000fe40000000f00 */
[----:B--234-:R-:W-:Y:S05]  /*ed50*/  CALL.REL.NOINC `($__internal_1_$__cuda_sm70_shflsync_idx_p) ;  /* 0x00001cf000007944 */ /* 0x01cfea0003c00000 */
[----:B------:R-:W-:Y:S01]  /*ed60*/  MOV R2, R5 ;  /* 0x0000000500027202 */ /* 0x000fe20000000f00 */
[----:B------:R-:W-:Y:S05]  /*ed70*/  BRA `(.L_x_154) ;  /* 0xffff399000007947 */ /* 0x000fea000383ffff */
.L_x_65:
[----:B------:R-:W-:Y:S01]  /*ed80*/  IMAD.MOV.U32 R9, RZ, RZ, R6 ;  /* 0x000000ffff097224 */ /* 0x000fe200078e0006 */
[----:B------:R-:W-:Y:S01]  /*ed90*/  MOV R5, 0x5 ;  /* 0x0000000500057802 */ /* 0x000fe20000000f00 */
[----:B--2---:R-:W-:Y:S01]  /*eda0*/  IMAD.MOV.U32 R3, RZ, RZ, 0x181f ;  /* 0x0000181fff037424 */ /* 0x004fe200078e00ff */
[----:B---3--:R-:W-:-:S02]  /*edb0*/  MOV R2, 0xedd0 ;  /* 0x0000edd000027802 */ /* 0x008fc40000000f00 */
[----:B-1--4-:R-:W-:Y:S05]  /*edc0*/  CALL.REL.NOINC `($__internal_1_$__cuda_sm70_shflsync_idx_p) ;  /* 0x00001c8000007944 */ /* 0x012fea0003c00000 */
        /* <DEDUP_REMOVED lines=8> */
.L_x_68:
[----:B------:R-:W-:Y:S01]  /*ee50*/  IMAD.MOV.U32 R9, RZ, RZ, R6 ;  /* 0x000000ffff097224 */ /* 0x000fe200078e0006 */
[----:B------:R-:W-:Y:S01]  /*ee60*/  MOV R5, 0x6 ;  /* 0x0000000600057802 */ /* 0x000fe20000000f00 */
[----:B-1----:R-:W-:Y:S01]  /*ee70*/  IMAD.MOV.U32 R3, RZ, RZ, 0x181f ;  /* 0x0000181fff037424 */ /* 0x002fe200078e00ff */
[----:B---3--:R-:W-:Y:S02]  /*ee80*/  MOV R2, 0xeea0 ;  /* 0x0000eea000027802 */ /* 0x008fe40000000f00 */
[----:B--2-4-:R-:W-:Y:S05]  /*ee90*/  CALL.REL.NOINC `($__internal_1_$__cuda_sm70_shflsync_idx_p) ;  /* 0x00001bb000007944 */ /* 0x014fea0003c00000 */
[----:B------:R-:W-:Y:S01]  /*eea0*/  MOV R8, R5 ;  /* 0x0000000500087202 */ /* 0x000fe20000000f00 */
[----:B------:R-:W-:Y:S05]  /*eeb0*/  BRA `(.L_x_156) ;  /* 0xffff3a2000007947 */ /* 0x000fea000383ffff */
.L_x_69:
[----:B------:R-:W-:Y:S01]  /*eec0*/  IMAD.MOV.U32 R9, RZ, RZ, R7 ;  /* 0x000000ffff097224 */ /* 0x000fe200078e0007 */
[----:B------:R-:W-:Y:S01]  /*eed0*/  MOV R5, 0x6 ;  /* 0x0000000600057802 */ /* 0x000fe20000000f00 */
[----:B------:R-:W-:Y:S01]  /*eee0*/  IMAD.MOV.U32 R3, RZ, RZ, 0x181f ;  /* 0x0000181fff037424 */ /* 0x000fe200078e00ff */
[----:B---3--:R-:W-:Y:S02]  /*eef0*/  MOV R2, 0xef10 ;  /* 0x0000ef1000027802 */ /* 0x008fe40000000f00 */
[----:B-12-4-:R-:W-:Y:S05]  /*ef00*/  CALL.REL.NOINC `($__internal_1_$__cuda_sm70_shflsync_idx_p) ;  /* 0x00001b4000007944 */ /* 0x016fea0003c00000 */
[----:B------:R-:W-:Y:S01]  /*ef10*/  MOV R2, R5 ;  /* 0x0000000500027202 */ /* 0x000fe20000000f00 */
[----:B------:R-:W-:Y:S05]  /*ef20*/  BRA `(.L_x_157) ;  /* 0xffff39d000007947 */ /* 0x000fea000383ffff */
.L_x_72:
        /* <DEDUP_REMOVED lines=13> */
.L_x_77:
[----:B---3--:R2:W5:Y:S01]  /*f000*/  LDL R0, [R1] ;  /* 0x0000000001007983 */ /* 0x0085620000100800 */
[----:B-1----:R-:W-:Y:S01]  /*f010*/  IMAD.MOV.U32 R3, RZ, RZ, 0x2 ;  /* 0x00000002ff037424 */ /* 0x002fe200078e00ff */
[----:B------:R-:W-:Y:S01]  /*f020*/  MOV R10, 0x1f ;  /* 0x0000001f000a7802 */ /* 0x000fe20000000f00 */
[----:B------:R-:W-:Y:S01]  /*f030*/  IMAD.MOV.U32 R9, RZ, RZ, -0x1 ;  /* 0xffffffffff097424 */ /* 0x000fe200078e00ff */
[----:B------:R-:W-:Y:S02]  /*f040*/  MOV R2, 0xf060 ;  /* 0x0000f06000027802 */ /* 0x000fe40000000f00 */
[----:B--2--5:R-:W-:Y:S05]  /*f050*/  CALL.REL.NOINC `($__internal_0_$__cuda_sm70_shflsync_bfly_p) ;  /* 0x000019b000007944 */ /* 0x024fea0003c00000 */
[----:B------:R-:W2:Y:S01]  /*f060*/  LDL.LU R2, [R1] ;  /* 0x0000000001027983 */ /* 0x000ea20000300800 */
[----:B------:R-:W-:Y:S01]  /*f070*/  MOV R3, 0x1 ;  /* 0x0000000100037802 */ /* 0x000fe20000000f00 */
[----:B--2---:R-:W-:Y:S01]  /*f080*/  FADD.FTZ R7, R2, R0 ;  /* 0x0000000002077221 */ /* 0x004fe20000010000 */
[----:B------:R-:W-:-:S04]  /*f090*/  MOV R2, 0xf0c0 ;  /* 0x0000f0c000027802 */ /* 0x000fc80000000f00 */
[----:B------:R-:W-:Y:S02]  /*f0a0*/  MOV R0, R7 ;  /* 0x0000000700007202 */ /* 0x000fe40000000f00 */
[----:B------:R-:W-:Y:S05]  /*f0b0*/  CALL.REL.NOINC `($__internal_0_$__cuda_sm70_shflsync_bfly_p) ;  /* 0x0000195000007944 */ /* 0x000fea0003c00000 */
[----:B------:R-:W-:Y:S02]  /*f0c0*/  FADD.FTZ R4, R7, R0 ;  /* 0x0000000007047221 */ /* 0x000fe40000010000 */
[----:B------:R1:W5:Y:S01]  /*f0d0*/  LDL R0, [R1+0x4] ;  /* 0x0000040001007983 */ /* 0x0003620000100800 */
[----:B------:R-:W-:Y:S02]  /*f0e0*/  MOV R3, 0x2 ;  /* 0x0000000200037802 */ /* 0x000fe40000000f00 */
[----:B------:R-:W-:Y:S02]  /*f0f0*/  MOV R2, 0xf110 ;  /* 0x0000f11000027802 */ /* 0x000fe40000000f00 */
[----:B-1---5:R-:W-:Y:S05]  /*f100*/  CALL.REL.NOINC `($__internal_0_$__cuda_sm70_shflsync_bfly_p) ;  /* 0x0000190000007944 */ /* 0x022fea0003c00000 */
[----:B------:R-:W2:Y:S01]  /*f110*/  LDL.LU R2, [R1+0x4] ;  /* 0x0000040001027983 */ /* 0x000ea20000300800 */
        /* <DEDUP_REMOVED lines=27> */
[----:B------:R-:W-:Y:S01]  /*f2d0*/  MOV R9, R0 ;  /* 0x0000000000097202 */ /* 0x000fe20000000f00 */
[----:B------:R-:W-:Y:S05]  /*f2e0*/  BRA `(.L_x_159) ;  /* 0xffffb1f000007947 */ /* 0x000fea000383ffff */
.L_x_84:
[----:B-1-34-:R-:W-:Y:S01]  /*f2f0*/  IMAD.MOV.U32 R9, RZ, RZ, R6 ;  /* 0x000000ffff097224 */ /* 0x01afe200078e0006 */
[----:B------:R-:W-:Y:S01]  /*f300*/  MOV R5, RZ ;  /* 0x000000ff00057202 */ /* 0x000fe20000000f00 */
[----:B------:R-:W-:Y:S01]  /*f310*/  IMAD.MOV.U32 R3, RZ, RZ, 0x181f ;  /* 0x0000181fff037424 */ /* 0x000fe200078e00ff */
[----:B------:R-:W-:Y:S02]  /*f320*/  MOV R2, 0xf340 ;  /* 0x0000f34000027802 */ /* 0x000fe40000000f00 */
[----:B------:R-:W-:Y:S05]  /*f330*/  CALL.REL.NOINC `($__internal_1_$__cuda_sm70_shflsync_idx_p) ;  /* 0x0000171000007944 */ /* 0x000fea0003c00000 */
[----:B------:R-:W-:Y:S01]  /*f340*/  MOV R8, R5 ;  /* 0x0000000500087202 */ /* 0x000fe20000000f00 */
[----:B------:R-:W-:Y:S05]  /*f350*/  BRA `(.L_x_160) ;  /* 0xffffc7c000007947 */ /* 0x000fea000383ffff */
.L_x_85:
[----:B------:R-:W-:Y:S01]  /*f360*/  IMAD.MOV.U32 R9, RZ, RZ, R7 ;  /* 0x000000ffff097224 */ /* 0x000fe200078e0007 */
[----:B------:R-:W-:Y:S01]  /*f370*/  MOV R5, RZ ;  /* 0x000000ff00057202 */ /* 0x000fe20000000f00 */
[----:B------:R-:W-:Y:S01]  /*f380*/  IMAD.MOV.U32 R3, RZ, RZ, 0x181f ;  /* 0x0000181fff037424 */ /* 0x000fe200078e00ff */
[----:B------:R-:W-:Y:S02]  /*f390*/  MOV R2, 0xf3b0 ;  /* 0x0000f3b000027802 */ /* 0x000fe40000000f00 */
[----:B-12---:R-:W-:Y:S05]  /*f3a0*/  CALL.REL.NOINC `($__internal_1_$__cuda_sm70_shflsync_idx_p) ;  /* 0x000016a000007944 */ /* 0x006fea0003c00000 */
[----:B------:R-:W-:Y:S01]  /*f3b0*/  MOV R2, R5 ;  /* 0x0000000500027202 */ /* 0x000fe20000000f00 */
[----:B------:R-:W-:Y:S05]  /*f3c0*/  BRA `(.L_x_161) ;  /* 0xffffc77000007947 */ /* 0x000fea000383ffff */
.L_x_86:
[----:B------:R-:W-:Y:S01]  /*f3d0*/  IMAD.MOV.U32 R9, RZ, RZ, R6 ;  /* 0x000000ffff097224 */ /* 0x000fe200078e0006 */
[----:B------:R-:W-:Y:S01]  /*f3e0*/  MOV R5, 0x1 ;  /* 0x0000000100057802 */ /* 0x000fe20000000f00 */
[----:B--2---:R-:W-:Y:S01]  /*f3f0*/  IMAD.MOV.U32 R3, RZ, RZ, 0x181f ;  /* 0x0000181fff037424 */ /* 0x004fe200078e00ff */
[----:B------:R-:W-:-:S02]  /*f400*/  MOV R2, 0xf420 ;  /* 0x0000f42000027802 */ /* 0x000fc40000000f00 */
        /* <DEDUP_REMOVED lines=9> */
.L_x_87:
[----:B------:R-:W-:Y:S01]  /*f4a0*/  IMAD.MOV.U32 R9, RZ, RZ, R6 ;  /* 0x000000ffff097224 */ /* 0x000fe200078e0006 */
[----:B------:R-:W-:Y:S01]  /*f4b0*/  MOV R5, 0x2 ;  /* 0x0000000200057802 */ /* 0x000fe20000000f00 */
[----:B-1----:R-:W-:Y:S01]  /*f4c0*/  IMAD.MOV.U32 R3, RZ, RZ, 0x181f ;  /* 0x0000181fff037424 */ /* 0x002fe200078e00ff */
[----:B------:R-:W-:Y:S02]  /*f4d0*/  MOV R2, 0xf4f0 ;  /* 0x0000f4f000027802 */ /* 0x000fe40000000f00 */
[----:B---34-:R-:W-:Y:S05]  /*f4e0*/  CALL.REL.NOINC `($__internal_1_$__cuda_sm70_shflsync_idx_p) ;  /* 0x0000156000007944 */ /* 0x018fea0003c00000 */
[----:B------:R-:W-:Y:S01]  /*f4f0*/  MOV R8, R5 ;  /* 0x0000000500087202 */ /* 0x000fe20000000f00 */
[----:B------:R-:W-:Y:S05]  /*f500*/  BRA `(.L_x_163) ;  /* 0xffffc74000007947 */ /* 0x000fea000383ffff */
.L_x_88:
[----:B------:R-:W-:Y:S01]  /*f510*/  IMAD.MOV.U32 R9, RZ, RZ, R7 ;  /* 0x000000ffff097224 */ /* 0x000fe200078e0007 */
[----:B------:R-:W-:Y:S01]  /*f520*/  MOV R5, 0x2 ;  /* 0x0000000200057802 */ /* 0x000fe20000000f00 */
[----:B-1----:R-:W-:Y:S01]  /*f530*/  IMAD.MOV.U32 R3, RZ, RZ, 0x181f ;  /* 0x0000181fff037424 */ /* 0x002fe200078e00ff */
[----:B------:R-:W-:Y:S02]  /*f540*/  MOV R2, 0xf560 ;  /* 0x0000f56000027802 */ /* 0x000fe40000000f00 */
[----:B--234-:R-:W-:Y:S05]  /*f550*/  CALL.REL.NOINC `($__internal_1_$__cuda_sm70_shflsync_idx_p) ;  /* 0x000014f000007944 */ /* 0x01cfea0003c00000 */
[----:B------:R-:W-:Y:S01]  /*f560*/  MOV R2, R5 ;  /* 0x0000000500027202 */ /* 0x000fe20000000f00 */
[----:B------:R-:W-:Y:S05]  /*f570*/  BRA `(.L_x_164) ;  /* 0xffffc6f000007947 */ /* 0x000fea000383ffff */
.L_x_89:
[----:B------:R-:W-:Y:S01]  /*f580*/  IMAD.MOV.U32 R9, RZ, RZ, R6 ;  /* 0x000000ffff097224 */ /* 0x000fe200078e0006 */
[----:B------:R-:W-:Y:S01]  /*f590*/  MOV R5, 0x3 ;  /* 0x0000000300057802 */ /* 0x000fe20000000f00 */
[----:B--2---:R-:W-:Y:S01]  /*f5a0*/  IMAD.MOV.U32 R3, RZ, RZ, 0x181f ;  /* 0x0000181fff037424 */ /* 0x004fe200078e00ff */
[----:B------:R-:W-:-:S02]  /*f5b0*/  MOV R2, 0xf5d0 ;  /* 0x0000f5d000027802 */ /* 0x000fc40000000f00 */
[----:B-1-34-:R-:W-:Y:S05]  /*f5c0*/  CALL.REL.NOINC `($__internal_1_$__cuda_sm70_shflsync_idx_p) ;  /* 0x0000148000007944 */ /* 0x01afea0003c00000 */
        /* <DEDUP_REMOVED lines=8> */
.L_x_90:
[----:B------:R-:W-:Y:S01]  /*f650*/  IMAD.MOV.U32 R9, RZ, RZ, R6 ;  /* 0x000000ffff097224 */ /* 0x000fe200078e0006 */
[----:B------:R-:W-:Y:S01]  /*f660*/  MOV R5, 0x4 ;  /* 0x0000000400057802 */ /* 0x000fe20000000f00 */
[----:B--2---:R-:W-:Y:S01]  /*f670*/  IMAD.MOV.U32 R3, RZ, RZ, 0x181f ;  /* 0x0000181fff037424 */ /* 0x004fe200078e00ff */
[----:B------:R-:W-:Y:S02]  /*f680*/  MOV R2, 0xf6a0 ;  /* 0x0000f6a000027802 */ /* 0x000fe40000000f00 */
[----:B-1-34-:R-:W-:Y:S05]  /*f690*/  CALL.REL.NOINC `($__internal_1_$__cuda_sm70_shflsync_idx_p) ;  /* 0x000013b000007944 */ /* 0x01afea0003c00000 */
[----:B------:R-:W-:Y:S01]  /*f6a0*/  MOV R8, R5 ;  /* 0x0000000500087202 */ /* 0x000fe20000000f00 */
[----:B------:R-:W-:Y:S05]  /*f6b0*/  BRA `(.L_x_166) ;  /* 0xffffc6c000007947 */ /* 0x000fea000383ffff */
.L_x_91:
[----:B------:R-:W-:Y:S01]  /*f6c0*/  IMAD.MOV.U32 R9, RZ, RZ, R7 ;  /* 0x000000ffff097224 */ /* 0x000fe200078e0007 */
[----:B------:R-:W-:Y:S01]  /*f6d0*/  MOV R5, 0x4 ;  /* 0x0000000400057802 */ /* 0x000fe20000000f00 */
[----:B--2---:R-:W-:Y:S01]  /*f6e0*/  IMAD.MOV.U32 R3, RZ, RZ, 0x181f ;  /* 0x0000181fff037424 */ /* 0x004fe200078e00ff */
[----:B------:R-:W-:Y:S02]  /*f6f0*/  MOV R2, 0xf710 ;  /* 0x0000f71000027802 */ /* 0x000fe40000000f00 */
[----:B-1-34-:R-:W-:Y:S05]  /*f700*/  CALL.REL.NOINC `($__internal_1_$__cuda_sm70_shflsync_idx_p) ;  /* 0x0000134000007944 */ /* 0x01afea0003c00000 */
[----:B------:R-:W-:Y:S01]  /*f710*/  MOV R2, R5 ;  /* 0x0000000500027202 */ /* 0x000fe20000000f00 */
[----:B------:R-:W-:Y:S05]  /*f720*/  BRA `(.L_x_167) ;  /* 0xffffc67000007947 */ /* 0x000fea000383ffff */
.L_x_92:
        /* <DEDUP_REMOVED lines=13> */
.L_x_93:
[----:B------:R-:W-:Y:S01]  /*f800*/  IMAD.MOV.U32 R9, RZ, RZ, R6 ;  /* 0x000000ffff097224 */ /* 0x000fe200078e0006 */
[----:B------:R-:W-:Y:S01]  /*f810*/  MOV R5, 0x6 ;  /* 0x0000000600057802 */ /* 0x000fe20000000f00 */
[----:B--2---:R-:W-:Y:S01]  /*f820*/  IMAD.MOV.U32 R3, RZ, RZ, 0x181f ;  /* 0x0000181fff037424 */ /* 0x004fe200078e00ff */
[----:B------:R-:W-:Y:S02]  /*f830*/  MOV R2, 0xf850 ;  /* 0x0000f85000027802 */ /* 0x000fe40000000f00 */
[----:B-1--4-:R-:W-:Y:S05]  /*f840*/  CALL.REL.NOINC `($__internal_1_$__cuda_sm70_shflsync_idx_p) ;  /* 0x0000120000007944 */ /* 0x012fea0003c00000 */
[----:B------:R-:W-:Y:S01]  /*f850*/  MOV R8, R5 ;  /* 0x0000000500087202 */ /* 0x000fe20000000f00 */
[----:B------:R-:W-:Y:S05]  /*f860*/  BRA `(.L_x_169) ;  /* 0xffffc64000007947 */ /* 0x000fea000383ffff */
.L_x_94:
[----:B------:R-:W-:Y:S01]  /*f870*/  IMAD.MOV.U32 R9, RZ, RZ, R7 ;  /* 0x000000ffff097224 */ /* 0x000fe200078e0007 */
[----:B------:R-:W-:Y:S01]  /*f880*/  MOV R5, 0x6 ;  /* 0x0000000600057802 */ /* 0x000fe20000000f00 */
[----:B--2---:R-:W-:Y:S01]  /*f890*/  IMAD.MOV.U32 R3, RZ, RZ, 0x181f ;  /* 0x0000181fff037424 */ /* 0x004fe200078e00ff */
[----:B------:R-:W-:Y:S02]  /*f8a0*/  MOV R2, 0xf8c0 ;  /* 0x0000f8c000027802 */ /* 0x000fe40000000f00 */
[----:B-1-34-:R-:W-:Y:S05]  /*f8b0*/  CALL.REL.NOINC `($__internal_1_$__cuda_sm70_shflsync_idx_p) ;  /* 0x0000119000007944 */ /* 0x01afea0003c00000 */
[----:B------:R-:W-:Y:S01]  /*f8c0*/  MOV R2, R5 ;  /* 0x0000000500027202 */ /* 0x000fe20000000f00 */
[----:B------:R-:W-:Y:S05]  /*f8d0*/  BRA `(.L_x_170) ;  /* 0xffffc5f000007947 */ /* 0x000fea000383ffff */
.L_x_95:
[----:B------:R-:W-:Y:S01]  /*f8e0*/  IMAD.MOV.U32 R9, RZ, RZ, R6 ;  /* 0x000000ffff097224 */ /* 0x000fe200078e0006 */
[----:B------:R-:W-:Y:S01]  /*f8f0*/  MOV R5, 0x7 ;  /* 0x0000000700057802 */ /* 0x000fe20000000f00 */
[----:B-1----:R-:W-:Y:S01]  /*f900*/  IMAD.MOV.U32 R3, RZ, RZ, 0x181f ;  /* 0x0000181fff037424 */ /* 0x002fe200078e00ff */
[----:B------:R-:W-:-:S02]  /*f910*/  MOV R2, 0xf930 ;  /* 0x0000f93000027802 */ /* 0x000fc40000000f00 */
[----:B--2-4-:R-:W-:Y:S05]  /*f920*/  CALL.REL.NOINC `($__internal_1_$__cuda_sm70_shflsync_idx_p) ;  /* 0x0000112000007944 */ /* 0x014fea0003c00000 */
        /* <DEDUP_REMOVED lines=8> */
.L_x_97:
[----:B------:R-:W-:Y:S01]  /*f9b0*/  IMAD.MOV.U32 R9, RZ, RZ, R13 ;  /* 0x000000ffff097224 */ /* 0x000fe200078e000d */
[----:B------:R-:W-:Y:S01]  /*f9c0*/  MOV R5, RZ ;  /* 0x000000ff00057202 */ /* 0x000fe20000000f00 */
[----:B------:R-:W-:Y:S01]  /*f9d0*/  IMAD.MOV.U32 R3, RZ, RZ, 0x1c1f ;  /* 0x00001c1fff037424 */ /* 0x000fe200078e00ff */
[----:B------:R-:W-:Y:S02]  /*f9e0*/  MOV R2, 0xfa00 ;  /* 0x0000fa0000027802 */ /* 0x000fe40000000f00 */
[----:B------:R-:W-:Y:S05]  /*f9f0*/  CALL.REL.NOINC `($__internal_1_$__cuda_sm70_shflsync_idx_p) ;  /* 0x0000105000007944 */ /* 0x000fea0003c00000 */
[----:B------:R-:W-:Y:S01]  /*fa00*/  MOV R12, R5 ;  /* 0x00000005000c7202 */ /* 0x000fe20000000f00 */
[----:B------:R-:W-:Y:S05]  /*fa10*/  BRA `(.L_x_172) ;  /* 0xffffc7e000007947 */ /* 0x000fea000383ffff */
.L_x_98:
[----:B------:R-:W-:Y:S01]  /*fa20*/  IMAD.MOV.U32 R9, RZ, RZ, R20 ;  /* 0x000000ffff097224 */ /* 0x000fe200078e0014 */
[----:B------:R-:W-:Y:S01]  /*fa30*/  MOV R5, RZ ;  /* 0x000000ff00057202 */ /* 0x000fe20000000f00 */
[----:B------:R-:W-:Y:S01]  /*fa40*/  IMAD.MOV.U32 R3, RZ, RZ, 0x1c1f ;  /* 0x00001c1fff037424 */ /* 0x000fe200078e00ff */
[----:B------:R-:W-:Y:S02]  /*fa50*/  MOV R2, 0xfa70 ;  /* 0x0000fa7000027802 */ /* 0x000fe40000000f00 */
[----:B-12---:R-:W-:Y:S05]  /*fa60*/  CALL.REL.NOINC `($__internal_1_$__cuda_sm70_shflsync_idx_p) ;  /* 0x00000fe000007944 */ /* 0x006fea0003c00000 */
[----:B------:R-:W-:Y:S01]  /*fa70*/  MOV R2, R5 ;  /* 0x0000000500027202 */ /* 0x000fe20000000f00 */
[----:B------:R-:W-:Y:S05]  /*fa80*/  BRA `(.L_x_173) ;  /* 0xffffc79000007947 */ /* 0x000fea000383ffff */
.L_x_101:
        /* <DEDUP_REMOVED lines=13> */
.L_x_104:
[----:B------:R-:W-:Y:S01]  /*fb60*/  IMAD.MOV.U32 R9, RZ, RZ, R13 ;  /* 0x000000ffff097224 */ /* 0x000fe200078e000d */
[----:B------:R-:W-:Y:S01]  /*fb70*/  MOV R5, 0x2 ;  /* 0x0000000200057802 */ /* 0x000fe20000000f00 */
[----:B--2---:R-:W-:Y:S01]  /*fb80*/  IMAD.MOV.U32 R3, RZ, RZ, 0x1c1f ;  /* 0x00001c1fff037424 */ /* 0x004fe200078e00ff */
[----:B----4-:R-:W-:Y:S02]  /*fb90*/  MOV R2, 0xfbb0 ;  /* 0x0000fbb000027802 */ /* 0x010fe40000000f00 */
[----:B-1-3--:R-:W-:Y:S05]  /*fba0*/  CALL.REL.NOINC `($__internal_1_$__cuda_sm70_shflsync_idx_p) ;  /* 0x00000ea000007944 */ /* 0x00afea0003c00000 */
[----:B------:R-:W-:Y:S01]  /*fbb0*/  MOV R12, R5 ;  /* 0x00000005000c7202 */ /* 0x000fe20000000f00 */
[----:B------:R-:W-:Y:S05]  /*fbc0*/  BRA `(.L_x_175) ;  /* 0xffffcc0000007947 */ /* 0x000fea000383ffff */
.L_x_105:
[----:B------:R-:W-:Y:S01]  /*fbd0*/  IMAD.MOV.U32 R9, RZ, RZ, R20 ;  /* 0x000000ffff097224 */ /* 0x000fe200078e0014 */
[----:B------:R-:W-:Y:S01]  /*fbe0*/  MOV R5, 0x2 ;  /* 0x0000000200057802 */ /* 0x000fe20000000f00 */
[----:B--2---:R-:W-:Y:S01]  /*fbf0*/  IMAD.MOV.U32 R3, RZ, RZ, 0x1c1f ;  /* 0x00001c1fff037424 */ /* 0x004fe200078e00ff */
[----:B----4-:R-:W-:Y:S02]  /*fc00*/  MOV R2, 0xfc20 ;  /* 0x0000fc2000027802 */ /* 0x010fe40000000f00 */
[----:B-1-3--:R-:W-:Y:S05]  /*fc10*/  CALL.REL.NOINC `($__internal_1_$__cuda_sm70_shflsync_idx_p) ;  /* 0x00000e3000007944 */ /* 0x00afea0003c00000 */
[----:B------:R-:W-:Y:S01]  /*fc20*/  MOV R2, R5 ;  /* 0x0000000500027202 */ /* 0x000fe20000000f00 */
[----:B------:R-:W-:Y:S05]  /*fc30*/  BRA `(.L_x_176) ;  /* 0xffffcbb000007947 */ /* 0x000fea000383ffff */
.L_x_108:
[----:B------:R-:W-:Y:S01]  /*fc40*/  IMAD.MOV.U32 R9, RZ, RZ, R13 ;  /* 0x000000ffff097224 */ /* 0x000fe200078e000d */
[----:B------:R-:W-:Y:S01]  /*fc50*/  MOV R5, 0x3 ;  /* 0x0000000300057802 */ /* 0x000fe20000000f00 */
[----:B-1----:R-:W-:Y:S01]  /*fc60*/  IMAD.MOV.U32 R3, RZ, RZ, 0x1c1f ;  /* 0x00001c1fff037424 */ /* 0x002fe200078e00ff */
[----:B----4-:R-:W-:-:S02]  /*fc70*/  MOV R2, 0xfc90 ;  /* 0x0000fc9000027802 */ /* 0x010fc40000000f00 */
[----:B--23--:R-:W-:Y:S05]  /*fc80*/  CALL.REL.NOINC `($__internal_1_$__cuda_sm70_shflsync_idx_p) ;  /* 0x00000dc000007944 */ /* 0x00cfea0003c00000 */
        /* <DEDUP_REMOVED lines=8> */
.L_x_112:
[----:B------:R-:W-:Y:S01]  /*fd10*/  IMAD.MOV.U32 R9, RZ, RZ, R6 ;  /* 0x000000ffff097224 */ /* 0x000fe200078e0006 */
[----:B------:R-:W-:Y:S01]  /*fd20*/  MOV R5, RZ ;  /* 0x000000ff00057202 */ /* 0x000fe20000000f00 */
[----:B------:R-:W-:Y:S01]  /*fd30*/  IMAD.MOV.U32 R3, RZ, RZ, 0x181f ;  /* 0x0000181fff037424 */ /* 0x000fe200078e00ff */
[----:B------:R-:W-:Y:S02]  /*fd40*/  MOV R2, 0xfd60 ;  /* 0x0000fd6000027802 */ /* 0x000fe40000000f00 */
[----:B------:R-:W-:Y:S05]  /*fd50*/  CALL.REL.NOINC `($__internal_1_$__cuda_sm70_shflsync_idx_p) ;  /* 0x00000cf000007944 */ /* 0x000fea0003c00000 */
[----:B------:R-:W-:Y:S01]  /*fd60*/  MOV R8, R5 ;  /* 0x0000000500087202 */ /* 0x000fe20000000f00 */
[----:B------:R-:W-:Y:S05]  /*fd70*/  BRA `(.L_x_178) ;  /* 0xffffd6f000007947 */ /* 0x000fea000383ffff */
.L_x_113:
[----:B------:R-:W-:Y:S01]  /*fd80*/  IMAD.MOV.U32 R9, RZ, RZ, R7 ;  /* 0x000000ffff097224 */ /* 0x000fe200078e0007 */
[----:B------:R-:W-:Y:S01]  /*fd90*/  MOV R5, RZ ;  /* 0x000000ff00057202 */ /* 0x000fe20000000f00 */
[----:B------:R-:W-:Y:S01]  /*fda0*/  IMAD.MOV.U32 R3, RZ, RZ, 0x181f ;  /* 0x0000181fff037424 */ /* 0x000fe200078e00ff */
[----:B------:R-:W-:Y:S02]  /*fdb0*/  MOV R2, 0xfdd0 ;  /* 0x0000fdd000027802 */ /* 0x000fe40000000f00 */
[----:B-12---:R-:W-:Y:S05]  /*fdc0*/  CALL.REL.NOINC `($__internal_1_$__cuda_sm70_shflsync_idx_p) ;  /* 0x00000c8000007944 */ /* 0x006fea0003c00000 */
[----:B------:R-:W-:Y:S01]  /*fdd0*/  MOV R2, R5 ;  /* 0x0000000500027202 */ /* 0x000fe20000000f00 */
[----:B------:R-:W-:Y:S05]  /*fde0*/  BRA `(.L_x_179) ;  /* 0xffffd6a000007947 */ /* 0x000fea000383ffff */
.L_x_114:
        /* <DEDUP_REMOVED lines=13> */
.L_x_115:
[----:B------:R-:W-:Y:S01]  /*fec0*/  IMAD.MOV.U32 R9, RZ, RZ, R6 ;  /* 0x000000ffff097224 */ /* 0x000fe200078e0006 */
[----:B------:R-:W-:Y:S01]  /*fed0*/  MOV R5, 0x2 ;  /* 0x0000000200057802 */ /* 0x000fe20000000f00 */
[----:B-1----:R-:W-:Y:S01]  /*fee0*/  IMAD.MOV.U32 R3, RZ, RZ, 0x181f ;  /* 0x0000181fff037424 */ /* 0x002fe200078e00ff */
[----:B------:R-:W-:Y:S02]  /*fef0*/  MOV R2, 0xff10 ;  /* 0x0000ff1000027802 */ /* 0x000fe40000000f00 */
[----:B---34-:R-:W-:Y:S05]  /*ff00*/  CALL.REL.NOINC `($__internal_1_$__cuda_sm70_shflsync_idx_p) ;  /* 0x00000b4000007944 */ /* 0x018fea0003c00000 */
[----:B------:R-:W-:Y:S01]  /*ff10*/  MOV R8, R5 ;  /* 0x0000000500087202 */ /* 0x000fe20000000f00 */
[----:B------:R-:W-:Y:S05]  /*ff20*/  BRA `(.L_x_181) ;  /* 0xffffd67000007947 */ /* 0x000fea000383ffff */
.L_x_116:
[----:B------:R-:W-:Y:S01]  /*ff30*/  IMAD.MOV.U32 R9, RZ, RZ, R7 ;  /* 0x000000ffff097224 */ /* 0x000fe200078e0007 */
[----:B------:R-:W-:Y:S01]  /*ff40*/  MOV R5, 0x2 ;  /* 0x0000000200057802 */ /* 0x000fe20000000f00 */
[----:B-1----:R-:W-:Y:S01]  /*ff50*/  IMAD.MOV.U32 R3, RZ, RZ, 0x181f ;  /* 0x0000181fff037424 */ /* 0x002fe200078e00ff */
[----:B------:R-:W-:Y:S02]  /*ff60*/  MOV R2, 0xff80 ;  /* 0x0000ff8000027802 */ /* 0x000fe40000000f00 */
[----:B--234-:R-:W-:Y:S05]  /*ff70*/  CALL.REL.NOINC `($__internal_1_$__cuda_sm70_shflsync_idx_p) ;  /* 0x00000ad000007944 */ /* 0x01cfea0003c00000 */
[----:B------:R-:W-:Y:S01]  /*ff80*/  MOV R2, R5 ;  /* 0x0000000500027202 */ /* 0x000fe20000000f00 */
[----:B------:R-:W-:Y:S05]  /*ff90*/  BRA `(.L_x_182) ;  /* 0xffffd62000007947 */ /* 0x000fea000383ffff */
.L_x_117:
        /* <DEDUP_REMOVED lines=13> */
.L_x_118:
[----:B------:R-:W-:Y:S01]  /*10070*/  IMAD.MOV.U32 R9, RZ, RZ, R6 ;  /* 0x000000ffff097224 */ /* 0x000fe200078e0006 */
[----:B------:R-:W-:Y:S01]  /*10080*/  MOV R5, 0x4 ;  /* 0x0000000400057802 */ /* 0x000fe20000000f00 */
[----:B--2---:R-:W-:Y:S01]  /*10090*/  IMAD.MOV.U32 R3, RZ, RZ, 0x181f ;  /* 0x0000181fff037424 */ /* 0x004fe200078e00ff */
[----:B------:R-:W-:Y:S02]  /*100a0*/  MOV R2, 0x100c0 ;  /* 0x000100c000027802 */ /* 0x000fe40000000f00 */
[----:B-1-34-:R-:W-:Y:S05]  /*100b0*/  CALL.REL.NOINC `($__internal_1_$__cuda_sm70_shflsync_idx_p) ;  /* 0x0000099000007944 */ /* 0x01afea0003c00000 */
[----:B------:R-:W-:Y:S01]  /*100c0*/  MOV R8, R5 ;  /* 0x0000000500087202 */ /* 0x000fe20000000f00 */
[----:B------:R-:W-:Y:S05]  /*100d0*/  BRA `(.L_x_184) ;  /* 0xffffd5f000007947 */ /* 0x000fea000383ffff */
.L_x_119:
[----:B------:R-:W-:Y:S01]  /*100e0*/  IMAD.MOV.U32 R9, RZ, RZ, R7 ;  /* 0x000000ffff097224 */ /* 0x000fe200078e0007 */
[----:B------:R-:W-:Y:S01]  /*100f0*/  MOV R5, 0x4 ;  /* 0x0000000400057802 */ /* 0x000fe20000000f00 */
[----:B--2---:R-:W-:Y:S01]  /*10100*/  IMAD.MOV.U32 R3, RZ, RZ, 0x181f ;  /* 0x0000181fff037424 */ /* 0x004fe200078e00ff */
[----:B------:R-:W-:Y:S02]  /*10110*/  MOV R2, 0x10130 ;  /* 0x0001013000027802 */ /* 0x000fe40000000f00 */
[----:B-1-34-:R-:W-:Y:S05]  /*10120*/  CALL.REL.NOINC `($__internal_1_$__cuda_sm70_shflsync_idx_p) ;  /* 0x0000092000007944 */ /* 0x01afea0003c00000 */
[----:B------:R-:W-:Y:S01]  /*10130*/  MOV R2, R5 ;  /* 0x0000000500027202 */ /* 0x000fe20000000f00 */
[----:B------:R-:W-:Y:S05]  /*10140*/  BRA `(.L_x_185) ;  /* 0xffffd5a000007947 */ /* 0x000fea000383ffff */
.L_x_120:
        /* <DEDUP_REMOVED lines=13> */
.L_x_121:
[----:B------:R-:W-:Y:S01]  /*10220*/  IMAD.MOV.U32 R9, RZ, RZ, R6 ;  /* 0x000000ffff097224 */ /* 0x000fe200078e0006 */
[----:B------:R-:W-:Y:S01]  /*10230*/  MOV R5, 0x6 ;  /* 0x0000000600057802 */ /* 0x000fe20000000f00 */
[----:B--2---:R-:W-:Y:S01]  /*10240*/  IMAD.MOV.U32 R3, RZ, RZ, 0x181f ;  /* 0x0000181fff037424 */ /* 0x004fe200078e00ff */
[----:B------:R-:W-:Y:S02]  /*10250*/  MOV R2, 0x10270 ;  /* 0x0001027000027802 */ /* 0x000fe40000000f00 */
[----:B-1--4-:R-:W-:Y:S05]  /*10260*/  CALL.REL.NOINC `($__internal_1_$__cuda_sm70_shflsync_idx_p) ;  /* 0x000007e000007944 */ /* 0x012fea0003c00000 */
[----:B------:R-:W-:Y:S01]  /*10270*/  MOV R8, R5 ;  /* 0x0000000500087202 */ /* 0x000fe20000000f00 */
[----:B------:R-:W-:Y:S05]  /*10280*/  BRA `(.L_x_187) ;  /* 0xffffd57000007947 */ /* 0x000fea000383ffff */
.L_x_122:
[----:B------:R-:W-:Y:S01]  /*10290*/  IMAD.MOV.U32 R9, RZ, RZ, R7 ;  /* 0x000000ffff097224 */ /* 0x000fe200078e0007 */
[----:B------:R-:W-:Y:S01]  /*102a0*/  MOV R5, 0x6 ;  /* 0x0000000600057802 */ /* 0x000fe20000000f00 */
[----:B--2---:R-:W-:Y:S01]  /*102b0*/  IMAD.MOV.U32 R3, RZ, RZ, 0x181f ;  /* 0x0000181fff037424 */ /* 0x004fe200078e00ff */
[----:B------:R-:W-:Y:S02]  /*102c0*/  MOV R2, 0x102e0 ;  /* 0x000102e000027802 */ /* 0x000fe40000000f00 */
[----:B-1-34-:R-:W-:Y:S05]  /*102d0*/  CALL.REL.NOINC `($__internal_1_$__cuda_sm70_shflsync_idx_p) ;  /* 0x0000077000007944 */ /* 0x01afea0003c00000 */
[----:B------:R-:W-:Y:S01]  /*102e0*/  MOV R2, R5 ;  /* 0x0000000500027202 */ /* 0x000fe20000000f00 */
[----:B------:R-:W-:Y:S05]  /*102f0*/  BRA `(.L_x_188) ;  /* 0xffffd52000007947 */ /* 0x000fea000383ffff */
.L_x_123:
        /* <DEDUP_REMOVED lines=13> */
.L_x_125:
[----:B------:R-:W-:Y:S01]  /*103d0*/  IMAD.MOV.U32 R9, RZ, RZ, R70 ;  /* 0x000000ffff097224 */ /* 0x000fe200078e0046 */
[----:B------:R-:W-:Y:S01]  /*103e0*/  MOV R5, RZ ;  /* 0x000000ff00057202 */ /* 0x000fe20000000f00 */
[----:B----4-:R-:W-:Y:S01]  /*103f0*/  IMAD.MOV.U32 R3, RZ, RZ, 0x1f ;  /* 0x0000001fff037424 */ /* 0x010fe200078e00ff */
[----:B------:R-:W-:Y:S02]  /*10400*/  MOV R2, 0x10420 ;  /* 0x0001042000027802 */ /* 0x000fe40000000f00 */
[----:B------:R-:W-:Y:S05]  /*10410*/  CALL.REL.NOINC `($__internal_1_$__cuda_sm70_shflsync_idx_p) ;  /* 0x0000063000007944 */ /* 0x000fea0003c00000 */
[----:B------:R-:W-:Y:S01]  /*10420*/  MOV R10, R5 ;  /* 0x00000005000a7202 */ /* 0x000fe20000000f00 */
[----:B------:R-:W-:Y:S05]  /*10430*/  BRA `(.L_x_190) ;  /* 0xffffd5d000007947 */ /* 0x000fea000383ffff */
.L_x_126:
[----:B------:R-:W-:Y:S01]  /*10440*/  IMAD.MOV.U32 R9, RZ, RZ, R70 ;  /* 0x000000ffff097224 */ /* 0x000fe200078e0046 */
[----:B------:R-:W-:Y:S01]  /*10450*/  MOV R5, 0x1 ;  /* 0x0000000100057802 */ /* 0x000fe20000000f00 */
[----:B----4-:R-:W-:Y:S01]  /*10460*/  IMAD.MOV.U32 R3, RZ, RZ, 0x1f ;  /* 0x0000001fff037424 */ /* 0x010fe200078e00ff */
[----:B------:R-:W-:Y:S02]  /*10470*/  MOV R2, 0x10490 ;  /* 0x0001049000027802 */ /* 0x000fe40000000f00 */
[----:B-12---:R-:W-:Y:S05]  /*10480*/  CALL.REL.NOINC `($__internal_1_$__cuda_sm70_shflsync_idx_p) ;  /* 0x000005c000007944 */ /* 0x006fea0003c00000 */
[----:B------:R-:W-:Y:S01]  /*10490*/  MOV R8, R5 ;  /* 0x0000000500087202 */ /* 0x000fe20000000f00 */
[----:B------:R-:W-:Y:S05]  /*104a0*/  BRA `(.L_x_191) ;  /* 0xffffd58000007947 */ /* 0x000fea000383ffff */
.L_x_127:
[----:B------:R-:W-:Y:S02]  /*104b0*/  MOV R2, 0x1 ;  /* 0x0000000100027802 */ /* 0x000fe40000000f00 */
[----:B------:R-:W-:-:S02]  /*104c0*/  MOV R3, 0x104e0 ;  /* 0x000104e000037802 */ /* 0x000fc40000000f00 */
[----:B-123--:R-:W-:Y:S05]  /*104d0*/  CALL.REL.NOINC `($__internal_2_$__cuda_sm70_shflsync_up_p) ;  /* 0x000005c000007944 */ /* 0x00efea0003c00000 */
[----:B------:R-:W-:Y:S05]  /*104e0*/  BRA `(.L_x_192) ;  /* 0xffffd67000007947 */ /* 0x000fea000383ffff */
.L_x_128:
[----:B------:R-:W-:Y:S02]  /*104f0*/  MOV R2, 0x2 ;  /* 0x0000000200027802 */ /* 0x000fe40000000f00 */
[----:B------:R-:W-:-:S02]  /*10500*/  MOV R3, 0x10520 ;  /* 0x0001052000037802 */ /* 0x000fc40000000f00 */
[----:B-12---:R-:W-:Y:S05]  /*10510*/  CALL.REL.NOINC `($__internal_2_$__cuda_sm70_shflsync_up_p) ;  /* 0x0000058000007944 */ /* 0x006fea0003c00000 */
        /* <DEDUP_REMOVED lines=24> */
.L_x_132:
[----:B------:R-:W-:Y:S02]  /*106a0*/  MOV R2, 0x1 ;  /* 0x0000000100027802 */ /* 0x000fe40000000f00 */
[----:B------:R-:W-:Y:S02]  /*106b0*/  MOV R3, 0x106d0 ;  /* 0x000106d000037802 */ /* 0x000fe40000000f00 */
[----:B------:R-:W-:Y:S05]  /*106c0*/  CALL.REL.NOINC `($__internal_2_$__cuda_sm70_shflsync_up_p) ;  /* 0x000003d000007944 */ /* 0x000fea0003c00000 */
[----:B------:R-:W-:Y:S01]  /*106d0*/  MOV R2, R4 ;  /* 0x0000000400027202 */ /* 0x000fe20000000f00 */
[----:B------:R-:W-:Y:S05]  /*106e0*/  BRA `(.L_x_194) ;  /* 0xffffd6d000007947 */ /* 0x000fea000383ffff */
.L_x_133:
        /* <DEDUP_REMOVED lines=27> */
.L_x_135:
[----:B------:R-:W-:Y:S02]  /*108a0*/  SEL R0, RZ, 0x1, P0 ;  /* 0x00000001ff007807 */ /* 0x000fe40000000000 */
[----:B------:R-:W-:Y:S02]  /*108b0*/  MOV R2, 0x108d0 ;  /* 0x000108d000027802 */ /* 0x000fe40000000f00 */
[----:B---3--:R-:W-:Y:S05]  /*108c0*/  CALL.REL.NOINC `($__internal_3_$__cuda_sm70_votesync_ballot) ;  /* 0x0000024000007944 */ /* 0x008fea0003c00000 */
[----:B------:R-:W-:Y:S05]  /*108d0*/  BRA `(.L_x_196) ;  /* 0xffffd67000007947 */ /* 0x000fea000383ffff */
.L_x_136:
[----:B------:R-:W-:Y:S01]  /*108e0*/  IMAD.MOV.U32 R9, RZ, RZ, R6 ;  /* 0x000000ffff097224 */ /* 0x000fe200078e0006 */
[----:B--2---:R-:W-:Y:S01]  /*108f0*/  MOV R5, R11 ;  /* 0x0000000b00057202 */ /* 0x004fe20000000f00 */
[----:B------:R-:W-:Y:S01]  /*10900*/  IMAD.MOV.U32 R3, RZ, RZ, 0x1f ;  /* 0x0000001fff037424 */ /* 0x000fe200078e00ff */
[----:B------:R-:W-:Y:S02]  /*10910*/  MOV R2, 0x10930 ;  /* 0x0001093000027802 */ /* 0x000fe40000000f00 */
[----:B-1-3--:R-:W-:Y:S05]  /*10920*/  CALL.REL.NOINC `($__internal_1_$__cuda_sm70_shflsync_idx_p) ;  /* 0x0000012000007944 */ /* 0x00afea0003c00000 */
[----:B------:R-:W-:Y:S01]  /*10930*/  IMAD.MOV.U32 R8, RZ, RZ, R5 ;  /* 0x000000ffff087224 */ /* 0x000fe200078e0005 */
[----:B------:R-:W-:Y:S01]  /*10940*/  MOV R5, R11 ;  /* 0x0000000b00057202 */ /* 0x000fe20000000f00 */
[----:B------:R-:W-:Y:S01]  /*10950*/  IMAD.MOV.U32 R9, RZ, RZ, R7 ;  /* 0x000000ffff097224 */ /* 0x000fe200078e0007 */
[----:B------:R-:W-:Y:S02]  /*10960*/  MOV R3, 0x1f ;  /* 0x0000001f00037802 */ /* 0x000fe40000000f00 */
[----:B------:R-:W-:-:S02]  /*10970*/  MOV R2, 0x10990 ;  /* 0x0001099000027802 */ /* 0x000fc40000000f00 */
[----:B------:R-:W-:Y:S05]  /*10980*/  CALL.REL.NOINC `($__internal_1_$__cuda_sm70_shflsync_idx_p) ;  /* 0x000000c000007944 */ /* 0x000fea0003c00000 */
[----:B------:R-:W-:Y:S01]  /*10990*/  MOV R7, R5 ;  /* 0x0000000500077202 */ /* 0x000fe20000000f00 */
[----:B------:R-:W-:Y:S05]  /*109a0*/  BRA `(.L_x_197) ;  /* 0xffffd5e000007947 */ /* 0x000fea000383ffff */
.L_x_139:
[----:B------:R-:W-:Y:S01]  /*109b0*/  IMAD.MOV.U32 R9, RZ, RZ, R4 ;  /* 0x000000ffff097224 */ /* 0x000fe200078e0004 */
[----:B------:R-:W-:-:S02]  /*109c0*/  MOV R3, 0x1f ;  /* 0x0000001f00037802 */ /* 0x000fc40000000f00 */
[----:B------:R-:W-:Y:S02]  /*109d0*/  MOV R2, 0x109f0 ;  /* 0x000109f000027802 */ /* 0x000fe40000000f00 */
[----:B-1234-:R-:W-:Y:S05]  /*109e0*/  CALL.REL.NOINC `($__internal_1_$__cuda_sm70_shflsync_idx_p) ;  /* 0x0000006000007944 */ /* 0x01efea0003c00000 */
[----:B------:R-:W-:Y:S01]  /*109f0*/  MOV R13, R5 ;  /* 0x00000005000d7202 */ /* 0x000fe20000000f00 */
[----:B------:R-:W-:Y:S05]  /*10a00*/  BRA `(.L_x_138) ;  /* 0xffffd5e000007947 */ /* 0x000fea000383ffff */
        .weak           $__internal_0_$__cuda_sm70_shflsync_bfly_p
        .type           $__internal_0_$__cuda_sm70_shflsync_bfly_p,@function
        .size           $__internal_0_$__cuda_sm70_shflsync_bfly_p,($__internal_1_$__cuda_sm70_shflsync_idx_p - $__internal_0_$__cuda_sm70_shflsync_bfly_p)
$__internal_0_$__cuda_sm70_shflsync_bfly_p:
[----:B------:R-:W-:Y:S04]  /*10a10*/  WARPSYNC R9 ;  /* 0x0000000900007348 */ /* 0x000fe80003800000 */
[----:B------:R1:W2:Y:S02]  /*10a20*/  SHFL.BFLY PT, R0, R0, R3, R10 ;  /* 0x0c00000300007389 */ /* 0x0002a400000e000a */
[----:B-1----:R-:W-:-:S04]  /*10a30*/  MOV R3, 0x0 ;  /* 0x0000000000037802 */ /* 0x002fc80000000f00 */
[----:B--2---:R-:W-:Y:S05]  /*10a40*/  RET.REL.NODEC R2 `(_ZN7cutlass13device_kernelIN5flash19enable_sm80_to_sm89INS1_16FlashAttnFwdSm80INS1_25CollectiveMainloopFwdSm80ILi4ELi1ELb0EN4cute5tupleIJNS5_1CILi128EEENS7_ILi80EEENS7_ILi64EEEEEELi64ENS_6half_tEfNS_4arch4Sm80ELb0ELb0ELb1ELb1ELb0ELb0ELb1ELb1EEENS1_21CollectiveEpilogueFwdINS6_IJS8_SA_S9_EEENS6_IJNS7_ILi1EEESI_SI_EEESC_SE_Li128ELb1ELb1ELb1ELb0EEENS1_36VarlenDynamicPersistentTileSchedulerILi128ELi80ELi128ELi128ELb1ELb1ELb0ELb0ELb1ELb1EEEEEEEEEvNT_6ParamsE) ;  /* 0xfffef5b002007950 */ /* 0x004fea0003c3ffff */
        .weak           $__internal_1_$__cuda_sm70_shflsync_idx_p
        .type           $__internal_1_$__cuda_sm70_shflsync_idx_p,@function
        .size           $__internal_1_$__cuda_sm70_shflsync_idx_p,($__internal_2_$__cuda_sm70_shflsync_up_p - $__internal_1_$__cuda_sm70_shflsync_idx_p)
$__internal_1_$__cuda_sm70_shflsync_idx_p:
[----:B------:R-:W-:-:S04]  /*10a50*/  MOV R16, 0xffffffff ;  /* 0xffffffff00107802 */ /* 0x000fc80000000f00 */
[----:B------:R-:W-:Y:S04]  /*10a60*/  WARPSYNC R16 ;  /* 0x0000001000007348 */ /* 0x000fe80003800000 */
[----:B------:R1:W2:Y:S02]  /*10a70*/  SHFL.IDX PT, R5, R9, R5, R3 ;  /* 0x0000000509057389 */ /* 0x0002a400000e0003 */
[----:B-1----:R-:W-:-:S04]  /*10a80*/  MOV R3, 0x0 ;  /* 0x0000000000037802 */ /* 0x002fc80000000f00 */
[----:B--2---:R-:W-:Y:S05]  /*10a90*/  RET.REL.NODEC R2 `(_ZN7cutlass13device_kernelIN5flash19enable_sm80_to_sm89INS1_16FlashAttnFwdSm80INS1_25CollectiveMainloopFwdSm80ILi4ELi1ELb0EN4cute5tupleIJNS5_1CILi128EEENS7_ILi80EEENS7_ILi64EEEEEELi64ENS_6half_tEfNS_4arch4Sm80ELb0ELb0ELb1ELb1ELb0ELb0ELb1ELb1EEENS1_21CollectiveEpilogueFwdINS6_IJS8_SA_S9_EEENS6_IJNS7_ILi1EEESI_SI_EEESC_SE_Li128ELb1ELb1ELb1ELb0EEENS1_36VarlenDynamicPersistentTileSchedulerILi128ELi80ELi128ELi128ELb1ELb1ELb0ELb0ELb1ELb1EEEEEEEEEvNT_6ParamsE) ;  /* 0xfffef56002007950 */ /* 0x004fea0003c3ffff */
        .weak           $__internal_2_$__cuda_sm70_shflsync_up_p
        .type           $__internal_2_$__cuda_sm70_shflsync_up_p,@function
        .size           $__internal_2_$__cuda_sm70_shflsync_up_p,($__internal_3_$__cuda_sm70_votesync_ballot - $__internal_2_$__cuda_sm70_shflsync_up_p)
$__internal_2_$__cuda_sm70_shflsync_up_p:
[----:B------:R-:W-:Y:S02]  /*10aa0*/  IMAD.MOV.U32 R4, RZ, RZ, RZ ;  /* 0x000000ffff047224 */ /* 0x000fe400078e00ff */
[----:B------:R-:W-:-:S04]  /*10ab0*/  IMAD.MOV.U32 R9, RZ, RZ, -0x1 ;  /* 0xffffffffff097424 */ /* 0x000fc800078e00ff */
[----:B------:R-:W-:Y:S04]  /*10ac0*/  WARPSYNC R9 ;  /* 0x0000000900007348 */ /* 0x000fe80003800000 */
[----:B------:R1:W2:Y:S02]  /*10ad0*/  SHFL.UP PT, R4, R0, R2, R4 ;  /* 0x0400000200047389 */ /* 0x0002a400000e0004 */
[----:B-1----:R-:W-:Y:S02]  /*10ae0*/  MOV R2, R3 ;  /* 0x0000000300027202 */ /* 0x002fe40000000f00 */
[----:B------:R-:W-:-:S04]  /*10af0*/  MOV R3, 0x0 ;  /* 0x0000000000037802 */ /* 0x000fc80000000f00 */
[----:B--2---:R-:W-:Y:S05]  /*10b00*/  RET.REL.NODEC R2 `(_ZN7cutlass13device_kernelIN5flash19enable_sm80_to_sm89INS1_16FlashAttnFwdSm80INS1_25CollectiveMainloopFwdSm80ILi4ELi1ELb0EN4cute5tupleIJNS5_1CILi128EEENS7_ILi80EEENS7_ILi64EEEEEELi64ENS_6half_tEfNS_4arch4Sm80ELb0ELb0ELb1ELb1ELb0ELb0ELb1ELb1EEENS1_21CollectiveEpilogueFwdINS6_IJS8_SA_S9_EEENS6_IJNS7_ILi1EEESI_SI_EEESC_SE_Li128ELb1ELb1ELb1ELb0EEENS1_36VarlenDynamicPersistentTileSchedulerILi128ELi80ELi128ELi128ELb1ELb1ELb0ELb0ELb1ELb1EEEEEEEEEvNT_6ParamsE) ;  /* 0xfffef4f002007950 */ /* 0x004fea0003c3ffff */
        .weak           $__internal_3_$__cuda_sm70_votesync_ballot
        .type           $__internal_3_$__cuda_sm70_votesync_ballot,@function
        .size           $__internal_3_$__cuda_sm70_votesync_ballot,(.L_x_1615 - $__internal_3_$__cuda_sm70_votesync_ballot)
$__internal_3_$__cuda_sm70_votesync_ballot:
[----:B------:R-:W-:Y:S01]  /*10b10*/  ISETP.NE.U32.AND P0, PT, R0, 0x1, PT ;  /* 0x000000010000780c */ /* 0x000fe20003f05070 */
[----:B------:R-:W-:-:S04]  /*10b20*/  IMAD.MOV.U32 R3, RZ, RZ, -0x1 ;  /* 0xffffffffff037424 */ /* 0x000fc800078e00ff */
[----:B------:R-:W-:Y:S08]  /*10b30*/  WARPSYNC R3 ;  /* 0x0000000300007348 */ /* 0x000ff00003800000 */
[----:B------:R-:W-:-:S04]  /*10b40*/  VOTE.ANY R0, PT, !P0 ;  /* 0x0000000000007806 */ /* 0x000fc800040e0100 */
[----:B------:R-:W-:Y:S01]  /*10b50*/  LOP3.LUT R0, R0, R3, RZ, 0xc0, !PT ;  /* 0x0000000300007212 */ /* 0x000fe200078ec0ff */
[----:B------:R-:W-:-:S04]  /*10b60*/  IMAD.MOV.U32 R3, RZ, RZ, 0x0 ;  /* 0x00000000ff037424 */ /* 0x000fc800078e00ff */
[----:B------:R-:W-:Y:S05]  /*10b70*/  RET.REL.NODEC R2 `(_ZN7cutlass13device_kernelIN5flash19enable_sm80_to_sm89INS1_16FlashAttnFwdSm80INS1_25CollectiveMainloopFwdSm80ILi4ELi1ELb0EN4cute5tupleIJNS5_1CILi128EEENS7_ILi80EEENS7_ILi64EEEEEELi64ENS_6half_tEfNS_4arch4Sm80ELb0ELb0ELb1ELb1ELb0ELb0ELb1ELb1EEENS1_21CollectiveEpilogueFwdINS6_IJS8_SA_S9_EEENS6_IJNS7_ILi1EEESI_SI_EEESC_SE_Li128ELb1ELb1ELb1ELb0EEENS1_36VarlenDynamicPersistentTileSchedulerILi128ELi80ELi128ELi128ELb1ELb1ELb0ELb0ELb1ELb1EEEEEEEEEvNT_6ParamsE) ;  /* 0xfffef48002007950 */ /* 0x000fea0003c3ffff */
.L_x_198:
        /* <DEDUP_REMOVED lines=16> */
.L_x_1615:


//--------------------- .text._ZN7cutlass13device_kernelIN5flash19enable_sm80_to_sm89INS1_16FlashAttnFwdSm80INS1_25CollectiveMainloopFwdSm80ILi4ELi1ELb0EN4cute5tupleIJNS5_1CILi128EEENS7_ILi80EEENS7_ILi64EEEEEELi64ENS_6half_tEfNS_4arch4Sm80ELb0ELb0ELb1ELb1ELb0ELb1ELb1ELb1EEENS1_21CollectiveEpilogueFwdINS6_IJS8_SA_S9_EEENS6_IJNS7_ILi1EEESI_SI_EEESC_SE_Li128ELb1ELb1ELb1ELb0EEENS1_36VarlenDynamicPersistentTileSchedulerILi128ELi80ELi128ELi128ELb1ELb1ELb0ELb0ELb1ELb1EEEEEEEEEvNT_6ParamsE --------------------------
	.section	.text._ZN7cutlass13device_kernelIN5flash19enable_sm80_to_sm89INS1_16FlashAttnFwdSm80INS1_25CollectiveMainloopFwdSm80ILi4ELi1ELb0EN4cute5tupleIJNS5_1CILi128EEENS7_ILi80EEENS7_ILi64EEEEEELi64ENS_6half_tEfNS_4arch4Sm80ELb0ELb0ELb1ELb1ELb0ELb1ELb1ELb1EEENS1_21CollectiveEpilogueFwdINS6_IJS8_SA_S9_EEENS6_IJNS7_ILi1EEESI_SI_EEESC_SE_Li128ELb1ELb1ELb1ELb0EEENS1_36VarlenDynamicPersistentTileSchedulerILi128ELi80ELi128ELi128ELb1ELb1ELb0ELb0ELb1ELb1EEEEEEEEEvNT_6ParamsE,"ax",@progbits
	.sectioninfo	@"SHI_REGISTERS=255"
	.align	128
.text._ZN7cutlass13device_kernelIN5flash19enable_sm80_to_sm89INS1_16FlashAttnFwdSm80INS1_25CollectiveMainloopFwdSm80ILi4ELi1ELb0EN4cute5tupleIJNS5_1CILi128EEENS7_ILi80EEENS7_ILi64EEEEEELi64ENS_6half_tEfNS_4arch4Sm80ELb0ELb0ELb1ELb1ELb0ELb1ELb1ELb1EEENS1_21CollectiveEpilogueFwdINS6_IJS8_SA_S9_EEENS6_IJNS7_ILi1EEESI_SI_EEESC_SE_Li128ELb1ELb1ELb1ELb0EEENS1_36VarlenDynamicPersistentTileSchedulerILi128ELi80ELi128ELi128ELb1ELb1ELb0ELb0ELb1ELb1EEEEEEEEEvNT_6ParamsE:
        .type           _ZN7cutlass13device_kernelIN5flash19enable_sm80_to_sm89INS1_16FlashAttnFwdSm80INS1_25CollectiveMainloopFwdSm80ILi4ELi1ELb0EN4cute5tupleIJNS5_1CILi128EEENS7_ILi80EEENS7_ILi64EEEEEELi64ENS_6half_tEfNS_4arch4Sm80ELb0ELb0ELb1ELb1ELb0ELb1ELb1ELb1EEENS1_21CollectiveEpilogueFwdINS6_IJS8_SA_S9_EEENS6_IJNS7_ILi1EEESI_SI_EEESC_SE_Li128ELb1ELb1ELb1ELb0EEENS1_36VarlenDynamicPersistentTileSchedulerILi128ELi80ELi128ELi128ELb1ELb1ELb0ELb0ELb1ELb1EEEEEEEEEvNT_6ParamsE,@function
        .size           _ZN7cutlass13device_kernelIN5flash19enable_sm80_to_sm89INS1_16FlashAttnFwdSm80INS1_25CollectiveMainloopFwdSm80ILi4ELi1ELb0EN4cute5tupleIJNS5_1CILi128EEENS7_ILi80EEENS7_ILi64EEEEEELi64ENS_6half_tEfNS_4arch4Sm80ELb0ELb0ELb1ELb1ELb0ELb1ELb1ELb1EEENS1_21CollectiveEpilogueFwdINS6_IJS8_SA_S9_EEENS6_IJNS7_ILi1EEESI_SI_EEESC_SE_Li128ELb1ELb1ELb1ELb0EEENS1_36VarlenDynamicPersistentTileSchedulerILi128ELi80ELi128ELi128ELb1ELb1ELb0ELb0ELb1ELb1EEEEEEEEEvNT_6ParamsE,(.L_x_1620 - _ZN7cutlass13device_kernelIN5flash19enable_sm80_to_sm89INS1_16FlashAttnFwdSm80INS1_25CollectiveMainloopFwdSm80ILi4ELi1ELb0EN4cute5tupleIJNS5_1CILi128EEENS7_ILi80EEENS7_ILi64EEEEEELi64ENS_6half_tEfNS_4arch4Sm80ELb0ELb0ELb1ELb1ELb0ELb1ELb1ELb1EEENS1_21CollectiveEpilogueFwdINS6_IJS8_SA_S9_EEENS6_IJNS7_ILi1EEESI_SI_EEESC_SE_Li128ELb1ELb1ELb1ELb0EEENS1_36VarlenDynamicPersistentTileSchedulerILi128ELi80ELi128ELi128ELb1ELb1ELb0ELb0ELb1ELb1EEEEEEEEEvNT_6ParamsE)
        .other          _ZN7cutlass13device_kernelIN5flash19enable_sm80_to_sm89INS1_16FlashAttnFwdSm80INS1_25CollectiveMainloopFwdSm80ILi4ELi1ELb0EN4cute5tupleIJNS5_1CILi128EEENS7_ILi80EEENS7_ILi64EEEEEELi64ENS_6half_tEfNS_4arch4Sm80ELb0ELb0ELb1ELb1ELb0ELb1ELb1ELb1EEENS1_21CollectiveEpilogueFwdINS6_IJS8_SA_S9_EEENS6_IJNS7_ILi1EEESI_SI_EEESC_SE_Li128ELb1ELb1ELb1ELb0EEENS1_36VarlenDynamicPersistentTileSchedulerILi128ELi80ELi128ELi128ELb1ELb1ELb0ELb0ELb1ELb1EEEEEEEEEvNT_6ParamsE,@"STO_CUDA_ENTRY STV_DEFAULT"
_ZN7cutlass13device_kernelIN5flash19enable_sm80_to_sm89INS1_16FlashAttnFwdSm80INS1_25CollectiveMainloopFwdSm80ILi4ELi1ELb0EN4cute5tupleIJNS5_1CILi128EEENS7_ILi80EEENS7_ILi64EEEEEELi64ENS_6half_tEfNS_4arch4Sm80ELb0ELb0ELb1ELb1ELb0ELb1ELb1ELb1EEENS1_21CollectiveEpilogueFwdINS6_IJS8_SA_S9_EEENS6_IJNS7_ILi1EEESI_SI_EEESC_SE_Li128ELb1ELb1ELb1ELb0EEENS1_36VarlenDynamicPersistentTileSchedulerILi128ELi80ELi128ELi128ELb1ELb1ELb0ELb0ELb1ELb1EEEEEEEEEvNT_6ParamsE:
        /* <DEDUP_REMOVED lines=15> */
[----:B------:R-:W-:Y:S01]  /*00f0*/  CS2R R8, SRZ ;  /* 0x0000000000087805 */ /* 0x000fe2000001ff00 */
[----:B-1----:R-:W-:-:S02]  /*0100*/  IMAD.MOV.U32 R7, RZ, RZ, RZ ;  /* 0x000000ffff077224 */ /* 0x002fc400078e00ff */
        /* <DEDUP_REMOVED lines=13> */
[----:B------:R-:W-:Y:S01]  /*01e0*/  ISETP.GE.U32.AND P1, PT, R16, 0x10, PT ;  /* 0x000000101000780c */ /* 0x000fe20003f26070 */
[----:B--2---:R-:W-:-:S05]  /*01f0*/  IMAD R4, R8, R7, RZ ;  /* 0x0000000708047224 */ /* 0x004fca00078e02ff */
        /* <DEDUP_REMOVED lines=22> */
.L_x_204:
        /* <DEDUP_REMOVED lines=17> */
.L_x_381:
        /* <DEDUP_REMOVED lines=16> */
.L_x_382:
[----:B--2---:R-:W-:-:S05]  /*0570*/  IMAD R0, R0, c[0x0][0x538], RZ ;  /* 0x00014e0000007a24 */ /* 0x004fca00078e02ff */
[----:B------:R-:W-:-:S04]  /*0580*/  IADD3 R6, R0, R6, RZ ;  /* 0x0000000600067210 */ /* 0x000fc80007ffe0ff */
[----:B------:R-:W-:-:S13]  /*0590*/  ISETP.GT.AND P0, PT, R6, UR4, PT ;  /* 0x0000000406007c0c */ /* 0x000fda000bf04270 */
[----:B-1----:R-:W-:Y:S05]  /*05a0*/  @!P0 BRA `(.L_x_204) ;  /* 0xfffffdb000008947 */ /* 0x002fea000383ffff */
.L_x_200:
[----:B------:R-:W-:-:S05]  /*05b0*/  IADD3 R14, -R0, R6, RZ ;  /* 0x00000006000e7210 */ /* 0x000fca0007ffe1ff */
[----:B------:R-:W-:-:S05]  /*05c0*/  IMAD R0, R4, c[0x0][0x538], R14 ;  /* 0x00014e0004007a24 */ /* 0x000fca00078e020e */
[----:B------:R-:W-:Y:S01]  /*05d0*/  ISETP.GT.AND P0, PT, R0, UR4, PT ;  /* 0x0000000400007c0c */ /* 0x000fe2000bf04270 */
[----:B------:R-:W-:-:S12]  /*05e0*/  BRA.DIV ~URZ, `(.L_x_205) ;  /* 0x000171627f007947 */ /* 0x000fd8000b800000 */
[----:B------:R-:W-:-:S04]  /*05f0*/  VOTE.ANY R0, PT, !P0 ;  /* 0x0000000000007806 */ /* 0x000fc800040e0100 */
.L_x_383:
[----:B------:R1:W2:Y:S01]  /*0600*/  POPC R15, R0 ;  /* 0x00000000000f7309 */ /* 0x0002a20000000000 */
[----:B------:R-:W-:Y:S05]  /*0610*/  BRA.DIV ~URZ, `(.L_x_206) ;  /* 0x000171727f007947 */ /* 0x000fea000b800000 */
[----:B--2---:R2:W3:Y:S01]  /*0620*/  SHFL.IDX PT, R13, R8, R15, 0x1f ;  /* 0x00001f0f080d7589 */ /* 0x0044e200000e0000 */
[----:B------:R-:W-:-:S03]  /*0630*/  MOV R6, RZ ;  /* 0x000000ff00067202 */ /* 0x000fc60000000f00 */
[----:B------:R2:W4:Y:S04]  /*0640*/  SHFL.IDX PT, R10, R7, R15, 0x1f ;  /* 0x00001f0f070a7589 */ /* 0x00052800000e0000 */
.L_x_384:
[----:B------:R-:W-:Y:S01]  /*0650*/  ISETP.NE.AND P0, PT, R0, RZ, PT ;  /* 0x000000ff0000720c */ /* 0x000fe20003f05270 */
[----:B------:R-:W-:-:S12]  /*0660*/  BSSY B0, `(.L_x_207) ;  /* 0x0000005000007945 */ /* 0x000fd80003800000 */
[----:B------:R-:W-:Y:S05]  /*0670*/  @!P0 BRA `(.L_x_208) ;  /* 0x0000003000008947 */ /* 0x000fea0003800000 */
[----:B------:R-:W-:Y:S01]  /*0680*/  IADD3 R11, R15, -0x1, RZ ;  /* 0xffffffff0f0b7810 */ /* 0x000fe20007ffe0ff */
[----:B------:R-:W-:Y:S05]  /*0690*/  BRA.DIV ~URZ, `(.L_x_209) ;  /* 0x000171d27f007947 */ /* 0x000fea000b800000 */
[----:B------:R1:W2:Y:S02]  /*06a0*/  SHFL.IDX PT, R6, R4, R11, 0x1f ;  /* 0x00001f0b04067589 */ /* 0x0002a400000e0000 */
.L_x_208:
[----:B------:R-:W-:Y:S05]  /*06b0*/  BSYNC B0 ;  /* 0x0000000000007941 */ /* 0x000fea0003800000 */
.L_x_207:
        /* <DEDUP_REMOVED lines=23> */
[----:B------:R-:W-:Y:S02]  /*0830*/  ISETP.GT.U32.AND P0, PT, R5, R0, PT ;  /* 0x000000000500720c */ /* 0x000fe40003f04070 */
[----:B-1----:R-:W-:-:S11]  /*0840*/  IADD3 R3, R3, 0xffffffe, RZ ;  /* 0x0ffffffe03037810 */ /* 0x002fd60007ffe0ff */
[----:B------:R-:W-:Y:S01]  /*0850*/  @!P0 IMAD.IADD R0, R0, 0x1, -R5 ;  /* 0x0000000100008824 */ /* 0x000fe200078e0a05 */
[----:B------:R-:W-:Y:S02]  /*0860*/  @!P0 IADD3 R2, R2, 0x1, RZ ;  /* 0x0000000102028810 */ /* 0x000fe40007ffe0ff */
[----:B------:R-:W-:Y:S01]  /*0870*/  ISETP.NE.AND P0, PT, R13, RZ, PT ;  /* 0x000000ff0d00720c */ /* 0x000fe20003f05270 */
[----:B------:R-:W1:Y:S01]  /*0880*/  F2I.FTZ.U32.TRUNC.NTZ R3, R3 ;  /* 0x0000000300037305 */ /* 0x000e62000021f000 */
[----:B------:R-:W-:Y:S02]  /*0890*/  ISETP.GE.U32.AND P2, PT, R0, R5, PT ;  /* 0x000000050000720c */ /* 0x000fe40003f46070 */
[----:B------:R-:W-:-:S04]  /*08a0*/  LOP3.LUT R0, R11, R13, RZ, 0x3c, !PT ;  /* 0x0000000d0b007212 */ /* 0x000fc800078e3cff */
[----:B------:R-:W-:-:S07]  /*08b0*/  ISETP.GE.AND P1, PT, R0, RZ, PT ;  /* 0x000000ff0000720c */ /* 0x000fce0003f26270 */
[----:B------:R-:W-:Y:S02]  /*08c0*/  @P2 IADD3 R2, R2, 0x1, RZ ;  /* 0x0000000102022810 */ /* 0x000fe40007ffe0ff */
[----:B-1----:R-:W-:-:S03]  /*08d0*/  IADD3 R0, RZ, -R3, RZ ;  /* 0x80000003ff007210 */ /* 0x002fc60007ffe0ff */
[----:B------:R-:W-:Y:S02]  /*08e0*/  IMAD.MOV.U32 R4, RZ, RZ, R2 ;  /* 0x000000ffff047224 */ /* 0x000fe400078e0002 */
[----:B------:R-:W-:Y:S01]  /*08f0*/  IMAD.MOV.U32 R2, RZ, RZ, R0 ;  /* 0x000000ffff027224 */ /* 0x000fe200078e0000 */
[----:B------:R-:W-:Y:S01]  /*0900*/  IABS R0, R10 ;  /* 0x0000000a00007213 */ /* 0x000fe20000000000 */
[----:B------:R-:W-:Y:S01]  /*0910*/  @!P1 IMAD.MOV R4, RZ, RZ, -R4 ;  /* 0x000000ffff049224 */ /* 0x000fe200078e0a04 */
[----:B------:R-:W-:Y:S01]  /*0920*/  @!P0 LOP3.LUT R4, RZ, R13, RZ, 0x33, !PT ;  /* 0x0000000dff048212 */ /* 0x000fe200078e33ff */
[----:B------:R-:W-:Y:S01]  /*0930*/  IMAD R5, R2, R7, RZ ;  /* 0x0000000702057224 */ /* 0x000fe200078e02ff */
[----:B------:R-:W-:Y:S01]  /*0940*/  MOV R2, RZ ;  /* 0x000000ff00027202 */ /* 0x000fe20000000f00 */
[----:B------:R-:W-:Y:S01]  /*0950*/  IMAD.MOV R6, RZ, RZ, -R0 ;  /* 0x000000ffff067224 */ /* 0x000fe200078e0a00 */
[----:B------:R-:W-:-:S03]  /*0960*/  IABS R8, R4 ;  /* 0x0000000400087213 */ /* 0x000fc60000000000 */
        /* <DEDUP_REMOVED lines=26> */
.L_x_201:
[----:B------:R-:W-:Y:S01]  /*0b10*/  MOV R0, UR4 ;  /* 0x0000000400007c02 */ /* 0x000fe20008000f00 */
[----:B------:R-:W-:Y:S04]  /*0b20*/  STL [R1+0x34], RZ ;  /* 0x000034ff01007387 */ /* 0x000fe80000100800 */
[----:B------:R-:W-:Y:S04]  /*0b30*/  STL [R1+0x38], RZ ;  /* 0x000038ff01007387 */ /* 0x000fe80000100800 */
[----:B------:R1:W-:Y:S02]  /*0b40*/  STL [R1+0x30], R0 ;  /* 0x0000300001007387 */ /* 0x0003e40000100800 */
[----:B-1----:R-:W-:-:S05]  /*0b50*/  MOV R0, c[0x0][0x53c] ;  /* 0x00014f0000007a02 */ /* 0x002fca0000000f00 */
[----:B------:R1:W-:Y:S02]  /*0b60*/  STL [R1+0x3c], R0 ;  /* 0x00003c0001007387 */ /* 0x0003e40000100800 */
.L_x_210:
        /* <DEDUP_REMOVED lines=8> */
.L_x_199:
[----:B------:R-:W2:Y:S02]  /*0bf0*/  LDL R0, [R1+0x3c] ;  /* 0x00003c0001007983 */ /* 0x000ea40000100800 */
[----:B--2---:R-:W-:-:S13]  /*0c00*/  ISETP.GE.AND P0, PT, R0, c[0x0][0x53c], PT ;  /* 0x00014f0000007a0c */ /* 0x004fda0003f06270 */
[----:B------:R-:W-:Y:S05]  /*0c10*/  @P0 EXIT ;  /* 0x000000000000094d */ /* 0x000fea0003800000 */
[----:B------:R-:W2:Y:S02]  /*0c20*/  S2R R15, SR_TID.X ;  /* 0x00000000000f7919 */ /* 0x000ea40000002100 */
[----:B--2---:R-:W-:-:S04]  /*0c30*/  SHF.R.S32.HI R12, RZ, 0x1f, R15 ;  /* 0x0000001fff0c7819 */ /* 0x004fc8000001140f */
[CC--:B------:R-:W-:Y:S02]  /*0c40*/  LEA.HI R2, R12.reuse, R15.reuse, RZ, 0x4 ;  /* 0x0000000f0c027211 */ /* 0x0c0fe400078f20ff */
[----:B------:R-:W-:Y:S02]  /*0c50*/  LEA.HI R10, R12, R15, RZ, 0x3 ;  /* 0x0000000f0c0a7211 */ /* 0x000fe400078f18ff */
[----:B------:R-:W-:Y:S02]  /*0c60*/  SHF.R.S32.HI R3, RZ, 0x4, R2 ;  /* 0x00000004ff037819 */ /* 0x000fe40000011402 */
[----:B-1----:R-:W-:Y:S02]  /*0c70*/  SHF.R.S32.HI R4, RZ, 0x3, R10 ;  /* 0x00000003ff047819 */ /* 0x002fe4000001140a */
[C---:B------:R-:W-:Y:S02]  /*0c80*/  LEA.HI R0, R2.reuse, R3, RZ, 0x1 ;  /* 0x0000000302007211 */ /* 0x040fe400078f08ff */
[----:B------:R-:W-:Y:S01]  /*0c90*/  LOP3.LUT R2, R2, 0xfffffff0, RZ, 0xc0, !PT ;  /* 0xfffffff002027812 */ /* 0x000fe200078ec0ff */
[----:B------:R-:W-:Y:S01]  /*0ca0*/  IMAD.SHL.U32 R4, R4, 0x40, RZ ;  /* 0x0000004004047824 */ /* 0x000fe200078e00ff */
[----:B------:R-:W-:-:S02]  /*0cb0*/  LOP3.LUT R0, R0, 0xfffffffe, RZ, 0xc0, !PT ;  /* 0xfffffffe00007812 */ /* 0x000fc400078ec0ff */
[CC--:B------:R-:W-:Y:S02]  /*0cc0*/  LEA.HI R13, R12.reuse, R15.reuse, RZ, 0x2 ;  /* 0x0000000f0c0d7211 */ /* 0x0c0fe400078f10ff */
[----:B------:R-:W-:Y:S01]  /*0cd0*/  LEA.HI R9, R12, R15, RZ, 0x6 ;  /* 0x0000000f0c097211 */ /* 0x000fe200078f30ff */
[----:B------:R-:W-:Y:S01]  /*0ce0*/  IMAD.IADD R11, R3, 0x1, -R0 ;  /* 0x00000001030b7824 */ /* 0x000fe200078e0a00 */
[----:B------:R-:W-:Y:S01]  /*0cf0*/  LOP3.LUT R0, R10, 0xfffffff8, RZ, 0xc0, !PT ;  /* 0xfffffff80a007812 */ /* 0x000fe200078ec0ff */
[C---:B------:R-:W-:Y:S01]  /*0d00*/  IMAD.IADD R3, R15.reuse, 0x1, -R2 ;  /* 0x000000010f037824 */ /* 0x040fe200078e0a02 */
[--C-:B------:R-:W-:Y:S02]  /*0d10*/  SHF.R.S32.HI R14, RZ, 0x2, R13.reuse ;  /* 0x00000002ff0e7819 */ /* 0x100fe4000001140d */
[----:B------:R-:W-:Y:S01]  /*0d20*/  SHF.R.S32.HI R5, RZ, 0x1f, R13 ;  /* 0x0000001fff057819 */ /* 0x000fe2000001140d */
[----:B------:R-:W-:Y:S01]  /*0d30*/  IMAD.IADD R0, R15, 0x1, -R0 ;  /* 0x000000010f007824 */ /* 0x000fe200078e0a00 */
[----:B------:R-:W-:-:S02]  /*0d40*/  LOP3.LUT R2, R4, 0x1c0, RZ, 0xc0, !PT ;  /* 0x000001c004027812 */ /* 0x000fc400078ec0ff */
[----:B------:R-:W-:Y:S01]  /*0d50*/  SHF.R.S32.HI R8, RZ, 0x1f, R3 ;  /* 0x0000001fff087819 */ /* 0x000fe20000011403 */
[C---:B------:R-:W-:Y:S01]  /*0d60*/  IMAD.SHL.U32 R6, R0.reuse, 0x8, RZ ;  /* 0x0000000800067824 */ /* 0x040fe200078e00ff */
[----:B------:R-:W-:Y:S02]  /*0d70*/  LEA.HI R4, R5, R14, RZ, 0x3 ;  /* 0x0000000e05047211 */ /* 0x000fe400078f18ff */
[----:B------:R-:W-:Y:S02]  /*0d80*/  LOP3.LUT P4, RZ, R0, 0x2, RZ, 0xc0, !PT ;  /* 0x0000000200ff7812 */ /* 0x000fe4000788c0ff */
[----:B------:R-:W-:Y:S02]  /*0d90*/  LOP3.LUT R6, R2, 0x38, R6, 0xf8, !PT ;  /* 0x0000003802067812 */ /* 0x000fe400078ef806 */
[C---:B------:R-:W-:Y:S01]  /*0da0*/  LOP3.LUT P3, RZ, R0.reuse, 0x4, RZ, 0xc0, !PT ;  /* 0x0000000400ff7812 */ /* 0x040fe2000786c0ff */
[----:B------:R-:W-:Y:S01]  /*0db0*/  IMAD.SHL.U32 R0, R0, 0x40, RZ ;  /* 0x0000004000007824 */ /* 0x000fe200078e00ff */
[----:B------:R-:W-:-:S02]  /*0dc0*/  LEA.HI R8, R8, R3, RZ, 0x3 ;  /* 0x0000000308087211 */ /* 0x000fc400078f18ff */
[----:B------:R-:W-:Y:S02]  /*0dd0*/  SHF.R.U32.HI R2, RZ, 0x3, R2 ;  /* 0x00000003ff027819 */ /* 0x000fe40000011602 */
[----:B------:R-:W-:Y:S02]  /*0de0*/  LOP3.LUT R4, R4, 0xfffffff8, RZ, 0xc0, !PT ;  /* 0xfffffff804047812 */ /* 0x000fe400078ec0ff */
[----:B------:R-:W-:Y:S02]  /*0df0*/  LOP3.LUT R5, R8, 0xfffffff8, RZ, 0xc0, !PT ;  /* 0xfffffff808057812 */ /* 0x000fe400078ec0ff */
[----:B------:R-:W-:Y:S02]  /*0e00*/  LOP3.LUT R6, R6, R2, RZ, 0x3c, !PT ;  /* 0x0000000206067212 */ /* 0x000fe400078e3cff */
[----:B------:R-:W-:Y:S01]  /*0e10*/  LOP3.LUT R2, R0, 0x1c0, RZ, 0xc0, !PT ;  /* 0x000001c000027812 */ /* 0x000fe200078ec0ff */
[----:B------:R-:W-:Y:S02]  /*0e20*/  IMAD.IADD R0, R14, 0x1, -R4 ;  /* 0x000000010e007824 */ /* 0x000fe400078e0a04 */
[----:B------:R-:W-:Y:S01]  /*0e30*/  IMAD.IADD R7, R3, 0x1, -R5 ;  /* 0x0000000103077824 */ /* 0x000fe200078e0a05 */
[----:B------:R-:W-:Y:S01]  /*0e40*/  LOP3.LUT R5, R2, 0x8, R10, 0xf8, !PT ;  /* 0x0000000802057812 */ /* 0x000fe200078ef80a */
[----:B------:R-:W-:Y:S01]  /*0e50*/  IMAD.SHL.U32 R4, R9, 0x8, RZ ;  /* 0x0000000809047824 */ /* 0x000fe200078e00ff */
[----:B------:R-:W-:-:S02]  /*0e60*/  SHF.R.U32.HI R3, RZ, 0x3, R2 ;  /* 0x00000003ff037819 */ /* 0x000fc40000011602 */
[C---:B------:R-:W-:Y:S02]  /*0e70*/  LOP3.LUT R2, R0.reuse, 0x1, RZ, 0xc0, !PT ;  /* 0x0000000100027812 */ /* 0x040fe400078ec0ff */
[----:B------:R-:W-:Y:S01]  /*0e80*/  LOP3.LUT R10, R5, R3, RZ, 0x3c, !PT ;  /* 0x00000003050a7212 */ /* 0x000fe200078e3cff */
[----:B------:R-:W-:Y:S01]  /*0e90*/  IMAD.SHL.U32 R3, R0, 0x40, RZ ;  /* 0x0000004000037824 */ /* 0x000fe200078e00ff */
[----:B------:R-:W-:Y:S01]  /*0ea0*/  ISETP.NE.U32.AND P1, PT, R2, 0x1, PT ;  /* 0x000000010200780c */ /* 0x000fe20003f25070 */
[----:B------:R-:W-:Y:S01]  /*0eb0*/  IMAD.SHL.U32 R2, R7, 0x40, RZ ;  /* 0x0000004007027824 */ /* 0x000fe200078e00ff */
[----:B------:R-:W-:Y:S02]  /*0ec0*/  LEA.HI R9, R12, R15, RZ, 0x5 ;  /* 0x0000000f0c097211 */ /* 0x000fe400078f28ff */
[----:B------:R-:W-:Y:S01]  /*0ed0*/  LOP3.LUT R216, R6, 0x7ffffe00, R4, 0xf8, !PT ;  /* 0x7ffffe0006d87812 */ /* 0x000fe200078ef804 */
[----:B------:R-:W-:Y:S01]  /*0ee0*/  IMAD.SHL.U32 R4, R11, 0x8, RZ ;  /* 0x000000080b047824 */ /* 0x000fe200078e00ff */
[----:B------:R-:W-:-:S02]  /*0ef0*/  LOP3.LUT P2, RZ, R0, 0x4, RZ, 0xc0, !PT ;  /* 0x0000000400ff7812 */ /* 0x000fc4000784c0ff */
[----:B------:R-:W-:Y:S01]  /*0f00*/  LOP3.LUT P0, RZ, R0, 0x2, RZ, 0xc0, !PT ;  /* 0x0000000200ff7812 */ /* 0x000fe2000780c0ff */
[----:B------:R-:W-:Y:S01]  /*0f10*/  IMAD.SHL.U32 R216, R216, 0x2, RZ ;  /* 0x00000002d8d87824 */ /* 0x000fe200078e00ff */
[----:B------:R-:W-:Y:S02]  /*0f20*/  LOP3.LUT R0, R2, 0x1c0, RZ, 0xc0, !PT ;  /* 0x000001c002007812 */ /* 0x000fe400078ec0ff */
[----:B------:R-:W-:Y:S02]  /*0f30*/  SHF.R.S32.HI R5, RZ, 0x5, R9 ;  /* 0x00000005ff057819 */ /* 0x000fe40000011409 */
[----:B------:R-:W-:Y:S02]  /*0f40*/  LOP3.LUT R2, R13, 0xfffffffc, RZ, 0xc0, !PT ;  /* 0xfffffffc0d027812 */ /* 0x000fe400078ec0ff */
[----:B------:R-:W-:Y:S01]  /*0f50*/  LOP3.LUT R14, R3, 0x1c0, RZ, 0xc0, !PT ;  /* 0x000001c0030e7812 */ /* 0x000fe200078ec0ff */
[----:B------:R-:W-:Y:S01]  /*0f60*/  IMAD.SHL.U32 R6, R5, 0x400, RZ ;  /* 0x0000040005067824 */ /* 0x000fe200078e00ff */
[----:B------:R-:W-:-:S02]  /*0f70*/  LOP3.LUT R4, R0, 0x8, R4, 0xf8, !PT ;  /* 0x0000000800047812 */ /* 0x000fc400078ef804 */
[----:B------:R-:W-:Y:S01]  /*0f80*/  SHF.R.U32.HI R3, RZ, 0x3, R0 ;  /* 0x00000003ff037819 */ /* 0x000fe20000011600 */
[----:B------:R-:W-:Y:S01]  /*0f90*/  IMAD.IADD R0, R15, 0x1, -R2 ;  /* 0x000000010f007824 */ /* 0x000fe200078e0a02 */
[----:B------:R-:W-:Y:S01]  /*0fa0*/  SHF.R.U32.HI R9, RZ, 0x3, R14 ;  /* 0x00000003ff097819 */ /* 0x000fe2000001160e */
[----:B------:R-:W-:Y:S01]  /*0fb0*/  IMAD.SHL.U32 R2, R8, 0x40, RZ ;  /* 0x0000004008027824 */ /* 0x000fe200078e00ff */
[----:B------:R-:W-:Y:S01]  /*0fc0*/  LOP3.LUT R5, R4, R3, RZ, 0x3c, !PT ;  /* 0x0000000304057212 */ /* 0x000fe200078e3cff */
[----:B------:R-:W-:Y:S01]  /*0fd0*/  IMAD R4, R0, 0x2, R6 ;  /* 0x0000000200047824 */ /* 0x000fe200078e0206 */
[----:B------:R-:W-:Y:S01]  /*0fe0*/  LOP3.LUT R3, R9, R14, RZ, 0xfc, !PT ;  /* 0x0000000e09037212 */ /* 0x000fe200078efcff */
[----:B------:R-:W-:Y:S01]  /*0ff0*/  STL [R1+0x54], R14 ;  /* 0x0000540e01007387 */ /* 0x000fe20000100800 */
[----:B------:R-:W-:Y:S01]  /*1000*/  LOP3.LUT R2, R2, 0xfffffe00, RZ, 0xc0, !PT ;  /* 0xfffffe0002027812 */ /* 0x000fe200078ec0ff */
[----:B------:R-:W-:Y:S01]  /*1010*/  IMAD R0, R11, 0x200, R10 ;  /* 0x000002000b007824 */ /* 0x000fe200078e020a */
[----:B------:R-:W-:Y:S01]  /*1020*/  LOP3.LUT P6, RZ, R7, 0x2, RZ, 0xc0, !PT ;  /* 0x0000000207ff7812 */ /* 0x000fe200078cc0ff */
[----:B------:R1:W-:Y:S01]  /*1030*/  STL [R1+0x5c], R9 ;  /* 0x00005c0901007387 */ /* 0x0003e20000100800 */
[----:B------:R-:W-:Y:S01]  /*1040*/  IMAD.IADD R3, R4, 0x1, R3 ;  /* 0x0000000104037824 */ /* 0x000fe200078e0203 */
[CC--:B------:R-:W-:Y:S01]  /*1050*/  IADD3 R4, R5.reuse, R2.reuse, R6 ;  /* 0x0000000205047210 */ /* 0x0c0fe20007ffe006 */
[----:B------:R-:W-:Y:S01]  /*1060*/  IMAD.MOV.U32 R8, RZ, RZ, -0x10 ;  /* 0xfffffff0ff087424 */ /* 0x000fe200078e00ff */
[----:B------:R-:W-:Y:S01]  /*1070*/  LOP3.LUT R5, R5, R2, RZ, 0xfc, !PT ;  /* 0x0000000205057212 */ /* 0x000fe200078efcff */
[----:B------:R-:W-:Y:S01]  /*1080*/  IMAD.MOV.U32 R2, RZ, RZ, 0x20 ;  /* 0x00000020ff027424 */ /* 0x000fe200078e00ff */
[----:B------:R-:W-:-:S02]  /*1090*/  LEA R200, R0, 0x2900, 0x1 ;  /* 0x0000290000c87811 */ /* 0x000fc400078e08ff */
[----:B------:R-:W-:Y:S02]  /*10a0*/  LEA R12, R3, 0x80, 0x1 ;  /* 0x00000080030c7811 */ /* 0x000fe400078e08ff */
[C---:B------:R-:W-:Y:S02]  /*10b0*/  IADD3 R211, R200.reuse, 0x20, RZ ;  /* 0x00000020c8d37810 */ /* 0x040fe40007ffe0ff */
[----:B------:R-:W-:Y:S01]  /*10c0*/  LOP3.LUT P5, RZ, R7, 0x4, RZ, 0xc0, !PT ;  /* 0x0000000407ff7812 */ /* 0x000fe200078ac0ff */
[----:B------:R-:W-:Y:S01]  /*10d0*/  STL [R1+0x50], R12 ;  /* 0x0000500c01007387 */ /* 0x000fe20000100800 */
[----:B------:R-:W-:Y:S02]  /*10e0*/  @P4 IADD3 R211, R200, -0x20, RZ ;  /* 0xffffffe0c8d34810 */ /* 0x000fe40007ffe0ff */
[----:B------:R-:W-:Y:S02]  /*10f0*/  SEL R7, R2, 0xffffffe0, !P0 ;  /* 0xffffffe002077807 */ /* 0x000fe40004000000 */
[----:B------:R-:W-:-:S02]  /*1100*/  SEL R8, R8, 0x10, !P1 ;  /* 0x0000001008087807 */ /* 0x000fc40004800000 */
[----:B------:R-:W-:Y:S02]  /*1110*/  LEA R207, R4, 0x5100, 0x1 ;  /* 0x0000510004cf7811 */ /* 0x000fe400078e08ff */
[----:B------:R-:W-:Y:S02]  /*1120*/  LEA R201, R5, 0x100, 0x1 ;  /* 0x0000010005c97811 */ /* 0x000fe400078e08ff */
[----:B------:R-:W-:Y:S01]  /*1130*/  SEL R2, R2, 0xffffffe0, !P6 ;  /* 0xffffffe002027807 */ /* 0x000fe20007000000 */
[----:B-1----:R-:W-:Y:S01]  /*1140*/  IMAD.MOV.U32 R9, RZ, RZ, 0x40 ;  /* 0x00000040ff097424 */ /* 0x002fe200078e00ff */
[C---:B------:R-:W-:Y:S02]  /*1150*/  IADD3 R215, R211.reuse, 0x800, RZ ;  /* 0x00000800d3d77810 */ /* 0x040fe40007ffe0ff */
[----:B------:R-:W-:Y:S01]  /*1160*/  IADD3 R214, R211, 0x1000, RZ ;  /* 0x00001000d3d67810 */ /* 0x000fe20007ffe0ff */
[----:B------:R-:W-:Y:S01]  /*1170*/  IMAD.IADD R210, R207, 0x1, R2 ;  /* 0x00000001cfd27824 */ /* 0x000fe200078e0202 */
[C---:B------:R-:W-:Y:S01]  /*1180*/  SEL R6, R9.reuse, 0xffffffc0, !P2 ;  /* 0xffffffc009067807 */ /* 0x040fe20005000000 */
[----:B------:R-:W-:Y:S01]  /*1190*/  IMAD.IADD R205, R2, 0x1, R201 ;  /* 0x0000000102cd7824 */ /* 0x000fe200078e02c9 */
[----:B------:R-:W-:-:S02]  /*11a0*/  SEL R0, R9, 0xffffffc0, !P3 ;  /* 0xffffffc009007807 */ /* 0x000fc40005800000 */
[----:B------:R-:W-:Y:S01]  /*11b0*/  SEL R3, R9, 0xffffffc0, !P5 ;  /* 0xffffffc009037807 */ /* 0x000fe20006800000 */
[----:B------:R-:W-:Y:S01]  /*11c0*/  IMAD.IADD R6, R12, 0x1, R6 ;  /* 0x000000010c067824 */ /* 0x000fe200078e0206 */
[C---:B------:R-:W-:Y:S01]  /*11d0*/  IADD3 R213, R211.reuse, 0x1800, RZ ;  /* 0x00001800d3d57810 */ /* 0x040fe20007ffe0ff */
[----:B------:R-:W-:Y:S01]  /*11e0*/  IMAD.IADD R206, R200, 0x1, R0 ;  /* 0x00000001c8ce7824 */ /* 0x000fe200078e0200 */
[----:B------:R-:W-:Y:S01]  /*11f0*/  IADD3 R212, R211, 0x2000, RZ ;  /* 0x00002000d3d47810 */ /* 0x000fe20007ffe0ff */
[----:B------:R-:W-:Y:S01]  /*1200*/  IMAD.IADD R203, R0, 0x1, R211 ;  /* 0x0000000100cb7824 */ /* 0x000fe200078e02d3 */
[----:B------:R-:W-:Y:S01]  /*1210*/  STL [R1+0x58], R6 ;  /* 0x0000580601007387 */ /* 0x000fe20000100800 */
[----:B------:R-:W-:Y:S02]  /*1220*/  IMAD.IADD R0, R7, 0x1, R6 ;  /* 0x0000000107007824 */ /* 0x000fe400078e0206 */
[----:B------:R-:W-:Y:S02]  /*1230*/  IMAD.IADD R208, R207, 0x1, R3 ;  /* 0x00000001cfd07824 */ /* 0x000fe400078e0203 */
[----:B------:R-:W-:Y:S01]  /*1240*/  IMAD.IADD R202, R3, 0x1, R201 ;  /* 0x0000000103ca7824 */ /* 0x000fe200078e02c9 */
[----:B------:R1:W-:Y:S01]  /*1250*/  STL [R1+0x60], R0 ;  /* 0x0000600001007387 */ /* 0x0003e20000100800 */
[----:B------:R-:W-:-:S02]  /*1260*/  IMAD.IADD R209, R2, 0x1, R208 ;  /* 0x0000000102d17824 */ /* 0x000fc400078e02d0 */
[----:B------:R-:W-:Y:S02]  /*1270*/  IMAD.IADD R204, R2, 0x1, R202 ;  /* 0x0000000102cc7824 */ /* 0x000fe400078e02ca */
[----:B-1----:R-:W-:-:S05]  /*1280*/  IMAD.IADD R0, R8, 0x1, R0 ;  /* 0x0000000108007824 */ /* 0x002fca00078e0200 */
[----:B------:R1:W-:Y:S02]  /*1290*/  STL [R1+0x64], R0 ;  /* 0x0000640001007387 */ /* 0x0003e40000100800 */
.L_x_380:
[----:B-1----:R-:W2:Y:S01]  /*12a0*/  LDL R0, [R1+0x3c] ;  /* 0x00003c0001007983 */ /* 0x002ea20000100800 */
[----:B------:R-:W-:Y:S01]  /*12b0*/  IMAD.MOV.U32 R14, RZ, RZ, 0x4 ;  /* 0x00000004ff0e7424 */ /* 0x000fe200078e00ff */
[----:B------:R-:W-:Y:S02]  /*12c0*/  ISETP.NE.U32.AND P4, PT, RZ, c[0x0][0x360], PT ;  /* 0x0000d800ff007a0c */ /* 0x000fe40003f85070 */
[----:B------:R-:W-:Y:S01]  /*12d0*/  ISETP.NE.U32.AND P0, PT, RZ, c[0x0][0x370], PT ;  /* 0x0000dc00ff007a0c */ /* 0x000fe20003f05070 */
[----:B------:R-:W3:Y:S01]  /*12e0*/  LDL R9, [R1+0x38] ;  /* 0x0000380001097983 */ /* 0x000ee20000100800 */
[----:B------:R-:W-:Y:S01]  /*12f0*/  ISETP.NE.AND.EX P4, PT, RZ, c[0x0][0x364], PT, P4 ;  /* 0x0000d900ff007a0c */ /* 0x000fe20003f85340 */
[----:B--2---:R-:W-:-:S05]  /*1300*/  IMAD.WIDE R2, R0, R14, c[0x0][0x588] ;  /* 0x0001620000027625 */ /* 0x004fca00078e020e */
[----:B------:R-:W2:Y:S01]  /*1310*/  LDG.E R42, [R2.64] ;  /* 0x00000008022a7981 */ /* 0x000ea2000c1e1900 */
[----:B------:R-:W-:Y:S01]  /*1320*/  ISETP.NE.AND.EX P2, PT, RZ, c[0x0][0x374], PT, P0 ;  /* 0x0000dd00ff007a0c */ /* 0x000fe20003f45300 */
[----:B------:R-:W-:Y:S01]  /*1330*/  IMAD.MOV.U32 R162, RZ, RZ, RZ ;  /* 0x000000ffffa27224 */ /* 0x000fe200078e00ff */
[----:B------:R-:W-:Y:S02]  /*1340*/  ISETP.NE.U32.AND P3, PT, RZ, c[0x0][0x348], PT ;  /* 0x0000d200ff007a0c */ /* 0x000fe40003f65070 */
[----:B------:R-:W-:Y:S02]  /*1350*/  ISETP.NE.U32.AND P5, PT, RZ, c[0x0][0x358], PT ;  /* 0x0000d600ff007a0c */ /* 0x000fe40003fa5070 */
[----:B------:R-:W-:Y:S02]  /*1360*/  ISETP.NE.AND.EX P3, PT, RZ, c[0x0][0x34c], PT, P3 ;  /* 0x0000d300ff007a0c */ /* 0x000fe40003f65330 */
[----:B------:R-:W-:Y:S01]  /*1370*/  ISETP.NE.AND.EX P5, PT, RZ, c[0x0][0x35c], PT, P5 ;  /* 0x0000d700ff007a0c */ /* 0x000fe20003fa5350 */
[----:B------:R-:W-:Y:S01]  /*1380*/  CS2R R160, SRZ ;  /* 0x0000000000a07805 */ /* 0x000fe2000001ff00 */
[----:B------:R-:W-:Y:S01]  /*1390*/  IMAD.MOV.U32 R12, RZ, RZ, RZ ;  /* 0x000000ffff0c7224 */ /* 0x000fe200078e00ff */
[----:B--2---:R-:W-:-:S02]  /*13a0*/  SHF.R.S32.HI R138, RZ, 0x1f, R42 ;  /* 0x0000001fff8a7819 */ /* 0x004fc4000001142a */
[C---:B------:R-:W-:Y:S02]  /*13b0*/  @P4 LEA R2, P0, R42.reuse, c[0x0][0x360], 0x2 ;  /* 0x0000d8002a024a11 */ /* 0x040fe400078010ff */
[C---:B------:R-:W-:Y:S02]  /*13c0*/  @P2 LEA R4, P1, R42.reuse, c[0x0][0x370], 0x2 ;  /* 0x0000dc002a042a11 */ /* 0x040fe400078210ff */
[C-C-:B------:R-:W-:Y:S02]  /*13d0*/  @P4 LEA.HI.X R3, R42.reuse, c[0x0][0x364], R138.reuse, 0x2, P0 ;  /* 0x0000d9002a034a11 */ /* 0x140fe400000f148a */
[----:B------:R-:W-:Y:S02]  /*13e0*/  ISETP.NE.U32.AND P0, PT, RZ, c[0x0][0x350], PT ;  /* 0x0000d400ff007a0c */ /* 0x000fe40003f05070 */
[----:B------:R-:W-:Y:S01]  /*13f0*/  @P2 LEA.HI.X R5, R42, c[0x0][0x374], R138, 0x2, P1 ;  /* 0x0000dd002a052a11 */ /* 0x000fe200008f148a */
[----:B------:R1:W5:Y:S01]  /*1400*/  @P4 LDG.E R165, [R2.64] ;  /* 0x0000000802a54981 */ /* 0x000362000c1e1900 */
[----:B------:R-:W-:-:S03]  /*1410*/  ISETP.NE.AND.EX P6, PT, RZ, c[0x0][0x354], PT, P0 ;  /* 0x0000d500ff007a0c */ /* 0x000fc60003fc5300 */
[----:B------:R2:W5:Y:S01]  /*1420*/  @P2 LDG.E R162, [R4.64] ;  /* 0x0000000804a22981 */ /* 0x000562000c1e1900 */
[----:B------:R-:W-:-:S04]  /*1430*/  LEA R6, P2, R42, c[0x0][0x348], 0x2 ;  /* 0x0000d2002a067a11 */ /* 0x000fc800078410ff */
[----:B------:R-:W-:-:S05]  /*1440*/  LEA.HI.X R7, R42, c[0x0][0x34c], R138, 0x2, P2 ;  /* 0x0000d3002a077a11 */ /* 0x000fca00010f148a */
[----:B------:R4:W5:Y:S01]  /*1450*/  @P3 LDG.E R160, [R6.64] ;  /* 0x0000000806a03981 */ /* 0x000962000c1e1900 */
[C---:B-1----:R-:W-:Y:S02]  /*1460*/  LEA R2, P0, R42.reuse, c[0x0][0x358], 0x2 ;  /* 0x0000d6002a027a11 */ /* 0x042fe400078010ff */
[C---:B--2---:R-:W-:Y:S02]  /*1470*/  LEA R4, P1, R42.reuse, c[0x0][0x350], 0x2 ;  /* 0x0000d4002a047a11 */ /* 0x044fe400078210ff */
[C-C-:B------:R-:W-:Y:S02]  /*1480*/  LEA.HI.X R3, R42.reuse, c[0x0][0x35c], R138.reuse, 0x2, P0 ;  /* 0x0000d7002a037a11 */ /* 0x140fe400000f148a */
[----:B------:R-:W-:-:S03]  /*1490*/  LEA.HI.X R5, R42, c[0x0][0x354], R138, 0x2, P1 ;  /* 0x0000d5002a057a11 */ /* 0x000fc600008f148a */
[----:B------:R4:W5:Y:S04]  /*14a0*/  @P5 LDG.E R12, [R2.64] ;  /* 0x00000008020c5981 */ /* 0x000968000c1e1900 */
[----:B------:R4:W5:Y:S01]  /*14b0*/  @P6 LDG.E R161, [R4.64] ;  /* 0x0000000804a16981 */ /* 0x000962000c1e1900 */
[----:B---3--:R-:W-:-:S03]  /*14c0*/  LOP3.LUT R40, R9, 0xffff, RZ, 0xc0, !PT ;  /* 0x0000ffff09287812 */ /* 0x008fc600078ec0ff */
[----:B------:R4:W-:Y:S04]  /*14d0*/  STL [R1+0x10], R42 ;  /* 0x0000102a01007387 */ /* 0x0009e80000100800 */
[----:B------:R4:W-:Y:S01]  /*14e0*/  STL [R1+0x40], R40 ;  /* 0x0000402801007387 */ /* 0x0009e20000100800 */
[----:B------:R-:W-:Y:S01]  /*14f0*/  YIELD ;  /* 0x0000000000007946 */ /* 0x000fe20003800000 */
[----:B------:R-:W-:Y:S01]  /*1500*/  P2R R13, PR, RZ, 0x40 ;  /* 0x00000040ff0d7803 */ /* 0x000fe20000000000 */
[----:B------:R-:W-:Y:S05]  /*1510*/  @P4 BRA `(.L_x_211) ;  /* 0x0000005000004947 */ /* 0x000fea0003800000 */
[----:B-----5:R-:W-:Y:S01]  /*1520*/  MOV R165, c[0x0][0x168] ;  /* 0x00005a0000a57a02 */ /* 0x020fe20000000f00 */
[----:B------:R-:W-:Y:S05]  /*1530*/  @!P3 BRA `(.L_x_211) ;  /* 0x000000300000b947 */ /* 0x000fea0003800000 */
[----:B------:R-:W2:Y:S04]  /*1540*/  LDG.E R8, [R6.64] ;  /* 0x0000000806087981 */ /* 0x000ea8000c1e1900 */
[----:B------:R-:W2:Y:S02]  /*1550*/  LDG.E R0, [R6.64+0x4] ;  /* 0x0000040806007981 */ /* 0x000ea4000c1e1900 */
[----:B--2---:R-:W-:-:S02]  /*1560*/  IADD3 R165, -R8, R0, RZ ;  /* 0x0000000008a57210 */ /* 0x004fc40007ffe1ff */
.L_x_211:
[----:B------:R-:W-:-:S04]  /*1570*/  ISETP.NE.U32.AND P0, PT, RZ, c[0x0][0x368], PT ;  /* 0x0000da00ff007a0c */ /* 0x000fc80003f05070 */
[----:B------:R-:W-:-:S13]  /*1580*/  ISETP.NE.AND.EX P0, PT, RZ, c[0x0][0x36c], PT, P0 ;  /* 0x0000db00ff007a0c */ /* 0x000fda0003f05300 */
[----:B------:R-:W-:Y:S05]  /*1590*/  @!P0 BRA `(.L_x_212) ;  /* 0x0000004000008947 */ /* 0x000fea0003800000 */
[----:B----4-:R-:W-:-:S04]  /*15a0*/  LEA R4, P0, R42, c[0x0][0x368], 0x2 ;  /* 0x0000da002a047a11 */ /* 0x010fc800078010ff */
[----:B------:R-:W-:-:S05]  /*15b0*/  LEA.HI.X R5, R42, c[0x0][0x36c], R138, 0x2, P0 ;  /* 0x0000db002a057a11 */ /* 0x000fca00000f148a */
[----:B------:R1:W5:Y:S01]  /*15c0*/  LDG.E R11, [R4.64] ;  /* 0x00000008040b7981 */ /* 0x000362000c1e1900 */
[----:B------:R-:W-:Y:S05]  /*15d0*/  BRA `(.L_x_213) ;  /* 0x0000005000007947 */ /* 0x000fea0003800000 */
.L_x_212:
[----:B------:R-:W-:Y:S01]  /*15e0*/  MOV R11, c[0x0][0x1d0] ;  /* 0x00007400000b7a02 */ /* 0x000fe20000000f00 */
[----:B------:R-:W-:Y:S05]  /*15f0*/  @!P6 BRA `(.L_x_213) ;  /* 0x000000300000e947 */ /* 0x000fea0003800000 */
[----:B----4-:R-:W2:Y:S04]  /*1600*/  LDG.E R6, [R4.64] ;  /* 0x0000000804067981 */ /* 0x010ea8000c1e1900 */
[----:B------:R-:W2:Y:S02]  /*1610*/  LDG.E R0, [R4.64+0x4] ;  /* 0x0000040804007981 */ /* 0x000ea4000c1e1900 */
[----:B--2---:R-:W-:Y:S02]  /*1620*/  IADD3 R11, -R6, R0, RZ ;  /* 0x00000000060b7210 */ /* 0x004fe40007ffe1ff */
.L_x_213:
[----:B-1--4-:R1:W2:Y:S04]  /*1630*/  @P5 LDG.E R5, [R2.64] ;  /* 0x0000000802055981 */ /* 0x0122a8000c1e1900 */
[----:B------:R1:W2:Y:S01]  /*1640*/  @P5 LDG.E R4, [R2.64+0x4] ;  /* 0x0000040802045981 */ /* 0x0002a2000c1e1900 */
[----:B------:R-:W-:Y:S01]  /*1650*/  ISETP.NE.U32.AND P0, PT, RZ, c[0x0][0x378], PT ;  /* 0x0000de00ff007a0c */ /* 0x000fe20003f05070 */
[----:B-----5:R-:W-:-:S03]  /*1660*/  IMAD.MOV.U32 R137, RZ, RZ, R11 ;  /* 0x000000ffff897224 */ /* 0x020fc600078e000b */
[----:B------:R-:W-:Y:S01]  /*1670*/  ISETP.NE.AND.EX P1, PT, RZ, c[0x0][0x37c], PT, P0 ;  /* 0x0000df00ff007a0c */ /* 0x000fe20003f25300 */
[----:B------:R-:W-:-:S12]  /*1680*/  IMAD.MOV.U32 R0, RZ, RZ, c[0x0][0x228] ;  /* 0x00008a00ff007624 */ /* 0x000fd800078e00ff */
[----:B-1----:R-:W-:-:S04]  /*1690*/  @P1 LEA R2, P0, R42, c[0x0][0x378], 0x2 ;  /* 0x0000de002a021a11 */ /* 0x002fc800078010ff */
[----:B------:R-:W-:-:S05]  /*16a0*/  @P1 LEA.HI.X R3, R42, c[0x0][0x37c], R138, 0x2, P0 ;  /* 0x0000df002a031a11 */ /* 0x000fca00000f148a */
[----:B------:R1:W5:Y:S01]  /*16b0*/  @P1 LDG.E R137, [R2.64] ;  /* 0x0000000802891981 */ /* 0x000362000c1e1900 */
[----:B------:R-:W-:Y:S01]  /*16c0*/  IMAD.IADD R6, R11, 0x1, -R162 ;  /* 0x000000010b067824 */ /* 0x000fe200078e0aa2 */
[----:B------:R-:W-:Y:S01]  /*16d0*/  BSSY B0, `(.L_x_214) ;  /* 0x0000030000007945 */ /* 0x000fe20003800000 */
[C---:B-1----:R-:W-:Y:S02]  /*16e0*/  LOP3.LUT R2, R9.reuse, 0xff000000, RZ, 0xc0, !PT ;  /* 0xff00000009027812 */ /* 0x042fe400078ec0ff */
[----:B------:R-:W-:Y:S01]  /*16f0*/  LOP3.LUT R3, R9, 0xff0000, RZ, 0xc0, !PT ;  /* 0x00ff000009037812 */ /* 0x000fe200078ec0ff */
[----:B--2---:R-:W-:Y:S01]  /*1700*/  @P5 IMAD.IADD R0, R4, 0x1, -R5 ;  /* 0x0000000104005824 */ /* 0x004fe200078e0a05 */
[----:B------:R-:W-:-:S03]  /*1710*/  SHF.R.U32.HI R4, RZ, 0x8, R2 ;  /* 0x00000008ff047819 */ /* 0x000fc60000011602 */
[----:B------:R-:W-:Y:S01]  /*1720*/  IMAD.IADD R173, R6, 0x1, R0 ;  /* 0x0000000106ad7824 */ /* 0x000fe200078e0200 */
[----:B------:R-:W-:-:S04]  /*1730*/  LEA.HI R4, R3, R4, RZ, 0x10 ;  /* 0x0000000403047211 */ /* 0x000fc800078f80ff */
[----:B------:R-:W-:Y:S02]  /*1740*/  SHF.R.U32.HI R5, RZ, 0x10, R4 ;  /* 0x00000010ff057819 */ /* 0x000fe40000011604 */
[----:B------:R-:W-:Y:S02]  /*1750*/  LOP3.LUT R15, R4, 0xff, RZ, 0xc0, !PT ;  /* 0x000000ff040f7812 */ /* 0x000fe400078ec0ff */
[C---:B------:R-:W-:Y:S01]  /*1760*/  IADD3 R2, R173.reuse, 0x4f, RZ ;  /* 0x0000004fad027810 */ /* 0x040fe20007ffe0ff */
[----:B------:R1:W-:Y:S01]  /*1770*/  STL [R1+0x48], R5 ;  /* 0x0000480501007387 */ /* 0x0003e20000100800 */
[----:B------:R-:W-:Y:S02]  /*1780*/  ISETP.GE.AND P0, PT, R173, 0x1, PT ;  /* 0x00000001ad00780c */ /* 0x000fe40003f06270 */
[----:B------:R-:W-:Y:S01]  /*1790*/  ISETP.NE.AND P1, PT, R5, RZ, PT ;  /* 0x000000ff0500720c */ /* 0x000fe20003f25270 */
[----:B------:R1:W-:Y:S01]  /*17a0*/  STL [R1+0x4c], R15 ;  /* 0x00004c0f01007387 */ /* 0x0003e20000100800 */
[----:B------:R-:W-:-:S02]  /*17b0*/  IMAD.HI R2, R2, 0x66666667, RZ ;  /* 0x6666666702027827 */ /* 0x000fc400078e02ff */
[----:B------:R-:W-:-:S03]  /*17c0*/  SEL R136, R5, c[0x0][0x338], P1 ;  /* 0x0000ce0005887a07 */ /* 0x000fc60000800000 */
[----:B------:R-:W-:-:S04]  /*17d0*/  SHF.R.U32.HI R3, RZ, 0x1f, R2 ;  /* 0x0000001fff037819 */ /* 0x000fc80000011602 */
[----:B------:R-:W-:Y:S01]  /*17e0*/  LEA.HI.SX32 R153, R2, R3, 0x1b ;  /* 0x0000000302997211 */ /* 0x000fe200078fdaff */
[----:B------:R-:W-:Y:S01]  /*17f0*/  IMAD.MOV.U32 R2, RZ, RZ, RZ ;  /* 0x000000ffff027224 */ /* 0x000fe200078e00ff */
[----:B------:R-:W-:Y:S05]  /*1800*/  @!P0 BRA `(.L_x_215) ;  /* 0x000001c000008947 */ /* 0x000fea0003800000 */
        /* <DEDUP_REMOVED lines=11> */
[----:B------:R-:W-:Y:S02]  /*18c0*/  IMAD.MOV.U32 R4, RZ, RZ, RZ ;  /* 0x000000ffff047224 */ /* 0x000fe400078e00ff */
        /* <DEDUP_REMOVED lines=16> */
.L_x_215:
[----:B------:R-:W-:Y:S05]  /*19d0*/  BSYNC B0 ;  /* 0x0000000000007941 */ /* 0x000fea0003800000 */
.L_x_214:
[----:B------:R-:W2:Y:S01]  /*19e0*/  LDL R39, [R1+0x54] ;  /* 0x0000540001277983 */ /* 0x000ea20000100800 */
[----:B------:R-:W-:-:S03]  /*19f0*/  IMAD R3, R15, R2, RZ ;  /* 0x000000020f037224 */ /* 0x000fc600078e02ff */
[----:B------:R-:W3:Y:S01]  /*1a00*/  LDL R38, [R1+0x5c] ;  /* 0x00005c0001267983 */ /* 0x000ee20000100800 */
[----:B------:R-:W-:-:S03]  /*1a10*/  IMAD.IADD R2, R3, 0x1, R2 ;  /* 0x0000000103027824 */ /* 0x000fc600078e0202 */
[----:B-1----:R-:W1:Y:S02]  /*1a20*/  S2R R15, SR_TID.X ;  /* 0x00000000000f7919 */ /* 0x002e640000002100 */
[----:B------:R-:W-:Y:S01]  /*1a30*/  IMNMX R2, R153, R2, PT ;  /* 0x0000000299027217 */ /* 0x000fe20003800200 */
[----:B------:R-:W-:-:S04]  /*1a40*/  IMAD R3, R3, 0x50, -R6 ;  /* 0x0000005003037824 */ /* 0x000fc800078e0a06 */
[----:B------:R-:W-:Y:S01]  /*1a50*/  IMAD R2, R2, 0x50, -R6 ;  /* 0x0000005002027824 */ /* 0x000fe200078e0a06 */
[----:B------:R-:W-:-:S04]  /*1a60*/  IMNMX R3, RZ, R3, !PT ;  /* 0x00000003ff037217 */ /* 0x000fc80007800200 */
[----:B------:R-:W-:-:S04]  /*1a70*/  IMNMX R2, R2, R0, PT ;  /* 0x0000000002027217 */ /* 0x000fc80003800200 */
[----:B------:R-:W-:Y:S02]  /*1a80*/  ISETP.GT.AND P0, PT, R2, R3, PT ;  /* 0x000000030200720c */ /* 0x000fe40003f04270 */
[--C-:B-1----:R-:W-:Y:S02]  /*1a90*/  SHF.R.S32.HI R7, RZ, 0x1f, R15.reuse ;  /* 0x0000001fff077819 */ /* 0x102fe4000001140f */
[----:B------:R-:W-:Y:S02]  /*1aa0*/  SHF.R.S32.HI R41, RZ, 0x1f, R15 ;  /* 0x0000001fff297819 */ /* 0x000fe4000001140f */
[-C--:B------:R-:W-:Y:S02]  /*1ab0*/  LEA.HI R8, R7, R15.reuse, RZ, 0x2 ;  /* 0x0000000f07087211 */ /* 0x080fe400078f10ff */
[----:B------:R-:W-:Y:S02]  /*1ac0*/  LEA.HI R41, R41, R15, RZ, 0x2 ;  /* 0x0000000f29297211 */ /* 0x000fe400078f10ff */
[----:B------:R-:W-:-:S02]  /*1ad0*/  SHF.R.S32.HI R6, RZ, 0x1f, R8 ;  /* 0x0000001fff067819 */ /* 0x000fc40000011408 */
[----:B------:R-:W-:Y:S02]  /*1ae0*/  SHF.R.S32.HI R41, RZ, 0x2, R41 ;  /* 0x00000002ff297819 */ /* 0x000fe40000011429 */
[----:B------:R-:W-:Y:S01]  /*1af0*/  @P0 IADD3 R2, R2, 0x4f, RZ ;  /* 0x0000004f02020810 */ /* 0x000fe20007ffe0ff */
[----:B------:R-:W-:Y:S01]  /*1b00*/  IMAD.WIDE.U32 R4, R3, -0x33333333, RZ ;  /* 0xcccccccd03047825 */ /* 0x000fe200078e00ff */
[----:B------:R-:W-:-:S03]  /*1b10*/  LEA.HI R3, R6, R41, RZ, 0x3 ;  /* 0x0000002906037211 */ /* 0x000fc600078f18ff */
[----:B------:R-:W-:Y:S01]  /*1b20*/  @P0 IMAD.HI R2, R2, 0x66666667, RZ ;  /* 0x6666666702020827 */ /* 0x000fe200078e02ff */
[----:B------:R-:W-:Y:S02]  /*1b30*/  LOP3.LUT R3, R3, 0xfffffff8, RZ, 0xc0, !PT ;  /* 0xfffffff803037812 */ /* 0x000fe400078ec0ff */
[----:B------:R-:W-:Y:S02]  /*1b40*/  SHF.R.U32.HI R128, RZ, 0x6, R5 ;  /* 0x00000006ff807819 */ /* 0x000fe40000011605 */
[----:B------:R-:W-:Y:S02]  /*1b50*/  @P0 SHF.R.U32.HI R5, RZ, 0x1f, R2 ;  /* 0x0000001fff050819 */ /* 0x000fe40000011602 */
[C---:B------:R-:W-:Y:S01]  /*1b60*/  IADD3 R151, R41.reuse, 0x40, RZ ;  /* 0x0000004029977810 */ /* 0x040fe20007ffe0ff */
[C---:B------:R-:W-:Y:S01]  /*1b70*/  IMAD.IADD R3, R41.reuse, 0x1, -R3 ;  /* 0x0000000129037824 */ /* 0x040fe200078e0a03 */
[----:B------:R-:W-:Y:S01]  /*1b80*/  IADD3 R141, R41, 0x20, RZ ;  /* 0x00000020298d7810 */ /* 0x000fe20007ffe0ff */
[----:B------:R-:W-:Y:S01]  /*1b90*/  IMAD.MOV.U32 R4, RZ, RZ, R128 ;  /* 0x000000ffff047224 */ /* 0x000fe200078e0080 */
[----:B------:R-:W-:Y:S01]  /*1ba0*/  @P0 LEA.HI.SX32 R4, R2, R5, 0x1b ;  /* 0x0000000502040211 */ /* 0x000fe200078fdaff */
[----:B------:R-:W-:Y:S01]  /*1bb0*/  IMAD.SHL.U32 R2, R151, 0x40, RZ ;  /* 0x0000004097027824 */ /* 0x000fe200078e00ff */
[----:B------:R-:W-:-:S02]  /*1bc0*/  LOP3.LUT R5, R8, 0xfffffffc, RZ, 0xc0, !PT ;  /* 0xfffffffc08057812 */ /* 0x000fc400078ec0ff */
[----:B------:R-:W-:Y:S01]  /*1bd0*/  LOP3.LUT P1, RZ, R3, 0x4, RZ, 0xc0, !PT ;  /* 0x0000000403ff7812 */ /* 0x000fe2000782c0ff */
[----:B------:R-:W-:Y:S01]  /*1be0*/  IMAD.SHL.U32 R3, R141, 0x40, RZ ;  /* 0x000000408d037824 */ /* 0x000fe200078e00ff */
[-C--:B------:R-:W-:Y:S02]  /*1bf0*/  LEA.HI R190, R7, R15.reuse, RZ, 0x5 ;  /* 0x0000000f07be7211 */ /* 0x080fe400078f28ff */
[----:B------:R-:W-:Y:S01]  /*1c00*/  LOP3.LUT R152, R2, 0x1c0, RZ, 0xc0, !PT ;  /* 0x000001c002987812 */ /* 0x000fe200078ec0ff */
[----:B------:R-:W-:Y:S01]  /*1c10*/  IMAD.IADD R2, R15, 0x1, -R5 ;  /* 0x000000010f027824 */ /* 0x000fe200078e0a05 */
[----:B------:R-:W-:Y:S02]  /*1c20*/  LOP3.LUT R150, R3, 0x1c0, RZ, 0xc0, !PT ;  /* 0x000001c003967812 */ /* 0x000fe400078ec0ff */
[----:B------:R-:W-:Y:S01]  /*1c30*/  SHF.R.S32.HI R3, RZ, 0x5, R190 ;  /* 0x00000005ff037819 */ /* 0x000fe200000114be */
[----:B------:R-:W-:Y:S01]  /*1c40*/  IMAD.SHL.U32 R32, R2, 0x8, RZ ;  /* 0x0000000802207824 */ /* 0x000fe200078e00ff */
[----:B------:R-:W-:-:S02]  /*1c50*/  LEA.HI R6, R7, R15, RZ, 0x3 ;  /* 0x0000000f07067211 */ /* 0x000fc400078f18ff */
[----:B------:R-:W-:Y:S01]  /*1c60*/  ISETP.GT.AND P0, PT, R4, R128, PT ;  /* 0x000000800400720c */ /* 0x000fe20003f04270 */
[----:B------:R-:W-:Y:S01]  /*1c70*/  IMAD.SHL.U32 R154, R3, 0x200, RZ ;  /* 0x00000200039a7824 */ /* 0x000fe200078e00ff */
[----:B------:R-:W-:Y:S02]  /*1c80*/  SHF.R.S32.HI R7, RZ, 0x1f, R141 ;  /* 0x0000001fff077819 */ /* 0x000fe4000001148d */
[----:B------:R-:W-:Y:S02]  /*1c90*/  SHF.R.S32.HI R9, RZ, 0x1f, R151 ;  /* 0x0000001fff097819 */ /* 0x000fe40000011497 */
[----:B------:R-:W-:Y:S01]  /*1ca0*/  LOP3.LUT R8, R6, 0xfffffff8, RZ, 0xc0, !PT ;  /* 0xfffffff806087812 */ /* 0x000fe200078ec0ff */
[----:B------:R-:W-:Y:S01]  /*1cb0*/  IMAD.SHL.U32 R28, R2, 0x4, RZ ;  /* 0x00000004021c7824 */ /* 0x000fe200078e00ff */
[----:B------:R-:W-:Y:S01]  /*1cc0*/  SHF.R.S32.HI R140, RZ, 0x3, R6 ;  /* 0x00000003ff8c7819 */ /* 0x000fe20000011406 */
[----:B------:R-:W-:Y:S01]  /*1cd0*/  IMAD.MOV.U32 R10, RZ, RZ, 0x40 ;  /* 0x00000040ff0a7424 */ /* 0x000fe200078e00ff */
[----:B------:R-:W-:Y:S01]  /*1ce0*/  LEA.HI R7, R7, R141, RZ, 0x3 ;  /* 0x0000008d07077211 */ /* 0x000fe200078f18ff */
[----:B------:R-:W-:Y:S01]  /*1cf0*/  IMAD.IADD R166, R15, 0x1, -R8 ;  /* 0x000000010fa67824 */ /* 0x000fe200078e0a08 */
[----:B------:R-:W-:-:S03]  /*1d00*/  LEA.HI R6, R9, R151, RZ, 0x3 ;  /* 0x0000009709067211 */ /* 0x000fc600078f18ff */
[----:B------:R-:W-:Y:S02]  /*1d10*/  IMAD.SHL.U32 R7, R7, 0x40, RZ ;  /* 0x0000004007077824 */ /* 0x000fe400078e00ff */
[----:B------:R-:W-:Y:S02]  /*1d20*/  IMAD.SHL.U32 R6, R6, 0x40, RZ ;  /* 0x0000004006067824 */ /* 0x000fe400078e00ff */
[----:B------:R-:W-:Y:S01]  /*1d30*/  IMAD.SHL.U32 R134, R166, 0x8, RZ ;  /* 0x00000008a6867824 */ /* 0x000fe200078e00ff */
[----:B------:R-:W-:Y:S02]  /*1d40*/  SHF.R.S32.HI R186, RZ, 0x1f, R140 ;  /* 0x0000001fffba7819 */ /* 0x000fe4000001148c */
[----:B------:R-:W-:Y:S02]  /*1d50*/  SHF.R.U32.HI R187, RZ, 0x3, R150 ;  /* 0x00000003ffbb7819 */ /* 0x000fe40000011696 */
[----:B------:R-:W-:Y:S02]  /*1d60*/  SHF.R.U32.HI R188, RZ, 0x3, R152 ;  /* 0x00000003ffbc7819 */ /* 0x000fe40000011698 */
[----:B------:R-:W-:-:S02]  /*1d70*/  LOP3.LUT R163, R7, 0xfffffe00, RZ, 0xc0, !PT ;  /* 0xfffffe0007a37812 */ /* 0x000fc400078ec0ff */
[----:B------:R-:W-:Y:S02]  /*1d80*/  LOP3.LUT R164, R6, 0xfffffe00, RZ, 0xc0, !PT ;  /* 0xfffffe0006a47812 */ /* 0x000fe400078ec0ff */
[----:B------:R-:W-:Y:S02]  /*1d90*/  SHF.R.S32.HI R33, RZ, 0x1f, R32 ;  /* 0x0000001fff217819 */ /* 0x000fe40000011420 */
[----:B------:R-:W-:Y:S02]  /*1da0*/  SHF.R.S32.HI R135, RZ, 0x1f, R134 ;  /* 0x0000001fff877819 */ /* 0x000fe40000011486 */
[----:B------:R-:W-:Y:S02]  /*1db0*/  IADD3 R30, R28, 0x10, RZ ;  /* 0x000000101c1e7810 */ /* 0x000fe40007ffe0ff */
[----:B--2---:R-:W-:-:S04]  /*1dc0*/  LOP3.LUT R3, R39, 0x18, R32, 0xf8, !PT ;  /* 0x0000001827037812 */ /* 0x004fc800078ef820 */
[----:B---3--:R-:W-:-:S04]  /*1dd0*/  LOP3.LUT R2, R154, R3, R38, 0xf6, !PT ;  /* 0x000000039a027212 */ /* 0x008fc800078ef626 */
[----:B------:R-:W-:Y:S02]  /*1de0*/  LEA R81, R2, 0x100, 0x1 ;  /* 0x0000010002517811 */ /* 0x000fe400078e08ff */
[----:B------:R-:W-:-:S05]  /*1df0*/  SEL R2, R10, 0xffffffc0, !P1 ;  /* 0xffffffc00a027807 */ /* 0x000fca0004800000 */
[----:B------:R-:W-:Y:S01]  /*1e00*/  IMAD.IADD R82, R2, 0x1, R81 ;  /* 0x0000000102527824 */ /* 0x000fe200078e0251 */
[----:B------:R-:W-:Y:S05]  /*1e10*/  @!P0 BRA `(.L_x_216) ;  /* 0x000054c000008947 */ /* 0x000fea0003800000 */
[----:B------:R-:W-:-:S04]  /*1e20*/  ISETP.NE.U32.AND P0, PT, RZ, c[0x0][0x340], PT ;  /* 0x0000d000ff007a0c */ /* 0x000fc80003f05070 */
[----:B------:R-:W-:-:S13]  /*1e30*/  ISETP.NE.AND.EX P4, PT, RZ, c[0x0][0x344], PT, P0 ;  /* 0x0000d100ff007a0c */ /* 0x000fda0003f85300 */
[----:B------:R-:W-:-:S05]  /*1e40*/  @P4 IMAD.WIDE R2, R42, R14, c[0x0][0x340] ;  /* 0x0000d0002a024625 */ /* 0x000fca00078e020e */
[----:B------:R1:W2:Y:S01]  /*1e50*/  @P4 LDG.E R25, [R2.64] ;  /* 0x0000000802194981 */ /* 0x0002a2000c1e1900 */
[----:B------:R-:W-:Y:S01]  /*1e60*/  IADD3 R123, P0, R140, R12, RZ ;  /* 0x0000000c8c7b7210 */ /* 0x000fe20007f1e0ff */
[----:B------:R-:W-:Y:S01]  /*1e70*/  IMAD.MOV.U32 R144, RZ, RZ, 0x50 ;  /* 0x00000050ff907424 */ /* 0x000fe200078e00ff */
[----:B------:R-:W-:Y:S01]  /*1e80*/  SEL R31, R138, RZ, !P5 ;  /* 0x000000ff8a1f7207 */ /* 0x000fe20006800000 */
[----:B------:R-:W-:Y:S01]  /*1e90*/  IMAD.MOV.U32 R37, RZ, RZ, c[0x0][0x23c] ;  /* 0x00008f00ff257624 */ /* 0x000fe200078e00ff */
[----:B------:R-:W-:Y:S01]  /*1ea0*/  LEA.HI.X.SX32 R132, R12, R186, 0x1, P0 ;  /* 0x000000ba0c847211 */ /* 0x000fe200000f0eff */
[----:B------:R-:W-:Y:S01]  /*1eb0*/  IMAD R172, R144, c[0x0][0x23c], RZ ;  /* 0x00008f0090ac7a24 */ /* 0x000fe200078e02ff */
[----:B------:R-:W-:Y:S01]  /*1ec0*/  IADD3 R36, R4, -0x1, RZ ;  /* 0xffffffff04247810 */ /* 0x000fe20007ffe0ff */
[----:B------:R-:W-:Y:S01]  /*1ed0*/  IMAD R4, R31, c[0x0][0x248], RZ ;  /* 0x000092001f047a24 */ /* 0x000fe200078e02ff */
[----:B------:R-:W-:Y:S01]  /*1ee0*/  IADD3 R113, -R140, R0, RZ ;  /* 0x000000008c717210 */ /* 0x000fe20007ffe1ff */
[----:B------:R-:W-:Y:S01]  /*1ef0*/  IMAD R5, R132, c[0x0][0x238], RZ ;  /* 0x00008e0084057a24 */ /* 0x000fe200078e02ff */
[----:B------:R-:W-:Y:S01]  /*1f00*/  SEL R27, R42, RZ, !P5 ;  /* 0x000000ff2a1b7207 */ /* 0x000fe20006800000 */
[----:B------:R-:W-:Y:S01]  /*1f10*/  IMAD.WIDE.U32 R148, R144, c[0x0][0x238], RZ ;  /* 0x00008e0090947a25 */ /* 0x000fe200078e00ff */
[----:B------:R-:W-:-:S02]  /*1f20*/  MOV R155, c[0x0][0x238] ;  /* 0x00008e00009b7a02 */ /* 0x000fc40000000f00 */
[----:B------:R-:W-:Y:S01]  /*1f30*/  ISETP.GE.AND P6, PT, R134, c[0x0][0x1d4], PT ;  /* 0x0000750086007a0c */ /* 0x000fe20003fc6270 */
[----:B------:R-:W-:Y:S01]  /*1f40*/  IMAD R5, R123, c[0x0][0x23c], R5 ;  /* 0x00008f007b057a24 */ /* 0x000fe200078e0205 */
[----:B------:R-:W-:Y:S01]  /*1f50*/  SHF.R.S32.HI R35, RZ, 0x1f, R41 ;  /* 0x0000001fff237819 */ /* 0x000fe20000011429 */
[----:B------:R-:W-:Y:S01]  /*1f60*/  IMAD R8, R36, -0x50, R113 ;  /* 0xffffffb024087824 */ /* 0x000fe200078e0271 */
[----:B------:R-:W-:Y:S01]  /*1f70*/  SHF.R.S32.HI R29, RZ, 0x1f, R28 ;  /* 0x0000001fff1d7819 */ /* 0x000fe2000001141c */
[----:B------:R-:W-:Y:S01]  /*1f80*/  IMAD R4, R27, c[0x0][0x24c], R4 ;  /* 0x000093001b047a24 */ /* 0x000fe200078e0204 */
[----:B------:R-:W-:Y:S01]  /*1f90*/  SHF.L.U32 R17, R37, 0x5, RZ ;  /* 0x0000000525117819 */ /* 0x000fe200000006ff */
[----:B------:R-:W-:Y:S01]  /*1fa0*/  IMAD.IADD R172, R149, 0x1, R172 ;  /* 0x0000000195ac7824 */ /* 0x000fe200078e02ac */
[C---:B------:R-:W-:Y:S01]  /*1fb0*/  ISETP.GE.AND P0, PT, R8.reuse, 0x1, PT ;  /* 0x000000010800780c */ /* 0x040fe20003f06270 */
[----:B------:R-:W-:Y:S01]  /*1fc0*/  IMAD.IADD R26, R11, 0x1, R161 ;  /* 0x000000010b1a7824 */ /* 0x000fe200078e02a1 */
[----:B------:R-:W-:Y:S01]  /*1fd0*/  ISETP.GE.AND P3, PT, R8, 0x11, PT ;  /* 0x000000110800780c */ /* 0x000fe20003f66270 */
[----:B-1----:R-:W-:Y:S01]  /*1fe0*/  IMAD.WIDE.U32 R2, R123, c[0x0][0x238], R134 ;  /* 0x00008e007b027a25 */ /* 0x002fe200078e0086 */
[----:B------:R-:W-:-:S02]  /*1ff0*/  ISETP.NE.AND P5, PT, R13, RZ, PT ;  /* 0x000000ff0d00720c */ /* 0x000fc40003fa5270 */
[----:B------:R-:W-:Y:S01]  /*2000*/  SHF.R.S32.HI R34, RZ, 0x1f, R26 ;  /* 0x0000001fff227819 */ /* 0x000fe2000001141a */
[----:B------:R-:W-:Y:S01]  /*2010*/  IMAD.IADD R3, R3, 0x1, R5 ;  /* 0x0000000103037824 */ /* 0x000fe200078e0205 */
[----:B------:R-:W-:Y:S01]  /*2020*/  IADD3 R102, R32, 0x20, RZ ;  /* 0x0000002020667810 */ /* 0x000fe20007ffe0ff */
[----:B------:R-:W-:Y:S01]  /*2030*/  IMAD.WIDE.U32 R14, R155, 0x20, RZ ;  /* 0x000000209b0e7825 */ /* 0x000fe200078e00ff */
[----:B------:R-:W-:Y:S02]  /*2040*/  MOV R189, c[0x0][0x27c] ;  /* 0x00009f0000bd7a02 */ /* 0x000fe40000000f00 */
[----:B------:R-:W-:Y:S01]  /*2050*/  MOV R169, 0x5 ;  /* 0x0000000500a97802 */ /* 0x000fe20000000f00 */
[----:B------:R-:W-:Y:S01]  /*2060*/  IMAD.WIDE.U32 R2, R40, c[0x0][0x240], R2 ;  /* 0x0000900028027a25 */ /* 0x000fe200078e0002 */
[----:B------:R-:W-:-:S03]  /*2070*/  P2R R133, PR, RZ, 0x40 ;  /* 0x00000040ff857803 */ /* 0x000fc60000000000 */
[----:B------:R-:W-:Y:S02]  /*2080*/  IMAD R3, R40, c[0x0][0x244], R3 ;  /* 0x0000910028037a24 */ /* 0x000fe400078e0203 */
[----:B------:R-:W-:-:S04]  /*2090*/  IMAD.WIDE.U32 R10, R26, c[0x0][0x1e0], RZ ;  /* 0x000078001a0a7a25 */ /* 0x000fc800078e00ff */
[----:B------:R-:W-:Y:S01]  /*20a0*/  IMAD.WIDE.U32 R116, R27, c[0x0][0x248], R2 ;  /* 0x000092001b747a25 */ /* 0x000fe200078e0002 */
[----:B------:R-:W-:-:S03]  /*20b0*/  SHF.R.S32.HI R3, RZ, 0x1f, R36 ;  /* 0x0000001fff037819 */ /* 0x000fc60000011424 */
[----:B------:R-:W-:Y:S01]  /*20c0*/  IMAD R2, R172, R36, RZ ;  /* 0x00000024ac027224 */ /* 0x000fe200078e02ff */
[----:B------:R-:W-:Y:S01]  /*20d0*/  IADD3 R115, R117, R4, RZ ;  /* 0x0000000475737210 */ /* 0x000fe20007ffe0ff */
[----:B------:R-:W-:Y:S02]  /*20e0*/  IMAD.MOV.U32 R114, RZ, RZ, R116 ;  /* 0x000000ffff727224 */ /* 0x000fe400078e0074 */
[-C--:B------:R-:W-:Y:S02]  /*20f0*/  IMAD R4, R3, R148.reuse, R2 ;  /* 0x0000009403047224 */ /* 0x080fe400078e0202 */
[----:B------:R-:W-:-:S04]  /*2100*/  IMAD.WIDE.U32 R2, R36, R148, R114 ;  /* 0x0000009424027225 */ /* 0x000fc800078e0072 */
[----:B------:R-:W-:Y:S01]  /*2110*/  IMAD R12, R35, c[0x0][0x290], RZ ;  /* 0x0000a400230c7a24 */ /* 0x000fe200078e02ff */
[----:B------:R-:W-:Y:S01]  /*2120*/  IADD3 R3, R3, R4, RZ ;  /* 0x0000000403037210 */ /* 0x000fe20007ffe0ff */
[----:B------:R-:W-:Y:S01]  /*2130*/  IMAD.WIDE.U32 R182, R41, c[0x0][0x1e0], RZ ;  /* 0x0000780029b67a25 */ /* 0x000fe200078e00ff */
[C---:B------:R-:W-:Y:S02]  /*2140*/  @P0 LEA R6, P2, R2.reuse, c[0x0][0x220], 0x1 ;  /* 0x0000880002060a11 */ /* 0x040fe400078408ff */
[----:B------:R-:W-:Y:S01]  /*2150*/  @P3 LEA R5, P1, R155, R2, 0x4 ;  /* 0x000000029b053211 */ /* 0x000fe200078220ff */
[----:B------:R-:W-:Y:S01]  /*2160*/  IMAD R24, R41, c[0x0][0x294], R12 ;  /* 0x0000a50029187a24 */ /* 0x000fe200078e020c */
[----:B------:R-:W-:Y:S01]  /*2170*/  @P0 LEA.HI.X R7, R2, c[0x0][0x224], R3, 0x1, P2 ;  /* 0x0000890002070a11 */ /* 0x000fe200010f0c03 */
[----:B------:R-:W-:Y:S01]  /*2180*/  IMAD.MOV.U32 R156, RZ, RZ, c[0x0][0x280] ;  /* 0x0000a000ff9c7624 */ /* 0x000fe200078e00ff */
[----:B------:R-:W-:Y:S01]  /*2190*/  @P3 LEA.HI.X R9, R155, R3, R37, 0x4, P1 ;  /* 0x000000039b093211 */ /* 0x000fe200008f2425 */
[----:B------:R-:W-:Y:S01]  /*21a0*/  IMAD.MOV.U32 R157, RZ, RZ, c[0x0][0x290] ;  /* 0x0000a400ff9d7624 */ /* 0x000fe200078e00ff */
[C---:B------:R-:W-:Y:S01]  /*21b0*/  @P3 LEA R4, P1, R5.reuse, c[0x0][0x220], 0x1 ;  /* 0x0000880005043a11 */ /* 0x040fe200078208ff */
[----:B------:R-:W-:Y:S01]  /*21c0*/  @!PT LDS RZ, [RZ] ;  /* 0x00000000fffff984 */ /* 0x000fe20000000800 */
[----:B------:R-:W-:Y:S01]  /*21d0*/  @!PT LDS RZ, [RZ] ;  /* 0x00000000fffff984 */ /* 0x000fe20000000800 */
[----:B------:R-:W-:Y:S01]  /*21e0*/  @!PT LDS RZ, [RZ] ;  /* 0x00000000fffff984 */ /* 0x000fe20000000800 */
[----:B------:R1:W-:Y:S01]  /*21f0*/  @P0 LDGSTS.E.BYPASS.LTC128B.128 [R216+0x2900], [R6.64], !P6 ;  /* 0x0290000006d80fae */ /* 0x0003e2000f101d48 */
[----:B------:R-:W-:Y:S01]  /*2200*/  ISETP.GE.AND P2, PT, R8, 0x21, PT ;  /* 0x000000210800780c */ /* 0x000fe20003f46270 */
[----:B------:R-:W-:Y:S01]  /*2210*/  IMAD.SHL.U32 R176, R156, 0x20, RZ ;  /* 0x000000209cb07824 */ /* 0x000fe200078e00ff */
[----:B------:R-:W-:-:S02]  /*2220*/  @P3 LEA.HI.X R5, R5, c[0x0][0x224], R9, 0x1, P1 ;  /* 0x0000890005053a11 */ /* 0x000fc400008f0c09 */
[C---:B------:R-:W-:Y:S02]  /*2230*/  ISETP.GE.AND P0, PT, R8.reuse, 0x31, PT ;  /* 0x000000310800780c */ /* 0x040fe40003f06270 */
[----:B------:R-:W-:Y:S01]  /*2240*/  ISETP.GE.AND P1, PT, R8, 0x41, PT ;  /* 0x000000410800780c */ /* 0x000fe20003f26270 */
[----:B------:R3:W-:Y:S01]  /*2250*/  @P3 LDGSTS.E.BYPASS.LTC128B.128 [R216+0x3100], [R4.64], !P6 ;  /* 0x0310000004d83fae */ /* 0x0007e2000f101d48 */
[----:B------:R-:W-:Y:S01]  /*2260*/  IMAD.WIDE.U32 R8, R41, c[0x0][0x290], R28 ;  /* 0x0000a40029087a25 */ /* 0x000fe200078e001c */
[-C--:B------:R-:W-:Y:S02]  /*2270*/  SHF.L.U64.HI R158, R156, R169.reuse, c[0x0][0x284] ;  /* 0x0000a1009c9e7619 */ /* 0x080fe400000102a9 */
[----:B------:R-:W-:Y:S01]  /*2280*/  SHF.L.U64.HI R159, R157, R169, c[0x0][0x294] ;  /* 0x0000a5009d9f7619 */ /* 0x000fe200000102a9 */
[----:B------:R-:W-:Y:S01]  /*2290*/  IMAD.MOV.U32 R12, RZ, RZ, R8 ;  /* 0x000000ffff0c7224 */ /* 0x000fe200078e0008 */
[----:B------:R-:W-:Y:S02]  /*22a0*/  @P2 IADD3 R16, P3, R2, R14, RZ ;  /* 0x0000000e02102210 */ /* 0x000fe40007f7e0ff */
[----:B------:R-:W-:Y:S01]  /*22b0*/  IADD3 R13, R9, R24, RZ ;  /* 0x00000018090d7210 */ /* 0x000fe20007ffe0ff */
[----:B------:R-:W-:Y:S01]  /*22c0*/  IMAD.WIDE.U32 R8, R41, c[0x0][0x280], R32 ;  /* 0x0000a00029087a25 */ /* 0x000fe200078e0020 */
[----:B------:R-:W-:-:S02]  /*22d0*/  @P2 IADD3.X R17, R3, R15, R17, P3, !PT ;  /* 0x0000000f03112210 */ /* 0x000fc40001ffe411 */
[C---:B------:R-:W-:Y:S01]  /*22e0*/  @P2 LEA R20, P3, R16.reuse, c[0x0][0x220], 0x1 ;  /* 0x0000880010142a11 */ /* 0x040fe200078608ff */
[----:B------:R-:W-:Y:S01]  /*22f0*/  @P0 IMAD R18, R37, 0x30, RZ ;  /* 0x0000003025120824 */ /* 0x000fe200078e02ff */
[----:B------:R-:W-:Y:S01]  /*2300*/  SHF.L.U32 R177, R157, 0x5, RZ ;  /* 0x000000059db17819 */ /* 0x000fe200000006ff */
[----:B-----5:R-:W-:Y:S01]  /*2310*/  IMAD.WIDE.U32 R98, R137, c[0x0][0x290], R12 ;  /* 0x0000a40089627a25 */ /* 0x020fe200078e000c */
[----:B------:R-:W-:-:S03]  /*2320*/  @P2 LEA.HI.X R21, R16, c[0x0][0x224], R17, 0x1, P3 ;  /* 0x0000890010152a11 */ /* 0x000fc600018f0c11 */
[C---:B-1----:R-:W-:Y:S02]  /*2330*/  IMAD.WIDE.U32 R6, R41.reuse, c[0x0][0x280], R28 ;  /* 0x0000a00029067a25 */ /* 0x042fe400078e001c */
[----:B------:R1:W-:Y:S02]  /*2340*/  @P2 LDGSTS.E.BYPASS.LTC128B.128 [R216+0x3900], [R20.64], !P6 ;  /* 0x0390000014d82fae */ /* 0x0003e4000f101d48 */
[----:B------:R-:W-:Y:S01]  /*2350*/  IMAD.WIDE.U32 R16, R41, c[0x0][0x290], R32 ;  /* 0x0000a40029107a25 */ /* 0x000fe200078e0020 */
[----:B------:R-:W-:Y:S02]  /*2360*/  MOV R14, R6 ;  /* 0x00000006000e7202 */ /* 0x000fe40000000f00 */
[----:B------:R-:W-:Y:S01]  /*2370*/  MOV R6, R10 ;  /* 0x0000000a00067202 */ /* 0x000fe20000000f00 */
[----:B---3--:R-:W-:Y:S02]  /*2380*/  IMAD R5, R35, c[0x0][0x280], RZ ;  /* 0x0000a00023057a24 */ /* 0x008fe400078e02ff */
[----:B------:R-:W-:-:S02]  /*2390*/  IMAD R4, R34, c[0x0][0x1e0], RZ ;  /* 0x0000780022047a24 */ /* 0x000fc400078e02ff */
[----:B------:R-:W-:Y:S02]  /*23a0*/  IMAD R23, R41, c[0x0][0x284], R5 ;  /* 0x0000a10029177a24 */ /* 0x000fe400078e0205 */
[----:B------:R-:W-:Y:S02]  /*23b0*/  IMAD R4, R26, c[0x0][0x1e4], R4 ;  /* 0x000079001a047a24 */ /* 0x000fe400078e0204 */
[----:B------:R-:W-:Y:S02]  /*23c0*/  IMAD.IADD R15, R7, 0x1, R23 ;  /* 0x00000001070f7824 */ /* 0x000fe400078e0217 */
[----:B------:R-:W-:Y:S02]  /*23d0*/  IMAD.IADD R7, R11, 0x1, R4 ;  /* 0x000000010b077824 */ /* 0x000fe400078e0204 */
[----:B------:R-:W-:-:S04]  /*23e0*/  @P0 IMAD.WIDE.U32 R4, R155, 0x30, R2 ;  /* 0x000000309b040825 */ /* 0x000fc800078e0002 */
[----:B------:R-:W-:Y:S01]  /*23f0*/  @P0 IMAD.IADD R5, R5, 0x1, R18 ;  /* 0x0000000105050824 */ /* 0x000fe200078e0212 */
[----:B------:R-:W-:Y:S01]  /*2400*/  @P0 LEA R18, P3, R4, c[0x0][0x220], 0x1 ;  /* 0x0000880004120a11 */ /* 0x000fe200078608ff */
[----:B------:R-:W-:Y:S01]  /*2410*/  IMAD.WIDE.U32 R10, R40, c[0x0][0x1e8], R6 ;  /* 0x00007a00280a7a25 */ /* 0x000fe200078e0006 */
[----:B------:R-:W-:Y:S02]  /*2420*/  IADD3 R7, R23, R9, RZ ;  /* 0x0000000917077210 */ /* 0x000fe40007ffe0ff */
[----:B------:R-:W-:Y:S01]  /*2430*/  @P0 LEA.HI.X R19, R4, c[0x0][0x224], R5, 0x1, P3 ;  /* 0x0000890004130a11 */ /* 0x000fe200018f0c05 */
[----:B------:R-:W-:Y:S01]  /*2440*/  IMAD R9, R40, c[0x0][0x1ec], R11 ;  /* 0x00007b0028097a24 */ /* 0x000fe200078e020b */
[C---:B------:R-:W-:Y:S01]  /*2450*/  @P1 LEA R22, P3, R155.reuse, R2, 0x6 ;  /* 0x000000029b161211 */ /* 0x040fe200078630ff */
[----:B------:R-:W-:Y:S01]  /*2460*/  IMAD.IADD R5, R24, 0x1, R17 ;  /* 0x0000000118057824 */ /* 0x000fe200078e0211 */
[----:B------:R-:W-:Y:S01]  /*2470*/  MOV R6, R8 ;  /* 0x0000000800067202 */ /* 0x000fe20000000f00 */
[----:B------:R3:W-:Y:S01]  /*2480*/  @P0 LDGSTS.E.BYPASS.LTC128B.128 [R216+0x4100], [R18.64], !P6 ;  /* 0x0410000012d80fae */ /* 0x0007e2000f101d48 */
[----:B------:R-:W-:Y:S01]  /*2490*/  @P1 LEA.HI.X R3, R155, R3, R37, 0x6, P3 ;  /* 0x000000039b031211 */ /* 0x000fe200018f3425 */
[----:B------:R-:W-:Y:S01]  /*24a0*/  IMAD.MOV.U32 R4, RZ, RZ, R16 ;  /* 0x000000ffff047224 */ /* 0x000fe200078e0010 */
[----:B------:R-:W-:Y:S01]  /*24b0*/  @P1 LEA R2, P3, R22, c[0x0][0x220], 0x1 ;  /* 0x0000880016021a11 */ /* 0x000fe200078608ff */
[----:B------:R-:W-:Y:S01]  /*24c0*/  IMAD.WIDE.U32 R100, R137, c[0x0][0x280], R14 ;  /* 0x0000a00089647a25 */ /* 0x000fe200078e000e */
[----:B------:R-:W-:-:S02]  /*24d0*/  MOV R8, R10 ;  /* 0x0000000a00087202 */ /* 0x000fc40000000f00 */
[----:B------:R-:W-:Y:S01]  /*24e0*/  @P1 LEA.HI.X R3, R22, c[0x0][0x224], R3, 0x1, P3 ;  /* 0x0000890016031a11 */ /* 0x000fe200018f0c03 */
[----:B------:R-:W-:Y:S01]  /*24f0*/  IMAD.WIDE.U32 R96, R137, c[0x0][0x280], R6 ;  /* 0x0000a00089607a25 */ /* 0x000fe200078e0006 */
[----:B------:R-:W-:-:S03]  /*2500*/  ISETP.GE.AND P0, PT, R102, c[0x0][0x1d4], PT ;  /* 0x0000750066007a0c */ /* 0x000fc60003f06270 */
[----:B------:R4:W-:Y:S01]  /*2510*/  @P1 LDGSTS.E.BYPASS.LTC128B.128 [R216+0x4900], [R2.64], !P6 ;  /* 0x0490000002d81fae */ /* 0x0009e2000f101d48 */
[----:B------:R-:W-:Y:S01]  /*2520*/  P2R R91, PR, RZ, 0x1 ;  /* 0x00000001ff5b7803 */ /* 0x000fe20000000000 */
[----:B------:R-:W-:Y:S01]  /*2530*/  IMAD.WIDE.U32 R94, R137, c[0x0][0x290], R4 ;  /* 0x0000a400895e7a25 */ /* 0x000fe200078e0004 */
[----:B------:R-:W-:Y:S01]  /*2540*/  ISETP.GE.AND P6, PT, R32, c[0x0][0x1d4], PT ;  /* 0x0000750020007a0c */ /* 0x000fe20003fc6270 */
[----:B------:R-:W0:Y:S01]  /*2550*/  LDGDEPBAR ;  /* 0x00000000000079af */ /* 0x000e220000000000 */
[----:B------:R-:W-:Y:S01]  /*2560*/  WARPSYNC 0xffffffff ;  /* 0xffffffff00007948 */ /* 0x000fe20003800000 */
[----:B------:R-:W-:Y:S01]  /*2570*/  IMAD.SHL.U32 R10, R189, 0x2, RZ ;  /* 0x00000002bd0a7824 */ /* 0x000fe200078e00ff */
[----:B----4-:R-:W-:Y:S01]  /*2580*/  SHF.R.S32.HI R2, RZ, 0x1f, R137 ;  /* 0x0000001fff027819 */ /* 0x010fe20000011489 */
[----:B------:R-:W-:-:S04]  /*2590*/  IMAD R3, R35, c[0x0][0x1e0], RZ ;  /* 0x0000780023037a24 */ /* 0x000fc800078e02ff */
[C---:B------:R-:W-:Y:S02]  /*25a0*/  IMAD R11, R2.reuse, c[0x0][0x280], RZ ;  /* 0x0000a000020b7a24 */ /* 0x040fe400078e02ff */
[----:B---3--:R-:W-:Y:S02]  /*25b0*/  IMAD R18, R2, c[0x0][0x290], RZ ;  /* 0x0000a40002127a24 */ /* 0x008fe400078e02ff */
[----:B------:R-:W-:Y:S02]  /*25c0*/  IMAD R17, R41, c[0x0][0x1e4], R3 ;  /* 0x0000790029117a24 */ /* 0x000fe400078e0203 */
[----:B------:R-:W-:-:S03]  /*25d0*/  IMAD R3, R137, c[0x0][0x284], R11 ;  /* 0x0000a10089037a24 */ /* 0x000fc600078e020b */
[----:B------:R-:W-:Y:S01]  /*25e0*/  IADD3 R121, R183, R17, RZ ;  /* 0x00000011b7797210 */ /* 0x000fe20007ffe0ff */
[----:B------:R-:W-:Y:S02]  /*25f0*/  IMAD.IADD R112, R101, 0x1, R3 ;  /* 0x0000000165707824 */ /* 0x000fe400078e0203 */
[----:B------:R-:W-:Y:S01]  /*2600*/  IMAD.IADD R109, R3, 0x1, R97 ;  /* 0x00000001036d7824 */ /* 0x000fe200078e0261 */
[----:B--2---:R-:W-:Y:S01]  /*2610*/  @P4 SHF.R.S32.HI R2, RZ, 0x1f, R25 ;  /* 0x0000001fff024819 */ /* 0x004fe20000011419 */
[----:B------:R-:W-:Y:S01]  /*2620*/  @!P4 IMAD.MOV.U32 R25, RZ, RZ, R42 ;  /* 0x000000ffff19c224 */ /* 0x000fe200078e002a */
[----:B------:R-:W-:-:S04]  /*2630*/  @!P4 MOV R2, R138 ;  /* 0x0000008a0002c202 */ /* 0x000fc80000000f00 */
[----:B------:R-:W-:Y:S01]  /*2640*/  SEL R16, R2, RZ, !P5 ;  /* 0x000000ff02107207 */ /* 0x000fe20006800000 */
[----:B------:R-:W-:Y:S01]  /*2650*/  IMAD R2, R137, c[0x0][0x294], R18 ;  /* 0x0000a50089027a24 */ /* 0x000fe200078e0212 */
[----:B------:R-:W-:-:S03]  /*2660*/  SEL R11, R25, RZ, !P5 ;  /* 0x000000ff190b7207 */ /* 0x000fc60006800000 */
[----:B------:R-:W-:Y:S01]  /*2670*/  IMAD R17, R16, c[0x0][0x1f0], RZ ;  /* 0x00007c0010117a24 */ /* 0x000fe200078e02ff */
[----:B------:R-:W-:Y:S01]  /*2680*/  IADD3 R110, R99, R2, RZ ;  /* 0x00000002636e7210 */ /* 0x000fe20007ffe0ff */
[----:B------:R-:W-:-:S04]  /*2690*/  IMAD.WIDE.U32 R84, R11, c[0x0][0x1f0], R8 ;  /* 0x00007c000b547a25 */ /* 0x000fc800078e0008 */
[----:B------:R-:W-:Y:S01]  /*26a0*/  IMAD R8, R11, c[0x0][0x1f4], R17 ;  /* 0x00007d000b087a24 */ /* 0x000fe200078e0211 */
[----:B------:R-:W-:Y:S01]  /*26b0*/  IADD3 R111, P1, P0, R84, R182, R32 ;  /* 0x000000b6546f7210 */ /* 0x000fe2000783e020 */
[----:B------:R-:W-:-:S03]  /*26c0*/  IMAD.IADD R108, R2, 0x1, R95 ;  /* 0x00000001026c7824 */ /* 0x000fc600078e025f */
[----:B------:R-:W-:-:S04]  /*26d0*/  IADD3 R88, R85, R8, RZ ;  /* 0x0000000855587210 */ /* 0x000fc80007ffe0ff */
[----:B------:R-:W-:Y:S02]  /*26e0*/  IADD3.X R107, R88, R121, R33, P1, P0 ;  /* 0x00000079586b7210 */ /* 0x000fe40000fe0421 */
[----:B-1----:R-:W-:Y:S01]  /*26f0*/  ISETP.GE.AND P0, PT, R32, c[0x0][0x27c], PT ;  /* 0x00009f0020007a0c */ /* 0x002fe20003f06270 */
[----:B------:R-:W-:Y:S01]  /*2700*/  IMAD.WIDE.U32 R2, R40, c[0x0][0x260], R134 ;  /* 0x0000980028027a25 */ /* 0x000fe200078e0086 */
[----:B------:R-:W-:Y:S01]  /*2710*/  BAR.SYNC.DEFER_BLOCKING 0x0 ;  /* 0x0000000000007b1d */ /* 0x000fe20000010000 */
[----:B------:R-:W-:Y:S02]  /*2720*/  SHF.L.U32 R174, R156, 0x6, RZ ;  /* 0x000000069cae7819 */ /* 0x000fe400000006ff */
[C---:B------:R-:W-:Y:S01]  /*2730*/  IMAD.WIDE.U32 R6, R40.reuse, c[0x0][0x210], R32 ;  /* 0x0000840028067a25 */ /* 0x040fe200078e0020 */
[----:B------:R-:W-:Y:S02]  /*2740*/  SHF.L.U64.HI R139, R155, R169, c[0x0][0x23c] ;  /* 0x00008f009b8b7619 */ /* 0x000fe400000102a9 */
[----:B------:R-:W-:Y:S01]  /*2750*/  ULDC.U8 UR4, c[0x0][0x298] ;  /* 0x0000a60000047ab9 */ /* 0x000fe20000000000 */
[----:B------:R-:W-:Y:S01]  /*2760*/  IMAD.MOV.U32 R4, RZ, RZ, R2 ;  /* 0x000000ffff047224 */ /* 0x000fe200078e0002 */
[----:B------:R-:W-:Y:S01]  /*2770*/  IADD3 R131, P1, R41, R26, RZ ;  /* 0x0000001a29837210 */ /* 0x000fe20007f3e0ff */
[----:B------:R-:W-:Y:S01]  /*2780*/  IMAD.MOV.U32 R2, RZ, RZ, R6 ;  /* 0x000000ffff027224 */ /* 0x000fe200078e0006 */
[----:B------:R-:W-:Y:S01]  /*2790*/  SEL R6, RZ, c[0x0][0x27c], !P0 ;  /* 0x00009f00ff067a07 */ /* 0x000fe20004000000 */
[----:B------:R-:W-:Y:S01]  /*27a0*/  IMAD R5, R40, c[0x0][0x264], R3 ;  /* 0x0000990028057a24 */ /* 0x000fe200078e0203 */
[----:B------:R-:W-:Y:S01]  /*27b0*/  @P0 IADD3 R10, -R10, c[0x0][0x1d4], RZ ;  /* 0x000075000a0a0a10 */ /* 0x000fe20007ffe1ff */
[----:B------:R-:W-:Y:S01]  /*27c0*/  IMAD R3, R40, c[0x0][0x214], R7 ;  /* 0x0000850028037a24 */ /* 0x000fe200078e0207 */
[----:B------:R-:W-:Y:S01]  /*27d0*/  IADD3 R6, R32, R6, RZ ;  /* 0x0000000620067210 */ /* 0x000fe20007ffe0ff */
[----:B------:R-:W-:Y:S01]  /*27e0*/  IMAD R7, R31, c[0x0][0x268], RZ ;  /* 0x00009a001f077a24 */ /* 0x000fe200078e02ff */
[----:B------:R-:W-:Y:S01]  /*27f0*/  ISETP.NE.AND P0, PT, RZ, UR4, PT ;  /* 0x00000004ff007c0c */ /* 0x000fe2000bf05270 */
[----:B------:R-:W-:Y:S01]  /*2800*/  IMAD.WIDE.U32 R86, R27, c[0x0][0x268], R4 ;  /* 0x00009a001b567a25 */ /* 0x000fe200078e0004 */
[----:B------:R-:W-:-:S02]  /*2810*/  SHF.R.S32.HI R4, RZ, 0x1f, R10 ;  /* 0x0000001fff047819 */ /* 0x000fc4000001140a */
[----:B------:R-:W-:Y:S01]  /*2820*/  ISETP.GE.AND P2, PT, R189, 0x1, PT ;  /* 0x00000001bd00780c */ /* 0x000fe20003f46270 */
[----:B------:R-:W-:Y:S01]  /*2830*/  IMAD R9, R27, c[0x0][0x26c], R7 ;  /* 0x00009b001b097a24 */ /* 0x000fe200078e0207 */
[----:B------:R-:W-:Y:S01]  /*2840*/  SHF.R.S32.HI R7, RZ, 0x1f, R6 ;  /* 0x0000001fff077819 */ /* 0x000fe20000011406 */
[----:B------:R-:W-:Y:S01]  /*2850*/  IMAD.WIDE.U32 R92, R11, c[0x0][0x218], R2 ;  /* 0x000086000b5c7a25 */ /* 0x000fe200078e0002 */
[----:B------:R-:W-:Y:S02]  /*2860*/  SHF.R.S32.HI R3, RZ, 0x1f, R141 ;  /* 0x0000001fff037819 */ /* 0x000fe4000001148d */
[----:B------:R-:W-:Y:S01]  /*2870*/  LEA.HI R2, R7, R6, RZ, 0x3 ;  /* 0x0000000607027211 */ /* 0x000fe200078f18ff */
[----:B------:R-:W-:Y:S01]  /*2880*/  IMAD.WIDE.U32 R180, R141, c[0x0][0x1e0], RZ ;  /* 0x000078008db47a25 */ /* 0x000fe200078e00ff */
[----:B------:R-:W-:Y:S02]  /*2890*/  LEA.HI R5, R4, R10, RZ, 0x4 ;  /* 0x0000000a04057211 */ /* 0x000fe400078f20ff */
[----:B------:R-:W-:Y:S01]  /*28a0*/  SHF.R.S32.HI R6, RZ, 0x1f, R151 ;  /* 0x0000001fff067819 */ /* 0x000fe20000011497 */
[----:B------:R-:W-:Y:S01]  /*28b0*/  IMAD R4, R3, c[0x0][0x1e0], RZ ;  /* 0x0000780003047a24 */ /* 0x000fe200078e02ff */
[----:B------:R-:W-:Y:S01]  /*28c0*/  LOP3.LUT R104, R2, 0xfffffff8, RZ, 0xc0, !PT ;  /* 0xfffffff802687812 */ /* 0x000fe200078ec0ff */
[----:B------:R-:W-:Y:S01]  /*28d0*/  IMAD.WIDE.U32 R178, R151, c[0x0][0x1e0], RZ ;  /* 0x0000780097b27a25 */ /* 0x000fe200078e00ff */
[----:B------:R-:W-:-:S02]  /*28e0*/  P2R R129, PR, RZ, 0x1 ;  /* 0x00000001ff817803 */ /* 0x000fc40000000000 */
[----:B------:R-:W-:Y:S01]  /*28f0*/  SHF.R.S32.HI R106, RZ, 0x1f, R104 ;  /* 0x0000001fff6a7819 */ /* 0x000fe20000011468 */
[----:B------:R-:W-:Y:S02]  /*2900*/  IMAD R3, R6, c[0x0][0x1e0], RZ ;  /* 0x0000780006037a24 */ /* 0x000fe400078e02ff */
[----:B------:R-:W-:Y:S02]  /*2910*/  IMAD R4, R141, c[0x0][0x1e4], R4 ;  /* 0x000079008d047a24 */ /* 0x000fe400078e0204 */
[----:B------:R-:W-:Y:S02]  /*2920*/  IMAD R3, R151, c[0x0][0x1e4], R3 ;  /* 0x0000790097037a24 */ /* 0x000fe400078e0203 */
[----:B------:R-:W-:Y:S01]  /*2930*/  IMAD.IADD R127, R181, 0x1, R4 ;  /* 0x00000001b57f7824 */ /* 0x000fe200078e0204 */
[----:B------:R-:W-:Y:S01]  /*2940*/  SHF.R.S32.HI R4, RZ, 0x4, R5 ;  /* 0x00000004ff047819 */ /* 0x000fe20000011405 */
[----:B------:R-:W-:Y:S01]  /*2950*/  IMAD.MOV.U32 R168, RZ, RZ, 0x6 ;  /* 0x00000006ffa87424 */ /* 0x000fe200078e00ff */
[----:B------:R-:W-:Y:S01]  /*2960*/  IADD3 R126, R179, R3, RZ ;  /* 0x00000003b37e7210 */ /* 0x000fe20007ffe0ff */
[----:B------:R-:W-:Y:S01]  /*2970*/  IMAD.MOV.U32 R7, RZ, RZ, c[0x0][0x1e0] ;  /* 0x00007800ff077624 */ /* 0x000fe200078e00ff */
[----:B------:R-:W-:Y:S01]  /*2980*/  LEA.HI.SX32 R6, R2, R4, 0x1d ;  /* 0x0000000402067211 */ /* 0x000fe200078feaff */
[----:B------:R-:W-:Y:S01]  /*2990*/  IMAD.SHL.U32 R175, R157, 0x40, RZ ;  /* 0x000000409daf7824 */ /* 0x000fe200078e00ff */
[--C-:B------:R-:W-:Y:S01]  /*29a0*/  LOP3.LUT R5, R39, 0x38, R2.reuse, 0xf8, !PT ;  /* 0x0000003827057812 */ /* 0x100fe200078ef802 */
[----:B------:R-:W-:Y:S01]  /*29b0*/  IMAD.WIDE.U32 R142, R7, 0x50, RZ ;  /* 0x00000050078e7825 */ /* 0x000fe200078e00ff */
[----:B------:R-:W-:-:S02]  /*29c0*/  LOP3.LUT R4, R150, 0x38, R2, 0xf8, !PT ;  /* 0x0000003896047812 */ /* 0x000fc400078ef802 */
[----:B------:R-:W-:Y:S01]  /*29d0*/  LOP3.LUT R3, R152, 0x38, R2, 0xf8, !PT ;  /* 0x0000003898037812 */ /* 0x000fe200078ef802 */
[----:B------:R-:W-:Y:S01]  /*29e0*/  IMAD.SHL.U32 R185, R7, 0x40, RZ ;  /* 0x0000004007b97824 */ /* 0x000fe200078e00ff */
[----:B------:R-:W-:Y:S01]  /*29f0*/  LOP3.LUT R5, R5, R38, RZ, 0x3c, !PT ;  /* 0x0000002605057212 */ /* 0x000fe200078e3cff */
[----:B------:R-:W-:Y:S01]  /*2a00*/  IMAD R8, R16, c[0x0][0x218], RZ ;  /* 0x0000860010087a24 */ /* 0x000fe200078e02ff */
[----:B------:R-:W-:Y:S01]  /*2a10*/  LOP3.LUT R2, R4, R187, RZ, 0x3c, !PT ;  /* 0x000000bb04027212 */ /* 0x000fe200078e3cff */
[----:B------:R-:W-:Y:S01]  /*2a20*/  IMAD R170, R144, c[0x0][0x294], RZ ;  /* 0x0000a50090aa7a24 */ /* 0x000fe200078e02ff */
[----:B------:R-:W-:Y:S01]  /*2a30*/  LOP3.LUT R3, R3, R188, RZ, 0x3c, !PT ;  /* 0x000000bc03037212 */ /* 0x000fe200078e3cff */
[----:B------:R-:W-:Y:S01]  /*2a40*/  IMAD.IADD R5, R154, 0x1, R5 ;  /* 0x000000019a057824 */ /* 0x000fe200078e0205 */
[----:B------:R-:W-:Y:S01]  /*2a50*/  SHF.L.U32 R83, R6, 0x3, RZ ;  /* 0x0000000306537819 */ /* 0x000fe200000006ff */
[----:B------:R-:W-:Y:S01]  /*2a60*/  IMAD.IADD R6, R163, 0x1, R2 ;  /* 0x00000001a3067824 */ /* 0x000fe200078e0202 */
[-C--:B------:R-:W-:Y:S01]  /*2a70*/  SHF.L.U64.HI R156, R156, R168.reuse, c[0x0][0x284] ;  /* 0x0000a1009c9c7619 */ /* 0x080fe200000102a8 */
[----:B------:R-:W-:Y:S01]  /*2a80*/  IMAD.SHL.U32 R125, R5, 0x2, RZ ;  /* 0x00000002057d7824 */ /* 0x000fe200078e00ff */
[-C--:B------:R-:W-:Y:S01]  /*2a90*/  SHF.L.U64.HI R157, R157, R168.reuse, c[0x0][0x294] ;  /* 0x0000a5009d9d7619 */ /* 0x080fe200000102a8 */
[C---:B------:R-:W-:Y:S01]  /*2aa0*/  IMAD R171, R144.reuse, c[0x0][0x284], RZ ;  /* 0x0000a10090ab7a24 */ /* 0x040fe200078e02ff */
[C---:B------:R-:W-:Y:S01]  /*2ab0*/  SHF.L.U64.HI R168, R7.reuse, R168, c[0x0][0x1e4] ;  /* 0x0000790007a87619 */ /* 0x040fe200000102a8 */
[C---:B------:R-:W-:Y:S01]  /*2ac0*/  IMAD R167, R144.reuse, c[0x0][0x1e4], RZ ;  /* 0x0000790090a77a24 */ /* 0x040fe200078e02ff */
[C---:B------:R-:W-:Y:S01]  /*2ad0*/  SHF.L.U64.HI R169, R7.reuse, R169, c[0x0][0x1e4] ;  /* 0x0000790007a97619 */ /* 0x040fe200000102a9 */
[----:B------:R-:W-:Y:S01]  /*2ae0*/  IMAD.WIDE.U32 R146, R144, c[0x0][0x290], RZ ;  /* 0x0000a40090927a25 */ /* 0x000fe200078e00ff */
[----:B------:R-:W-:-:S02]  /*2af0*/  SHF.L.U32 R184, R7, 0x5, RZ ;  /* 0x0000000507b87819 */ /* 0x000fc400000006ff */
[----:B------:R-:W-:Y:S01]  /*2b00*/  IADD3 R7, R164, R3, RZ ;  /* 0x00000003a4077210 */ /* 0x000fe20007ffe0ff */
[----:B------:R-:W-:Y:S01]  /*2b10*/  IMAD R8, R11, c[0x0][0x21c], R8 ;  /* 0x000087000b087a24 */ /* 0x000fe200078e0208 */
[--C-:B------:R-:W-:Y:S01]  /*2b20*/  LOP3.LUT R3, R39, 0x38, R83.reuse, 0xf8, !PT ;  /* 0x0000003827037812 */ /* 0x100fe200078ef853 */
[----:B------:R-:W-:Y:S01]  /*2b30*/  IMAD.WIDE.U32 R144, R144, c[0x0][0x280], RZ ;  /* 0x0000a00090907a25 */ /* 0x000fe200078e00ff */
[--C-:B------:R-:W-:Y:S02]  /*2b40*/  LOP3.LUT R2, R150, 0x38, R83.reuse, 0xf8, !PT ;  /* 0x0000003896027812 */ /* 0x100fe400078ef853 */
[----:B------:R-:W-:Y:S01]  /*2b50*/  LOP3.LUT R4, R152, 0x38, R83, 0xf8, !PT ;  /* 0x0000003898047812 */ /* 0x000fe200078ef853 */
[----:B------:R-:W-:Y:S01]  /*2b60*/  IMAD.X R130, R34, 0x1, R35, P1 ;  /* 0x0000000122827824 */ /* 0x000fe200008e0623 */
[----:B------:R-:W-:Y:S01]  /*2b70*/  LOP3.LUT R5, R3, R38, RZ, 0x3c, !PT ;  /* 0x0000002603057212 */ /* 0x000fe200078e3cff */
[----:B------:R-:W-:Y:S01]  /*2b80*/  IMAD.SHL.U32 R155, R155, 0x20, RZ ;  /* 0x000000209b9b7824 */ /* 0x000fe200078e00ff */
[----:B------:R-:W-:Y:S01]  /*2b90*/  LOP3.LUT R3, R2, R187, RZ, 0x3c, !PT ;  /* 0x000000bb02037212 */ /* 0x000fe200078e3cff */
[----:B------:R-:W-:Y:S01]  /*2ba0*/  IMAD.IADD R171, R145, 0x1, R171 ;  /* 0x0000000191ab7824 */ /* 0x000fe200078e02ab */
[----:B------:R-:W-:Y:S01]  /*2bb0*/  LOP3.LUT R2, R4, R188, RZ, 0x3c, !PT ;  /* 0x000000bc04027212 */ /* 0x000fe200078e3cff */
[----:B------:R-:W-:Y:S01]  /*2bc0*/  IMAD.IADD R167, R143, 0x1, R167 ;  /* 0x000000018fa77824 */ /* 0x000fe200078e02a7 */
[----:B------:R-:W-:Y:S01]  /*2bd0*/  IADD3 R4, R154, R5, RZ ;  /* 0x000000059a047210 */ /* 0x000fe20007ffe0ff */
[----:B------:R-:W-:Y:S01]  /*2be0*/  IMAD.IADD R3, R163, 0x1, R3 ;  /* 0x00000001a3037824 */ /* 0x000fe200078e0203 */
[----:B------:R-:W-:Y:S01]  /*2bf0*/  IADD3 R170, R147, R170, RZ ;  /* 0x000000aa93aa7210 */ /* 0x000fe20007ffe0ff */
[----:B------:R-:W-:Y:S01]  /*2c00*/  IMAD.IADD R2, R164, 0x1, R2 ;  /* 0x00000001a4027824 */ /* 0x000fe200078e0202 */
[----:B------:R-:W-:Y:S01]  /*2c10*/  SHF.R.S32.HI R105, RZ, 0x1f, R83 ;  /* 0x0000001fff697819 */ /* 0x000fe20000011453 */
[----:B------:R-:W-:Y:S01]  /*2c20*/  IMAD.IADD R90, R87, 0x1, R9 ;  /* 0x00000001575a7824 */ /* 0x000fe200078e0209 */
[----:B------:R-:W-:Y:S01]  /*2c30*/  SHF.L.U32 R122, R7, 0x1, RZ ;  /* 0x00000001077a7819 */ /* 0x000fe200000006ff */
[----:B------:R-:W-:Y:S01]  /*2c40*/  IMAD.IADD R103, R93, 0x1, R8 ;  /* 0x000000015d677824 */ /* 0x000fe200078e0208 */
[----:B------:R-:W-:Y:S01]  /*2c50*/  SHF.L.U32 R118, R2, 0x1, RZ ;  /* 0x0000000102767819 */ /* 0x000fe200000006ff */
[----:B------:R-:W-:-:S02]  /*2c60*/  IMAD.SHL.U32 R124, R6, 0x2, RZ ;  /* 0x00000002067c7824 */ /* 0x000fc400078e00ff */
[----:B------:R-:W-:Y:S02]  /*2c70*/  IMAD.SHL.U32 R120, R4, 0x2, RZ ;  /* 0x0000000204787824 */ /* 0x000fe400078e00ff */
[----:B------:R-:W-:Y:S02]  /*2c80*/  IMAD.SHL.U32 R119, R3, 0x2, RZ ;  /* 0x0000000203777824 */ /* 0x000fe400078e00ff */
.L_x_251:
[----:B------:R-:W-:Y:S01]  /*2c90*/  SHF.R.S32.HI R89, RZ, 0x1f, R36 ;  /* 0x0000001fff597819 */ /* 0x000fe20000011424 */
[----:B-1----:R-:W1:Y:S01]  /*2ca0*/  S2R R6, SR_TID.X ;  /* 0x0000000000067919 */ /* 0x002e620000002100 */
[----:B------:R-:W-:Y:S01]  /*2cb0*/  ISETP.GE.AND P2, PT, R189, 0x1, PT ;  /* 0x00000001bd00780c */ /* 0x000fe20003f46270 */
[-C--:B------:R-:W-:Y:S01]  /*2cc0*/  IMAD R2, R167, R36.reuse, RZ ;  /* 0x00000024a7027224 */ /* 0x080fe200078e02ff */
[----:B------:R-:W-:Y:S04]  /*2cd0*/  DEPBAR.LE SB0, 0x0 ;  /* 0x000080000000791a */ /* 0x000fe80000000000 */
[----:B------:R-:W-:Y:S01]  /*2ce0*/  IMAD.WIDE.U32 R68, R142, R36, RZ ;  /* 0x000000248e447225 */ /* 0x000fe200078e00ff */
[----:B------:R-:W-:Y:S01]  /*2cf0*/  WARPSYNC 0xffffffff ;  /* 0xffffffff00007948 */ /* 0x000fe20003800000 */
[----:B------:R-:W-:Y:S02]  /*2d00*/  BAR.SYNC.DEFER_BLOCKING 0x0 ;  /* 0x0000000000007b1d */ /* 0x000fe40000010000 */
[----:B------:R-:W-:Y:S01]  /*2d10*/  IMAD R2, R89, R142, R2 ;  /* 0x0000008e59027224 */ /* 0x000fe200078e0202 */
[----:B------:R-:W-:Y:S03]  /*2d20*/  IADD3 R3, P1, P0, R111, R68, R184 ;  /* 0x000000446f037210 */ /* 0x000fe6000783e0b8 */
[----:B------:R-:W-:Y:S05]  /*2d30*/  IMAD.IADD R70, R69, 0x1, R2 ;  /* 0x0000000145467824 */ /* 0x000fea00078e0202 */
[----:B------:R-:W-:Y:S02]  /*2d40*/  IADD3.X R5, R107, R70, R169, P1, P0 ;  /* 0x000000466b057210 */ /* 0x000fe40000fe04a9 */
[----:B------:R-:W-:Y:S02]  /*2d50*/  IADD3 R2, P1, R111, R68, RZ ;  /* 0x000000446f027210 */ /* 0x000fe40007f3e0ff */
[----:B-1----:R-:W-:Y:S02]  /*2d60*/  SHF.R.S32.HI R191, RZ, 0x1f, R6 ;  /* 0x0000001fffbf7819 */ /* 0x002fe40000011406 */
[----:B------:R-:W-:Y:S01]  /*2d70*/  LEA R56, P0, R2, c[0x0][0x1c8], 0x1 ;  /* 0x0000720002387a11 */ /* 0x000fe200078008ff */
[----:B------:R-:W-:Y:S01]  /*2d80*/  IMAD.X R4, R70, 0x1, R107, P1 ;  /* 0x0000000146047824 */ /* 0x000fe200008e066b */
[----:B------:R-:W-:Y:S04]  /*2d90*/  LEA.HI R191, R191, R6, RZ, 0x2 ;  /* 0x00000006bfbf7211 */ /* 0x000fe800078f10ff */
[----:B------:R-:W-:Y:S02]  /*2da0*/  LEA.HI.X R57, R2, c[0x0][0x1cc], R4, 0x1, P0 ;  /* 0x0000730002397a11 */ /* 0x000fe400000f0c04 */
[----:B------:R-:W-:Y:S01]  /*2db0*/  IADD3 R2, P1, P0, R111, R68, R185 ;  /* 0x000000446f027210 */ /* 0x000fe2000783e0b9 */
[----:B------:R-:W-:Y:S01]  /*2dc0*/  BSSY B2, `(.L_x_217) ;  /* 0x00003a6000027945 */ /* 0x000fe20003800000 */
[----:B------:R-:W-:Y:S02]  /*2dd0*/  SHF.R.S32.HI R191, RZ, 0x2, R191 ;  /* 0x00000002ffbf7819 */ /* 0x000fe400000114bf */
[----:B------:R-:W-:Y:S02]  /*2de0*/  IADD3.X R4, R107, R70, R168, P1, P0 ;  /* 0x000000466b047210 */ /* 0x000fe40000fe04a8 */
[C---:B------:R-:W-:Y:S02]  /*2df0*/  LEA R60, P1, R3.reuse, c[0x0][0x1c8], 0x1 ;  /* 0x00007200033c7a11 */ /* 0x040fe400078208ff */
[C---:B------:R-:W-:Y:S02]  /*2e00*/  LEA R64, P0, R2.reuse, c[0x0][0x1c8], 0x1 ;  /* 0x0000720002407a11 */ /* 0x040fe400078008ff */
[----:B------:R-:W-:Y:S02]  /*2e10*/  LEA.HI.X R61, R3, c[0x0][0x1cc], R5, 0x1, P1 ;  /* 0x00007300033d7a11 */ /* 0x000fe400008f0c05 */
[----:B------:R-:W-:Y:S01]  /*2e20*/  LEA.HI.X R65, R2, c[0x0][0x1cc], R4, 0x1, P0 ;  /* 0x0000730002417a11 */ /* 0x000fe200000f0c04 */
[----:B------:R-:W-:-:S05]  /*2e30*/  @!P2 BRA `(.L_x_218) ;  /* 0x000038200000a947 */ /* 0x000fca0003800000 */
[-C--:B------:R-:W-:Y:S01]  /*2e40*/  IMAD R4, R171, R36.reuse, RZ ;  /* 0x00000024ab047224 */ /* 0x080fe200078e02ff */
[----:B------:R-:W-:Y:S01]  /*2e50*/  ISETP.NE.AND P2, PT, R129, RZ, PT ;  /* 0x000000ff8100720c */ /* 0x000fe20003f45270 */
[-C--:B------:R-:W-:Y:S02]  /*2e60*/  IMAD R3, R170, R36.reuse, RZ ;  /* 0x00000024aa037224 */ /* 0x080fe400078e02ff */
[----:B------:R-:W-:Y:S02]  /*2e70*/  IMAD R2, R36, -0x50, R0 ;  /* 0xffffffb024027824 */ /* 0x000fe400078e0200 */
[-C--:B------:R-:W-:Y:S03]  /*2e80*/  IMAD.WIDE.U32 R8, R144, R36.reuse, RZ ;  /* 0x0000002490087225 */ /* 0x080fe600078e00ff */
[----:B------:R-:W-:Y:S01]  /*2e90*/  IMNMX R67, R2, 0x50, PT ;  /* 0x0000005002437817 */ /* 0x000fe20003800200 */
[----:B------:R-:W-:Y:S04]  /*2ea0*/  IMAD.WIDE.U32 R10, R146, R36, RZ ;  /* 0x00000024920a7225 */ /* 0x000fe800078e00ff */
[C---:B------:R-:W-:Y:S02]  /*2eb0*/  IMAD R4, R89.reuse, R144, R4 ;  /* 0x0000009059047224 */ /* 0x040fe400078e0204 */
[----:B------:R-:W-:Y:S03]  /*2ec0*/  IMAD R3, R89, R146, R3 ;  /* 0x0000009259037224 */ /* 0x000fe600078e0203 */
[----:B------:R-:W-:Y:S02]  /*2ed0*/  IADD3 R26, R9, R4, RZ ;  /* 0x00000004091a7210 */ /* 0x000fe40007ffe0ff */
[----:B------:R-:W-:Y:S01]  /*2ee0*/  IADD3 R31, R11, R3, RZ ;  /* 0x000000030b1f7210 */ /* 0x000fe20007ffe0ff */
[----:B------:R-:W-:-:S05]  /*2ef0*/  @!P2 BRA `(.L_x_219) ;  /* 0x00001c900000a947 */ /* 0x000fca0003800000 */
[----:B------:R-:W-:Y:S01]  /*2f00*/  ISETP.GE.AND P4, PT, R191, R67, PT ;  /* 0x00000043bf00720c */ /* 0x000fe20003f86270 */
[----:B------:R-:W-:Y:S01]  /*2f10*/  BSSY B0, `(.L_x_220) ;  /* 0x000001b000007945 */ /* 0x000fe20003800000 */
[----:B------:R-:W-:Y:S01]  /*2f20*/  CS2R R44, SRZ ;  /* 0x00000000002c7805 */ /* 0x000fe2000001ff00 */
[----:B------:R-:W-:Y:S01]  /*2f30*/  CS2R R40, SRZ ;  /* 0x0000000000287805 */ /* 0x000fe2000001ff00 */
[----:B------:R-:W-:Y:S01]  /*2f40*/  CS2R R34, SRZ ;  /* 0x0000000000227805 */ /* 0x000fe2000001ff00 */
[----:B------:R-:W-:Y:S01]  /*2f50*/  CS2R R12, SRZ ;  /* 0x00000000000c7805 */ /* 0x000fe2000001ff00 */
[----:B------:R-:W-:Y:S07]  /*2f60*/  CS2R R2, SRZ ;  /* 0x0000000000027805 */ /* 0x000fee000001ff00 */
[----:B------:R-:W-:-:S05]  /*2f70*/  @P4 BRA `(.L_x_221) ;  /* 0x0000014000004947 */ /* 0x000fca0003800000 */
[----:B------:R-:W-:Y:S01]  /*2f80*/  IADD3 R2, P0, R100, R8, RZ ;  /* 0x0000000864027210 */ /* 0x000fe20007f1e0ff */
[----:B------:R-:W-:Y:S01]  /*2f90*/  CS2R R34, SRZ ;  /* 0x0000000000227805 */ /* 0x000fe2000001ff00 */
[----:B------:R-:W-:Y:S01]  /*2fa0*/  CS2R R40, SRZ ;  /* 0x0000000000287805 */ /* 0x000fe2000001ff00 */
[----:B------:R-:W-:Y:S02]  /*2fb0*/  CS2R R12, SRZ ;  /* 0x00000000000c7805 */ /* 0x000fe4000001ff00 */
[----:B------:R-:W-:Y:S01]  /*2fc0*/  IMAD.X R4, R26, 0x1, R112, P0 ;  /* 0x000000011a047824 */ /* 0x000fe200000e0670 */
[----:B------:R-:W-:Y:S05]  /*2fd0*/  IADD3 R3, P0, R98, R10, RZ ;  /* 0x0000000a62037210 */ /* 0x000fea0007f1e0ff */
[----:B------:R-:W-:Y:S01]  /*2fe0*/  IMAD.X R5, R31, 0x1, R110, P0 ;  /* 0x000000011f057824 */ /* 0x000fe200000e066e */
[C---:B------:R-:W-:Y:S04]  /*2ff0*/  LEA R6, P0, R2.reuse, c[0x0][0x270], 0x1 ;  /* 0x00009c0002067a11 */ /* 0x040fe800078008ff */
[----:B------:R-:W-:Y:S02]  /*3000*/  LEA.HI.X R7, R2, c[0x0][0x274], R4, 0x1, P0 ;  /* 0x00009d0002077a11 */ /* 0x000fe400000f0c04 */
[C---:B------:R-:W-:Y:S04]  /*3010*/  LEA R4, P0, R3.reuse, c[0x0][0x288], 0x1 ;  /* 0x0000a20003047a11 */ /* 0x040fe800078008ff */
[----:B------:R-:W-:Y:S02]  /*3020*/  LEA.HI.X R5, R3, c[0x0][0x28c], R5, 0x1, P0 ;  /* 0x0000a30003057a11 */ /* 0x000fe400000f0c05 */
[----:B------:R-:W-:Y:S01]  /*3030*/  ISETP.GE.AND P0, PT, R28, c[0x0][0x27c], PT ;  /* 0x00009f001c007a0c */ /* 0x000fe20003f06270 */
[----:B------:R-:W-:Y:S11]  /*3040*/  CS2R R2, SRZ ;  /* 0x0000000000027805 */ /* 0x000ff6000001ff00 */
[----:B------:R-:W-:Y:S01]  /*3050*/  @!UPT UIADD3 URZ, URZ, URZ, URZ ;  /* 0x0000003f3f3ff290 */ /* 0x000fe2000fffe03f */
[----:B------:R1:W5:Y:S04]  /*3060*/  @!P0 LDG.E.64 R34, [R6.64] ;  /* 0x0000000806228981 */ /* 0x000368000c1e1b00 */
[----:B------:R1:W5:Y:S01]  /*3070*/  @!P0 LDG.E.64 R2, [R4.64] ;  /* 0x0000000804028981 */ /* 0x000362000c1e1b00 */
[----:B------:R-:W-:Y:S11]  /*3080*/  ISETP.GE.AND P0, PT, R30, c[0x0][0x27c], PT ;  /* 0x00009f001e007a0c */ /* 0x000ff60003f06270 */
[----:B------:R-:W-:Y:S02]  /*3090*/  @!UPT UIADD3 URZ, URZ, URZ, URZ ;  /* 0x0000003f3f3ff290 */ /* 0x000fe4000fffe03f */
[----:B------:R1:W5:Y:S04]  /*30a0*/  @!P0 LDG.E.64 R40, [R6.64+0x20] ;  /* 0x0000200806288981 */ /* 0x000368000c1e1b00 */
[----:B------:R1:W5:Y:S02]  /*30b0*/  @!P0 LDG.E.64 R12, [R4.64+0x20] ;  /* 0x00002008040c8981 */ /* 0x000364000c1e1b00 */
.L_x_221:
[----:B------:R-:W-:Y:S05]  /*30c0*/  BSYNC B0 ;  /* 0x0000000000007941 */ /* 0x000fea0003800000 */
.L_x_220:
[----:B------:R-:W-:Y:S01]  /*30d0*/  ISETP.GE.AND P3, PT, R141, R67, PT ;  /* 0x000000438d00720c */ /* 0x000fe20003f66270 */
[----:B-1---5:R-:W-:Y:S01]  /*30e0*/  IMAD.MOV.U32 R4, RZ, RZ, R40 ;  /* 0x000000ffff047224 */ /* 0x022fe200078e0028 */
[----:B------:R-:W-:Y:S01]  /*30f0*/  BSSY B0, `(.L_x_222) ;  /* 0x0000025000007945 */ /* 0x000fe20003800000 */
[----:B------:R-:W-:Y:S01]  /*3100*/  IMAD.MOV.U32 R7, RZ, RZ, R41 ;  /* 0x000000ffff077224 */ /* 0x000fe200078e0029 */
[----:B------:R-:W-:Y:S01]  /*3110*/  CS2R R42, SRZ ;  /* 0x00000000002a7805 */ /* 0x000fe2000001ff00 */
[----:B------:R-:W-:Y:S01]  /*3120*/  IMAD.MOV.U32 R6, RZ, RZ, R34 ;  /* 0x000000ffff067224 */ /* 0x000fe200078e0022 */
[----:B------:R-:W-:Y:S01]  /*3130*/  CS2R R16, SRZ ;  /* 0x0000000000107805 */ /* 0x000fe2000001ff00 */
[----:B------:R-:W-:Y:S01]  /*3140*/  IMAD.MOV.U32 R5, RZ, RZ, R35 ;  /* 0x000000ffff057224 */ /* 0x000fe200078e0023 */
[----:B------:R-:W-:Y:S01]  /*3150*/  PRMT R50, R4, 0x5410, R7 ;  /* 0x0000541004327816 */ /* 0x000fe20000000007 */
[----:B------:R-:W-:Y:S01]  /*3160*/  CS2R R14, SRZ ;  /* 0x00000000000e7805 */ /* 0x000fe2000001ff00 */
[----:B------:R-:W-:Y:S02]  /*3170*/  MOV R4, R12 ;  /* 0x0000000c00047202 */ /* 0x000fe40000000f00 */
[----:B------:R-:W-:Y:S01]  /*3180*/  PRMT R38, R6, 0x5410, R5 ;  /* 0x0000541006267816 */ /* 0x000fe20000000005 */
[----:B------:R-:W-:Y:S01]  /*3190*/  IMAD.MOV.U32 R6, RZ, RZ, R13 ;  /* 0x000000ffff067224 */ /* 0x000fe200078e000d */
[----:B------:R-:W-:Y:S01]  /*31a0*/  PRMT R19, R4, 0x7610, R19 ;  /* 0x0000761004137816 */ /* 0x000fe20000000013 */
[----:B------:R-:W-:Y:S01]  /*31b0*/  IMAD.MOV.U32 R5, RZ, RZ, R2 ;  /* 0x000000ffff057224 */ /* 0x000fe200078e0002 */
[----:B------:R-:W-:Y:S02]  /*31c0*/  MOV R4, R3 ;  /* 0x0000000300047202 */ /* 0x000fe40000000f00 */
[----:B------:R-:W-:Y:S02]  /*31d0*/  PRMT R19, R19, 0x5410, R6 ;  /* 0x0000541013137816 */ /* 0x000fe40000000006 */
[----:B------:R-:W-:Y:S01]  /*31e0*/  PRMT R18, R5, 0x5410, R4 ;  /* 0x0000541005127816 */ /* 0x000fe20000000004 */
[----:B------:R-:W-:-:S05]  /*31f0*/  @P3 BRA `(.L_x_223) ;  /* 0x0000014000003947 */ /* 0x000fca0003800000 */
[----:B------:R-:W-:Y:S01]  /*3200*/  IADD3 R4, P1, P0, R100, R8, R176 ;  /* 0x0000000864047210 */ /* 0x000fe2000783e0b0 */
[----:B------:R-:W-:Y:S01]  /*3210*/  CS2R R42, SRZ ;  /* 0x00000000002a7805 */ /* 0x000fe2000001ff00 */
[----:B------:R-:W-:Y:S01]  /*3220*/  CS2R R44, SRZ ;  /* 0x00000000002c7805 */ /* 0x000fe2000001ff00 */
[----:B------:R-:W-:Y:S01]  /*3230*/  CS2R R16, SRZ ;  /* 0x0000000000107805 */ /* 0x000fe2000001ff00 */
[----:B------:R-:W-:Y:S02]  /*3240*/  IADD3.X R7, R112, R26, R158, P1, P0 ;  /* 0x0000001a70077210 */ /* 0x000fe40000fe049e */
[----:B------:R-:W-:Y:S04]  /*3250*/  IADD3 R5, P1, P0, R98, R10, R177 ;  /* 0x0000000a62057210 */ /* 0x000fe8000783e0b1 */
[----:B------:R-:W-:Y:S02]  /*3260*/  IADD3.X R14, R110, R31, R159, P1, P0 ;  /* 0x0000001f6e0e7210 */ /* 0x000fe40000fe049f */
        /* <DEDUP_REMOVED lines=13> */
.L_x_223:
[----:B------:R-:W-:Y:S05]  /*3340*/  BSYNC B0 ;  /* 0x0000000000007941 */ /* 0x000fea0003800000 */
.L_x_222:
[----:B------:R-:W-:Y:S01]  /*3350*/  ISETP.GE.AND P2, PT, R151, R67, PT ;  /* 0x000000439700720c */ /* 0x000fe20003f46270 */
[----:B-1---5:R-:W-:Y:S01]  /*3360*/  IMAD.MOV.U32 R7, RZ, RZ, R44 ;  /* 0x000000ffff077224 */ /* 0x022fe200078e002c */
[----:B------:R-:W-:Y:S01]  /*3370*/  MOV R5, R42 ;  /* 0x0000002a00057202 */ /* 0x000fe20000000f00 */
[----:B------:R-:W-:Y:S01]  /*3380*/  IMAD.MOV.U32 R6, RZ, RZ, R45 ;  /* 0x000000ffff067224 */ /* 0x000fe200078e002d */
[----:B------:R-:W-:Y:S01]  /*3390*/  BSSY B0, `(.L_x_224) ;  /* 0x0000021000007945 */ /* 0x000fe20003800000 */
[----:B------:R-:W-:Y:S01]  /*33a0*/  IMAD.MOV.U32 R4, RZ, RZ, R43 ;  /* 0x000000ffff047224 */ /* 0x000fe200078e002b */
[----:B------:R-:W-:Y:S01]  /*33b0*/  CS2R R48, SRZ ;  /* 0x0000000000307805 */ /* 0x000fe2000001ff00 */
[----:B------:R-:W-:Y:S01]  /*33c0*/  CS2R R46, SRZ ;  /* 0x00000000002e7805 */ /* 0x000fe2000001ff00 */
[----:B------:R-:W-:Y:S01]  /*33d0*/  PRMT R52, R7, 0x5410, R6 ;  /* 0x0000541007347816 */ /* 0x000fe20000000006 */
[----:B------:R-:W-:Y:S01]  /*33e0*/  IMAD.MOV.U32 R7, RZ, RZ, R16 ;  /* 0x000000ffff077224 */ /* 0x000fe200078e0010 */
[----:B------:R-:W-:Y:S01]  /*33f0*/  PRMT R51, R5, 0x5410, R4 ;  /* 0x0000541005337816 */ /* 0x000fe20000000004 */
[----:B------:R-:W-:Y:S01]  /*3400*/  IMAD.MOV.U32 R5, RZ, RZ, R14 ;  /* 0x000000ffff057224 */ /* 0x000fe200078e000e */
[----:B------:R-:W-:Y:S01]  /*3410*/  MOV R6, R17 ;  /* 0x0000001100067202 */ /* 0x000fe20000000f00 */
[----:B------:R-:W-:Y:S01]  /*3420*/  CS2R R22, SRZ ;  /* 0x0000000000167805 */ /* 0x000fe2000001ff00 */
[----:B------:R-:W-:Y:S01]  /*3430*/  MOV R4, R15 ;  /* 0x0000000f00047202 */ /* 0x000fe20000000f00 */
[----:B------:R-:W-:Y:S01]  /*3440*/  CS2R R20, SRZ ;  /* 0x0000000000147805 */ /* 0x000fe2000001ff00 */
[----:B------:R-:W-:Y:S02]  /*3450*/  PRMT R25, R7, 0x5410, R6 ;  /* 0x0000541007197816 */ /* 0x000fe40000000006 */
[----:B------:R-:W-:Y:S01]  /*3460*/  PRMT R24, R5, 0x5410, R4 ;  /* 0x0000541005187816 */ /* 0x000fe20000000004 */
[----:B------:R-:W-:-:S05]  /*3470*/  @P2 BRA `(.L_x_225) ;  /* 0x0000012000002947 */ /* 0x000fca0003800000 */
[----:B------:R-:W-:Y:S01]  /*3480*/  IADD3 R4, P1, P0, R100, R174, R8 ;  /* 0x000000ae64047210 */ /* 0x000fe2000783e008 */
[----:B------:R-:W-:Y:S01]  /*3490*/  CS2R R48, SRZ ;  /* 0x0000000000307805 */ /* 0x000fe2000001ff00 */
[----:B------:R-:W-:Y:S02]  /*34a0*/  CS2R R22, SRZ ;  /* 0x0000000000167805 */ /* 0x000fe4000001ff00 */
[----:B------:R-:W-:Y:S02]  /*34b0*/  IADD3.X R7, R112, R156, R26, P1, P0 ;  /* 0x0000009c70077210 */ /* 0x000fe40000fe041a */
[----:B------:R-:W-:Y:S04]  /*34c0*/  IADD3 R5, P1, P0, R98, R175, R10 ;  /* 0x000000af62057210 */ /* 0x000fe8000783e00a */
[----:B------:R-:W-:Y:S02]  /*34d0*/  IADD3.X R8, R110, R157, R31, P1, P0 ;  /* 0x0000009d6e087210 */ /* 0x000fe40000fe041f */
[C---:B------:R-:W-:Y:S04]  /*34e0*/  LEA R6, P0, R4.reuse, c[0x0][0x270], 0x1 ;  /* 0x00009c0004067a11 */ /* 0x040fe800078008ff */
[----:B------:R-:W-:Y:S02]  /*34f0*/  LEA.HI.X R7, R4, c[0x0][0x274], R7, 0x1, P0 ;  /* 0x00009d0004077a11 */ /* 0x000fe400000f0c07 */
[C---:B------:R-:W-:Y:S04]  /*3500*/  LEA R4, P0, R5.reuse, c[0x0][0x288], 0x1 ;  /* 0x0000a20005047a11 */ /* 0x040fe800078008ff */
[----:B------:R-:W-:Y:S02]  /*3510*/  LEA.HI.X R5, R5, c[0x0][0x28c], R8, 0x1, P0 ;  /* 0x0000a30005057a11 */ /* 0x000fe400000f0c08 */
[----:B------:R-:W-:Y:S11]  /*3520*/  ISETP.GE.AND P0, PT, R28, c[0x0][0x27c], PT ;  /* 0x00009f001c007a0c */ /* 0x000ff60003f06270 */
[----:B------:R-:W-:Y:S02]  /*3530*/  @!UPT UIADD3 URZ, URZ, URZ, URZ ;  /* 0x0000003f3f3ff290 */ /* 0x000fe4000fffe03f */
[----:B------:R1:W5:Y:S04]  /*3540*/  @!P0 LDG.E.64 R46, [R6.64] ;  /* 0x00000008062e8981 */ /* 0x000368000c1e1b00 */
[----:B------:R1:W5:Y:S01]  /*3550*/  @!P0 LDG.E.64 R20, [R4.64] ;  /* 0x0000000804148981 */ /* 0x000362000c1e1b00 */
[----:B------:R-:W-:Y:S11]  /*3560*/  ISETP.GE.AND P0, PT, R30, c[0x0][0x27c], PT ;  /* 0x00009f001e007a0c */ /* 0x000ff60003f06270 */
[----:B------:R-:W-:Y:S02]  /*3570*/  @!UPT UIADD3 URZ, URZ, URZ, URZ ;  /* 0x0000003f3f3ff290 */ /* 0x000fe4000fffe03f */
[----:B------:R1:W5:Y:S04]  /*3580*/  @!P0 LDG.E.64 R48, [R6.64+0x20] ;  /* 0x0000200806308981 */ /* 0x000368000c1e1b00 */
[----:B------:R1:W5:Y:S02]  /*3590*/  @!P0 LDG.E.64 R22, [R4.64+0x20] ;  /* 0x0000200804168981 */ /* 0x000364000c1e1b00 */
.L_x_225:
[----:B------:R-:W-:Y:S05]  /*35a0*/  BSYNC B0 ;  /* 0x0000000000007941 */ /* 0x000fea0003800000 */
.L_x_224:
[----:B-1---5:R-:W-:Y:S01]  /*35b0*/  MOV R5, R46 ;  /* 0x0000002e00057202 */ /* 0x022fe20000000f00 */
[----:B------:R-:W-:Y:S01]  /*35c0*/  IMAD.MOV.U32 R7, RZ, RZ, R48 ;  /* 0x000000ffff077224 */ /* 0x000fe200078e0030 */
[----:B------:R-:W-:Y:S01]  /*35d0*/  BSSY B1, `(.L_x_226) ;  /* 0x000007a000017945 */ /* 0x000fe20003800000 */
[----:B------:R-:W-:Y:S02]  /*35e0*/  IMAD.MOV.U32 R6, RZ, RZ, R49 ;  /* 0x000000ffff067224 */ /* 0x000fe400078e0031 */
[----:B------:R-:W-:Y:S03]  /*35f0*/  IMAD.MOV.U32 R4, RZ, RZ, R47 ;  /* 0x000000ffff047224 */ /* 0x000fe600078e002f */
[----:B------:R-:W-:Y:S01]  /*3600*/  PRMT R54, R7, 0x5410, R6 ;  /* 0x0000541007367816 */ /* 0x000fe20000000006 */
[----:B------:R-:W-:Y:S01]  /*3610*/  IMAD.MOV.U32 R7, RZ, RZ, R22 ;  /* 0x000000ffff077224 */ /* 0x000fe200078e0016 */
[----:B------:R-:W-:Y:S01]  /*3620*/  PRMT R53, R5, 0x5410, R4 ;  /* 0x0000541005357816 */ /* 0x000fe20000000004 */
[----:B------:R-:W-:Y:S01]  /*3630*/  IMAD.MOV.U32 R5, RZ, RZ, R20 ;  /* 0x000000ffff057224 */ /* 0x000fe200078e0014 */
[----:B------:R-:W-:Y:S02]  /*3640*/  MOV R6, R23 ;  /* 0x0000001700067202 */ /* 0x000fe40000000f00 */
[----:B------:R-:W-:Y:S02]  /*3650*/  MOV R4, R21 ;  /* 0x0000001500047202 */ /* 0x000fe40000000f00 */
[----:B------:R-:W-:Y:S02]  /*3660*/  PRMT R27, R7, 0x5410, R6 ;  /* 0x00005410071b7816 */ /* 0x000fe40000000006 */
[----:B------:R-:W-:Y:S01]  /*3670*/  PRMT R26, R5, 0x5410, R4 ;  /* 0x00005410051a7816 */ /* 0x000fe20000000004 */
[----:B------:R-:W-:-:S05]  /*3680*/  @P4 BRA `(.L_x_227) ;  /* 0x000006e000004947 */ /* 0x000fca0003800000 */
[----:B------:R-:W-:Y:S01]  /*3690*/  BSSY B0, `(.L_x_228) ;  /* 0x0000036000007945 */ /* 0x000fe20003800000 */
[----:B------:R-:W-:-:S05]  /*36a0*/  @P6 BRA `(.L_x_229) ;  /* 0x0000034000006947 */ /* 0x000fca0003800000 */
[----:B------:R-:W-:Y:S01]  /*36b0*/  ISETP.GE.AND P0, PT, R28, c[0x0][0x27c], PT ;  /* 0x00009f001c007a0c */ /* 0x000fe20003f06270 */
[----:B------:R-:W1:Y:S11]  /*36c0*/  LDS.128 R8, [R81+0x2800] ;  /* 0x0028000051087984 */ /* 0x000e760000000c00 */
[----:B------:R-:W-:Y:S01]  /*36d0*/  @!UPT UIADD3 URZ, URZ, URZ, URZ ;  /* 0x0000003f3f3ff290 */ /* 0x000fe2000fffe03f */
[----:B------:R-:W-:Y:S01]  /*36e0*/  @!P0 SHF.R.U64 R6, R2, 0x10, R3 ;  /* 0x0000001002068819 */ /* 0x000fe20000001203 */
[----:B------:R-:W-:Y:S01]  /*36f0*/  @!P0 HADD2.F32 R2, -RZ, R18.H0_H0 ;  /* 0x20000012ff028230 */ /* 0x000fe20000004100 */
[----:B------:R-:W-:Y:S01]  /*3700*/  @!P0 SHF.R.U64 R37, R34, 0x10, R35 ;  /* 0x0000001022258819 */ /* 0x000fe20000001223 */
[----:B------:R-:W-:Y:S01]  /*3710*/  @!P0 HADD2.F32 R34, -RZ, R38.H0_H0 ;  /* 0x20000026ff228230 */ /* 0x000fe20000004100 */
[----:B------:R-:W-:Y:S02]  /*3720*/  @!P0 SHF.R.U32.HI R7, RZ, 0x10, R3 ;  /* 0x00000010ff078819 */ /* 0x000fe40000011603 */
[----:B------:R-:W-:Y:S01]  /*3730*/  @!P0 SHF.R.U32.HI R39, RZ, 0x10, R35 ;  /* 0x00000010ff278819 */ /* 0x000fe20000011623 */
[----:B------:R-:W-:Y:S04]  /*3740*/  @!P0 HADD2.F32 R37, -RZ, R37.H0_H0 ;  /* 0x20000025ff258230 */ /* 0x000fe80000004100 */
[----:B------:R-:W-:Y:S01]  /*3750*/  @!P0 HADD2.F32 R39, -RZ, R39.H0_H0 ;  /* 0x20000027ff278230 */ /* 0x000fe20000004100 */
[----:B-1----:R-:W-:Y:S02]  /*3760*/  @!P0 MOV R5, R8 ;  /* 0x0000000800058202 */ /* 0x002fe40000000f00 */
[----:B------:R-:W-:Y:S03]  /*3770*/  @!P0 MOV R4, R9 ;  /* 0x0000000900048202 */ /* 0x000fe60000000f00 */
[--C-:B------:R-:W-:Y:S02]  /*3780*/  @!P0 HADD2.F32 R31, -RZ, R5.reuse.H1_H1 ;  /* 0x30000005ff1f8230 */ /* 0x100fe40000004100 */
[----:B------:R-:W-:Y:S02]  /*3790*/  @!P0 HADD2.F32 R3, -RZ, R5.H0_H0 ;  /* 0x20000005ff038230 */ /* 0x000fe40000004100 */
[----:B------:R-:W-:Y:S01]  /*37a0*/  @!P0 HADD2.F32 R5, -RZ, R6.H0_H0 ;  /* 0x20000006ff058230 */ /* 0x000fe20000004100 */
[-C--:B------:R-:W-:Y:S01]  /*37b0*/  @!P0 FMUL.FTZ R55, R31, R2.reuse ;  /* 0x000000021f378220 */ /* 0x080fe20000410000 */
[--C-:B------:R-:W-:Y:S01]  /*37c0*/  @!P0 HADD2.F32 R35, -RZ, R4.reuse.H1_H1 ;  /* 0x30000004ff238230 */ /* 0x100fe20000004100 */
[C---:B------:R-:W-:Y:S01]  /*37d0*/  @!P0 FMUL.FTZ R2, R3.reuse, R2 ;  /* 0x0000000203028220 */ /* 0x040fe20000410000 */
[----:B------:R-:W-:Y:S01]  /*37e0*/  @!P0 HADD2.F32 R4, -RZ, R4.H0_H0 ;  /* 0x20000004ff048230 */ /* 0x000fe20000004100 */
[----:B------:R-:W-:Y:S01]  /*37f0*/  @!P0 FFMA.FTZ R62, R3, R34, -R55 ;  /* 0x00000022033e8223 */ /* 0x000fe20000010837 */
[----:B------:R-:W-:Y:S01]  /*3800*/  @!P0 MOV R6, R10 ;  /* 0x0000000a00068202 */ /* 0x000fe20000000f00 */
[-C--:B------:R-:W-:Y:S02]  /*3810*/  @!P0 FMUL.FTZ R55, R35, R5.reuse ;  /* 0x0000000523378220 */ /* 0x080fe40000410000 */
[C---:B------:R-:W-:Y:S01]  /*3820*/  @!P0 FMUL.FTZ R3, R4.reuse, R5 ;  /* 0x0000000504038220 */ /* 0x040fe20000410000 */
[----:B------:R-:W-:Y:S01]  /*3830*/  @!P0 MOV R5, R11 ;  /* 0x0000000b00058202 */ /* 0x000fe20000000f00 */
[----:B------:R-:W-:Y:S01]  /*3840*/  @!P0 FFMA.FTZ R2, R31, R34, R2 ;  /* 0x000000221f028223 */ /* 0x000fe20000010002 */
[----:B------:R-:W-:Y:S01]  /*3850*/  @!P0 HADD2.F32 R31, -RZ, R6.H1_H1 ;  /* 0x30000006ff1f8230 */ /* 0x000fe20000004100 */
[-C--:B------:R-:W-:Y:S01]  /*3860*/  @!P0 FFMA.FTZ R59, R4, R37.reuse, -R55 ;  /* 0x00000025043b8223 */ /* 0x080fe20000010837 */
[----:B------:R-:W-:Y:S01]  /*3870*/  @!P0 HADD2.F32 R4, -RZ, R18.H1_H1 ;  /* 0x30000012ff048230 */ /* 0x000fe20000004100 */
[----:B------:R-:W-:Y:S01]  /*3880*/  @!P0 FFMA.FTZ R3, R35, R37, R3 ;  /* 0x0000002523038223 */ /* 0x000fe20000010003 */
[----:B------:R-:W-:Y:S02]  /*3890*/  @!P0 HADD2.F32 R18, -RZ, R7.H0_H0 ;  /* 0x20000007ff128230 */ /* 0x000fe40000004100 */
[----:B------:R-:W-:Y:S02]  /*38a0*/  @!P0 HADD2.F32 R7, -RZ, R6.H0_H0 ;  /* 0x20000006ff078230 */ /* 0x000fe40000004100 */
[--C-:B------:R-:W-:Y:S02]  /*38b0*/  @!P0 HADD2.F32 R6, -RZ, R5.reuse.H0_H0 ;  /* 0x20000005ff068230 */ /* 0x100fe40000004100 */
[----:B------:R-:W-:Y:S02]  /*38c0*/  @!P0 HADD2.F32 R34, -RZ, R38.H1_H1 ;  /* 0x30000026ff228230 */ /* 0x000fe40000004100 */
[----:B------:R-:W-:Y:S01]  /*38d0*/  @!P0 HADD2.F32 R38, -RZ, R5.H1_H1 ;  /* 0x30000005ff268230 */ /* 0x000fe20000004100 */
[-C--:B------:R-:W-:Y:S02]  /*38e0*/  @!P0 FMUL.FTZ R5, R31, R4.reuse ;  /* 0x000000041f058220 */ /* 0x080fe40000410000 */
[C---:B------:R-:W-:Y:S02]  /*38f0*/  @!P0 FMUL.FTZ R4, R7.reuse, R4 ;  /* 0x0000000407048220 */ /* 0x040fe40000410000 */
[----:B------:R-:W-:Y:S01]  /*3900*/  @!P0 FFMA.FTZ R58, R7, R34, -R5 ;  /* 0x00000022073a8223 */ /* 0x000fe20000010805 */
[----:B------:R-:W-:Y:S01]  /*3910*/  @!P0 F2FP.PACK_AB R7, R2, R62 ;  /* 0x0000003e0207823e */ /* 0x000fe200000000ff */
[-C--:B------:R-:W-:Y:S02]  /*3920*/  @!P0 FMUL.FTZ R5, R6, R18.reuse ;  /* 0x0000001206058220 */ /* 0x080fe40000410000 */
[----:B------:R-:W-:Y:S01]  /*3930*/  @!P0 FMUL.FTZ R55, R38, R18 ;  /* 0x0000001226378220 */ /* 0x000fe20000410000 */
[----:B------:R-:W-:Y:S01]  /*3940*/  @!P0 MOV R8, R7 ;  /* 0x0000000700088202 */ /* 0x000fe20000000f00 */
[----:B------:R-:W-:Y:S02]  /*3950*/  @!P0 FFMA.FTZ R4, R31, R34, R4 ;  /* 0x000000221f048223 */ /* 0x000fe40000010004 */
[----:B------:R-:W-:Y:S01]  /*3960*/  @!P0 FFMA.FTZ R55, R6, R39, -R55 ;  /* 0x0000002706378223 */ /* 0x000fe20000010837 */
[----:B------:R-:W-:Y:S01]  /*3970*/  @!P0 F2FP.PACK_AB R6, R3, R59 ;  /* 0x0000003b0306823e */ /* 0x000fe200000000ff */
[----:B------:R-:W-:Y:S01]  /*3980*/  @!P0 FFMA.FTZ R5, R38, R39, R5 ;  /* 0x0000002726058223 */ /* 0x000fe20000010005 */
[----:B------:R-:W-:Y:S02]  /*3990*/  @!P0 F2FP.PACK_AB R3, R4, R58 ;  /* 0x0000003a0403823e */ /* 0x000fe400000000ff */
[----:B------:R-:W-:Y:S02]  /*39a0*/  @!P0 MOV R9, R6 ;  /* 0x0000000600098202 */ /* 0x000fe40000000f00 */
[----:B------:R-:W-:Y:S02]  /*39b0*/  @!P0 F2FP.PACK_AB R2, R5, R55 ;  /* 0x000000370502823e */ /* 0x000fe400000000ff */
[----:B------:R-:W-:Y:S02]  /*39c0*/  @!P0 MOV R10, R3 ;  /* 0x00000003000a8202 */ /* 0x000fe40000000f00 */
[----:B------:R-:W-:Y:S05]  /*39d0*/  @!P0 MOV R11, R2 ;  /* 0x00000002000b8202 */ /* 0x000fea0000000f00 */
[----:B------:R1:W-:Y:S02]  /*39e0*/  STG.E.128 [R56.64], R8 ;  /* 0x0000000838007986 */ /* 0x0003e4000c101d08 */
.L_x_229:
[----:B------:R-:W-:Y:S05]  /*39f0*/  BSYNC B0 ;  /* 0x0000000000007941 */ /* 0x000fea0003800000 */
.L_x_228:
[----:B------:R-:W-:Y:S11]  /*3a00*/  ISETP.NE.AND P0, PT, R91, RZ, PT ;  /* 0x000000ff5b00720c */ /* 0x000ff60003f05270 */
[----:B------:R-:W-:Y:S02]  /*3a10*/  @!UPT UIADD3 URZ, URZ, URZ, URZ ;  /* 0x0000003f3f3ff290 */ /* 0x000fe4000fffe03f */
[----:B------:R-:W-:-:S05]  /*3a20*/  @P0 BRA `(.L_x_227) ;  /* 0x0000034000000947 */ /* 0x000fca0003800000 */
[----:B------:R-:W-:Y:S01]  /*3a30*/  ISETP.GE.AND P0, PT, R30, c[0x0][0x27c], PT ;  /* 0x00009f001e007a0c */ /* 0x000fe20003f06270 */
[----:B-1----:R-:W1:Y:S11]  /*3a40*/  LDS.128 R8, [R82+0x2800] ;  /* 0x0028000052087984 */ /* 0x002e760000000c00 */
[----:B------:R-:W-:Y:S01]  /*3a50*/  @!UPT UIADD3 URZ, URZ, URZ, URZ ;  /* 0x0000003f3f3ff290 */ /* 0x000fe2000fffe03f */
[----:B------:R-:W-:Y:S01]  /*3a60*/  @!P0 HADD2.F32 R2, -RZ, R19.H0_H0 ;  /* 0x20000013ff028230 */ /* 0x000fe20000004100 */
[----:B------:R-:W-:Y:S01]  /*3a70*/  @!P0 SHF.R.U64 R5, R12, 0x10, R13 ;  /* 0x000000100c058819 */ /* 0x000fe2000000120d */
[----:B------:R-:W-:Y:S01]  /*3a80*/  @!P0 HADD2.F32 R12, -RZ, R50.H0_H0 ;  /* 0x20000032ff0c8230 */ /* 0x000fe20000004100 */
[----:B------:R-:W-:Y:S02]  /*3a90*/  @!P0 SHF.R.U64 R18, R40, 0x10, R41 ;  /* 0x0000001028128819 */ /* 0x000fe40000001229 */
[----:B------:R-:W-:Y:S01]  /*3aa0*/  @!P0 SHF.R.U32.HI R7, RZ, 0x10, R13 ;  /* 0x00000010ff078819 */ /* 0x000fe2000001160d */
[----:B------:R-:W-:Y:S01]  /*3ab0*/  @!P0 HADD2.F32 R5, -RZ, R5.H0_H0 ;  /* 0x20000005ff058230 */ /* 0x000fe20000004100 */
[----:B------:R-:W-:Y:S01]  /*3ac0*/  @!P0 SHF.R.U32.HI R35, RZ, 0x10, R41 ;  /* 0x00000010ff238819 */ /* 0x000fe20000011629 */
[----:B------:R-:W-:Y:S04]  /*3ad0*/  @!P0 HADD2.F32 R18, -RZ, R18.H0_H0 ;  /* 0x20000012ff128230 */ /* 0x000fe80000004100 */
[----:B------:R-:W-:Y:S01]  /*3ae0*/  @!P0 HADD2.F32 R35, -RZ, R35.H0_H0 ;  /* 0x20000023ff238230 */ /* 0x000fe20000004100 */
[----:B-1----:R-:W-:Y:S02]  /*3af0*/  @!P0 MOV R3, R8 ;  /* 0x0000000800038202 */ /* 0x002fe40000000f00 */
[----:B------:R-:W-:Y:S03]  /*3b00*/  @!P0 MOV R4, R9 ;  /* 0x0000000900048202 */ /* 0x000fe60000000f00 */
[--C-:B------:R-:W-:Y:S02]  /*3b10*/  @!P0 HADD2.F32 R6, -RZ, R3.reuse.H1_H1 ;  /* 0x30000003ff068230 */ /* 0x100fe40000004100 */
[----:B------:R-:W-:Y:S02]  /*3b20*/  @!P0 HADD2.F32 R3, -RZ, R3.H0_H0 ;  /* 0x20000003ff038230 */ /* 0x000fe40000004100 */
[--C-:B------:R-:W-:Y:S01]  /*3b30*/  @!P0 HADD2.F32 R13, -RZ, R4.reuse.H1_H1 ;  /* 0x30000004ff0d8230 */ /* 0x100fe20000004100 */
[CC--:B------:R-:W-:Y:S01]  /*3b40*/  @!P0 FMUL.FTZ R31, R6.reuse, R2.reuse ;  /* 0x00000002061f8220 */ /* 0x0c0fe20000410000 */
[----:B------:R-:W-:Y:S01]  /*3b50*/  @!P0 HADD2.F32 R4, -RZ, R4.H0_H0 ;  /* 0x20000004ff048230 */ /* 0x000fe20000004100 */
[C---:B------:R-:W-:Y:S02]  /*3b60*/  @!P0 FMUL.FTZ R2, R3.reuse, R2 ;  /* 0x0000000203028220 */ /* 0x040fe40000410000 */
[-C--:B------:R-:W-:Y:S02]  /*3b70*/  @!P0 FFMA.FTZ R40, R3, R12.reuse, -R31 ;  /* 0x0000000c03288223 */ /* 0x080fe4000001081f */
[----:B------:R-:W-:Y:S01]  /*3b80*/  @!P0 FFMA.FTZ R2, R6, R12, R2 ;  /* 0x0000000c06028223 */ /* 0x000fe20000010002 */
[----:B------:R-:W-:Y:S01]  /*3b90*/  @!P0 MOV R6, R10 ;  /* 0x0000000a00068202 */ /* 0x000fe20000000f00 */
[CC--:B------:R-:W-:Y:S01]  /*3ba0*/  @!P0 FMUL.FTZ R31, R13.reuse, R5.reuse ;  /* 0x000000050d1f8220 */ /* 0x0c0fe20000410000 */
[----:B------:R-:W-:Y:S01]  /*3bb0*/  @!P0 HADD2.F32 R12, -RZ, R7.H0_H0 ;  /* 0x20000007ff0c8230 */ /* 0x000fe20000004100 */
[C---:B------:R-:W-:Y:S01]  /*3bc0*/  @!P0 FMUL.FTZ R3, R4.reuse, R5 ;  /* 0x0000000504038220 */ /* 0x040fe20000410000 */
[----:B------:R-:W-:Y:S01]  /*3bd0*/  @!P0 MOV R5, R11 ;  /* 0x0000000b00058202 */ /* 0x000fe20000000f00 */
[-C--:B------:R-:W-:Y:S01]  /*3be0*/  @!P0 FFMA.FTZ R39, R4, R18.reuse, -R31 ;  /* 0x0000001204278223 */ /* 0x080fe2000001081f */
[----:B------:R-:W-:Y:S01]  /*3bf0*/  @!P0 HADD2.F32 R4, -RZ, R19.H1_H1 ;  /* 0x30000013ff048230 */ /* 0x000fe20000004100 */
[----:B------:R-:W-:Y:S01]  /*3c00*/  @!P0 FFMA.FTZ R3, R13, R18, R3 ;  /* 0x000000120d038223 */ /* 0x000fe20000010003 */
[--C-:B------:R-:W-:Y:S02]  /*3c10*/  @!P0 HADD2.F32 R19, -RZ, R6.reuse.H1_H1 ;  /* 0x30000006ff138230 */ /* 0x100fe40000004100 */
        /* <DEDUP_REMOVED lines=20> */
[----:B------:R1:W-:Y:S02]  /*3d60*/  STG.E.128 [R56.64+0x40], R8 ;  /* 0x0000400838007986 */ /* 0x0003e4000c101d08 */
.L_x_227:
[----:B------:R-:W-:Y:S05]  /*3d70*/  BSYNC B1 ;  /* 0x0000000000017941 */ /* 0x000fea0003800000 */
.L_x_226:
[----:B------:R-:W-:Y:S01]  /*3d80*/  BSSY B1, `(.L_x_230) ;  /* 0x0000070000017945 */ /* 0x000fe20003800000 */
[----:B------:R-:W-:-:S05]  /*3d90*/  @P3 BRA `(.L_x_231) ;  /* 0x000006e000003947 */ /* 0x000fca0003800000 */
[----:B------:R-:W-:Y:S01]  /*3da0*/  BSSY B0, `(.L_x_232) ;  /* 0x0000036000007945 */ /* 0x000fe20003800000 */
[----:B------:R-:W-:-:S05]  /*3db0*/  @P6 BRA `(.L_x_233) ;  /* 0x0000034000006947 */ /* 0x000fca0003800000 */
[----:B------:R-:W-:Y:S01]  /*3dc0*/  ISETP.GE.AND P0, PT, R28, c[0x0][0x27c], PT ;  /* 0x00009f001c007a0c */ /* 0x000fe20003f06270 */
[----:B-1----:R-:W1:Y:S11]  /*3dd0*/  LDS.128 R8, [R81+0x3800] ;  /* 0x0038000051087984 */ /* 0x002e760000000c00 */
[----:B------:R-:W-:Y:S01]  /*3de0*/  @!UPT UIADD3 URZ, URZ, URZ, URZ ;  /* 0x0000003f3f3ff290 */ /* 0x000fe2000fffe03f */
[----:B------:R-:W-:Y:S01]  /*3df0*/  @!P0 HADD2.F32 R2, -RZ, R24.H0_H0 ;  /* 0x20000018ff028230 */ /* 0x000fe20000004100 */
[----:B------:R-:W-:Y:S01]  /*3e00*/  @!P0 SHF.R.U64 R5, R14, 0x10, R15 ;  /* 0x000000100e058819 */ /* 0x000fe2000000120f */
[--C-:B------:R-:W-:Y:S01]  /*3e10*/  @!P0 HADD2.F32 R12, -RZ, R51.reuse.H0_H0 ;  /* 0x20000033ff0c8230 */ /* 0x100fe20000004100 */
[----:B------:R-:W-:Y:S01]  /*3e20*/  @!P0 SHF.R.U64 R14, R42, 0x10, R43 ;  /* 0x000000102a0e8819 */ /* 0x000fe2000000122b */
[----:B------:R-:W-:Y:S01]  /*3e30*/  @!P0 HADD2.F32 R18, -RZ, R51.H1_H1 ;  /* 0x30000033ff128230 */ /* 0x000fe20000004100 */
[----:B------:R-:W-:Y:S01]  /*3e40*/  @!P0 SHF.R.U32.HI R7, RZ, 0x10, R15 ;  /* 0x00000010ff078819 */ /* 0x000fe2000001160f */
[----:B------:R-:W-:Y:S01]  /*3e50*/  @!P0 HADD2.F32 R5, -RZ, R5.H0_H0 ;  /* 0x20000005ff058230 */ /* 0x000fe20000004100 */
[----:B------:R-:W-:Y:S01]  /*3e60*/  @!P0 SHF.R.U32.HI R31, RZ, 0x10, R43 ;  /* 0x00000010ff1f8819 */ /* 0x000fe2000001162b */
        /* <DEDUP_REMOVED lines=22> */
[----:B------:R-:W-:Y:S01]  /*3fd0*/  @!P0 HADD2.F32 R19, -RZ, R5.H1_H1 ;  /* 0x30000005ff138230 */ /* 0x000fe20000004100 */
[-C--:B------:R-:W-:Y:S01]  /*3fe0*/  @!P0 FMUL.FTZ R5, R15, R4.reuse ;  /* 0x000000040f058220 */ /* 0x080fe20000410000 */
[----:B------:R-:W-:Y:S01]  /*3ff0*/  @!P0 HADD2.F32 R24, -RZ, R31.H0_H0 ;  /* 0x2000001fff188230 */ /* 0x000fe20000004100 */
[C---:B------:R-:W-:Y:S02]  /*4000*/  @!P0 FMUL.FTZ R4, R7.reuse, R4 ;  /* 0x0000000407048220 */ /* 0x040fe40000410000 */
[----:B------:R-:W-:Y:S01]  /*4010*/  @!P0 FFMA.FTZ R34, R7, R18, -R5 ;  /* 0x0000001207228223 */ /* 0x000fe20000010805 */
[----:B------:R-:W-:Y:S01]  /*4020*/  @!P0 F2FP.PACK_AB R7, R2, R37 ;  /* 0x000000250207823e */ /* 0x000fe200000000ff */
[CC--:B------:R-:W-:Y:S02]  /*4030*/  @!P0 FMUL.FTZ R5, R6.reuse, R12.reuse ;  /* 0x0000000c06058220 */ /* 0x0c0fe40000410000 */
[----:B------:R-:W-:Y:S01]  /*4040*/  @!P0 FMUL.FTZ R31, R19, R12 ;  /* 0x0000000c131f8220 */ /* 0x000fe20000410000 */
[----:B------:R-:W-:Y:S01]  /*4050*/  @!P0 MOV R8, R7 ;  /* 0x0000000700088202 */ /* 0x000fe20000000f00 */
[----:B------:R-:W-:Y:S02]  /*4060*/  @!P0 FFMA.FTZ R4, R15, R18, R4 ;  /* 0x000000120f048223 */ /* 0x000fe40000010004 */
[-C--:B------:R-:W-:Y:S01]  /*4070*/  @!P0 FFMA.FTZ R31, R6, R24.reuse, -R31 ;  /* 0x00000018061f8223 */ /* 0x080fe2000001081f */
        /* <DEDUP_REMOVED lines=8> */
.L_x_233:
[----:B------:R-:W-:Y:S05]  /*4100*/  BSYNC B0 ;  /* 0x0000000000007941 */ /* 0x000fea0003800000 */
.L_x_232:
        /* <DEDUP_REMOVED lines=38> */
[-C--:B------:R-:W-:Y:S02]  /*4370*/  @!P0 FMUL.FTZ R5, R15, R4.reuse ;  /* 0x000000040f058220 */ /* 0x080fe40000410000 */
        /* <DEDUP_REMOVED lines=16> */
.L_x_231:
[----:B------:R-:W-:Y:S05]  /*4480*/  BSYNC B1 ;  /* 0x0000000000017941 */ /* 0x000fea0003800000 */
.L_x_230:
        /* <DEDUP_REMOVED lines=55> */
.L_x_236:
[----:B------:R-:W-:Y:S05]  /*4800*/  BSYNC B0 ;  /* 0x0000000000007941 */ /* 0x000fea0003800000 */
.L_x_235:
        /* <DEDUP_REMOVED lines=54> */
[----:B------:R1:W-:Y:S01]  /*4b70*/  STG.E.128 [R64.64+0x40], R8 ;  /* 0x0000400840007986 */ /* 0x0003e2000c101d08 */
[----:B------:R-:W-:-:S05]  /*4b80*/  BRA `(.L_x_234) ;  /* 0x00001c9000007947 */ /* 0x000fca0003800000 */
.L_x_219:
[----:B------:R-:W-:Y:S01]  /*4b90*/  ISETP.GE.AND P0, PT, R141, R67, PT ;  /* 0x000000438d00720c */ /* 0x000fe20003f06270 */
[----:B------:R-:W-:Y:S01]  /*4ba0*/  CS2R R58, SRZ ;  /* 0x00000000003a7805 */ /* 0x000fe2000001ff00 */
[----:B------:R-:W-:Y:S01]  /*4bb0*/  CS2R R56, SRZ ;  /* 0x0000000000387805 */ /* 0x000fe2000001ff00 */
[----:B------:R-:W-:Y:S01]  /*4bc0*/  CS2R R22, SRZ ;  /* 0x0000000000167805 */ /* 0x000fe2000001ff00 */
[----:B------:R-:W-:Y:S01]  /*4bd0*/  ISETP.GE.OR P3, PT, R32, c[0x0][0x27c], P0 ;  /* 0x00009f0020007a0c */ /* 0x000fe20000766670 */
[----:B------:R-:W-:Y:S01]  /*4be0*/  CS2R R20, SRZ ;  /* 0x0000000000147805 */ /* 0x000fe2000001ff00 */
[----:B------:R-:W-:Y:S01]  /*4bf0*/  CS2R R62, SRZ ;  /* 0x00000000003e7805 */ /* 0x000fe2000001ff00 */
[----:B------:R-:W-:Y:S01]  /*4c00*/  CS2R R60, SRZ ;  /* 0x00000000003c7805 */ /* 0x000fe2000001ff00 */
[----:B------:R-:W-:Y:S01]  /*4c10*/  CS2R R24, SRZ ;  /* 0x0000000000187805 */ /* 0x000fe2000001ff00 */
[----:B------:R-:W-:Y:S01]  /*4c20*/  CS2R R42, SRZ ;  /* 0x00000000002a7805 */ /* 0x000fe2000001ff00 */
[----:B------:R-:W-:Y:S01]  /*4c30*/  CS2R R40, SRZ ;  /* 0x0000000000287805 */ /* 0x000fe2000001ff00 */
[----:B------:R-:W-:Y:S06]  /*4c40*/  BSSY B0, `(.L_x_237) ;  /* 0x00000b9000007945 */ /* 0x000fec0003800000 */
[----:B------:R-:W-:Y:S04]  /*4c50*/  @!P3 IADD3 R3, P1, P0, R96, R8, R176 ;  /* 0x000000086003b210 */ /* 0x000fe8000783e0b0 */
[----:B------:R-:W-:Y:S02]  /*4c60*/  @!P3 IADD3.X R6, R109, R26, R158, P1, P0 ;  /* 0x0000001a6d06b210 */ /* 0x000fe40000fe049e */
[----:B------:R-:W-:Y:S04]  /*4c70*/  @!P3 IADD3 R4, P1, P0, R94, R10, R177 ;  /* 0x0000000a5e04b210 */ /* 0x000fe8000783e0b1 */
[----:B------:R-:W-:Y:S02]  /*4c80*/  @!P3 IADD3.X R7, R108, R31, R159, P1, P0 ;  /* 0x0000001f6c07b210 */ /* 0x000fe40000fe049f */
[----:B------:R-:W-:Y:S04]  /*4c90*/  ISETP.GE.AND P0, PT, R151, R67, PT ;  /* 0x000000439700720c */ /* 0x000fe80003f06270 */
[----:B------:R-:W-:Y:S11]  /*4ca0*/  ISETP.GE.OR P2, PT, R32, c[0x0][0x27c], P0 ;  /* 0x00009f0020007a0c */ /* 0x000ff60000746670 */
[----:B------:R-:W-:Y:S02]  /*4cb0*/  @!UPT UIADD3 URZ, URZ, URZ, URZ ;  /* 0x0000003f3f3ff290 */ /* 0x000fe4000fffe03f */
[----:B------:R-:W-:Y:S04]  /*4cc0*/  @!P2 IADD3 R5, P1, P0, R96, R174, R8 ;  /* 0x000000ae6005a210 */ /* 0x000fe8000783e008 */
[----:B------:R-:W-:Y:S02]  /*4cd0*/  @!P2 IADD3.X R11, R109, R156, R26, P1, P0 ;  /* 0x0000009c6d0ba210 */ /* 0x000fe40000fe041a */
[----:B------:R-:W-:Y:S04]  /*4ce0*/  @!P2 IADD3 R9, P1, P0, R94, R175, R10 ;  /* 0x000000af5e09a210 */ /* 0x000fe8000783e00a */
[----:B------:R-:W-:Y:S02]  /*4cf0*/  @!P2 IADD3.X R15, R108, R157, R31, P1, P0 ;  /* 0x0000009d6c0fa210 */ /* 0x000fe40000fe041f */
[C---:B------:R-:W-:Y:S04]  /*4d00*/  @!P3 LEA R2, P0, R3.reuse, c[0x0][0x270], 0x1 ;  /* 0x00009c000302ba11 */ /* 0x040fe800078008ff */
[----:B------:R-:W-:Y:S02]  /*4d10*/  @!P3 LEA.HI.X R3, R3, c[0x0][0x274], R6, 0x1, P0 ;  /* 0x00009d000303ba11 */ /* 0x000fe400000f0c06 */
[C---:B------:R-:W-:Y:S03]  /*4d20*/  @!P3 LEA R6, P0, R4.reuse, c[0x0][0x288], 0x1 ;  /* 0x0000a2000406ba11 */ /* 0x040fe600078008ff */
[----:B------:R1:W2:Y:S01]  /*4d30*/  @!P3 LDG.E.128 R56, [R2.64] ;  /* 0x000000080238b981 */ /* 0x0002a2000c1e1d00 */
[----:B------:R-:W-:Y:S02]  /*4d40*/  @!P3 LEA.HI.X R7, R4, c[0x0][0x28c], R7, 0x1, P0 ;  /* 0x0000a3000407ba11 */ /* 0x000fe400000f0c07 */
[C---:B------:R-:W-:Y:S04]  /*4d50*/  @!P2 LEA R12, P0, R5.reuse, c[0x0][0x270], 0x1 ;  /* 0x00009c00050caa11 */ /* 0x040fe800078008ff */
[----:B------:R-:W-:Y:S01]  /*4d60*/  @!P2 LEA.HI.X R13, R5, c[0x0][0x274], R11, 0x1, P0 ;  /* 0x00009d00050daa11 */ /* 0x000fe200000f0c0b */
[----:B------:R3:W4:Y:S01]  /*4d70*/  @!P3 LDG.E.128 R20, [R6.64] ;  /* 0x000000080614b981 */ /* 0x000722000c1e1d00 */
[C---:B------:R-:W-:Y:S04]  /*4d80*/  @!P2 LEA R14, P0, R9.reuse, c[0x0][0x288], 0x1 ;  /* 0x0000a200090eaa11 */ /* 0x040fe800078008ff */
[----:B------:R-:W-:Y:S02]  /*4d90*/  @!P2 LEA.HI.X R15, R9, c[0x0][0x28c], R15, 0x1, P0 ;  /* 0x0000a300090faa11 */ /* 0x000fe400000f0c0f */
[-C--:B------:R-:W-:Y:S01]  /*4da0*/  ISETP.GE.AND P0, PT, R191, R67.reuse, PT ;  /* 0x00000043bf00720c */ /* 0x080fe20003f06270 */
[----:B------:R-:W4:Y:S03]  /*4db0*/  @!P2 LDG.E.128 R60, [R12.64] ;  /* 0x000000080c3ca981 */ /* 0x000f26000c1e1d00 */
[----:B------:R-:W-:Y:S11]  /*4dc0*/  ISETP.GE.OR P0, PT, R32, c[0x0][0x27c], P0 ;  /* 0x00009f0020007a0c */ /* 0x000ff60000706670 */
[----:B------:R-:W-:Y:S02]  /*4dd0*/  @!UPT UIADD3 URZ, URZ, URZ, URZ ;  /* 0x0000003f3f3ff290 */ /* 0x000fe4000fffe03f */
[----:B------:R-:W-:Y:S01]  /*4de0*/  @!P0 IADD3 R4, P1, R96, R8, RZ ;  /* 0x0000000860048210 */ /* 0x000fe20007f3e0ff */
[----:B---3--:R-:W-:Y:S04]  /*4df0*/  CS2R R6, SRZ ;  /* 0x0000000000067805 */ /* 0x008fe8000001ff00 */
[----:B------:R-:W-:Y:S01]  /*4e00*/  @!P0 IMAD.X R5, R26, 0x1, R109, P1 ;  /* 0x000000011a058824 */ /* 0x000fe200008e066d */
[C---:B------:R-:W-:Y:S01]  /*4e10*/  @!P0 LEA R8, P1, R4.reuse, c[0x0][0x270], 0x1 ;  /* 0x00009c0004088a11 */ /* 0x040fe200078208ff */
[----:B------:R-:W-:Y:S03]  /*4e20*/  CS2R R26, SRZ ;  /* 0x00000000001a7805 */ /* 0x000fe6000001ff00 */
[----:B------:R-:W-:Y:S02]  /*4e30*/  @!P0 LEA.HI.X R9, R4, c[0x0][0x274], R5, 0x1, P1 ;  /* 0x00009d0004098a11 */ /* 0x000fe400008f0c05 */
[----:B-1----:R-:W-:Y:S01]  /*4e40*/  @!P0 IADD3 R3, P1, R94, R10, RZ ;  /* 0x0000000a5e038210 */ /* 0x002fe20007f3e0ff */
[----:B------:R1:W3:Y:S04]  /*4e50*/  @!P2 LDG.E.128 R24, [R14.64] ;  /* 0x000000080e18a981 */ /* 0x0002e8000c1e1d00 */
[----:B------:R-:W-:Y:S01]  /*4e60*/  @!P0 IMAD.X R4, R31, 0x1, R108, P1 ;  /* 0x000000011f048824 */ /* 0x000fe200008e066c */
[C---:B------:R-:W-:Y:S03]  /*4e70*/  @!P0 LEA R2, P1, R3.reuse, c[0x0][0x288], 0x1 ;  /* 0x0000a20003028a11 */ /* 0x040fe600078208ff */
[----:B------:R2:W5:Y:S01]  /*4e80*/  @!P0 LDG.E.128 R40, [R8.64] ;  /* 0x0000000808288981 */ /* 0x000562000c1e1d00 */
[----:B------:R-:W-:Y:S02]  /*4e90*/  @!P0 LEA.HI.X R3, R3, c[0x0][0x28c], R4, 0x1, P1 ;  /* 0x0000a30003038a11 */ /* 0x000fe400008f0c04 */
[----:B------:R-:W-:Y:S01]  /*4ea0*/  CS2R R4, SRZ ;  /* 0x0000000000047805 */ /* 0x000fe2000001ff00 */
[----:B------:R-:W-:Y:S05]  /*4eb0*/  ISETP.GE.OR P1, PT, R191, R67, P6 ;  /* 0x00000043bf00720c */ /* 0x000fea0003726670 */
[----:B------:R1:W5:Y:S01]  /*4ec0*/  @!P0 LDG.E.128 R4, [R2.64] ;  /* 0x0000000802048981 */ /* 0x000362000c1e1d00 */
[----:B------:R-:W-:Y:S01]  /*4ed0*/  ISETP.GE.AND P0, PT, R32, c[0x0][0x27c], PT ;  /* 0x00009f0020007a0c */ /* 0x000fe20003f06270 */
[----:B--2---:R-:W-:Y:S02]  /*4ee0*/  IMAD.MOV.U32 R9, RZ, RZ, R58 ;  /* 0x000000ffff097224 */ /* 0x004fe400078e003a */
[----:B------:R-:W-:Y:S02]  /*4ef0*/  IMAD.MOV.U32 R8, RZ, RZ, R59 ;  /* 0x000000ffff087224 */ /* 0x000fe400078e003b */
[----:B-1----:R-:W-:Y:S02]  /*4f00*/  IMAD.MOV.U32 R3, RZ, RZ, R56 ;  /* 0x000000ffff037224 */ /* 0x002fe400078e0038 */
[----:B------:R-:W-:Y:S01]  /*4f10*/  IMAD.MOV.U32 R2, RZ, RZ, R57 ;  /* 0x000000ffff027224 */ /* 0x000fe200078e0039 */
[----:B------:R-:W-:Y:S01]  /*4f20*/  PRMT R64, R8, 0x5410, R9 ;  /* 0x0000541008407816 */ /* 0x000fe20000000009 */
[----:B----4-:R-:W-:Y:S02]  /*4f30*/  IMAD.MOV.U32 R9, RZ, RZ, R22 ;  /* 0x000000ffff097224 */ /* 0x010fe400078e0016 */
[----:B------:R-:W-:Y:S01]  /*4f40*/  IMAD.MOV.U32 R8, RZ, RZ, R23 ;  /* 0x000000ffff087224 */ /* 0x000fe200078e0017 */
[----:B------:R-:W-:Y:S01]  /*4f50*/  PRMT R51, R3, 0x5410, R2 ;  /* 0x0000541003337816 */ /* 0x000fe20000000002 */
[----:B------:R-:W-:Y:S02]  /*4f60*/  IMAD.MOV.U32 R3, RZ, RZ, R20 ;  /* 0x000000ffff037224 */ /* 0x000fe400078e0014 */
[----:B------:R-:W-:Y:S01]  /*4f70*/  IMAD.MOV.U32 R2, RZ, RZ, R21 ;  /* 0x000000ffff027224 */ /* 0x000fe200078e0015 */
[----:B------:R-:W-:Y:S01]  /*4f80*/  PRMT R31, R8, 0x5410, R9 ;  /* 0x00005410081f7816 */ /* 0x000fe20000000009 */
[----:B------:R-:W-:Y:S02]  /*4f90*/  IMAD.MOV.U32 R9, RZ, RZ, R62 ;  /* 0x000000ffff097224 */ /* 0x000fe400078e003e */
[----:B------:R-:W-:Y:S01]  /*4fa0*/  IMAD.MOV.U32 R8, RZ, RZ, R63 ;  /* 0x000000ffff087224 */ /* 0x000fe200078e003f */
[----:B------:R-:W-:Y:S01]  /*4fb0*/  PRMT R15, R3, 0x5410, R2 ;  /* 0x00005410030f7816 */ /* 0x000fe20000000002 */
[----:B------:R-:W-:Y:S02]  /*4fc0*/  IMAD.MOV.U32 R3, RZ, RZ, R60 ;  /* 0x000000ffff037224 */ /* 0x000fe400078e003c */
[----:B------:R-:W-:Y:S01]  /*4fd0*/  IMAD.MOV.U32 R2, RZ, RZ, R61 ;  /* 0x000000ffff027224 */ /* 0x000fe200078e003d */
[----:B------:R-:W-:Y:S04]  /*4fe0*/  PRMT R66, R8, 0x5410, R9 ;  /* 0x0000541008427816 */ /* 0x000fe80000000009 */
[----:B------:R-:W-:Y:S01]  /*4ff0*/  PRMT R65, R2, 0x5410, R3 ;  /* 0x0000541002417816 */ /* 0x000fe20000000003 */
[----:B---3--:R-:W-:Y:S02]  /*5000*/  IMAD.MOV.U32 R9, RZ, RZ, R26 ;  /* 0x000000ffff097224 */ /* 0x008fe400078e001a */
[----:B------:R-:W-:Y:S02]  /*5010*/  IMAD.MOV.U32 R8, RZ, RZ, R27 ;  /* 0x000000ffff087224 */ /* 0x000fe400078e001b */
[----:B------:R-:W-:Y:S02]  /*5020*/  IMAD.MOV.U32 R3, RZ, RZ, R24 ;  /* 0x000000ffff037224 */ /* 0x000fe400078e0018 */
[----:B------:R-:W-:Y:S01]  /*5030*/  IMAD.MOV.U32 R2, RZ, RZ, R25 ;  /* 0x000000ffff027224 */ /* 0x000fe200078e0019 */
[----:B------:R-:W-:Y:S04]  /*5040*/  PRMT R35, R8, 0x5410, R9 ;  /* 0x0000541008237816 */ /* 0x000fe80000000009 */
[----:B------:R-:W-:Y:S01]  /*5050*/  PRMT R34, R2, 0x5410, R3 ;  /* 0x0000541002227816 */ /* 0x000fe20000000003 */
[----:B------:R-:W-:-:S05]  /*5060*/  @P1 BRA `(.L_x_238) ;  /* 0x0000076000001947 */ /* 0x000fca0003800000 */
[--C-:B-----5:R-:W-:Y:S01]  /*5070*/  IMAD.MOV.U32 R49, RZ, RZ, R43.reuse ;  /* 0x000000ffff317224 */ /* 0x120fe200078e002b */
[----:B------:R-:W-:Y:S01]  /*5080*/  IADD3 R2, P1, R182, R68, RZ ;  /* 0x00000044b6027210 */ /* 0x000fe20007f3e0ff */
[----:B------:R-:W-:Y:S01]  /*5090*/  LDS.128 R52, [R120+0x2900] ;  /* 0x0029000078347984 */ /* 0x000fe20000000c00 */
[----:B------:R-:W-:Y:S01]  /*50a0*/  @!P0 SHF.R.U64 R47, R42, 0x10, R43 ;  /* 0x000000102a2f8819 */ /* 0x000fe2000000122b */
[----:B------:R-:W-:Y:S01]  /*50b0*/  IMAD.MOV.U32 R13, RZ, RZ, R7 ;  /* 0x000000ffff0d7224 */ /* 0x000fe200078e0007 */
[----:B------:R-:W-:Y:S02]  /*50c0*/  IADD3.X R3, R70, R121, RZ, P1, !PT ;  /* 0x0000007946037210 */ /* 0x000fe40000ffe4ff */
[-C--:B------:R-:W-:Y:S02]  /*50d0*/  IADD3 R8, P2, P1, R84, R2.reuse, R104 ;  /* 0x0000000254087210 */ /* 0x080fe4000795e068 */
[----:B------:R-:W-:Y:S01]  /*50e0*/  @!P0 SHF.R.U32.HI R50, RZ, 0x10, R43 ;  /* 0x00000010ff328819 */ /* 0x000fe2000001162b */
[----:B------:R-:W1:Y:S01]  /*50f0*/  LDS.128 R16, [R125+0x2900] ;  /* 0x002900007d107984 */ /* 0x000e620000000c00 */
[----:B------:R-:W-:Y:S02]  /*5100*/  IADD3.X R9, R88, R3, R106, P2, P1 ;  /* 0x0000000358097210 */ /* 0x000fe400017e246a */
[----:B------:R-:W-:Y:S02]  /*5110*/  ISETP.GE.AND P1, PT, R83, c[0x0][0x1d4], PT ;  /* 0x0000750053007a0c */ /* 0x000fe40003f26270 */
[--C-:B------:R-:W-:Y:S02]  /*5120*/  @!P0 SHF.R.U32.HI R11, RZ, 0x10, R5.reuse ;  /* 0x00000010ff0b8819 */ /* 0x100fe40000011605 */
[----:B------:R-:W-:Y:S02]  /*5130*/  @!P0 SHF.R.U64 R10, R4, 0x10, R5 ;  /* 0x00000010040a8819 */ /* 0x000fe40000001205 */
[----:B------:R-:W-:Y:S02]  /*5140*/  MOV R44, R41 ;  /* 0x00000029002c7202 */ /* 0x000fe40000000f00 */
[--C-:B------:R-:W-:Y:S02]  /*5150*/  @!P0 SHF.R.U32.HI R14, RZ, 0x10, R7.reuse ;  /* 0x00000010ff0e8819 */ /* 0x100fe40000011607 */
[----:B------:R-:W-:Y:S01]  /*5160*/  @!P0 SHF.R.U64 R12, R6, 0x10, R7 ;  /* 0x00000010060c8819 */ /* 0x000fe20000001207 */
[----:B------:R-:W-:Y:S01]  /*5170*/  @!P0 HADD2.F32 R6, -RZ, R6.H0_H0 ;  /* 0x20000006ff068230 */ /* 0x000fe20000004100 */
[----:B------:R-:W-:Y:S02]  /*5180*/  @!P0 SHF.R.U64 R46, R40, 0x10, R41 ;  /* 0x00000010282e8819 */ /* 0x000fe40000001229 */
[----:B------:R-:W-:Y:S02]  /*5190*/  @!P1 IADD3 R2, P3, P2, R84, R2, R83 ;  /* 0x0000000254029210 */ /* 0x000fe40007a7e053 */
[----:B------:R-:W-:Y:S02]  /*51a0*/  @!P0 SHF.R.U32.HI R45, RZ, 0x10, R41 ;  /* 0x00000010ff2d8819 */ /* 0x000fe40000011629 */
[----:B------:R-:W-:Y:S02]  /*51b0*/  @!P1 IADD3.X R3, R88, R3, R105, P3, P2 ;  /* 0x0000000358039210 */ /* 0x000fe40001fe4469 */
[C---:B------:R-:W-:Y:S02]  /*51c0*/  LEA R74, P2, R8.reuse, c[0x0][0x1c8], 0x1 ;  /* 0x00007200084a7a11 */ /* 0x040fe400078408ff */
[----:B------:R-:W-:Y:S02]  /*51d0*/  MOV R48, R42 ;  /* 0x0000002a00307202 */ /* 0x000fe40000000f00 */
[----:B------:R-:W-:Y:S02]  /*51e0*/  LEA.HI.X R75, R8, c[0x0][0x1cc], R9, 0x1, P2 ;  /* 0x00007300084b7a11 */ /* 0x000fe400010f0c09 */
[C---:B------:R-:W-:Y:S04]  /*51f0*/  @!P1 LEA R72, P2, R2.reuse, c[0x0][0x1c8], 0x1 ;  /* 0x0000720002489a11 */ /* 0x040fe800078408ff */
[----:B------:R-:W-:Y:S01]  /*5200*/  @!P1 LEA.HI.X R73, R2, c[0x0][0x1cc], R3, 0x1, P2 ;  /* 0x0000730002499a11 */ /* 0x000fe200010f0c03 */
[----:B------:R-:W-:Y:S01]  /*5210*/  IMAD.MOV.U32 R2, RZ, RZ, R4 ;  /* 0x000000ffff027224 */ /* 0x000fe200078e0004 */
[----:B------:R-:W-:Y:S01]  /*5220*/  MOV R3, R5 ;  /* 0x0000000500037202 */ /* 0x000fe20000000f00 */
[----:B------:R-:W-:Y:S01]  /*5230*/  IMAD.MOV.U32 R5, RZ, RZ, R40 ;  /* 0x000000ffff057224 */ /* 0x000fe200078e0028 */
[----:B------:R-:W-:Y:S02]  /*5240*/  @!P0 HADD2.F32 R40, -RZ, R44.H0_H0 ;  /* 0x2000002cff288230 */ /* 0x000fe40000004100 */
[----:B------:R-:W-:Y:S01]  /*5250*/  @!P0 HADD2.F32 R44, -RZ, R48.H0_H0 ;  /* 0x20000030ff2c8230 */ /* 0x000fe20000004100 */
[----:B-1----:R-:W-:Y:S01]  /*5260*/  @!P0 IMAD.MOV.U32 R9, RZ, RZ, R16 ;  /* 0x000000ffff098224 */ /* 0x002fe200078e0010 */
[----:B------:R-:W-:Y:S01]  /*5270*/  @!P0 MOV R43, R52 ;  /* 0x00000034002b8202 */ /* 0x000fe20000000f00 */
[----:B------:R-:W-:Y:S01]  /*5280*/  @!P0 HADD2.F32 R2, -RZ, R2.H0_H0 ;  /* 0x20000002ff028230 */ /* 0x000fe20000004100 */
[----:B------:R-:W-:Y:S01]  /*5290*/  @!P0 MOV R38, R53 ;  /* 0x0000003500268202 */ /* 0x000fe20000000f00 */
[----:B------:R-:W-:Y:S01]  /*52a0*/  @!P0 HADD2.F32 R3, -RZ, R3.H0_H0 ;  /* 0x20000003ff038230 */ /* 0x000fe20000004100 */
[----:B------:R-:W-:Y:S01]  /*52b0*/  @!P0 MOV R8, R17 ;  /* 0x0000001100088202 */ /* 0x000fe20000000f00 */
[----:B------:R-:W-:Y:S02]  /*52c0*/  @!P0 HADD2.F32 R7, -RZ, R43.H0_H0 ;  /* 0x2000002bff078230 */ /* 0x000fe40000004100 */
[----:B------:R-:W-:Y:S02]  /*52d0*/  @!P0 HADD2.F32 R39, -RZ, R38.H0_H0 ;  /* 0x20000026ff278230 */ /* 0x000fe40000004100 */
[----:B------:R-:W-:Y:S01]  /*52e0*/  @!P0 HADD2.F32 R4, -RZ, R9.H0_H0 ;  /* 0x20000009ff048230 */ /* 0x000fe20000004100 */
[-C--:B------:R-:W-:Y:S01]  /*52f0*/  @!P0 FMUL.FTZ R42, R7, R2.reuse ;  /* 0x00000002072a8220 */ /* 0x080fe20000410000 */
[----:B------:R-:W-:Y:S01]  /*5300*/  @!P0 HADD2.F32 R37, -RZ, R5.H0_H0 ;  /* 0x20000005ff258230 */ /* 0x000fe20000004100 */
[----:B------:R-:W-:Y:S01]  /*5310*/  @!P0 FMUL.FTZ R41, R39, R3 ;  /* 0x0000000327298220 */ /* 0x000fe20000410000 */
[--C-:B------:R-:W-:Y:S01]  /*5320*/  @!P0 HADD2.F32 R5, -RZ, R8.reuse.H0_H0 ;  /* 0x20000008ff058230 */ /* 0x100fe20000004100 */
[C---:B------:R-:W-:Y:S01]  /*5330*/  @!P0 FMUL.FTZ R2, R4.reuse, R2 ;  /* 0x0000000204028220 */ /* 0x040fe20000410000 */
[----:B------:R-:W-:Y:S01]  /*5340*/  @!P0 HADD2.F32 R8, -RZ, R8.H1_H1 ;  /* 0x30000008ff088230 */ /* 0x000fe20000004100 */
[----:B------:R-:W-:Y:S01]  /*5350*/  @!P0 FFMA.FTZ R80, R4, R37, -R42 ;  /* 0x0000002504508223 */ /* 0x000fe2000001082a */
[----:B------:R-:W-:Y:S01]  /*5360*/  @!P0 HADD2.F32 R42, -RZ, R45.H0_H0 ;  /* 0x2000002dff2a8230 */ /* 0x000fe20000004100 */
[C---:B------:R-:W-:Y:S01]  /*5370*/  @!P0 FMUL.FTZ R4, R5.reuse, R3 ;  /* 0x0000000305048220 */ /* 0x040fe20000410000 */
[----:B------:R-:W-:Y:S01]  /*5380*/  @!P0 HADD2.F32 R3, -RZ, R11.H0_H0 ;  /* 0x2000000bff038230 */ /* 0x000fe20000004100 */
[----:B------:R-:W-:Y:S01]  /*5390*/  @!P0 FFMA.FTZ R79, R5, R40, -R41 ;  /* 0x00000028054f8223 */ /* 0x000fe20000010829 */
[----:B------:R-:W-:Y:S01]  /*53a0*/  @!P0 HADD2.F32 R41, -RZ, R38.H1_H1 ;  /* 0x30000026ff298230 */ /* 0x000fe20000004100 */
[----:B------:R-:W-:Y:S01]  /*53b0*/  @!P0 FFMA.FTZ R2, R7, R37, R2 ;  /* 0x0000002507028223 */ /* 0x000fe20000010002 */
[----:B------:R-:W-:Y:S01]  /*53c0*/  @!P0 HADD2.F32 R7, -RZ, R10.H0_H0 ;  /* 0x2000000aff078230 */ /* 0x000fe20000004100 */
[CC--:B------:R-:W-:Y:S01]  /*53d0*/  @!P0 FMUL.FTZ R5, R8.reuse, R3.reuse ;  /* 0x0000000308058220 */ /* 0x0c0fe20000410000 */
[----:B------:R-:W-:Y:S01]  /*53e0*/  @!P0 HADD2.F32 R37, -RZ, R43.H1_H1 ;  /* 0x3000002bff258230 */ /* 0x000fe20000004100 */
[----:B------:R-:W-:Y:S01]  /*53f0*/  @!P0 FMUL.FTZ R10, R41, R3 ;  /* 0x00000003290a8220 */ /* 0x000fe20000410000 */
[----:B------:R-:W-:Y:S02]  /*5400*/  @!P0 HADD2.F32 R9, -RZ, R9.H1_H1 ;  /* 0x30000009ff098230 */ /* 0x000fe40000004100 */
[----:B------:R-:W-:Y:S01]  /*5410*/  @!P0 HADD2.F32 R38, -RZ, R46.H0_H0 ;  /* 0x2000002eff268230 */ /* 0x000fe20000004100 */
[----:B------:R-:W-:Y:S01]  /*5420*/  @!P0 FFMA.FTZ R78, R8, R42, -R10 ;  /* 0x0000002a084e8223 */ /* 0x000fe2000001080a */
[----:B------:R-:W-:Y:S01]  /*5430*/  @!P0 MOV R8, R18 ;  /* 0x0000001200088202 */ /* 0x000fe20000000f00 */
[----:B------:R-:W-:Y:S01]  /*5440*/  @!P0 IMAD.MOV.U32 R10, RZ, RZ, R54 ;  /* 0x000000ffff0a8224 */ /* 0x000fe200078e0036 */
[----:B------:R-:W-:Y:S01]  /*5450*/  @!P0 HADD2.F32 R46, -RZ, R47.H0_H0 ;  /* 0x2000002fff2e8230 */ /* 0x000fe20000004100 */
[-C--:B------:R-:W-:Y:S01]  /*5460*/  @!P0 FMUL.FTZ R11, R37, R7.reuse ;  /* 0x00000007250b8220 */ /* 0x080fe20000410000 */
[----:B------:R-:W-:Y:S01]  /*5470*/  @!P0 HADD2.F32 R48, -RZ, R50.H0_H0 ;  /* 0x20000032ff308230 */ /* 0x000fe20000004100 */
[C---:B------:R-:W-:Y:S01]  /*5480*/  @!P0 FMUL.FTZ R3, R9.reuse, R7 ;  /* 0x0000000709038220 */ /* 0x040fe20000410000 */
[----:B------:R-:W-:Y:S01]  /*5490*/  @!P0 HADD2.F32 R7, -RZ, R12.H0_H0 ;  /* 0x2000000cff078230 */ /* 0x000fe20000004100 */
[-C--:B------:R-:W-:Y:S01]  /*54a0*/  @!P0 FFMA.FTZ R77, R9, R38.reuse, -R11 ;  /* 0x00000026094d8223 */ /* 0x080fe2000001080b */
[--C-:B------:R-:W-:Y:S01]  /*54b0*/  @!P0 HADD2.F32 R45, -RZ, R10.reuse.H1_H1 ;  /* 0x3000000aff2d8230 */ /* 0x100fe20000004100 */
[----:B------:R-:W-:Y:S01]  /*54c0*/  @!P0 FFMA.FTZ R3, R37, R38, R3 ;  /* 0x0000002625038223 */ /* 0x000fe20000010003 */
[----:B------:R-:W-:Y:S01]  /*54d0*/  @!P0 HADD2.F32 R43, -RZ, R10.H0_H0 ;  /* 0x2000000aff2b8230 */ /* 0x000fe20000004100 */
[----:B------:R-:W-:Y:S01]  /*54e0*/  @!P0 FFMA.FTZ R4, R39, R40, R4 ;  /* 0x0000002827048223 */ /* 0x000fe20000010004 */
[--C-:B------:R-:W-:Y:S01]  /*54f0*/  @!P0 HADD2.F32 R9, -RZ, R8.reuse.H1_H1 ;  /* 0x30000008ff098230 */ /* 0x100fe20000004100 */
[----:B------:R-:W-:Y:S01]  /*5500*/  @!P0 FMUL.FTZ R10, R45, R7 ;  /* 0x000000072d0a8220 */ /* 0x000fe20000410000 */
[----:B------:R-:W-:Y:S01]  /*5510*/  @!P0 MOV R11, R55 ;  /* 0x00000037000b8202 */ /* 0x000fe20000000f00 */
[----:B------:R-:W-:Y:S01]  /*5520*/  @!P0 FMUL.FTZ R12, R43, R6 ;  /* 0x000000062b0c8220 */ /* 0x000fe20000410000 */
[----:B------:R-:W-:Y:S01]  /*5530*/  @!P0 HADD2.F32 R8, -RZ, R8.H0_H0 ;  /* 0x20000008ff088230 */ /* 0x000fe20000004100 */
[C---:B------:R-:W-:Y:S02]  /*5540*/  @!P0 FMUL.FTZ R7, R9.reuse, R7 ;  /* 0x0000000709078220 */ /* 0x040fe40000410000 */
[----:B------:R-:W-:Y:S01]  /*5550*/  @!P0 FFMA.FTZ R76, R9, R46, -R10 ;  /* 0x0000002e094c8223 */ /* 0x000fe2000001080a */
[----:B------:R-:W-:Y:S01]  /*5560*/  @!P0 HADD2.F32 R10, -RZ, R14.H0_H0 ;  /* 0x2000000eff0a8230 */ /* 0x000fe20000004100 */
[----:B------:R-:W-:Y:S01]  /*5570*/  @!P0 IMAD.MOV.U32 R9, RZ, RZ, R19 ;  /* 0x000000ffff098224 */ /* 0x000fe200078e0013 */
[----:B------:R-:W-:Y:S01]  /*5580*/  @!P0 HADD2.F32 R47, -RZ, R11.H1_H1 ;  /* 0x3000000bff2f8230 */ /* 0x000fe20000004100 */
[C---:B------:R-:W-:Y:S01]  /*5590*/  @!P0 FMUL.FTZ R6, R8.reuse, R6 ;  /* 0x0000000608068220 */ /* 0x040fe20000410000 */
[----:B------:R-:W-:Y:S01]  /*55a0*/  @!P0 HADD2.F32 R14, -RZ, R49.H0_H0 ;  /* 0x20000031ff0e8230 */ /* 0x000fe20000004100 */
[----:B------:R-:W-:Y:S01]  /*55b0*/  @!P0 FFMA.FTZ R71, R8, R44, -R12 ;  /* 0x0000002c08478223 */ /* 0x000fe2000001080c */
[----:B------:R-:W-:Y:S01]  /*55c0*/  @!P0 HADD2.F32 R8, -RZ, R13.H0_H0 ;  /* 0x2000000dff088230 */ /* 0x000fe20000004100 */
[----:B------:R-:W-:Y:S01]  /*55d0*/  @!P0 FMUL.FTZ R49, R47, R10 ;  /* 0x0000000a2f318220 */ /* 0x000fe20000410000 */
[----:B------:R-:W-:Y:S01]  /*55e0*/  @!P0 HADD2.F32 R13, -RZ, R11.H0_H0 ;  /* 0x2000000bff0d8230 */ /* 0x000fe20000004100 */
[----:B------:R-:W-:Y:S01]  /*55f0*/  @!P0 FFMA.FTZ R5, R41, R42, R5 ;  /* 0x0000002a29058223 */ /* 0x000fe20000010005 */
[--C-:B------:R-:W-:Y:S01]  /*5600*/  @!P0 HADD2.F32 R12, -RZ, R9.reuse.H0_H0 ;  /* 0x20000009ff0c8230 */ /* 0x100fe20000004100 */
[----:B------:R-:W-:Y:S01]  /*5610*/  @!P0 FFMA.FTZ R6, R43, R44, R6 ;  /* 0x0000002c2b068223 */ /* 0x000fe20000010006 */
[----:B------:R-:W-:Y:S01]  /*5620*/  @!P0 HADD2.F32 R11, -RZ, R9.H1_H1 ;  /* 0x30000009ff0b8230 */ /* 0x000fe20000004100 */
[----:B------:R-:W-:Y:S01]  /*5630*/  @!P0 FMUL.FTZ R9, R13, R8 ;  /* 0x000000080d098220 */ /* 0x000fe20000410000 */
[----:B------:R-:W-:Y:S01]  /*5640*/  @!P0 F2FP.PACK_AB R4, R5, R4 ;  /* 0x000000040504823e */ /* 0x000fe200000000ff */
[C---:B------:R-:W-:Y:S02]  /*5650*/  @!P0 FMUL.FTZ R8, R12.reuse, R8 ;  /* 0x000000080c088220 */ /* 0x040fe40000410000 */
[----:B------:R-:W-:Y:S01]  /*5660*/  @!P0 FFMA.FTZ R50, R12, R14, -R9 ;  /* 0x0000000e0c328223 */ /* 0x000fe20000010809 */
[----:B------:R-:W-:Y:S01]  /*5670*/  @!P0 F2FP.PACK_AB R12, R76, R71 ;  /* 0x000000474c0c823e */ /* 0x000fe200000000ff */
[C---:B------:R-:W-:Y:S02]  /*5680*/  @!P0 FFMA.FTZ R49, R11.reuse, R48, -R49 ;  /* 0x000000300b318223 */ /* 0x040fe40000010831 */
[----:B------:R-:W-:Y:S01]  /*5690*/  @!P0 FMUL.FTZ R9, R11, R10 ;  /* 0x0000000a0b098220 */ /* 0x000fe20000410000 */
[----:B------:R-:W-:Y:S01]  /*56a0*/  @!P0 F2FP.PACK_AB R11, R78, R79 ;  /* 0x0000004f4e0b823e */ /* 0x000fe200000000ff */
[----:B------:R-:W-:Y:S01]  /*56b0*/  @!P0 FFMA.FTZ R7, R45, R46, R7 ;  /* 0x0000002e2d078223 */ /* 0x000fe20000010007 */
[----:B------:R-:W-:Y:S01]  /*56c0*/  @!P0 F2FP.PACK_AB R10, R77, R80 ;  /* 0x000000504d0a823e */ /* 0x000fe200000000ff */
[----:B------:R-:W-:Y:S01]  /*56d0*/  @!P0 IMAD.MOV.U32 R18, RZ, RZ, R12 ;  /* 0x000000ffff128224 */ /* 0x000fe200078e000c */
[----:B------:R-:W-:Y:S01]  /*56e0*/  @!P0 F2FP.PACK_AB R37, R49, R50 ;  /* 0x000000323125823e */ /* 0x000fe200000000ff */
[----:B------:R-:W-:Y:S01]  /*56f0*/  @!P0 FFMA.FTZ R8, R13, R14, R8 ;  /* 0x0000000e0d088223 */ /* 0x000fe20000010008 */
[----:B------:R-:W-:Y:S01]  /*5700*/  @!P0 MOV R16, R10 ;  /* 0x0000000a00108202 */ /* 0x000fe20000000f00 */
[----:B------:R-:W-:Y:S01]  /*5710*/  @!P0 FFMA.FTZ R9, R47, R48, R9 ;  /* 0x000000302f098223 */ /* 0x000fe20000010009 */
[----:B------:R-:W-:Y:S01]  /*5720*/  @!P0 MOV R17, R11 ;  /* 0x0000000b00118202 */ /* 0x000fe20000000f00 */
[----:B------:R-:W-:Y:S01]  /*5730*/  @!P0 IMAD.MOV.U32 R53, RZ, RZ, R4 ;  /* 0x000000ffff358224 */ /* 0x000fe200078e0004 */
[----:B------:R-:W-:Y:S02]  /*5740*/  @!P0 MOV R19, R37 ;  /* 0x0000002500138202 */ /* 0x000fe40000000f00 */
[----:B------:R-:W-:Y:S02]  /*5750*/  @!P0 F2FP.PACK_AB R10, R3, R2 ;  /* 0x00000002030a823e */ /* 0x000fe400000000ff */
[----:B------:R-:W-:Y:S01]  /*5760*/  @!P0 F2FP.PACK_AB R3, R7, R6 ;  /* 0x000000060703823e */ /* 0x000fe200000000ff */
[----:B------:R1:W-:Y:S01]  /*5770*/  STG.E.128 [R74.64], R16 ;  /* 0x000000104a007986 */ /* 0x0003e2000c101d08 */
[----:B------:R-:W-:Y:S02]  /*5780*/  @!P0 F2FP.PACK_AB R2, R9, R8 ;  /* 0x000000080902823e */ /* 0x000fe400000000ff */
[----:B------:R-:W-:Y:S02]  /*5790*/  @!P0 MOV R52, R10 ;  /* 0x0000000a00348202 */ /* 0x000fe40000000f00 */
[----:B------:R-:W-:Y:S02]  /*57a0*/  @!P0 MOV R54, R3 ;  /* 0x0000000300368202 */ /* 0x000fe40000000f00 */
[----:B------:R-:W-:Y:S05]  /*57b0*/  @!P0 MOV R55, R2 ;  /* 0x0000000200378202 */ /* 0x000fea0000000f00 */
[----:B------:R1:W-:Y:S02]  /*57c0*/  @!P1 STG.E.128 [R72.64], R52 ;  /* 0x0000003448009986 */ /* 0x0003e4000c101d08 */
.L_x_238:
[----:B------:R-:W-:Y:S05]  /*57d0*/  BSYNC B0 ;  /* 0x0000000000007941 */ /* 0x000fea0003800000 */
.L_x_237:
[----:B------:R-:W-:Y:S01]  /*57e0*/  ISETP.GE.OR P1, PT, R141, R67, P6 ;  /* 0x000000438d00720c */ /* 0x000fe20003726670 */
[----:B------:R-:W-:Y:S01]  /*57f0*/  @!UPT UIADD3 URZ, URZ, URZ, URZ ;  /* 0x0000003f3f3ff290 */ /* 0x000fe2000fffe03f */
[----:B------:R-:W-:Y:S11]  /*5800*/  BSSY B0, `(.L_x_239) ;  /* 0x0000071000007945 */ /* 0x000ff60003800000 */
[----:B------:R-:W-:-:S05]  /*5810*/  @P1 BRA `(.L_x_240) ;  /* 0x000006f000001947 */ /* 0x000fca0003800000 */
[----:B------:R-:W-:Y:S01]  /*5820*/  IADD3 R2, P1, R180, R68, RZ ;  /* 0x00000044b4027210 */ /* 0x000fe20007f3e0ff */
[----:B------:R-:W-:Y:S01]  /*5830*/  LDS.128 R44, [R119+0x2900] ;  /* 0x00290000772c7984 */ /* 0x000fe20000000c00 */
[--C-:B------:R-:W-:Y:S01]  /*5840*/  @!P0 SHF.R.U32.HI R10, RZ, 0x10, R23.reuse ;  /* 0x00000010ff0a8819 */ /* 0x100fe20000011617 */
[--C-:B------:R-:W-:Y:S01]  /*5850*/  @!P0 HADD2.F32 R13, -RZ, R51.reuse.H0_H0 ;  /* 0x20000033ff0d8230 */ /* 0x100fe20000004100 */
[----:B------:R-:W-:Y:S01]  /*5860*/  IADD3.X R3, R70, R127, RZ, P1, !PT ;  /* 0x0000007f46037210 */ /* 0x000fe20000ffe4ff */
[----:B-----5:R-:W-:Y:S01]  /*5870*/  @!P0 HADD2.F32 R40, -RZ, R64.H0_H0 ;  /* 0x20000040ff288230 */ /* 0x020fe20000004100 */
[-C--:B------:R-:W-:Y:S02]  /*5880*/  IADD3 R4, P2, P1, R84, R2.reuse, R104 ;  /* 0x0000000254047210 */ /* 0x080fe4000795e068 */
[----:B------:R-:W-:Y:S01]  /*5890*/  @!P0 SHF.R.U64 R11, R22, 0x10, R23 ;  /* 0x00000010160b8819 */ /* 0x000fe20000001217 */
[----:B-1----:R-:W1:Y:S01]  /*58a0*/  LDS.128 R16, [R124+0x2900] ;  /* 0x002900007c107984 */ /* 0x002e620000000c00 */
[-C--:B------:R-:W-:Y:S02]  /*58b0*/  IADD3.X R5, R88, R3.reuse, R106, P2, P1 ;  /* 0x0000000358057210 */ /* 0x080fe400017e246a */
[----:B------:R-:W-:Y:S02]  /*58c0*/  ISETP.GE.AND P1, PT, R83, c[0x0][0x1d4], PT ;  /* 0x0000750053007a0c */ /* 0x000fe40003f26270 */
[--C-:B------:R-:W-:Y:S02]  /*58d0*/  @!P0 SHF.R.U32.HI R37, RZ, 0x10, R57.reuse ;  /* 0x00000010ff258819 */ /* 0x100fe40000011639 */
[----:B------:R-:W-:Y:S02]  /*58e0*/  @!P0 SHF.R.U64 R38, R56, 0x10, R57 ;  /* 0x0000001038268819 */ /* 0x000fe40000001239 */
[----:B------:R-:W-:Y:S02]  /*58f0*/  @!P0 SHF.R.U64 R43, R58, 0x10, R59 ;  /* 0x000000103a2b8819 */ /* 0x000fe4000000123b */
[--C-:B------:R-:W-:Y:S02]  /*5900*/  @!P0 SHF.R.U32.HI R9, RZ, 0x10, R21.reuse ;  /* 0x00000010ff098819 */ /* 0x100fe40000011615 */
[----:B------:R-:W-:Y:S01]  /*5910*/  @!P0 SHF.R.U64 R6, R20, 0x10, R21 ;  /* 0x0000001014068819 */ /* 0x000fe20000001215 */
[----:B------:R-:W-:Y:S01]  /*5920*/  @!P0 HADD2.F32 R20, -RZ, R51.H1_H1 ;  /* 0x30000033ff148230 */ /* 0x000fe20000004100 */
[----:B------:R-:W-:Y:S02]  /*5930*/  @!P0 SHF.R.U32.HI R42, RZ, 0x10, R59 ;  /* 0x00000010ff2a8819 */ /* 0x000fe4000001163b */
[----:B------:R-:W-:Y:S01]  /*5940*/  @!P1 IADD3 R2, P3, P2, R84, R2, R83 ;  /* 0x0000000254029210 */ /* 0x000fe20007a7e053 */
[----:B------:R-:W-:Y:S02]  /*5950*/  @!P0 HADD2.F32 R6, -RZ, R6.H0_H0 ;  /* 0x20000006ff068230 */ /* 0x000fe40000004100 */
[----:B------:R-:W-:Y:S01]  /*5960*/  @!P0 HADD2.F32 R42, -RZ, R42.H0_H0 ;  /* 0x2000002aff2a8230 */ /* 0x000fe20000004100 */
[----:B------:R-:W-:Y:S02]  /*5970*/  @!P1 IADD3.X R3, R88, R3, R105, P3, P2 ;  /* 0x0000000358039210 */ /* 0x000fe40001fe4469 */
[C---:B------:R-:W-:Y:S04]  /*5980*/  LEA R54, P2, R4.reuse, c[0x0][0x1c8], 0x1 ;  /* 0x0000720004367a11 */ /* 0x040fe800078408ff */
[----:B------:R-:W-:Y:S02]  /*5990*/  LEA.HI.X R55, R4, c[0x0][0x1cc], R5, 0x1, P2 ;  /* 0x0000730004377a11 */ /* 0x000fe400010f0c05 */
[C---:B------:R-:W-:Y:S04]  /*59a0*/  @!P1 LEA R52, P2, R2.reuse, c[0x0][0x1c8], 0x1 ;  /* 0x0000720002349a11 */ /* 0x040fe800078408ff */
[----:B------:R-:W-:Y:S01]  /*59b0*/  @!P1 LEA.HI.X R53, R2, c[0x0][0x1cc], R3, 0x1, P2 ;  /* 0x0000730002359a11 */ /* 0x000fe200010f0c03 */
[--C-:B------:R-:W-:Y:S02]  /*59c0*/  @!P0 HADD2.F32 R2, -RZ, R15.reuse.H0_H0 ;  /* 0x2000000fff028230 */ /* 0x100fe40000004100 */
[----:B------:R-:W-:Y:S01]  /*59d0*/  @!P0 HADD2.F32 R3, -RZ, R15.H1_H1 ;  /* 0x3000000fff038230 */ /* 0x000fe20000004100 */
[----:B-1----:R-:W-:Y:S01]  /*59e0*/  @!P0 IMAD.MOV.U32 R8, RZ, RZ, R16 ;  /* 0x000000ffff088224 */ /* 0x002fe200078e0010 */
[----:B------:R-:W-:Y:S02]  /*59f0*/  @!P0 MOV R23, R44 ;  /* 0x0000002c00178202 */ /* 0x000fe40000000f00 */
[----:B------:R-:W-:Y:S02]  /*5a00*/  @!P0 MOV R14, R45 ;  /* 0x0000002d000e8202 */ /* 0x000fe40000000f00 */
[----:B------:R-:W-:Y:S01]  /*5a10*/  @!P0 MOV R7, R17 ;  /* 0x0000001100078202 */ /* 0x000fe20000000f00 */
[----:B------:R-:W-:Y:S02]  /*5a20*/  @!P0 HADD2.F32 R12, -RZ, R23.H0_H0 ;  /* 0x20000017ff0c8230 */ /* 0x000fe40000004100 */
[----:B------:R-:W-:Y:S02]  /*5a30*/  @!P0 HADD2.F32 R15, -RZ, R14.H0_H0 ;  /* 0x2000000eff0f8230 */ /* 0x000fe40000004100 */
[--C-:B------:R-:W-:Y:S01]  /*5a40*/  @!P0 HADD2.F32 R4, -RZ, R8.reuse.H0_H0 ;  /* 0x20000008ff048230 */ /* 0x100fe20000004100 */
[-C--:B------:R-:W-:Y:S01]  /*5a50*/  @!P0 FMUL.FTZ R22, R12, R2.reuse ;  /* 0x000000020c168220 */ /* 0x080fe20000410000 */
[--C-:B------:R-:W-:Y:S01]  /*5a60*/  @!P0 HADD2.F32 R5, -RZ, R7.reuse.H0_H0 ;  /* 0x20000007ff058230 */ /* 0x100fe20000004100 */
[----:B------:R-:W-:Y:S01]  /*5a70*/  @!P0 FMUL.FTZ R21, R15, R3 ;  /* 0x000000030f158220 */ /* 0x000fe20000410000 */
[----:B------:R-:W-:Y:S01]  /*5a80*/  @!P0 HADD2.F32 R7, -RZ, R7.H1_H1 ;  /* 0x30000007ff078230 */ /* 0x000fe20000004100 */
        /* <DEDUP_REMOVED lines=9> */
[----:B------:R-:W-:Y:S01]  /*5b20*/  @!P0 HADD2.F32 R13, -RZ, R23.H1_H1 ;  /* 0x30000017ff0d8230 */ /* 0x000fe20000004100 */
[----:B------:R-:W-:Y:S01]  /*5b30*/  @!P0 IMAD.MOV.U32 R12, RZ, RZ, R47 ;  /* 0x000000ffff0c8224 */ /* 0x000fe200078e002f */
[----:B------:R-:W-:Y:S01]  /*5b40*/  @!P0 HADD2.F32 R14, -RZ, R38.H0_H0 ;  /* 0x20000026ff0e8230 */ /* 0x000fe20000004100 */
[-C--:B------:R-:W-:Y:S01]  /*5b50*/  @!P0 FMUL.FTZ R9, R21, R3.reuse ;  /* 0x0000000315098220 */ /* 0x080fe20000410000 */
[----:B------:R-:W-:Y:S01]  /*5b60*/  @!P0 HADD2.F32 R38, -RZ, R43.H0_H0 ;  /* 0x2000002bff268230 */ /* 0x000fe20000004100 */
[C---:B------:R-:W-:Y:S01]  /*5b70*/  @!P0 FMUL.FTZ R5, R7.reuse, R3 ;  /* 0x0000000307058220 */ /* 0x040fe20000410000 */
[----:B------:R-:W-:Y:S01]  /*5b80*/  @!P0 HADD2.F32 R39, -RZ, R12.H0_H0 ;  /* 0x2000000cff278230 */ /* 0x000fe20000004100 */
[----:B------:R-:W-:Y:S01]  /*5b90*/  @!P0 FFMA.FTZ R56, R7, R22, -R9 ;  /* 0x0000001607388223 */ /* 0x000fe20000010809 */
[----:B------:R-:W-:Y:S01]  /*5ba0*/  @!P0 MOV R7, R19 ;  /* 0x0000001300078202 */ /* 0x000fe20000000f00 */
[CC--:B------:R-:W-:Y:S01]  /*5bb0*/  @!P0 FMUL.FTZ R23, R13.reuse, R6.reuse ;  /* 0x000000060d178220 */ /* 0x0c0fe20000410000 */
[----:B------:R-:W-:Y:S01]  /*5bc0*/  @!P0 HADD2.F32 R9, -RZ, R10.H0_H0 ;  /* 0x2000000aff098230 */ /* 0x000fe20000004100 */
[C---:B------:R-:W-:Y:S01]  /*5bd0*/  @!P0 FMUL.FTZ R3, R8.reuse, R6 ;  /* 0x0000000608038220 */ /* 0x040fe20000410000 */
[----:B------:R-:W-:Y:S01]  /*5be0*/  @!P0 HADD2.F32 R6, -RZ, R31.H0_H0 ;  /* 0x2000001fff068230 */ /* 0x000fe20000004100 */
[-C--:B------:R-:W-:Y:S01]  /*5bf0*/  @!P0 FFMA.FTZ R51, R8, R14.reuse, -R23 ;  /* 0x0000000e08338223 */ /* 0x080fe20000010817 */
[--C-:B------:R-:W-:Y:S01]  /*5c00*/  @!P0 HADD2.F32 R10, -RZ, R7.reuse.H0_H0 ;  /* 0x20000007ff0a8230 */ /* 0x100fe20000004100 */
[----:B------:R-:W-:Y:S01]  /*5c10*/  @!P0 FFMA.FTZ R3, R13, R14, R3 ;  /* 0x0000000e0d038223 */ /* 0x000fe20000010003 */
[----:B------:R-:W-:Y:S01]  /*5c20*/  @!P0 HADD2.F32 R41, -RZ, R12.H1_H1 ;  /* 0x3000000cff298230 */ /* 0x000fe20000004100 */
[-C--:B------:R-:W-:Y:S01]  /*5c30*/  @!P0 FMUL.FTZ R12, R39, R6.reuse ;  /* 0x00000006270c8220 */ /* 0x080fe20000410000 */
[----:B------:R-:W-:Y:S01]  /*5c40*/  @!P0 HADD2.F32 R7, -RZ, R7.H1_H1 ;  /* 0x30000007ff078230 */ /* 0x000fe20000004100 */
[C---:B------:R-:W-:Y:S02]  /*5c50*/  @!P0 FMUL.FTZ R8, R10.reuse, R6 ;  /* 0x000000060a088220 */ /* 0x040fe40000410000 */
[-C--:B------:R-:W-:Y:S02]  /*5c60*/  @!P0 FMUL.FTZ R6, R41, R9.reuse ;  /* 0x0000000929068220 */ /* 0x080fe40000410000 */
[----:B------:R-:W-:Y:S01]  /*5c70*/  @!P0 FFMA.FTZ R50, R10, R40, -R12 ;  /* 0x000000280a328223 */ /* 0x000fe2000001080c */
[----:B------:R-:W-:Y:S01]  /*5c80*/  @!P0 MOV R12, R46 ;  /* 0x0000002e000c8202 */ /* 0x000fe20000000f00 */
[C---:B------:R-:W-:Y:S01]  /*5c90*/  @!P0 FMUL.FTZ R9, R7.reuse, R9 ;  /* 0x0000000907098220 */ /* 0x040fe20000410000 */
[----:B------:R-:W-:Y:S01]  /*5ca0*/  @!P0 HADD2.F32 R10, -RZ, R11.H0_H0 ;  /* 0x2000000bff0a8230 */ /* 0x000fe20000004100 */
[----:B------:R-:W-:Y:S01]  /*5cb0*/  @!P0 FFMA.FTZ R49, R7, R42, -R6 ;  /* 0x0000002a07318223 */ /* 0x000fe20000010806 */
[----:B------:R-:W-:Y:S01]  /*5cc0*/  @!P0 HADD2.F32 R6, -RZ, R31.H1_H1 ;  /* 0x3000001fff068230 */ /* 0x000fe20000004100 */
[----:B------:R-:W-:Y:S01]  /*5cd0*/  @!P0 IMAD.MOV.U32 R7, RZ, RZ, R18 ;  /* 0x000000ffff078224 */ /* 0x000fe200078e0012 */
[--C-:B------:R-:W-:Y:S01]  /*5ce0*/  @!P0 HADD2.F32 R23, -RZ, R12.reuse.H0_H0 ;  /* 0x2000000cff178230 */ /* 0x100fe20000004100 */
[----:B------:R-:W-:Y:S01]  /*5cf0*/  @!P0 FFMA.FTZ R4, R15, R20, R4 ;  /* 0x000000140f048223 */ /* 0x000fe20000010004 */
[----:B------:R-:W-:Y:S01]  /*5d00*/  @!P0 F2FP.PACK_AB R13, R49, R50 ;  /* 0x00000032310d823e */ /* 0x000fe200000000ff */
[----:B------:R-:W-:Y:S01]  /*5d10*/  @!P0 HADD2.F32 R37, -RZ, R12.H1_H1 ;  /* 0x3000000cff258230 */ /* 0x000fe20000004100 */
[----:B------:R-:W-:Y:S01]  /*5d20*/  @!P0 FFMA.FTZ R5, R21, R22, R5 ;  /* 0x0000001615058223 */ /* 0x000fe20000010005 */
[--C-:B------:R-:W-:Y:S01]  /*5d30*/  @!P0 HADD2.F32 R12, -RZ, R7.reuse.H0_H0 ;  /* 0x20000007ff0c8230 */ /* 0x100fe20000004100 */
[----:B------:R-:W-:Y:S01]  /*5d40*/  @!P0 MOV R19, R13 ;  /* 0x0000000d00138202 */ /* 0x000fe20000000f00 */
[----:B------:R-:W-:Y:S01]  /*5d50*/  @!P0 HADD2.F32 R11, -RZ, R7.H1_H1 ;  /* 0x30000007ff0b8230 */ /* 0x000fe20000004100 */
[----:B------:R-:W-:Y:S01]  /*5d60*/  @!P0 FMUL.FTZ R43, R37, R10 ;  /* 0x0000000a252b8220 */ /* 0x000fe20000410000 */
[----:B------:R-:W-:Y:S01]  /*5d70*/  @!P0 F2FP.PACK_AB R4, R5, R4 ;  /* 0x000000040504823e */ /* 0x000fe200000000ff */
[----:B------:R-:W-:Y:S01]  /*5d80*/  @!P0 HADD2.F32 R31, -RZ, R64.H1_H1 ;  /* 0x30000040ff1f8230 */ /* 0x000fe20000004100 */
[-C--:B------:R-:W-:Y:S02]  /*5d90*/  @!P0 FMUL.FTZ R7, R23, R6.reuse ;  /* 0x0000000617078220 */ /* 0x080fe40000410000 */
[C---:B------:R-:W-:Y:S02]  /*5da0*/  @!P0 FMUL.FTZ R6, R12.reuse, R6 ;  /* 0x000000060c068220 */ /* 0x040fe40000410000 */
[----:B------:R-:W-:Y:S02]  /*5db0*/  @!P0 FFMA.FTZ R48, R12, R31, -R7 ;  /* 0x0000001f0c308223 */ /* 0x000fe40000010807 */
[C---:B------:R-:W-:Y:S02]  /*5dc0*/  @!P0 FFMA.FTZ R12, R11.reuse, R38, -R43 ;  /* 0x000000260b0c8223 */ /* 0x040fe4000001082b */
[----:B------:R-:W-:Y:S01]  /*5dd0*/  @!P0 FMUL.FTZ R7, R11, R10 ;  /* 0x0000000a0b078220 */ /* 0x000fe20000410000 */
[----:B------:R-:W-:Y:S01]  /*5de0*/  @!P0 F2FP.PACK_AB R11, R56, R57 ;  /* 0x00000039380b823e */ /* 0x000fe200000000ff */
[----:B------:R-:W-:Y:S01]  /*5df0*/  @!P0 FFMA.FTZ R6, R23, R31, R6 ;  /* 0x0000001f17068223 */ /* 0x000fe20000010006 */
[----:B------:R-:W-:Y:S01]  /*5e00*/  @!P0 F2FP.PACK_AB R12, R12, R48 ;  /* 0x000000300c0c823e */ /* 0x000fe200000000ff */
[----:B------:R-:W-:Y:S01]  /*5e10*/  @!P0 FFMA.FTZ R7, R37, R38, R7 ;  /* 0x0000002625078223 */ /* 0x000fe20000010007 */
[----:B------:R-:W-:Y:S01]  /*5e20*/  @!P0 F2FP.PACK_AB R10, R51, R58 ;  /* 0x0000003a330a823e */ /* 0x000fe200000000ff */
[----:B------:R-:W-:Y:S01]  /*5e30*/  @!P0 FFMA.FTZ R8, R39, R40, R8 ;  /* 0x0000002827088223 */ /* 0x000fe20000010008 */
[----:B------:R-:W-:Y:S01]  /*5e40*/  @!P0 MOV R17, R11 ;  /* 0x0000000b00118202 */ /* 0x000fe20000000f00 */
[----:B------:R-:W-:Y:S01]  /*5e50*/  @!P0 FFMA.FTZ R9, R41, R42, R9 ;  /* 0x0000002a29098223 */ /* 0x000fe20000010009 */
[----:B------:R-:W-:Y:S01]  /*5e60*/  @!P0 MOV R16, R10 ;  /* 0x0000000a00108202 */ /* 0x000fe20000000f00 */
[----:B------:R-:W-:Y:S01]  /*5e70*/  @!P0 IMAD.MOV.U32 R18, RZ, RZ, R12 ;  /* 0x000000ffff128224 */ /* 0x000fe200078e000c */
[----:B------:R-:W-:Y:S01]  /*5e80*/  @!P0 F2FP.PACK_AB R10, R3, R2 ;  /* 0x00000002030a823e */ /* 0x000fe200000000ff */
[----:B------:R-:W-:Y:S01]  /*5e90*/  @!P0 IMAD.MOV.U32 R45, RZ, RZ, R4 ;  /* 0x000000ffff2d8224 */ /* 0x000fe200078e0004 */
[----:B------:R-:W-:Y:S02]  /*5ea0*/  @!P0 F2FP.PACK_AB R3, R7, R6 ;  /* 0x000000060703823e */ /* 0x000fe400000000ff */
[----:B------:R1:W-:Y:S01]  /*5eb0*/  STG.E.128 [R54.64], R16 ;  /* 0x0000001036007986 */ /* 0x0003e2000c101d08 */
[----:B------:R-:W-:Y:S02]  /*5ec0*/  @!P0 F2FP.PACK_AB R2, R9, R8 ;  /* 0x000000080902823e */ /* 0x000fe400000000ff */
[----:B------:R-:W-:Y:S02]  /*5ed0*/  @!P0 MOV R44, R10 ;  /* 0x0000000a002c8202 */ /* 0x000fe40000000f00 */
[----:B------:R-:W-:Y:S02]  /*5ee0*/  @!P0 MOV R46, R3 ;  /* 0x00000003002e8202 */ /* 0x000fe40000000f00 */
[----:B------:R-:W-:Y:S05]  /*5ef0*/  @!P0 MOV R47, R2 ;  /* 0x00000002002f8202 */ /* 0x000fea0000000f00 */
[----:B------:R1:W-:Y:S02]  /*5f00*/  @!P1 STG.E.128 [R52.64], R44 ;  /* 0x0000002c34009986 */ /* 0x0003e4000c101d08 */
.L_x_240:
[----:B------:R-:W-:Y:S05]  /*5f10*/  BSYNC B0 ;  /* 0x0000000000007941 */ /* 0x000fea0003800000 */
.L_x_239:
[----:B------:R-:W-:Y:S05]  /*5f20*/  IADD3 R56, P1, R178, R68, RZ ;  /* 0x00000044b2387210 */ /* 0x000fea0007f3e0ff */
[----:B-1----:R-:W-:Y:S01]  /*5f30*/  IMAD.X R55, R70, 0x1, R126, P1 ;  /* 0x0000000146377824 */ /* 0x002fe200008e067e */
[----:B------:R-:W-:Y:S11]  /*5f40*/  ISETP.GE.OR P1, PT, R151, R67, P6 ;  /* 0x000000439700720c */ /* 0x000ff60003726670 */
[----:B------:R-:W-:Y:S02]  /*5f50*/  @!UPT UIADD3 URZ, URZ, URZ, URZ ;  /* 0x0000003f3f3ff290 */ /* 0x000fe4000fffe03f */
[----:B------:R-:W-:-:S05]  /*5f60*/  @P1 BRA `(.L_x_234) ;  /* 0x000008b000001947 */ /* 0x000fca0003800000 */
[--C-:B-----5:R-:W-:Y:S01]  /*5f70*/  @!P0 SHF.R.U64 R5, R24, 0x10, R25.reuse ;  /* 0x0000001018058819 */ /* 0x120fe20000001219 */
[----:B------:R-:W-:Y:S01]  /*5f80*/  LDS.128 R44, [R118+0x2900] ;  /* 0x00290000762c7984 */ /* 0x000fe20000000c00 */
[----:B------:R-:W-:Y:S01]  /*5f90*/  @!P0 SHF.R.U32.HI R10, RZ, 0x10, R25 ;  /* 0x00000010ff0a8819 */ /* 0x000fe20000011619 */
[----:B------:R-:W-:Y:S01]  /*5fa0*/  @!P0 HADD2.F32 R2, -RZ, R34.H0_H0 ;  /* 0x20000022ff028230 */ /* 0x000fe20000004100 */
[----:B------:R-:W-:Y:S01]  /*5fb0*/  IADD3 R4, P2, P1, R84, R56, R104 ;  /* 0x0000003854047210 */ /* 0x000fe2000795e068 */
[----:B------:R-:W-:Y:S01]  /*5fc0*/  @!P0 HADD2.F32 R24, -RZ, R65.H0_H0 ;  /* 0x20000041ff188230 */ /* 0x000fe20000004100 */
[----:B------:R-:W-:Y:S01]  /*5fd0*/  @!P0 SHF.R.U64 R9, R60, 0x10, R61 ;  /* 0x000000103c098819 */ /* 0x000fe2000000123d */
[----:B------:R-:W-:Y:S01]  /*5fe0*/  @!P0 HADD2.F32 R5, -RZ, R5.H0_H0 ;  /* 0x20000005ff058230 */ /* 0x000fe20000004100 */
[----:B------:R-:W-:Y:S01]  /*5ff0*/  IADD3.X R6, R88, R55, R106, P2, P1 ;  /* 0x0000003758067210 */ /* 0x000fe200017e246a */
[----:B------:R-:W1:Y:S01]  /*6000*/  LDS.128 R12, [R122+0x2900] ;  /* 0x002900007a0c7984 */ /* 0x000e620000000c00 */
[----:B------:R-:W-:Y:S01]  /*6010*/  LEA R50, P1, R4, c[0x0][0x1c8], 0x1 ;  /* 0x0000720004327a11 */ /* 0x000fe200078208ff */
[----:B------:R-:W-:Y:S01]  /*6020*/  @!P0 HADD2.F32 R20, -RZ, R65.H1_H1 ;  /* 0x30000041ff148230 */ /* 0x000fe20000004100 */
[----:B------:R-:W-:Y:S01]  /*6030*/  @!P0 SHF.R.U64 R16, R26, 0x10, R27 ;  /* 0x000000101a108819 */ /* 0x000fe2000000121b */
[----:B------:R-:W-:Y:S01]  /*6040*/  @!P0 HADD2.F32 R22, -RZ, R9.H0_H0 ;  /* 0x20000009ff168230 */ /* 0x000fe20000004100 */
[----:B------:R-:W-:Y:S01]  /*6050*/  LEA.HI.X R51, R4, c[0x0][0x1cc], R6, 0x1, P1 ;  /* 0x0000730004337a11 */ /* 0x000fe200008f0c06 */
[--C-:B------:R-:W-:Y:S01]  /*6060*/  @!P0 HADD2.F32 R38, -RZ, R66.reuse.H0_H0 ;  /* 0x20000042ff268230 */ /* 0x100fe20000004100 */
[----:B------:R-:W-:Y:S01]  /*6070*/  @!P0 SHF.R.U64 R37, R62, 0x10, R63 ;  /* 0x000000103e258819 */ /* 0x000fe2000000123f */
[----:B------:R-:W-:Y:S01]  /*6080*/  @!P0 HADD2.F32 R31, -RZ, R66.H1_H1 ;  /* 0x30000042ff1f8230 */ /* 0x000fe20000004100 */
[----:B------:R-:W-:Y:S01]  /*6090*/  @!P0 SHF.R.U32.HI R17, RZ, 0x10, R61 ;  /* 0x00000010ff118819 */ /* 0x000fe2000001163d */
[----:B------:R-:W-:Y:S01]  /*60a0*/  @!P0 HADD2.F32 R11, -RZ, R35.H0_H0 ;  /* 0x20000023ff0b8230 */ /* 0x000fe20000004100 */
[----:B------:R-:W-:Y:S02]  /*60b0*/  @!P0 SHF.R.U32.HI R18, RZ, 0x10, R27 ;  /* 0x00000010ff128819 */ /* 0x000fe4000001161b */
[----:B------:R-:W-:Y:S01]  /*60c0*/  @!P0 SHF.R.U32.HI R27, RZ, 0x10, R63 ;  /* 0x00000010ff1b8819 */ /* 0x000fe2000001163f */
[----:B------:R-:W-:Y:S01]  /*60d0*/  @!P0 HADD2.F32 R26, -RZ, R17.H0_H0 ;  /* 0x20000011ff1a8230 */ /* 0x000fe20000004100 */
[----:B------:R-:W-:Y:S01]  /*60e0*/  ISETP.GE.AND P1, PT, R83, c[0x0][0x1d4], PT ;  /* 0x0000750053007a0c */ /* 0x000fe20003f26270 */
[----:B------:R-:W-:Y:S02]  /*60f0*/  @!P0 HADD2.F32 R18, -RZ, R18.H0_H0 ;  /* 0x20000012ff128230 */ /* 0x000fe40000004100 */
[----:B------:R-:W-:Y:S01]  /*6100*/  @!P0 HADD2.F32 R40, -RZ, R27.H0_H0 ;  /* 0x2000001bff288230 */ /* 0x000fe20000004100 */
[----:B-1----:R-:W-:Y:S02]  /*6110*/  @!P0 MOV R8, R13 ;  /* 0x0000000d00088202 */ /* 0x002fe40000000f00 */
[----:B------:R-:W-:Y:S02]  /*6120*/  @!P0 MOV R25, R45 ;  /* 0x0000002d00198202 */ /* 0x000fe40000000f00 */
[----:B------:R-:W-:Y:S01]  /*6130*/  @!P0 MOV R6, R44 ;  /* 0x0000002c00068202 */ /* 0x000fe20000000f00 */
[--C-:B------:R-:W-:Y:S01]  /*6140*/  @!P0 HADD2.F32 R3, -RZ, R8.reuse.H0_H0 ;  /* 0x20000008ff038230 */ /* 0x100fe20000004100 */
[----:B------:R-:W-:Y:S01]  /*6150*/  @!P0 MOV R27, R47 ;  /* 0x0000002f001b8202 */ /* 0x000fe20000000f00 */
[----:B------:R-:W-:Y:S02]  /*6160*/  @!P0 HADD2.F32 R8, -RZ, R8.H1_H1 ;  /* 0x30000008ff088230 */ /* 0x000fe40000004100 */
[--C-:B------:R-:W-:Y:S01]  /*6170*/  @!P0 HADD2.F32 R19, -RZ, R6.reuse.H0_H0 ;  /* 0x20000006ff138230 */ /* 0x100fe20000004100 */
[-C--:B------:R-:W-:Y:S01]  /*6180*/  @!P0 FMUL.FTZ R4, R3, R2.reuse ;  /* 0x0000000203048220 */ /* 0x080fe20000410000 */
[----:B------:R-:W-:Y:S02]  /*6190*/  @!P0 HADD2.F32 R23, -RZ, R25.H0_H0 ;  /* 0x20000019ff178230 */ /* 0x000fe40000004100 */
[----:B------:R-:W-:Y:S02]  /*61a0*/  @!P0 HADD2.F32 R21, -RZ, R6.H1_H1 ;  /* 0x30000006ff158230 */ /* 0x000fe40000004100 */
[----:B------:R-:W-:Y:S01]  /*61b0*/  @!P0 HADD2.F32 R39, -RZ, R27.H1_H1 ;  /* 0x3000001bff278230 */ /* 0x000fe20000004100 */
[----:B------:R-:W-:Y:S01]  /*61c0*/  @!P0 FMUL.FTZ R7, R23, R2 ;  /* 0x0000000217078220 */ /* 0x000fe20000410000 */
[----:B------:R-:W-:Y:S01]  /*61d0*/  @!P0 HADD2.F32 R2, -RZ, R34.H1_H1 ;  /* 0x30000022ff028230 */ /* 0x000fe20000004100 */
[-C--:B------:R-:W-:Y:S01]  /*61e0*/  @!P0 FMUL.FTZ R9, R21, R5.reuse ;  /* 0x0000000515098220 */ /* 0x080fe20000410000 */
[----:B------:R-:W-:Y:S01]  /*61f0*/  @!P0 HADD2.F32 R25, -RZ, R25.H1_H1 ;  /* 0x30000019ff198230 */ /* 0x000fe20000004100 */
[----:B------:R-:W-:Y:S01]  /*6200*/  @!P0 FFMA.FTZ R58, R3, R24, -R7 ;  /* 0x00000018033a8223 */ /* 0x000fe20000010807 */
[----:B------:R-:W-:Y:S01]  /*6210*/  @!P0 MOV R3, R12 ;  /* 0x0000000c00038202 */ /* 0x000fe20000000f00 */
[----:B------:R-:W-:Y:S02]  /*6220*/  @!P0 IMAD.MOV.U32 R34, RZ, RZ, R46 ;  /* 0x000000ffff228224 */ /* 0x000fe400078e002e */
[----:B------:R-:W-:Y:S02]  /*6230*/  @!P0 FMUL.FTZ R41, R39, R18 ;  /* 0x0000001227298220 */ /* 0x000fe40000410000 */
[--C-:B------:R-:W-:Y:S02]  /*6240*/  @!P0 HADD2.F32 R7, -RZ, R3.reuse.H0_H0 ;  /* 0x20000003ff078230 */ /* 0x100fe40000004100 */
[----:B------:R-:W-:Y:S01]  /*6250*/  @!P0 HADD2.F32 R6, -RZ, R3.H1_H1 ;  /* 0x30000003ff068230 */ /* 0x000fe20000004100 */
[-C--:B------:R-:W-:Y:S02]  /*6260*/  @!P0 FMUL.FTZ R3, R19, R2.reuse ;  /* 0x0000000213038220 */ /* 0x080fe40000410000 */
[C---:B------:R-:W-:Y:S02]  /*6270*/  @!P0 FMUL.FTZ R2, R7.reuse, R2 ;  /* 0x0000000207028220 */ /* 0x040fe40000410000 */
[----:B------:R-:W-:Y:S01]  /*6280*/  @!P0 FFMA.FTZ R57, R7, R20, -R3 ;  /* 0x0000001407398223 */ /* 0x000fe20000010803 */
[----:B------:R-:W-:Y:S01]  /*6290*/  @!P0 MOV R7, R14 ;  /* 0x0000000e00078202 */ /* 0x000fe20000000f00 */
[C---:B------:R-:W-:Y:S01]  /*62a0*/  @!P0 FMUL.FTZ R3, R6.reuse, R5 ;  /* 0x0000000506038220 */ /* 0x040fe20000410000 */
[----:B------:R-:W-:Y:S01]  /*62b0*/  @!P0 HADD2.F32 R5, -RZ, R10.H0_H0 ;  /* 0x2000000aff058230 */ /* 0x000fe20000004100 */
[----:B------:R-:W-:Y:S01]  /*62c0*/  @!P0 FFMA.FTZ R54, R6, R22, -R9 ;  /* 0x0000001606368223 */ /* 0x000fe20000010809 */
[----:B------:R-:W-:Y:S01]  /*62d0*/  @!P0 MOV R6, R15 ;  /* 0x0000000f00068202 */ /* 0x000fe20000000f00 */
[----:B------:R-:W-:Y:S01]  /*62e0*/  @!P0 FFMA.FTZ R2, R19, R20, R2 ;  /* 0x0000001413028223 */ /* 0x000fe20000010002 */
[----:B------:R-:W-:Y:S01]  /*62f0*/  @!P0 HADD2.F32 R9, -RZ, R35.H1_H1 ;  /* 0x30000023ff098230 */ /* 0x000fe20000004100 */
[-C--:B------:R-:W-:Y:S01]  /*6300*/  @!P0 FMUL.FTZ R49, R25, R5.reuse ;  /* 0x0000000519318220 */ /* 0x080fe20000410000 */
[----:B------:R-:W-:Y:S01]  /*6310*/  @!P0 HADD2.F32 R35, -RZ, R37.H0_H0 ;  /* 0x20000025ff238230 */ /* 0x000fe20000004100 */
[C---:B------:R-:W-:Y:S01]  /*6320*/  @!P0 FMUL.FTZ R5, R8.reuse, R5 ;  /* 0x0000000508058220 */ /* 0x040fe20000410000 */
[----:B------:R-:W-:Y:S01]  /*6330*/  @!P0 HADD2.F32 R37, -RZ, R27.H0_H0 ;  /* 0x2000001bff258230 */ /* 0x000fe20000004100 */
[----:B------:R-:W-:Y:S01]  /*6340*/  @!P0 FFMA.FTZ R53, R8, R26, -R49 ;  /* 0x0000001a08358223 */ /* 0x000fe20000010831 */
[----:B------:R-:W-:Y:S01]  /*6350*/  @!P0 HADD2.F32 R10, -RZ, R16.H0_H0 ;  /* 0x20000010ff0a8230 */ /* 0x000fe20000004100 */
[----:B------:R-:W-:Y:S01]  /*6360*/  @!P0 FFMA.FTZ R3, R21, R22, R3 ;  /* 0x0000001615038223 */ /* 0x000fe20000010003 */
[--C-:B------:R-:W-:Y:S01]  /*6370*/  @!P0 HADD2.F32 R27, -RZ, R34.reuse.H0_H0 ;  /* 0x20000022ff1b8230 */ /* 0x100fe20000004100 */
[----:B------:R-:W-:Y:S01]  /*6380*/  @!P0 FMUL.FTZ R42, R37, R11 ;  /* 0x0000000b252a8220 */ /* 0x000fe20000410000 */
[----:B------:R-:W-:Y:S01]  /*6390*/  @!P0 HADD2.F32 R34, -RZ, R34.H1_H1 ;  /* 0x30000022ff228230 */ /* 0x000fe20000004100 */
[----:B------:R-:W-:Y:S01]  /*63a0*/  @!P0 FFMA.FTZ R4, R23, R24, R4 ;  /* 0x0000001817048223 */ /* 0x000fe20000010004 */
[--C-:B------:R-:W-:Y:S01]  /*63b0*/  @!P0 HADD2.F32 R17, -RZ, R6.reuse.H0_H0 ;  /* 0x20000006ff118230 */ /* 0x100fe20000004100 */
[----:B------:R-:W-:Y:S01]  /*63c0*/  @!P0 FMUL.FTZ R48, R27, R9 ;  /* 0x000000091b308220 */ /* 0x000fe20000410000 */
[----:B------:R-:W-:Y:S01]  /*63d0*/  @!P0 HADD2.F32 R16, -RZ, R6.H1_H1 ;  /* 0x30000006ff108230 */ /* 0x000fe20000004100 */
[----:B------:R-:W-:Y:S01]  /*63e0*/  @!P0 FMUL.FTZ R43, R34, R10 ;  /* 0x0000000a222b8220 */ /* 0x000fe20000410000 */
[--C-:B------:R-:W-:Y:S01]  /*63f0*/  @!P0 HADD2.F32 R6, -RZ, R7.reuse.H0_H0 ;  /* 0x20000007ff068230 */ /* 0x100fe20000004100 */
[----:B------:R-:W-:Y:S01]  /*6400*/  @!P0 FFMA.FTZ R42, R17, R38, -R42 ;  /* 0x00000026112a8223 */ /* 0x000fe2000001082a */
[----:B------:R-:W-:Y:S01]  /*6410*/  @!P0 HADD2.F32 R7, -RZ, R7.H1_H1 ;  /* 0x30000007ff078230 */ /* 0x000fe20000004100 */
[----:B------:R-:W-:Y:S02]  /*6420*/  @!P0 FFMA.FTZ R41, R16, R40, -R41 ;  /* 0x0000002810298223 */ /* 0x000fe40000010829 */
[C---:B------:R-:W-:Y:S01]  /*6430*/  @!P0 FFMA.FTZ R52, R6.reuse, R31, -R48 ;  /* 0x0000001f06348223 */ /* 0x040fe20000010830 */
[----:B------:R-:W-:Y:S01]  /*6440*/  @!P0 F2FP.PACK_AB R48, R53, R58 ;  /* 0x0000003a3530823e */ /* 0x000fe200000000ff */
[----:B------:R-:W-:Y:S01]  /*6450*/  @!P0 FFMA.FTZ R49, R7, R35, -R43 ;  /* 0x0000002307318223 */ /* 0x000fe2000001082b */
[----:B------:R-:W-:Y:S01]  /*6460*/  @!P0 F2FP.PACK_AB R42, R41, R42 ;  /* 0x0000002a292a823e */ /* 0x000fe200000000ff */
[----:B------:R-:W-:Y:S01]  /*6470*/  @!P0 FMUL.FTZ R6, R6, R9 ;  /* 0x0000000906068220 */ /* 0x000fe20000410000 */
[----:B------:R-:W-:Y:S01]  /*6480*/  @!P0 F2FP.PACK_AB R43, R54, R57 ;  /* 0x00000039362b823e */ /* 0x000fe200000000ff */
[----:B------:R-:W-:Y:S01]  /*6490*/  @!P0 FMUL.FTZ R7, R7, R10 ;  /* 0x0000000a07078220 */ /* 0x000fe20000410000 */
[----:B------:R-:W-:Y:S01]  /*64a0*/  @!P0 F2FP.PACK_AB R41, R49, R52 ;  /* 0x000000343129823e */ /* 0x000fe200000000ff */
[----:B------:R-:W-:Y:S01]  /*64b0*/  @!P0 IMAD.MOV.U32 R15, RZ, RZ, R42 ;  /* 0x000000ffff0f8224 */ /* 0x000fe200078e002a */
[----:B------:R-:W-:Y:S01]  /*64c0*/  @!P0 MOV R12, R43 ;  /* 0x0000002b000c8202 */ /* 0x000fe20000000f00 */
[----:B------:R-:W-:Y:S01]  /*64d0*/  @!P0 FFMA.FTZ R5, R25, R26, R5 ;  /* 0x0000001a19058223 */ /* 0x000fe20000010005 */
[----:B------:R-:W-:Y:S01]  /*64e0*/  @!P0 MOV R13, R48 ;  /* 0x00000030000d8202 */ /* 0x000fe20000000f00 */
[----:B------:R-:W-:Y:S01]  /*64f0*/  @!P0 FMUL.FTZ R8, R17, R11 ;  /* 0x0000000b11088220 */ /* 0x000fe20000410000 */
[----:B------:R-:W-:Y:S01]  /*6500*/  @!P0 MOV R14, R41 ;  /* 0x00000029000e8202 */ /* 0x000fe20000000f00 */
[----:B------:R-:W-:Y:S01]  /*6510*/  @!P0 FFMA.FTZ R6, R27, R31, R6 ;  /* 0x0000001f1b068223 */ /* 0x000fe20000010006 */
[----:B------:R-:W-:Y:S01]  /*6520*/  @!P0 F2FP.PACK_AB R10, R3, R2 ;  /* 0x00000002030a823e */ /* 0x000fe200000000ff */
[----:B------:R-:W-:Y:S01]  /*6530*/  @!P0 FMUL.FTZ R9, R16, R18 ;  /* 0x0000001210098220 */ /* 0x000fe20000410000 */
[----:B------:R-:W-:Y:S01]  /*6540*/  @!P0 F2FP.PACK_AB R4, R5, R4 ;  /* 0x000000040504823e */ /* 0x000fe200000000ff */
[----:B------:R1:W-:Y:S01]  /*6550*/  STG.E.128 [R50.64], R12 ;  /* 0x0000000c32007986 */ /* 0x0003e2000c101d08 */
[----:B------:R-:W-:Y:S01]  /*6560*/  @!P0 MOV R44, R10 ;  /* 0x0000000a002c8202 */ /* 0x000fe20000000f00 */
[----:B------:R-:W-:Y:S01]  /*6570*/  @!P0 FFMA.FTZ R7, R34, R35, R7 ;  /* 0x0000002322078223 */ /* 0x000fe20000010007 */
[----:B------:R-:W-:Y:S01]  /*6580*/  @!P0 MOV R45, R4 ;  /* 0x00000004002d8202 */ /* 0x000fe20000000f00 */
[----:B------:R-:W-:Y:S02]  /*6590*/  @!P0 FFMA.FTZ R8, R37, R38, R8 ;  /* 0x0000002625088223 */ /* 0x000fe40000010008 */
[----:B------:R-:W-:Y:S01]  /*65a0*/  @!P0 FFMA.FTZ R9, R39, R40, R9 ;  /* 0x0000002827098223 */ /* 0x000fe20000010009 */
[----:B------:R-:W-:Y:S04]  /*65b0*/  @!P0 F2FP.PACK_AB R3, R7, R6 ;  /* 0x000000060703823e */ /* 0x000fe800000000ff */
[----:B------:R-:W-:Y:S02]  /*65c0*/  @!P0 F2FP.PACK_AB R2, R9, R8 ;  /* 0x000000080902823e */ /* 0x000fe400000000ff */
[----:B------:R-:W-:Y:S02]  /*65d0*/  @!P0 MOV R46, R3 ;  /* 0x00000003002e8202 */ /* 0x000fe40000000f00 */
[----:B------:R-:W-:Y:S01]  /*65e0*/  @!P0 MOV R47, R2 ;  /* 0x00000002002f8202 */ /* 0x000fe20000000f00 */
[----:B------:R-:W-:-:S05]  /*65f0*/  @P1 BRA `(.L_x_234) ;  /* 0x0000022000001947 */ /* 0x000fca0003800000 */
[----:B------:R-:W-:Y:S04]  /*6600*/  IADD3 R3, P1, P0, R84, R56, R83 ;  /* 0x0000003854037210 */ /* 0x000fe8000783e053 */
[----:B------:R-:W-:Y:S02]  /*6610*/  IADD3.X R4, R88, R55, R105, P1, P0 ;  /* 0x0000003758047210 */ /* 0x000fe40000fe0469 */
[C---:B------:R-:W-:Y:S04]  /*6620*/  LEA R2, P0, R3.reuse, c[0x0][0x1c8], 0x1 ;  /* 0x0000720003027a11 */ /* 0x040fe800078008ff */
[----:B------:R-:W-:Y:S05]  /*6630*/  LEA.HI.X R3, R3, c[0x0][0x1cc], R4, 0x1, P0 ;  /* 0x0000730003037a11 */ /* 0x000fea00000f0c04 */
[----:B------:R2:W-:Y:S01]  /*6640*/  STG.E.128 [R2.64], R44 ;  /* 0x0000002c02007986 */ /* 0x0005e2000c101d08 */
[----:B------:R-:W-:-:S05]  /*6650*/  BRA `(.L_x_234) ;  /* 0x000001c000007947 */ /* 0x000fca0003800000 */
.L_x_218:
[----:B------:R-:W-:Y:S01]  /*6660*/  ISETP.NE.AND P1, PT, R91, RZ, PT ;  /* 0x000000ff5b00720c */ /* 0x000fe20003f25270 */
[----:B------:R-:W-:Y:S01]  /*6670*/  IMAD R2, R36, -0x50, R0 ;  /* 0xffffffb024027824 */ /* 0x000fe200078e0200 */
[----:B------:R-:W-:Y:S04]  /*6680*/  BSSY B0, `(.L_x_241) ;  /* 0x0000009000007945 */ /* 0x000fe80003800000 */
[----:B------:R-:W-:Y:S04]  /*6690*/  IMNMX R2, R2, 0x50, PT ;  /* 0x0000005002027817 */ /* 0x000fe80003800200 */
[----:B------:R-:W-:Y:S11]  /*66a0*/  ISETP.GE.AND P0, PT, R191, R2, PT ;  /* 0x00000002bf00720c */ /* 0x000ff60003f06270 */
[----:B------:R-:W-:Y:S02]  /*66b0*/  @!UPT UIADD3 URZ, URZ, URZ, URZ ;  /* 0x0000003f3f3ff290 */ /* 0x000fe4000fffe03f */
[----:B------:R-:W-:-:S05]  /*66c0*/  @P0 BRA `(.L_x_242) ;  /* 0x0000004000000947 */ /* 0x000fca0003800000 */
[----:B------:R-:W1:Y:S04]  /*66d0*/  @!P6 LDS.128 R8, [R81+0x2800] ;  /* 0x002800005108e984 */ /* 0x000e680000000c00 */
[----:B------:R-:W2:Y:S04]  /*66e0*/  @!P1 LDS.128 R4, [R82+0x2800] ;  /* 0x0028000052049984 */ /* 0x000ea80000000c00 */
[----:B-1----:R1:W-:Y:S04]  /*66f0*/  @!P6 STG.E.128 [R56.64], R8 ;  /* 0x000000083800e986 */ /* 0x0023e8000c101d08 */
[----:B--2---:R1:W-:Y:S02]  /*6700*/  @!P1 STG.E.128 [R56.64+0x40], R4 ;  /* 0x0000400438009986 */ /* 0x0043e4000c101d08 */
.L_x_242:
[----:B------:R-:W-:Y:S05]  /*6710*/  BSYNC B0 ;  /* 0x0000000000007941 */ /* 0x000fea0003800000 */
.L_x_241:
[----:B------:R-:W-:Y:S01]  /*6720*/  ISETP.GE.AND P0, PT, R141, R2, PT ;  /* 0x000000028d00720c */ /* 0x000fe20003f06270 */
[----:B------:R-:W-:Y:S01]  /*6730*/  @!UPT UIADD3 URZ, URZ, URZ, URZ ;  /* 0x0000003f3f3ff290 */ /* 0x000fe2000fffe03f */
[----:B------:R-:W-:Y:S11]  /*6740*/  BSSY B0, `(.L_x_243) ;  /* 0x0000006000007945 */ /* 0x000ff60003800000 */
[----:B------:R-:W-:-:S05]  /*6750*/  @P0 BRA `(.L_x_244) ;  /* 0x0000004000000947 */ /* 0x000fca0003800000 */
[----:B-1----:R-:W1:Y:S04]  /*6760*/  @!P6 LDS.128 R8, [R81+0x3800] ;  /* 0x003800005108e984 */ /* 0x002e680000000c00 */
[----:B------:R-:W2:Y:S04]  /*6770*/  @!P1 LDS.128 R4, [R82+0x3800] ;  /* 0x0038000052049984 */ /* 0x000ea80000000c00 */
[----:B-1----:R1:W-:Y:S04]  /*6780*/  @!P6 STG.E.128 [R60.64], R8 ;  /* 0x000000083c00e986 */ /* 0x0023e8000c101d08 */
[----:B--2---:R1:W-:Y:S02]  /*6790*/  @!P1 STG.E.128 [R60.64+0x40], R4 ;  /* 0x000040043c009986 */ /* 0x0043e4000c101d08 */
.L_x_244:
[----:B------:R-:W-:Y:S05]  /*67a0*/  BSYNC B0 ;  /* 0x0000000000007941 */ /* 0x000fea0003800000 */
.L_x_243:
[----:B------:R-:W-:Y:S11]  /*67b0*/  ISETP.GE.AND P0, PT, R151, R2, PT ;  /* 0x000000029700720c */ /* 0x000ff60003f06270 */
[----:B------:R-:W-:Y:S02]  /*67c0*/  @!UPT UIADD3 URZ, URZ, URZ, URZ ;  /* 0x0000003f3f3ff290 */ /* 0x000fe4000fffe03f */
[----:B------:R-:W-:-:S05]  /*67d0*/  @P0 BRA `(.L_x_234) ;  /* 0x0000004000000947 */ /* 0x000fca0003800000 */
[----:B-1----:R-:W1:Y:S04]  /*67e0*/  @!P6 LDS.128 R8, [R81+0x4800] ;  /* 0x004800005108e984 */ /* 0x002e680000000c00 */
[----:B------:R-:W2:Y:S04]  /*67f0*/  @!P1 LDS.128 R4, [R82+0x4800] ;  /* 0x0048000052049984 */ /* 0x000ea80000000c00 */
[----:B-1----:R1:W-:Y:S04]  /*6800*/  @!P6 STG.E.128 [R64.64], R8 ;  /* 0x000000084000e986 */ /* 0x0023e8000c101d08 */
[----:B--2---:R1:W-:Y:S02]  /*6810*/  @!P1 STG.E.128 [R64.64+0x40], R4 ;  /* 0x0000400440009986 */ /* 0x0043e4000c101d08 */
.L_x_234:
[----:B------:R-:W-:Y:S05]  /*6820*/  BSYNC B2 ;  /* 0x0000000000027941 */ /* 0x000fea0003800000 */
.L_x_217:
[C---:B-1----:R-:W-:Y:S01]  /*6830*/  IMAD R15, R36.reuse, -0x50, RZ ;  /* 0xffffffb0240f7824 */ /* 0x042fe200078e02ff */
[----:B------:R-:W-:Y:S01]  /*6840*/  BSSY B0, `(.L_x_245) ;  /* 0x000005e000007945 */ /* 0x000fe20003800000 */
[----:B--2---:R-:W-:Y:S02]  /*6850*/  IMAD R2, R89, 0x50, RZ ;  /* 0x0000005059027824 */ /* 0x004fe400078e02ff */
[----:B-----5:R-:W-:Y:S02]  /*6860*/  IMAD.IADD R4, R113, 0x1, R15 ;  /* 0x0000000171047824 */ /* 0x020fe400078e020f */
[----:B------:R-:W-:Y:S03]  /*6870*/  IMAD.WIDE.U32 R16, R36, 0x50, RZ ;  /* 0x0000005024107825 */ /* 0x000fe600078e00ff */
[C---:B------:R-:W-:Y:S01]  /*6880*/  ISETP.GE.AND P4, PT, R4.reuse, 0x11, PT ;  /* 0x000000110400780c */ /* 0x040fe20003f86270 */
[----:B------:R-:W-:Y:S01]  /*6890*/  IMAD.IADD R17, R17, 0x1, R2 ;  /* 0x0000000111117824 */ /* 0x000fe200078e0202 */
[C---:B------:R-:W-:Y:S02]  /*68a0*/  ISETP.GE.AND P3, PT, R4.reuse, 0x1, PT ;  /* 0x000000010400780c */ /* 0x040fe40003f66270 */
[----:B------:R-:W-:Y:S02]  /*68b0*/  IADD3 R2, P0, R123, R16, RZ ;  /* 0x000000107b027210 */ /* 0x000fe40007f1e0ff */
[C---:B------:R-:W-:Y:S02]  /*68c0*/  ISETP.GE.AND P2, PT, R4.reuse, 0x21, PT ;  /* 0x000000210400780c */ /* 0x040fe40003f46270 */
[----:B------:R-:W-:Y:S02]  /*68d0*/  IADD3.X R3, R17, R132, RZ, P0, !PT ;  /* 0x0000008411037210 */ /* 0x000fe400007fe4ff */
[----:B------:R-:W-:Y:S03]  /*68e0*/  ISETP.GE.AND P1, PT, R4, 0x31, PT ;  /* 0x000000310400780c */ /* 0x000fe60003f26270 */
[C---:B------:R-:W-:Y:S02]  /*68f0*/  @P4 IADD3 R5, P0, R2.reuse, 0x10, RZ ;  /* 0x0000001002054810 */ /* 0x040fe40007f1e0ff */
[----:B------:R-:W-:Y:S01]  /*6900*/  @P3 IMAD R9, R3, c[0x0][0x258], RZ ;  /* 0x0000960003093a24 */ /* 0x000fe200078e02ff */
[-C--:B------:R-:W-:Y:S01]  /*6910*/  @P3 MOV R6, R86.reuse ;  /* 0x0000005600063202 */ /* 0x080fe20000000f00 */
[----:B------:R-:W-:Y:S02]  /*6920*/  @P3 IMAD.MOV.U32 R7, RZ, RZ, R90 ;  /* 0x000000ffff073224 */ /* 0x000fe400078e005a */
[----:B------:R-:W-:Y:S01]  /*6930*/  @P4 IMAD.X R10, RZ, RZ, R3, P0 ;  /* 0x000000ffff0a4224 */ /* 0x000fe200000e0603 */
[C---:B------:R-:W-:Y:S01]  /*6940*/  @P2 IADD3 R8, P0, R2.reuse, 0x20, RZ ;  /* 0x0000002002082810 */ /* 0x040fe20007f1e0ff */
[C---:B------:R-:W-:Y:S04]  /*6950*/  @P3 IMAD.WIDE.U32 R6, R2.reuse, c[0x0][0x258], R6 ;  /* 0x0000960002063a25 */ /* 0x040fe800078e0006 */
[----:B------:R-:W-:Y:S02]  /*6960*/  @P3 IMAD R9, R2, c[0x0][0x25c], R9 ;  /* 0x0000970002093a24 */ /* 0x000fe400078e0209 */
[----:B------:R-:W-:Y:S01]  /*6970*/  @P2 IMAD.X R14, RZ, RZ, R3, P0 ;  /* 0x000000ffff0e2224 */ /* 0x000fe200000e0603 */
[----:B------:R-:W-:Y:S01]  /*6980*/  @P3 LEA R12, P0, R6, c[0x0][0x250], 0x1 ;  /* 0x00009400060c3a11 */ /* 0x000fe200078008ff */
[----:B------:R-:W-:Y:S02]  /*6990*/  @P3 IMAD.IADD R7, R7, 0x1, R9 ;  /* 0x0000000107073824 */ /* 0x000fe400078e0209 */
[----:B------:R-:W-:Y:S03]  /*69a0*/  @P4 IMAD R9, R10, c[0x0][0x258], RZ ;  /* 0x000096000a094a24 */ /* 0x000fe600078e02ff */
[----:B------:R-:W-:Y:S01]  /*69b0*/  @P3 LEA.HI.X R13, R6, c[0x0][0x254], R7, 0x1, P0 ;  /* 0x00009500060d3a11 */ /* 0x000fe200000f0c07 */
[----:B------:R-:W-:Y:S01]  /*69c0*/  @P4 IMAD.MOV.U32 R7, RZ, RZ, R90 ;  /* 0x000000ffff074224 */ /* 0x000fe200078e005a */
[-C--:B------:R-:W-:Y:S05]  /*69d0*/  @P4 MOV R6, R86.reuse ;  /* 0x0000005600064202 */ /* 0x080fea0000000f00 */
[C---:B------:R-:W-:Y:S04]  /*69e0*/  @P4 IMAD.WIDE.U32 R6, R5.reuse, c[0x0][0x258], R6 ;  /* 0x0000960005064a25 */ /* 0x040fe800078e0006 */
[----:B------:R-:W-:Y:S01]  /*69f0*/  @P4 IMAD R5, R5, c[0x0][0x25c], R9 ;  /* 0x0000970005054a24 */ /* 0x000fe200078e0209 */
[C---:B------:R-:W-:Y:S03]  /*6a00*/  @P4 LEA R10, P0, R6.reuse, c[0x0][0x250], 0x1 ;  /* 0x00009400060a4a11 */ /* 0x040fe600078008ff */
[----:B------:R-:W-:Y:S02]  /*6a10*/  @P4 IMAD.IADD R5, R7, 0x1, R5 ;  /* 0x0000000107054824 */ /* 0x000fe400078e0205 */
[----:B------:R-:W-:Y:S03]  /*6a20*/  @P2 IMAD.MOV.U32 R7, RZ, RZ, R90 ;  /* 0x000000ffff072224 */ /* 0x000fe600078e005a */
[----:B------:R-:W-:Y:S01]  /*6a30*/  @P4 LEA.HI.X R11, R6, c[0x0][0x254], R5, 0x1, P0 ;  /* 0x00009500060b4a11 */ /* 0x000fe200000f0c05 */
[----:B------:R-:W-:Y:S01]  /*6a40*/  @P2 IMAD R5, R14, c[0x0][0x258], RZ ;  /* 0x000096000e052a24 */ /* 0x000fe200078e02ff */
[----:B------:R-:W-:Y:S03]  /*6a50*/  @P2 MOV R6, R86 ;  /* 0x0000005600062202 */ /* 0x000fe60000000f00 */
[C---:B------:R-:W-:Y:S02]  /*6a60*/  @P2 IMAD R5, R8.reuse, c[0x0][0x25c], R5 ;  /* 0x0000970008052a24 */ /* 0x040fe400078e0205 */
[----:B------:R-:W-:Y:S05]  /*6a70*/  @P2 IMAD.WIDE.U32 R6, R8, c[0x0][0x258], R6 ;  /* 0x0000960008062a25 */ /* 0x000fea00078e0006 */
[C---:B------:R-:W-:Y:S02]  /*6a80*/  @P2 LEA R8, P0, R6.reuse, c[0x0][0x250], 0x1 ;  /* 0x0000940006082a11 */ /* 0x040fe400078008ff */
[----:B------:R-:W-:Y:S04]  /*6a90*/  @P2 IADD3 R5, R7, R5, RZ ;  /* 0x0000000507052210 */ /* 0x000fe80007ffe0ff */
[----:B------:R-:W-:Y:S02]  /*6aa0*/  @P2 LEA.HI.X R9, R6, c[0x0][0x254], R5, 0x1, P0 ;  /* 0x0000950006092a11 */ /* 0x000fe400000f0c05 */
[----:B------:R-:W-:Y:S05]  /*6ab0*/  @P1 IADD3 R5, P0, R2, 0x30, RZ ;  /* 0x0000003002051810 */ /* 0x000fea0007f1e0ff */
[----:B------:R-:W-:Y:S01]  /*6ac0*/  @P1 IMAD.X R6, RZ, RZ, R3, P0 ;  /* 0x000000ffff061224 */ /* 0x000fe200000e0603 */
[----:B------:R-:W-:Y:S03]  /*6ad0*/  ISETP.GE.AND P0, PT, R4, 0x41, PT ;  /* 0x000000410400780c */ /* 0x000fe60003f06270 */
[----:B------:R-:W-:Y:S10]  /*6ae0*/  @P1 IMAD R6, R6, c[0x0][0x258], RZ ;  /* 0x0000960006061a24 */ /* 0x000ff400078e02ff */
[----:B------:R-:W-:Y:S01]  /*6af0*/  @P0 IADD3 R4, P5, R2, 0x40, RZ ;  /* 0x0000004002040810 */ /* 0x000fe20007fbe0ff */
[----:B------:R-:W-:Y:S03]  /*6b00*/  @P1 IMAD.MOV.U32 R2, RZ, RZ, R86 ;  /* 0x000000ffff021224 */ /* 0x000fe600078e0056 */
[----:B------:R-:W-:Y:S02]  /*6b10*/  @P0 IADD3.X R14, RZ, R3, RZ, P5, !PT ;  /* 0x00000003ff0e0210 */ /* 0x000fe40002ffe4ff */
[----:B------:R-:W-:Y:S05]  /*6b20*/  @P1 MOV R3, R90 ;  /* 0x0000005a00031202 */ /* 0x000fea0000000f00 */
[C---:B------:R-:W-:Y:S04]  /*6b30*/  @P1 IMAD.WIDE.U32 R2, R5.reuse, c[0x0][0x258], R2 ;  /* 0x0000960005021a25 */ /* 0x040fe800078e0002 */
[----:B------:R-:W-:Y:S01]  /*6b40*/  @P1 IMAD R5, R5, c[0x0][0x25c], R6 ;  /* 0x0000970005051a24 */ /* 0x000fe200078e0206 */
[----:B------:R-:W-:Y:S03]  /*6b50*/  @P1 LEA R6, P5, R2, c[0x0][0x250], 0x1 ;  /* 0x0000940002061a11 */ /* 0x000fe600078a08ff */
[----:B------:R-:W-:Y:S02]  /*6b60*/  @P1 IMAD.IADD R3, R3, 0x1, R5 ;  /* 0x0000000103031824 */ /* 0x000fe400078e0205 */
[----:B------:R-:W-:Y:S03]  /*6b70*/  @P0 IMAD R5, R14, c[0x0][0x258], RZ ;  /* 0x000096000e050a24 */ /* 0x000fe600078e02ff */
[----:B------:R-:W-:Y:S01]  /*6b80*/  @P1 LEA.HI.X R7, R2, c[0x0][0x254], R3, 0x1, P5 ;  /* 0x0000950002071a11 */ /* 0x000fe200028f0c03 */
[----:B------:R-:W-:Y:S01]  /*6b90*/  @P0 IMAD.MOV.U32 R3, RZ, RZ, R90 ;  /* 0x000000ffff030224 */ /* 0x000fe200078e005a */
[----:B------:R-:W-:Y:S05]  /*6ba0*/  @P0 MOV R2, R86 ;  /* 0x0000005600020202 */ /* 0x000fea0000000f00 */
[C---:B------:R-:W-:Y:S04]  /*6bb0*/  @P0 IMAD.WIDE.U32 R2, R4.reuse, c[0x0][0x258], R2 ;  /* 0x0000960004020a25 */ /* 0x040fe800078e0002 */
[----:B------:R-:W-:Y:S05]  /*6bc0*/  @P0 IMAD R4, R4, c[0x0][0x25c], R5 ;  /* 0x0000970004040a24 */ /* 0x000fea00078e0205 */
[----:B------:R-:W-:Y:S02]  /*6bd0*/  @P0 IADD3 R3, R3, R4, RZ ;  /* 0x0000000403030210 */ /* 0x000fe40007ffe0ff */
[C---:B------:R-:W-:Y:S04]  /*6be0*/  @P0 LEA R4, P5, R2.reuse, c[0x0][0x250], 0x1 ;  /* 0x0000940002040a11 */ /* 0x040fe800078a08ff */
[----:B------:R-:W-:Y:S01]  /*6bf0*/  @P0 LEA.HI.X R5, R2, c[0x0][0x254], R3, 0x1, P5 ;  /* 0x0000950002050a11 */ /* 0x000fe200028f0c03 */
[----:B------:R-:W-:Y:S01]  /*6c00*/  IMAD.IADD R2, R15, 0x1, R0 ;  /* 0x000000010f027824 */ /* 0x000fe200078e0200 */
[----:B------:R-:W-:Y:S11]  /*6c10*/  ISETP.NE.AND P5, PT, R133, RZ, PT ;  /* 0x000000ff8500720c */ /* 0x000ff60003fa5270 */
[----:B------:R-:W-:Y:S02]  /*6c20*/  @!UPT UIADD3 URZ, URZ, URZ, URZ ;  /* 0x0000003f3f3ff290 */ /* 0x000fe4000fffe03f */
[----:B------:R-:W-:Y:S01]  /*6c30*/  @!PT LDS RZ, [RZ] ;  /* 0x00000000fffff984 */ /* 0x000fe20000000800 */
[----:B------:R-:W-:Y:S01]  /*6c40*/  @!PT LDS RZ, [RZ] ;  /* 0x00000000fffff984 */ /* 0x000fe20000000800 */
[----:B------:R-:W-:Y:S01]  /*6c50*/  @!PT LDS RZ, [RZ] ;  /* 0x00000000fffff984 */ /* 0x000fe20000000800 */
[----:B------:R1:W-:Y:S08]  /*6c60*/  @P3 LDGSTS.E.BYPASS.LTC128B.128 [R216+0x100], [R12.64], !P5 ;  /* 0x001000000cd83fae */ /* 0x0003f0000e901d48 */
[----:B------:R1:W-:Y:S08]  /*6c70*/  @P4 LDGSTS.E.BYPASS.LTC128B.128 [R216+0x900], [R10.64], !P5 ;  /* 0x009000000ad84fae */ /* 0x0003f0000e901d48 */
[----:B------:R2:W-:Y:S08]  /*6c80*/  @P2 LDGSTS.E.BYPASS.LTC128B.128 [R216+0x1100], [R8.64], !P5 ;  /* 0x0110000008d82fae */ /* 0x0005f0000e901d48 */
[----:B------:R3:W-:Y:S08]  /*6c90*/  @P1 LDGSTS.E.BYPASS.LTC128B.128 [R216+0x1900], [R6.64], !P5 ;  /* 0x0190000006d81fae */ /* 0x0007f0000e901d48 */
[----:B------:R1:W-:Y:S08]  /*6ca0*/  @P0 LDGSTS.E.BYPASS.LTC128B.128 [R216+0x2100], [R4.64], !P5 ;  /* 0x0210000004d80fae */ /* 0x0003f0000e901d48 */
[----:B------:R-:W0:Y:S01]  /*6cb0*/  LDGDEPBAR ;  /* 0x00000000000079af */ /* 0x000e220000000000 */
[----:B---3--:R-:W-:Y:S02]  /*6cc0*/  IMNMX R7, R2, 0x50, PT ;  /* 0x0000005002077817 */ /* 0x008fe40003800200 */
[----:B------:R-:W-:Y:S02]  /*6cd0*/  IADD3 R6, P0, R131, R16, RZ ;  /* 0x0000001083067210 */ /* 0x000fe40007f1e0ff */
[----:B------:R-:W-:Y:S02]  /*6ce0*/  ISETP.GE.AND P1, PT, R191, R7, PT ;  /* 0x00000007bf00720c */ /* 0x000fe40003f26270 */
[----:B--2---:R-:W-:Y:S01]  /*6cf0*/  IADD3.X R8, R17, R130, RZ, P0, !PT ;  /* 0x0000008211087210 */ /* 0x004fe200007fe4ff */
[----:B------:R-:W-:Y:S04]  /*6d00*/  DEPBAR.LE SB0, 0x0 ;  /* 0x000080000000791a */ /* 0x000fe80000000000 */
[----:B------:R-:W-:Y:S06]  /*6d10*/  BAR.SYNC.DEFER_BLOCKING 0x0 ;  /* 0x0000000000007b1d */ /* 0x000fec0000010000 */
[----:B------:R-:W-:-:S05]  /*6d20*/  @P1 BRA `(.L_x_246) ;  /* 0x000000f000001947 */ /* 0x000fca0003800000 */
[----:B-1----:R-:W-:Y:S01]  /*6d30*/  MOV R5, R103 ;  /* 0x0000006700057202 */ /* 0x002fe20000000f00 */
[----:B------:R-:W-:Y:S01]  /*6d40*/  IMAD R2, R8, c[0x0][0x208], RZ ;  /* 0x0000820008027a24 */ /* 0x000fe200078e02ff */
[----:B------:R-:W-:Y:S01]  /*6d50*/  ISETP.GE.AND P1, PT, R32, c[0x0][0x1d4], PT ;  /* 0x0000750020007a0c */ /* 0x000fe20003f26270 */
[----:B------:R-:W-:Y:S02]  /*6d60*/  IMAD.MOV.U32 R4, RZ, RZ, R92 ;  /* 0x000000ffff047224 */ /* 0x000fe400078e005c */
[C---:B------:R-:W-:Y:S02]  /*6d70*/  IMAD R2, R6.reuse, c[0x0][0x20c], R2 ;  /* 0x0000830006027a24 */ /* 0x040fe400078e0202 */
[----:B------:R-:W-:Y:S04]  /*6d80*/  IMAD.WIDE.U32 R4, R6, c[0x0][0x208], R4 ;  /* 0x0000820006047a25 */ /* 0x000fe800078e0004 */
[----:B------:R-:W-:Y:S01]  /*6d90*/  IMAD.IADD R3, R5, 0x1, R2 ;  /* 0x0000000105037824 */ /* 0x000fe200078e0202 */
[C---:B------:R-:W-:Y:S03]  /*6da0*/  LEA R2, P0, R4.reuse, c[0x0][0x1f8], 0x1 ;  /* 0x00007e0004027a11 */ /* 0x040fe600078008ff */
[----:B------:R-:W1:Y:S01]  /*6db0*/  @!P1 LDS.128 R16, [R81] ;  /* 0x0000000051109984 */ /* 0x000e620000000c00 */
[----:B------:R-:W-:Y:S02]  /*6dc0*/  LEA.HI.X R3, R4, c[0x0][0x1fc], R3, 0x1, P0 ;  /* 0x00007f0004037a11 */ /* 0x000fe400000f0c03 */
[----:B------:R-:W-:Y:S11]  /*6dd0*/  ISETP.GE.AND P0, PT, R102, c[0x0][0x1d4], PT ;  /* 0x0000750066007a0c */ /* 0x000ff60003f06270 */
[----:B------:R-:W-:Y:S02]  /*6de0*/  @!UPT UIADD3 URZ, URZ, URZ, URZ ;  /* 0x0000003f3f3ff290 */ /* 0x000fe4000fffe03f */
[----:B------:R-:W2:Y:S04]  /*6df0*/  @!P0 LDS.128 R12, [R82] ;  /* 0x00000000520c8984 */ /* 0x000ea80000000c00 */
[----:B-1----:R1:W-:Y:S04]  /*6e00*/  @!P1 STG.E.128 [R2.64], R16 ;  /* 0x0000001002009986 */ /* 0x0023e8000c101d08 */
[----:B--2---:R1:W-:Y:S02]  /*6e10*/  @!P0 STG.E.128 [R2.64+0x40], R12 ;  /* 0x0000400c02008986 */ /* 0x0043e4000c101d08 */
.L_x_246:
[----:B-1----:R-:W-:Y:S05]  /*6e20*/  BSYNC B0 ;  /* 0x0000000000007941 */ /* 0x002fea0003800000 */
.L_x_245:
[----:B------:R-:W-:Y:S01]  /*6e30*/  ISETP.GE.AND P0, PT, R141, R7, PT ;  /* 0x000000078d00720c */ /* 0x000fe20003f06270 */
[----:B------:R-:W-:Y:S01]  /*6e40*/  @!UPT UIADD3 URZ, URZ, URZ, URZ ;  /* 0x0000003f3f3ff290 */ /* 0x000fe2000fffe03f */
[----:B------:R-:W-:Y:S11]  /*6e50*/  BSSY B0, `(.L_x_247) ;  /* 0x0000013000007945 */ /* 0x000ff60003800000 */
[----:B------:R-:W-:-:S05]  /*6e60*/  @P0 BRA `(.L_x_248) ;  /* 0x0000011000000947 */ /* 0x000fca0003800000 */
[----:B------:R-:W-:Y:S01]  /*6e70*/  IADD3 R2, P0, R6, 0x20, RZ ;  /* 0x0000002006027810 */ /* 0x000fe20007f1e0ff */
[----:B------:R-:W-:Y:S01]  /*6e80*/  IMAD.MOV.U32 R4, RZ, RZ, R92 ;  /* 0x000000ffff047224 */ /* 0x000fe200078e005c */
[----:B------:R-:W-:Y:S02]  /*6e90*/  MOV R5, R103 ;  /* 0x0000006700057202 */ /* 0x000fe40000000f00 */
[----:B------:R-:W-:Y:S01]  /*6ea0*/  ISETP.GE.AND P1, PT, R32, c[0x0][0x1d4], PT ;  /* 0x0000750020007a0c */ /* 0x000fe20003f26270 */
[----:B------:R-:W-:Y:S02]  /*6eb0*/  IMAD.X R3, RZ, RZ, R8, P0 ;  /* 0x000000ffff037224 */ /* 0x000fe400000e0608 */
[C---:B------:R-:W-:Y:S04]  /*6ec0*/  IMAD.WIDE.U32 R4, R2.reuse, c[0x0][0x208], R4 ;  /* 0x0000820002047a25 */ /* 0x040fe800078e0004 */
[----:B------:R-:W-:Y:S04]  /*6ed0*/  IMAD R3, R3, c[0x0][0x208], RZ ;  /* 0x0000820003037a24 */ /* 0x000fe800078e02ff */
[----:B------:R-:W-:Y:S01]  /*6ee0*/  IMAD R3, R2, c[0x0][0x20c], R3 ;  /* 0x0000830002037a24 */ /* 0x000fe200078e0203 */
[C---:B------:R-:W-:Y:S01]  /*6ef0*/  LEA R2, P0, R4.reuse, c[0x0][0x1f8], 0x1 ;  /* 0x00007e0004027a11 */ /* 0x040fe200078008ff */
[----:B------:R-:W1:Y:S02]  /*6f00*/  @!P1 LDS.128 R16, [R81+0x1000] ;  /* 0x0010000051109984 */ /* 0x000e640000000c00 */
[----:B------:R-:W-:Y:S05]  /*6f10*/  IMAD.IADD R3, R5, 0x1, R3 ;  /* 0x0000000105037824 */ /* 0x000fea00078e0203 */
[----:B------:R-:W-:Y:S02]  /*6f20*/  LEA.HI.X R3, R4, c[0x0][0x1fc], R3, 0x1, P0 ;  /* 0x00007f0004037a11 */ /* 0x000fe400000f0c03 */
[----:B------:R-:W-:Y:S11]  /*6f30*/  ISETP.GE.AND P0, PT, R102, c[0x0][0x1d4], PT ;  /* 0x0000750066007a0c */ /* 0x000ff60003f06270 */
[----:B------:R-:W-:Y:S02]  /*6f40*/  @!UPT UIADD3 URZ, URZ, URZ, URZ ;  /* 0x0000003f3f3ff290 */ /* 0x000fe4000fffe03f */
[----:B------:R-:W2:Y:S04]  /*6f50*/  @!P0 LDS.128 R12, [R82+0x1000] ;  /* 0x00100000520c8984 */ /* 0x000ea80000000c00 */
[----:B-1----:R1:W-:Y:S04]  /*6f60*/  @!P1 STG.E.128 [R2.64], R16 ;  /* 0x0000001002009986 */ /* 0x0023e8000c101d08 */
[----:B--2---:R1:W-:Y:S02]  /*6f70*/  @!P0 STG.E.128 [R2.64+0x40], R12 ;  /* 0x0000400c02008986 */ /* 0x0043e4000c101d08 */
.L_x_248:
[----:B------:R-:W-:Y:S05]  /*6f80*/  BSYNC B0 ;  /* 0x0000000000007941 */ /* 0x000fea0003800000 */
.L_x_247:
[----:B------:R-:W-:Y:S01]  /*6f90*/  ISETP.GE.AND P0, PT, R151, R7, PT ;  /* 0x000000079700720c */ /* 0x000fe20003f06270 */
[----:B------:R-:W-:Y:S01]  /*6fa0*/  @!UPT UIADD3 URZ, URZ, URZ, URZ ;  /* 0x0000003f3f3ff290 */ /* 0x000fe2000fffe03f */
[----:B------:R-:W-:Y:S11]  /*6fb0*/  BSSY B0, `(.L_x_249) ;  /* 0x0000013000007945 */ /* 0x000ff60003800000 */
[----:B------:R-:W-:-:S05]  /*6fc0*/  @P0 BRA `(.L_x_250) ;  /* 0x0000011000000947 */ /* 0x000fca0003800000 */
[----:B-1----:R-:W-:Y:S01]  /*6fd0*/  IADD3 R2, P0, R6, 0x40, RZ ;  /* 0x0000004006027810 */ /* 0x002fe20007f1e0ff */
        /* <DEDUP_REMOVED lines=16> */
.L_x_250:
[----:B------:R-:W-:Y:S05]  /*70e0*/  BSYNC B0 ;  /* 0x0000000000007941 */ /* 0x000fea0003800000 */
.L_x_249:
[C---:B------:R-:W-:Y:S02]  /*70f0*/  ISETP.GT.AND P0, PT, R36.reuse, R128, PT ;  /* 0x000000802400720c */ /* 0x040fe40003f04270 */
[----:B------:R-:W-:Y:S11]  /*7100*/  IADD3 R36, R36, -0x1, RZ ;  /* 0xffffffff24247810 */ /* 0x000ff60007ffe0ff */
[----:B-1----:R-:W-:Y:S01]  /*7110*/  @P0 SHF.R.S32.HI R5, RZ, 0x1f, R36 ;  /* 0x0000001fff050819 */ /* 0x002fe20000011424 */
[----:B------:R-:W-:Y:S02]  /*7120*/  @P0 IMAD R4, R172, R36, RZ ;  /* 0x00000024ac040224 */ /* 0x000fe400078e02ff */
[----:B------:R-:W-:Y:S02]  /*7130*/  @P0 IMAD.MOV.U32 R2, RZ, RZ, R116 ;  /* 0x000000ffff020224 */ /* 0x000fe400078e0074 */
[----:B------:R-:W-:Y:S02]  /*7140*/  @P0 IMAD.MOV.U32 R3, RZ, RZ, R115 ;  /* 0x000000ffff030224 */ /* 0x000fe400078e0073 */
[-C--:B------:R-:W-:Y:S02]  /*7150*/  @P0 IMAD R4, R5, R148.reuse, R4 ;  /* 0x0000009405040224 */ /* 0x080fe400078e0204 */
[----:B------:R-:W-:Y:S04]  /*7160*/  @P0 IMAD.WIDE.U32 R2, R36, R148, R2 ;  /* 0x0000009424020225 */ /* 0x000fe800078e0002 */
[----:B------:R-:W-:Y:S01]  /*7170*/  @P0 IMAD.IADD R3, R3, 0x1, R4 ;  /* 0x0000000103030824 */ /* 0x000fe200078e0204 */
[C---:B------:R-:W-:Y:S04]  /*7180*/  @P0 LEA R8, P1, R2.reuse, c[0x0][0x220], 0x1 ;  /* 0x0000880002080a11 */ /* 0x040fe800078208ff */
[----:B------:R-:W-:Y:S02]  /*7190*/  @P0 LEA.HI.X R9, R2, c[0x0][0x224], R3, 0x1, P1 ;  /* 0x0000890002090a11 */ /* 0x000fe400008f0c03 */
[----:B------:R-:W-:Y:S03]  /*71a0*/  @P0 IADD3 R6, P1, R8, R155, RZ ;  /* 0x0000009b08060210 */ /* 0x000fe60007f3e0ff */
[----:B------:R-:W-:Y:S01]  /*71b0*/  @!PT LDS RZ, [RZ] ;  /* 0x00000000fffff984 */ /* 0x000fe20000000800 */
[----:B------:R-:W-:Y:S01]  /*71c0*/  @!PT LDS RZ, [RZ] ;  /* 0x00000000fffff984 */ /* 0x000fe20000000800 */
[----:B------:R-:W-:Y:S01]  /*71d0*/  @!PT LDS RZ, [RZ] ;  /* 0x00000000fffff984 */ /* 0x000fe20000000800 */
[----:B------:R1:W-:Y:S01]  /*71e0*/  @P0 LDGSTS.E.BYPASS.LTC128B.128 [R216+0x2900], [R8.64], !P5 ;  /* 0x0290000008d80fae */ /* 0x0003e2000e901d48 */
[----:B------:R-:W-:Y:S02]  /*71f0*/  @P0 IADD3.X R7, R9, R139, RZ, P1, !PT ;  /* 0x0000008b09070210 */ /* 0x000fe40000ffe4ff */
[-C--:B------:R-:W-:Y:S03]  /*7200*/  @P0 IADD3 R4, P1, R6, R155.reuse, RZ ;  /* 0x0000009b06040210 */ /* 0x080fe60007f3e0ff */
[----:B------:R1:W-:Y:S02]  /*7210*/  @P0 LDGSTS.E.BYPASS.LTC128B.128 [R216+0x3100], [R6.64], !P5 ;  /* 0x0310000006d80fae */ /* 0x0003e4000e901d48 */
[--C-:B------:R-:W-:Y:S01]  /*7220*/  @P0 IMAD.X R5, R7, 0x1, R139.reuse, P1 ;  /* 0x0000000107050824 */ /* 0x100fe200008e068b */
[-C--:B------:R-:W-:Y:S04]  /*7230*/  @P0 IADD3 R2, P1, R4, R155.reuse, RZ ;  /* 0x0000009b04020210 */ /* 0x080fe80007f3e0ff */
[----:B------:R1:W-:Y:S01]  /*7240*/  @P0 LDGSTS.E.BYPASS.LTC128B.128 [R216+0x3900], [R4.64], !P5 ;  /* 0x0390000004d80fae */ /* 0x0003e2000e901d48 */
[----:B------:R-:W-:Y:S01]  /*7250*/  @P0 IMAD.X R3, R5, 0x1, R139, P1 ;  /* 0x0000000105030824 */ /* 0x000fe200008e068b */
[----:B------:R-:W-:Y:S04]  /*7260*/  @P0 IADD3 R10, P1, R2, R155, RZ ;  /* 0x0000009b020a0210 */ /* 0x000fe80007f3e0ff */
[----:B------:R1:W-:Y:S01]  /*7270*/  @P0 LDGSTS.E.BYPASS.LTC128B.128 [R216+0x4100], [R2.64], !P5 ;  /* 0x0410000002d80fae */ /* 0x0003e2000e901d48 */
[----:B------:R-:W-:Y:S05]  /*7280*/  @P0 IADD3.X R11, R3, R139, RZ, P1, !PT ;  /* 0x0000008b030b0210 */ /* 0x000fea0000ffe4ff */
[----:B------:R1:W-:Y:S04]  /*7290*/  @P0 LDGSTS.E.BYPASS.LTC128B.128 [R216+0x4900], [R10.64], !P5 ;  /* 0x049000000ad80fae */ /* 0x0003e8000e901d48 */
[----:B------:R-:W0:Y:S01]  /*72a0*/  LDGDEPBAR ;  /* 0x00000000000079af */ /* 0x000e220000000000 */
[----:B------:R-:W-:-:S05]  /*72b0*/  @P0 BRA `(.L_x_251) ;  /* 0xffffb9d000000947 */ /* 0x000fca000383ffff */
[----:B------:R-:W-:Y:S01]  /*72c0*/  WARPSYNC 0xffffffff ;  /* 0xffffffff00007948 */ /* 0x000fe20003800000 */
[----:B------:R-:W-:Y:S06]  /*72d0*/  BAR.SYNC.DEFER_BLOCKING 0x0 ;  /* 0x0000000000007b1d */ /* 0x000fec0000010000 */
.L_x_216:
[----:B------:R-:W-:Y:S01]  /*72e0*/  ISETP.GE.AND P0, PT, R173, 0x1, PT ;  /* 0x00000001ad00780c */ /* 0x000fe20003f06270 */
[----:B------:R-:W-:Y:S01]  /*72f0*/  BSSY B0, `(.L_x_252) ;  /* 0x0000020000007945 */ /* 0x000fe20003800000 */
[----:B-1----:R-:W-:Y:S01]  /*7300*/  IMAD.IADD R9, R161, 0x1, R162 ;  /* 0x00000001a1097824 */ /* 0x002fe200078e02a2 */
[----:B------:R-:W-:-:S10]  /*7310*/  MOV R0, RZ ;  /* 0x000000ff00007202 */ /* 0x000fd40000000f00 */
[----:B------:R-:W-:Y:S05]  /*7320*/  @!P0 BRA `(.L_x_253) ;  /* 0x000001c000008947 */ /* 0x000fea0003800000 */
[----:B------:R-:W-:Y:S01]  /*7330*/  IABS R2, R136 ;  /* 0x0000008800027213 */ /* 0x000fe20000000000 */
[----:B------:R-:W-:Y:S01]  /*7340*/  IMAD.MOV.U32 R4, RZ, RZ, RZ ;  /* 0x000000ffff047224 */ /* 0x000fe200078e00ff */
[----:B------:R-:W-:Y:S02]  /*7350*/  IADD3 R6, R153, -0x1, R136 ;  /* 0xffffffff99067810 */ /* 0x000fe40007ffe088 */
[----:B------:R-:W1:Y:S02]  /*7360*/  I2F.RP R0, R2 ;  /* 0x0000000200007306 */ /* 0x000e640000209400 */
[----:B------:R-:W-:-:S06]  /*7370*/  IABS R8, R6 ;  /* 0x0000000600087213 */ /* 0x000fcc0000000000 */
[----:B-1----:R-:W1:Y:S02]  /*7380*/  MUFU.RCP R0, R0 ;  /* 0x0000000000007308 */ /* 0x002e640000001000 */
[----:B-1----:R-:W-:-:S06]  /*7390*/  IADD3 R0, R0, 0xffffffe, RZ ;  /* 0x0ffffffe00007810 */ /* 0x002fcc0007ffe0ff */
[----:B------:R-:W1:Y:S02]  /*73a0*/  F2I.FTZ.U32.TRUNC.NTZ R5, R0 ;  /* 0x0000000000057305 */ /* 0x000e64000021f000 */
        /* <DEDUP_REMOVED lines=20> */
.L_x_253:
[----:B------:R-:W-:Y:S05]  /*74f0*/  BSYNC B0 ;  /* 0x0000000000007941 */ /* 0x000fea0003800000 */
.L_x_252:
[----:B------:R-:W2:Y:S01]  /*7500*/  LDL R2, [R1+0x4c] ;  /* 0x00004c0001027983 */ /* 0x000ea20000100800 */
[----:B------:R-:W-:Y:S01]  /*7510*/  MOV R26, RZ ;  /* 0x000000ff001a7202 */ /* 0x000fe20000000f00 */
[----:B------:R-:W-:Y:S01]  /*7520*/  CS2R R34, SRZ ;  /* 0x0000000000227805 */ /* 0x000fe2000001ff00 */
[----:B------:R-:W-:Y:S01]  /*7530*/  IMAD.MOV.U32 R31, RZ, RZ, RZ ;  /* 0x000000ffff1f7224 */ /* 0x000fe200078e00ff */
        /* <DEDUP_REMOVED lines=32> */
[----:B--2---:R-:W-:-:S04]  /*7740*/  IMAD R3, R2, R0, RZ ;  /* 0x0000000002037224 */ /* 0x004fc800078e02ff */
[--C-:B------:R-:W-:Y:S01]  /*7750*/  IMAD.IADD R2, R3, 0x1, R0.reuse ;  /* 0x0000000103027824 */ /* 0x100fe200078e0200 */
[----:B------:R1:W-:Y:S01]  /*7760*/  STL [R1+0x28], R3 ;  /* 0x0000280301007387 */ /* 0x0003e20000100800 */
[----:B------:R-:W-:-:S03]  /*7770*/  PRMT R0, RZ, 0x7610, R0 ;  /* 0x00007610ff007816 */ /* 0x000fc60000000000 */
[----:B------:R-:W-:-:S04]  /*7780*/  IMNMX R242, R153, R2, PT ;  /* 0x0000000299f27217 */ /* 0x000fc80003800200 */
[----:B------:R-:W-:-:S13]  /*7790*/  ISETP.GT.AND P0, PT, R242, R3, PT ;  /* 0x00000003f200720c */ /* 0x000fda0003f04270 */
[----:B------:R-:W-:Y:S05]  /*77a0*/  @!P0 BRA `(.L_x_254) ;  /* 0x0000c20000008947 */ /* 0x000fea0003800000 */
[----:B------:R-:W2:Y:S04]  /*77b0*/  LDL R16, [R1+0x10] ;  /* 0x0000100001107983 */ /* 0x000ea80000100800 */
[----:B------:R-:W3:Y:S01]  /*77c0*/  LDL R18, [R1+0x34] ;  /* 0x0000340001127983 */ /* 0x000ee20000100800 */
[----:B------:R-:W-:-:S03]  /*77d0*/  ISETP.NE.U32.AND P0, PT, RZ, c[0x0][0x340], PT ;  /* 0x0000d000ff007a0c */ /* 0x000fc60003f05070 */
[----:B------:R-:W4:Y:S01]  /*77e0*/  LDL R17, [R1+0x40] ;  /* 0x0000400001117983 */ /* 0x000f220000100800 */
[----:B------:R-:W-:-:S13]  /*77f0*/  ISETP.NE.AND.EX P2, PT, RZ, c[0x0][0x344], PT, P0 ;  /* 0x0000d100ff007a0c */ /* 0x000fda0003f45300 */
[----:B------:R-:W-:Y:S02]  /*7800*/  @P2 MOV R2, 0x4 ;  /* 0x0000000400022802 */ /* 0x000fe40000000f00 */
[----:B------:R-:W-:-:S04]  /*7810*/  MOV R0, c[0x0][0x2c4] ;  /* 0x0000b10000007a02 */ /* 0x000fc80000000f00 */
[----:B------:R-:W-:Y:S02]  /*7820*/  ISETP.NE.AND P1, PT, R0, 0x1, PT ;  /* 0x000000010000780c */ /* 0x000fe40003f25270 */
[----:B------:R-:W-:Y:S01]  /*7830*/  LEA R0, R166, R140, 0x4 ;  /* 0x0000008ca6007211 */ /* 0x000fe200078e20ff */
[----:B-12---:R-:W-:-:S05]  /*7840*/  @P2 IMAD.WIDE R2, R16, R2, c[0x0][0x340] ;  /* 0x0000d00010022625 */ /* 0x006fca00078e0202 */
[----:B------:R1:W2:Y:S01]  /*7850*/  @P2 LDG.E R13, [R2.64] ;  /* 0x00000008020d2981 */ /* 0x0002a2000c1e1900 */
[----:B---3--:R-:W-:-:S04]  /*7860*/  IMAD R12, R18, 0x80, R0 ;  /* 0x00000080120c7824 */ /* 0x008fc800078e0200 */
[----:B------:R-:W-:Y:S01]  /*7870*/  @P1 IMAD.HI.U32 R5, R12, c[0x0][0x2c8], RZ ;  /* 0x0000b2000c051a27 */ /* 0x000fe200078e00ff */
[----:B------:R-:W-:Y:S02]  /*7880*/  MOV R0, R12 ;  /* 0x0000000c00007202 */ /* 0x000fe40000000f00 */
[----:B------:R-:W-:Y:S02]  /*7890*/  MOV R6, R134 ;  /* 0x0000008600067202 */ /* 0x000fe40000000f00 */
[----:B------:R-:W-:Y:S01]  /*78a0*/  @P1 SHF.R.U32.HI R0, RZ, c[0x0][0x2cc], R5 ;  /* 0x0000b300ff001a19 */ /* 0x000fe20000011605 */
[----:B------:R-:W-:Y:S01]  /*78b0*/  IMAD.MOV.U32 R7, RZ, RZ, R135 ;  /* 0x000000ffff077224 */ /* 0x000fe200078e0087 */
[----:B-1----:R-:W-:Y:S02]  /*78c0*/  SHF.R.S32.HI R3, RZ, 0x1f, R160 ;  /* 0x0000001fff037819 */ /* 0x002fe400000114a0 */
[----:B------:R-:W-:-:S03]  /*78d0*/  IADD3 R2, P0, R140, R9, RZ ;  /* 0x000000098c027210 */ /* 0x000fc60007f1e0ff */
[----:B------:R-:W-:Y:S01]  /*78e0*/  IMAD R4, R3, c[0x0][0x178], RZ ;  /* 0x00005e0003047a24 */ /* 0x000fe200078e02ff */
[----:B------:R-:W-:-:S03]  /*78f0*/  LEA.HI.X.SX32 R3, R9, R186, 0x1, P0 ;  /* 0x000000ba09037211 */ /* 0x000fc600000f0eff */
[C---:B------:R-:W-:Y:S02]  /*7900*/  IMAD R8, R160.reuse, c[0x0][0x17c], R4 ;  /* 0x00005f00a0087a24 */ /* 0x040fe400078e0204 */
[----:B------:R-:W-:Y:S01]  /*7910*/  IMAD.WIDE.U32 R4, R160, c[0x0][0x178], RZ ;  /* 0x00005e00a0047a25 */ /* 0x000fe200078e00ff */
[----:B------:R-:W-:-:S03]  /*7920*/  ISETP.NE.U32.AND P0, PT, RZ, c[0x0][0x348], PT ;  /* 0x0000d200ff007a0c */ /* 0x000fc60003f05070 */
[C---:B------:R-:W-:Y:S02]  /*7930*/  IMAD R15, R3.reuse, c[0x0][0x1e0], RZ ;  /* 0x00007800030f7a24 */ /* 0x040fe400078e02ff */
[----:B------:R-:W-:Y:S01]  /*7940*/  IMAD R14, R3, c[0x0][0x208], RZ ;  /* 0x00008200030e7a24 */ /* 0x000fe200078e02ff */
[----:B------:R-:W-:Y:S01]  /*7950*/  IADD3 R3, R5, R8, RZ ;  /* 0x0000000805037210 */ /* 0x000fe20007ffe0ff */
[----:B------:R-:W-:Y:S01]  /*7960*/  IMAD.WIDE.U32 R10, R2, c[0x0][0x1e0], R6 ;  /* 0x00007800020a7a25 */ /* 0x000fe200078e0006 */
[----:B------:R-:W-:-:S03]  /*7970*/  ISETP.NE.AND.EX P0, PT, RZ, c[0x0][0x34c], PT, P0 ;  /* 0x0000d300ff007a0c */ /* 0x000fc60003f05300 */
[----:B------:R-:W-:-:S04]  /*7980*/  IMAD.WIDE.U32 R8, R2, c[0x0][0x208], R6 ;  /* 0x0000820002087a25 */ /* 0x000fc800078e0006 */
[C---:B------:R-:W-:Y:S02]  /*7990*/  IMAD R6, R2.reuse, c[0x0][0x1e4], R15 ;  /* 0x0000790002067a24 */ /* 0x040fe400078e020f */
[----:B------:R-:W-:Y:S01]  /*79a0*/  IMAD R5, R2, c[0x0][0x20c], R14 ;  /* 0x0000830002057a24 */ /* 0x000fe200078e020e */
[----:B------:R-:W-:Y:S02]  /*79b0*/  MOV R2, R4 ;  /* 0x0000000400027202 */ /* 0x000fe40000000f00 */
[----:B------:R-:W-:Y:S01]  /*79c0*/  SEL R4, R138, RZ, !P0 ;  /* 0x000000ff8a047207 */ /* 0x000fe20004000000 */
[----:B------:R-:W-:Y:S01]  /*79d0*/  IMAD.IADD R7, R11, 0x1, R6 ;  /* 0x000000010b077824 */ /* 0x000fe200078e0206 */
[----:B------:R-:W-:Y:S01]  /*79e0*/  IADD3 R5, R9, R5, RZ ;  /* 0x0000000509057210 */ /* 0x000fe20007ffe0ff */
[----:B----4-:R-:W-:Y:S01]  /*79f0*/  IMAD.WIDE.U32 R2, R17, c[0x0][0x1b8], R2 ;  /* 0x00006e0011027a25 */ /* 0x010fe200078e0002 */
[----:B------:R-:W-:Y:S02]  /*7a00*/  SEL R9, R16, RZ, !P0 ;  /* 0x000000ff10097207 */ /* 0x000fe40004000000 */
[----:B------:R-:W-:Y:S01]  /*7a10*/  MOV R6, R10 ;  /* 0x0000000a00067202 */ /* 0x000fe20000000f00 */
[----:B------:R-:W-:-:S02]  /*7a20*/  IMAD R11, R4, c[0x0][0x1c0], RZ ;  /* 0x00007000040b7a24 */ /* 0x000fc400078e02ff */
[----:B------:R-:W-:Y:S02]  /*7a30*/  IMAD R3, R17, c[0x0][0x1bc], R3 ;  /* 0x00006f0011037a24 */ /* 0x000fe400078e0203 */
[----:B------:R-:W-:Y:S02]  /*7a40*/  IMAD.MOV.U32 R4, RZ, RZ, R8 ;  /* 0x000000ffff047224 */ /* 0x000fe400078e0008 */
[C---:B------:R-:W-:Y:S02]  /*7a50*/  IMAD R14, R9.reuse, c[0x0][0x1c4], R11 ;  /* 0x00007100090e7a24 */ /* 0x040fe400078e020b */
[----:B------:R-:W-:Y:S01]  /*7a60*/  IMAD.WIDE.U32 R8, R9, c[0x0][0x1c0], R2 ;  /* 0x0000700009087a25 */ /* 0x000fe200078e0002 */
[----:B------:R-:W-:-:S03]  /*7a70*/  IADD3 R10, -R0, RZ, RZ ;  /* 0x000000ff000a7210 */ /* 0x000fc60007ffe1ff */
[----:B------:R-:W-:Y:S01]  /*7a80*/  IMAD.WIDE.U32 R2, R17, c[0x0][0x1e8], R6 ;  /* 0x00007a0011027a25 */ /* 0x000fe200078e0006 */
[----:B------:R-:W-:-:S03]  /*7a90*/  SHF.R.S32.HI R11, RZ, 0x1f, R0 ;  /* 0x0000001fff0b7819 */ /* 0x000fc60000011400 */
[----:B------:R-:W-:Y:S01]  /*7aa0*/  IMAD.WIDE.U32 R6, R17, c[0x0][0x210], R4 ;  /* 0x0000840011067a25 */ /* 0x000fe200078e0004 */
[----:B------:R-:W-:-:S03]  /*7ab0*/  MOV R4, R2 ;  /* 0x0000000200047202 */ /* 0x000fc60000000f00 */
[----:B------:R-:W-:Y:S01]  /*7ac0*/  IMAD R5, R17, c[0x0][0x1ec], R3 ;  /* 0x00007b0011057a24 */ /* 0x000fe200078e0203 */
[----:B------:R-:W-:Y:S01]  /*7ad0*/  IADD3 R3, R9, R14, RZ ;  /* 0x0000000e09037210 */ /* 0x000fe20007ffe0ff */
[----:B------:R-:W-:Y:S02]  /*7ae0*/  IMAD R9, R10, c[0x0][0x2c4], R12 ;  /* 0x0000b1000a097a24 */ /* 0x000fe400078e020c */
[----:B------:R-:W-:Y:S02]  /*7af0*/  IMAD R10, R11, c[0x0][0x1b0], RZ ;  /* 0x00006c000b0a7a24 */ /* 0x000fe400078e02ff */
[----:B------:R-:W-:Y:S01]  /*7b00*/  IMAD.MOV.U32 R2, RZ, RZ, R8 ;  /* 0x000000ffff027224 */ /* 0x000fe200078e0008 */
[----:B------:R-:W-:Y:S01]  /*7b10*/  ISETP.NE.U32.AND P0, PT, RZ, c[0x0][0x350], PT ;  /* 0x0000d400ff007a0c */ /* 0x000fe20003f05070 */
[C---:B------:R-:W-:Y:S01]  /*7b20*/  IMAD R10, R0.reuse, c[0x0][0x1b4], R10 ;  /* 0x00006d00000a7a24 */ /* 0x040fe200078e020a */
[----:B------:R-:W-:Y:S01]  /*7b30*/  SHF.R.S32.HI R8, RZ, 0x1f, R9 ;  /* 0x0000001fff087819 */ /* 0x000fe20000011409 */
[----:B------:R-:W-:Y:S01]  /*7b40*/  IMAD.WIDE.U32 R2, R0, c[0x0][0x1b0], R2 ;  /* 0x00006c0000027a25 */ /* 0x000fe200078e0002 */
[----:B------:R-:W-:-:S04]  /*7b50*/  ISETP.NE.AND.EX P0, PT, RZ, c[0x0][0x354], PT, P0 ;  /* 0x0000d500ff007a0c */ /* 0x000fc80003f05300 */
[----:B------:R-:W-:Y:S01]  /*7b60*/  IADD3 R3, R3, R10, RZ ;  /* 0x0000000a03037210 */ /* 0x000fe20007ffe0ff */
[----:B------:R-:W-:Y:S02]  /*7b70*/  IMAD R10, R8, c[0x0][0x1a8], RZ ;  /* 0x00006a00080a7a24 */ /* 0x000fe400078e02ff */
[----:B------:R-:W-:Y:S02]  /*7b80*/  IMAD R7, R17, c[0x0][0x214], R7 ;  /* 0x0000850011077a24 */ /* 0x000fe400078e0207 */
[C---:B------:R-:W-:Y:S02]  /*7b90*/  IMAD R10, R9.reuse, c[0x0][0x1ac], R10 ;  /* 0x00006b00090a7a24 */ /* 0x040fe400078e020a */
[----:B------:R-:W-:-:S04]  /*7ba0*/  IMAD.WIDE.U32 R2, R9, c[0x0][0x1a8], R2 ;  /* 0x00006a0009027a25 */ /* 0x000fc800078e0002 */
[----:B------:R-:W-:Y:S01]  /*7bb0*/  IMAD.IADD R3, R3, 0x1, R10 ;  /* 0x0000000103037824 */ /* 0x000fe200078e020a */
[----:B------:R-:W-:Y:S02]  /*7bc0*/  IADD3 R111, R242, -0x1, RZ ;  /* 0xfffffffff26f7810 */ /* 0x000fe40007ffe0ff */
[----:B--2---:R-:W-:Y:S02]  /*7bd0*/  @P2 SHF.R.S32.HI R0, RZ, 0x1f, R13 ;  /* 0x0000001fff002819 */ /* 0x004fe4000001140d */
[----:B------:R-:W-:Y:S02]  /*7be0*/  @!P2 MOV R0, R138 ;  /* 0x0000008a0000a202 */ /* 0x000fe40000000f00 */
[----:B------:R-:W-:Y:S02]  /*7bf0*/  @!P2 MOV R13, R16 ;  /* 0x00000010000da202 */ /* 0x000fe40000000f00 */
[----:B------:R-:W-:Y:S02]  /*7c00*/  SEL R8, R0, RZ, !P0 ;  /* 0x000000ff00087207 */ /* 0x000fe40004000000 */
[----:B------:R-:W-:-:S03]  /*7c10*/  SEL R0, R13, RZ, !P0 ;  /* 0x000000ff0d007207 */ /* 0x000fc60004000000 */
[C---:B------:R-:W-:Y:S02]  /*7c20*/  IMAD R9, R8.reuse, c[0x0][0x1f0], RZ ;  /* 0x00007c0008097a24 */ /* 0x040fe400078e02ff */
[----:B------:R-:W-:Y:S02]  /*7c30*/  IMAD R8, R8, c[0x0][0x218], RZ ;  /* 0x0000860008087a24 */ /* 0x000fe400078e02ff */
[----:B------:R-:W-:Y:S01]  /*7c40*/  IMAD.WIDE.U32 R16, R0, c[0x0][0x1f0], R4 ;  /* 0x00007c0000107a25 */ /* 0x000fe200078e0004 */
[----:B------:R-:W-:-:S03]  /*7c50*/  LEA R5, P0, R2, c[0x0][0x160], 0x1 ;  /* 0x0000580002057a11 */ /* 0x000fc600078008ff */
[----:B------:R-:W-:-:S04]  /*7c60*/  IMAD.WIDE.U32 R14, R0, c[0x0][0x218], R6 ;  /* 0x00008600000e7a25 */ /* 0x000fc800078e0006 */
[C---:B------:R-:W-:Y:S02]  /*7c70*/  IMAD R6, R0.reuse, c[0x0][0x21c], R8 ;  /* 0x0000870000067a24 */ /* 0x040fe400078e0208 */
[----:B------:R-:W-:Y:S01]  /*7c80*/  IMAD R7, R0, c[0x0][0x1f4], R9 ;  /* 0x00007d0000077a24 */ /* 0x000fe200078e0209 */
[----:B------:R-:W-:Y:S02]  /*7c90*/  LEA.HI.X R4, R2, c[0x0][0x164], R3, 0x1, P0 ;  /* 0x0000590002047a11 */ /* 0x000fe400000f0c03 */
[----:B------:R-:W-:Y:S02]  /*7ca0*/  IADD3 R2, R15, R6, RZ ;  /* 0x000000060f027210 */ /* 0x000fe40007ffe0ff */
[----:B------:R-:W-:Y:S01]  /*7cb0*/  IADD3 R3, R17, R7, RZ ;  /* 0x0000000711037210 */ /* 0x000fe20007ffe0ff */
[----:B------:R1:W-:Y:S04]  /*7cc0*/  STL.64 [R1+0x20], R16 ;  /* 0x0000201001007387 */ /* 0x0003e80000100a00 */
[----:B------:R1:W-:Y:S04]  /*7cd0*/  STL.64 [R1+0x18], R14 ;  /* 0x0000180e01007387 */ /* 0x0003e80000100a00 */
[----:B------:R1:W-:Y:S04]  /*7ce0*/  STL [R1+0x2c], R2 ;  /* 0x00002c0201007387 */ /* 0x0003e80000100800 */
[----:B------:R1:W-:Y:S01]  /*7cf0*/  STL [R1+0x38], R3 ;  /* 0x0000380301007387 */ /* 0x0003e20000100800 */
[----:B------:R-:W-:-:S02]  /*7d00*/  ISETP.GE.AND P2, PT, R134, c[0x0][0x198], PT ;  /* 0x0000660086007a0c */ /* 0x000fc40003f46270 */
[----:B------:R-:W-:Y:S01]  /*7d10*/  LEA R0, R18, R140, 0x7 ;  /* 0x0000008c12007211 */ /* 0x000fe200078e38ff */
[----:B------:R-:W-:Y:S08]  /*7d20*/  BRA.DIV ~URZ, `(.L_x_255) ;  /* 0x0000fba27f007947 */ /* 0x000ff0000b800000 */
[----:B------:R2:W3:Y:S02]  /*7d30*/  SHFL.IDX PT, R6, R4, RZ, 0x181f ;  /* 0x00181fff04067589 */ /* 0x0004e400000e0000 */
.L_x_385:
[----:B------:R-:W-:Y:S05]  /*7d40*/  BRA.DIV ~URZ, `(.L_x_256) ;  /* 0x0000fbf27f007947 */ /* 0x000fea000b800000 */
[----:B-1----:R1:W4:Y:S02]  /*7d50*/  SHFL.IDX PT, R2, R5, RZ, 0x181f ;  /* 0x00181fff05027589 */ /* 0x00232400000e0000 */
.L_x_386:
[----:B------:R-:W-:Y:S01]  /*7d60*/  IMAD R13, R165, c[0x0][0x2c4], RZ ;  /* 0x0000b100a50d7a24 */ /* 0x000fe200078e02ff */
[----:B------:R-:W-:Y:S04]  /*7d70*/  BSSY B0, `(.L_x_257) ;  /* 0x0000009000007945 */ /* 0x000fe80003800000 */
[----:B------:R-:W-:-:S13]  /*7d80*/  ISETP.GE.AND P0, PT, R0, R13, PT ;  /* 0x0000000d0000720c */ /* 0x000fda0003f06270 */
[----:B------:R-:W-:Y:S05]  /*7d90*/  @P0 BRA `(.L_x_258) ;  /* 0x0000006000000947 */ /* 0x000fea0003800000 */
[----:B----4-:R-:W-:-:S04]  /*7da0*/  LEA R2, P0, R134, R2, 0x1 ;  /* 0x0000000286027211 */ /* 0x010fc800078008ff */
[----:B---3--:R-:W-:-:S05]  /*7db0*/  LEA.HI.X R3, R134, R6, R135, 0x1, P0 ;  /* 0x0000000686037211 */ /* 0x008fca00000f0c87 */
[----:B------:R-:W-:Y:S01]  /*7dc0*/  @!PT LDS RZ, [RZ] ;  /* 0x00000000fffff984 */ /* 0x000fe20000000800 */
[----:B------:R-:W-:Y:S01]  /*7dd0*/  @!PT LDS RZ, [RZ] ;  /* 0x00000000fffff984 */ /* 0x000fe20000000800 */
[----:B------:R-:W-:Y:S01]  /*7de0*/  @!PT LDS RZ, [RZ] ;  /* 0x00000000fffff984 */ /* 0x000fe20000000800 */
[----:B------:R3:W-:Y:S04]  /*7df0*/  LDGSTS.E.BYPASS.LTC128B.128 [R216+0x5100], [R2.64], !P2 ;  /* 0x0510000002d87fae */ /* 0x0007e8000d101d48 */
.L_x_258:
[----:B------:R-:W-:Y:S05]  /*7e00*/  BSYNC B0 ;  /* 0x0000000000007941 */ /* 0x000fea0003800000 */
.L_x_257:
[----:B------:R-:W-:Y:S05]  /*7e10*/  BRA.DIV ~URZ, `(.L_x_259) ;  /* 0x0000fb927f007947 */ /* 0x000fea000b800000 */
[----:B---3--:R3:W1:Y:S04]  /*7e20*/  SHFL.IDX PT, R6, R4, 0x1, 0x181f ;  /* 0x00381f0004067f89 */ /* 0x00866800000e0000 */
[----:B----4-:R3:W4:Y:S02]  /*7e30*/  SHFL.IDX PT, R2, R5, 0x1, 0x181f ;  /* 0x00381f0005027f89 */ /* 0x01072400000e0000 */
.L_x_387:
[----:B------:R-:W-:Y:S01]  /*7e40*/  IADD3 R3, R0, 0x10, RZ ;  /* 0x0000001000037810 */ /* 0x000fe20007ffe0ff */
[----:B------:R-:W-:Y:S03]  /*7e50*/  BSSY B0, `(.L_x_260) ;  /* 0x0000009000007945 */ /* 0x000fe60003800000 */
[----:B------:R-:W-:-:S13]  /*7e60*/  ISETP.GE.AND P0, PT, R3, R13, PT ;  /* 0x0000000d0300720c */ /* 0x000fda0003f06270 */
[----:B------:R-:W-:Y:S05]  /*7e70*/  @P0 BRA `(.L_x_261) ;  /* 0x0000006000000947 */ /* 0x000fea0003800000 */
[----:B----4-:R-:W-:-:S04]  /*7e80*/  LEA R2, P0, R134, R2, 0x1 ;  /* 0x0000000286027211 */ /* 0x010fc800078008ff */
[----:B-1----:R-:W-:-:S05]  /*7e90*/  LEA.HI.X R3, R134, R6, R135, 0x1, P0 ;  /* 0x0000000686037211 */ /* 0x002fca00000f0c87 */
[----:B------:R-:W-:Y:S01]  /*7ea0*/  @!PT LDS RZ, [RZ] ;  /* 0x00000000fffff984 */ /* 0x000fe20000000800 */
[----:B------:R-:W-:Y:S01]  /*7eb0*/  @!PT LDS RZ, [RZ] ;  /* 0x00000000fffff984 */ /* 0x000fe20000000800 */
[----:B------:R-:W-:Y:S01]  /*7ec0*/  @!PT LDS RZ, [RZ] ;  /* 0x00000000fffff984 */ /* 0x000fe20000000800 */
[----:B------:R1:W-:Y:S04]  /*7ed0*/  LDGSTS.E.BYPASS.LTC128B.128 [R216+0x5900], [R2.64], !P2 ;  /* 0x0590000002d87fae */ /* 0x0003e8000d101d48 */
.L_x_261:
[----:B------:R-:W-:Y:S05]  /*7ee0*/  BSYNC B0 ;  /* 0x0000000000007941 */ /* 0x000fea0003800000 */
.L_x_260:
[----:B------:R-:W-:Y:S05]  /*7ef0*/  BRA.DIV ~URZ, `(.L_x_262) ;  /* 0x0000fb827f007947 */ /* 0x000fea000b800000 */
[----:B-1----:R1:W2:Y:S02]  /*7f00*/  SHFL.IDX PT, R6, R4, 0x2, 0x181f ;  /* 0x00581f0004067f89 */ /* 0x0022a400000e0000 */
.L_x_388:
[----:B------:R-:W-:Y:S05]  /*7f10*/  BRA.DIV ~URZ, `(.L_x_263) ;  /* 0x0000fbd27f007947 */ /* 0x000fea000b800000 */
[----:B----4-:R4:W1:Y:S02]  /*7f20*/  SHFL.IDX PT, R2, R5, 0x2, 0x181f ;  /* 0x00581f0005027f89 */ /* 0x01086400000e0000 */
.L_x_389:
[----:B------:R-:W-:Y:S01]  /*7f30*/  IADD3 R3, R0, 0x20, RZ ;  /* 0x0000002000037810 */ /* 0x000fe20007ffe0ff */
[----:B------:R-:W-:Y:S03]  /*7f40*/  BSSY B0, `(.L_x_264) ;  /* 0x0000009000007945 */ /* 0x000fe60003800000 */
[----:B------:R-:W-:-:S13]  /*7f50*/  ISETP.GE.AND P0, PT, R3, R13, PT ;  /* 0x0000000d0300720c */ /* 0x000fda0003f06270 */
[----:B------:R-:W-:Y:S05]  /*7f60*/  @P0 BRA `(.L_x_265) ;  /* 0x0000006000000947 */ /* 0x000fea0003800000 */
[----:B-1----:R-:W-:-:S04]  /*7f70*/  LEA R2, P0, R134, R2, 0x1 ;  /* 0x0000000286027211 */ /* 0x002fc800078008ff */
[----:B--2---:R-:W-:-:S05]  /*7f80*/  LEA.HI.X R3, R134, R6, R135, 0x1, P0 ;  /* 0x0000000686037211 */ /* 0x004fca00000f0c87 */
[----:B------:R-:W-:Y:S01]  /*7f90*/  @!PT LDS RZ, [RZ] ;  /* 0x00000000fffff984 */ /* 0x000fe20000000800 */
[----:B------:R-:W-:Y:S01]  /*7fa0*/  @!PT LDS RZ, [RZ] ;  /* 0x00000000fffff984 */ /* 0x000fe20000000800 */
[----:B------:R-:W-:Y:S01]  /*7fb0*/  @!PT LDS RZ, [RZ] ;  /* 0x00000000fffff984 */ /* 0x000fe20000000800 */
[----:B------:R1:W-:Y:S04]  /*7fc0*/  LDGSTS.E.BYPASS.LTC128B.128 [R216+0x6100], [R2.64], !P2 ;  /* 0x0610000002d87fae */ /* 0x0003e8000d101d48 */
.L_x_265:
[----:B------:R-:W-:Y:S05]  /*7fd0*/  BSYNC B0 ;  /* 0x0000000000007941 */ /* 0x000fea0003800000 */
.L_x_264:
[----:B------:R-:W-:Y:S05]  /*7fe0*/  BRA.DIV ~URZ, `(.L_x_266) ;  /* 0x0000fb727f007947 */ /* 0x000fea000b800000 */
[----:B--2---:R2:W3:Y:S04]  /*7ff0*/  SHFL.IDX PT, R6, R4, 0x3, 0x181f ;  /* 0x00781f0004067f89 */ /* 0x0044e800000e0000 */
[----:B-1----:R2:W1:Y:S02]  /*8000*/  SHFL.IDX PT, R2, R5, 0x3, 0x181f ;  /* 0x00781f0005027f89 */ /* 0x00246400000e0000 */
.L_x_390:
[----:B------:R-:W-:Y:S01]  /*8010*/  IADD3 R3, R0, 0x30, RZ ;  /* 0x0000003000037810 */ /* 0x000fe20007ffe0ff */
[----:B------:R-:W-:Y:S03]  /*8020*/  BSSY B0, `(.L_x_267) ;  /* 0x0000009000007945 */ /* 0x000fe60003800000 */
[----:B------:R-:W-:-:S13]  /*8030*/  ISETP.GE.AND P0, PT, R3, R13, PT ;  /* 0x0000000d0300720c */ /* 0x000fda0003f06270 */
[----:B------:R-:W-:Y:S05]  /*8040*/  @P0 BRA `(.L_x_268) ;  /* 0x0000006000000947 */ /* 0x000fea0003800000 */
[----:B-1----:R-:W-:-:S04]  /*8050*/  LEA R2, P0, R134, R2, 0x1 ;  /* 0x0000000286027211 */ /* 0x002fc800078008ff */
[----:B---3--:R-:W-:-:S05]  /*8060*/  LEA.HI.X R3, R134, R6, R135, 0x1, P0 ;  /* 0x0000000686037211 */ /* 0x008fca00000f0c87 */
[----:B------:R-:W-:Y:S01]  /*8070*/  @!PT LDS RZ, [RZ] ;  /* 0x00000000fffff984 */ /* 0x000fe20000000800 */
[----:B------:R-:W-:Y:S01]  /*8080*/  @!PT LDS RZ, [RZ] ;  /* 0x00000000fffff984 */ /* 0x000fe20000000800 */
[----:B------:R-:W-:Y:S01]  /*8090*/  @!PT LDS RZ, [RZ] ;  /* 0x00000000fffff984 */ /* 0x000fe20000000800 */
[----:B------:R1:W-:Y:S04]  /*80a0*/  LDGSTS.E.BYPASS.LTC128B.128 [R216+0x6900], [R2.64], !P2 ;  /* 0x0690000002d87fae */ /* 0x0003e8000d101d48 */
.L_x_268:
[----:B------:R-:W-:Y:S05]  /*80b0*/  BSYNC B0 ;  /* 0x0000000000007941 */ /* 0x000fea0003800000 */
.L_x_267:
[----:B------:R-:W-:Y:S05]  /*80c0*/  BRA.DIV ~URZ, `(.L_x_269) ;  /* 0x0000fb627f007947 */ /* 0x000fea000b800000 */
[----:B---3--:R3:W2:Y:S02]  /*80d0*/  SHFL.IDX PT, R6, R4, 0x4, 0x181f ;  /* 0x00981f0004067f89 */ /* 0x0086a400000e0000 */
.L_x_391:
[----:B------:R-:W-:Y:S05]  /*80e0*/  BRA.DIV ~URZ, `(.L_x_270) ;  /* 0x0000fbb27f007947 */ /* 0x000fea000b800000 */
[----:B-1----:R1:W3:Y:S02]  /*80f0*/  SHFL.IDX PT, R2, R5, 0x4, 0x181f ;  /* 0x00981f0005027f89 */ /* 0x0022e400000e0000 */
.L_x_392:
[----:B------:R-:W-:Y:S01]  /*8100*/  IADD3 R3, R0, 0x40, RZ ;  /* 0x0000004000037810 */ /* 0x000fe20007ffe0ff */
[----:B------:R-:W-:Y:S03]  /*8110*/  BSSY B0, `(.L_x_271) ;  /* 0x0000009000007945 */ /* 0x000fe60003800000 */
[----:B------:R-:W-:-:S13]  /*8120*/  ISETP.GE.AND P0, PT, R3, R13, PT ;  /* 0x0000000d0300720c */ /* 0x000fda0003f06270 */
[----:B------:R-:W-:Y:S05]  /*8130*/  @P0 BRA `(.L_x_272) ;  /* 0x0000006000000947 */ /* 0x000fea0003800000 */
[----:B---3--:R-:W-:-:S04]  /*8140*/  LEA R2, P0, R134, R2, 0x1 ;  /* 0x0000000286027211 */ /* 0x008fc800078008ff */
[----:B--2---:R-:W-:-:S05]  /*8150*/  LEA.HI.X R3, R134, R6, R135, 0x1, P0 ;  /* 0x0000000686037211 */ /* 0x004fca00000f0c87 */
[----:B------:R-:W-:Y:S01]  /*8160*/  @!PT LDS RZ, [RZ] ;  /* 0x00000000fffff984 */ /* 0x000fe20000000800 */
[----:B------:R-:W-:Y:S01]  /*8170*/  @!PT LDS RZ, [RZ] ;  /* 0x00000000fffff984 */ /* 0x000fe20000000800 */
[----:B------:R-:W-:Y:S01]  /*8180*/  @!PT LDS RZ, [RZ] ;  /* 0x00000000fffff984 */ /* 0x000fe20000000800 */
[----:B------:R2:W-:Y:S04]  /*8190*/  LDGSTS.E.BYPASS.LTC128B.128 [R216+0x7100], [R2.64], !P2 ;  /* 0x0710000002d87fae */ /* 0x0005e8000d101d48 */
.L_x_272:
[----:B------:R-:W-:Y:S05]  /*81a0*/  BSYNC B0 ;  /* 0x0000000000007941 */ /* 0x000fea0003800000 */
.L_x_271:
[----:B------:R-:W-:Y:S05]  /*81b0*/  BRA.DIV ~URZ, `(.L_x_273) ;  /* 0x0000fb527f007947 */ /* 0x000fea000b800000 */
[----:B--2---:R2:W1:Y:S04]  /*81c0*/  SHFL.IDX PT, R6, R4, 0x5, 0x181f ;  /* 0x00b81f0004067f89 */ /* 0x00446800000e0000 */
[----:B---3--:R2:W3:Y:S02]  /*81d0*/  SHFL.IDX PT, R2, R5, 0x5, 0x181f ;  /* 0x00b81f0005027f89 */ /* 0x0084e400000e0000 */
.L_x_393:
[----:B------:R-:W-:Y:S01]  /*81e0*/  IADD3 R3, R0, 0x50, RZ ;  /* 0x0000005000037810 */ /* 0x000fe20007ffe0ff */
[----:B------:R-:W-:Y:S03]  /*81f0*/  BSSY B0, `(.L_x_274) ;  /* 0x0000009000007945 */ /* 0x000fe60003800000 */
[----:B------:R-:W-:-:S13]  /*8200*/  ISETP.GE.AND P0, PT, R3, R13, PT ;  /* 0x0000000d0300720c */ /* 0x000fda0003f06270 */
[----:B------:R-:W-:Y:S05]  /*8210*/  @P0 BRA `(.L_x_275) ;  /* 0x0000006000000947 */ /* 0x000fea0003800000 */
[----:B---3--:R-:W-:-:S04]  /*8220*/  LEA R2, P0, R134, R2, 0x1 ;  /* 0x0000000286027211 */ /* 0x008fc800078008ff */
[----:B-1----:R-:W-:-:S05]  /*8230*/  LEA.HI.X R3, R134, R6, R135, 0x1, P0 ;  /* 0x0000000686037211 */ /* 0x002fca00000f0c87 */
[----:B------:R-:W-:Y:S01]  /*8240*/  @!PT LDS RZ, [RZ] ;  /* 0x00000000fffff984 */ /* 0x000fe20000000800 */
[----:B------:R-:W-:Y:S01]  /*8250*/  @!PT LDS RZ, [RZ] ;  /* 0x00000000fffff984 */ /* 0x000fe20000000800 */
[----:B------:R-:W-:Y:S01]  /*8260*/  @!PT LDS RZ, [RZ] ;  /* 0x00000000fffff984 */ /* 0x000fe20000000800 */
[----:B------:R1:W-:Y:S04]  /*8270*/  LDGSTS.E.BYPASS.LTC128B.128 [R216+0x7900], [R2.64], !P2 ;  /* 0x0790000002d87fae */ /* 0x0003e8000d101d48 */
.L_x_275:
[----:B------:R-:W-:Y:S05]  /*8280*/  BSYNC B0 ;  /* 0x0000000000007941 */ /* 0x000fea0003800000 */
.L_x_274:
[----:B------:R-:W-:Y:S05]  /*8290*/  BRA.DIV ~URZ, `(.L_x_276) ;  /* 0x0000fb427f007947 */ /* 0x000fea000b800000 */
[----:B-1----:R1:W2:Y:S02]  /*82a0*/  SHFL.IDX PT, R6, R4, 0x6, 0x181f ;  /* 0x00d81f0004067f89 */ /* 0x0022a400000e0000 */
.L_x_394:
[----:B------:R-:W-:Y:S05]  /*82b0*/  BRA.DIV ~URZ, `(.L_x_277) ;  /* 0x0000fb927f007947 */ /* 0x000fea000b800000 */
[----:B---3--:R3:W1:Y:S02]  /*82c0*/  SHFL.IDX PT, R2, R5, 0x6, 0x181f ;  /* 0x00d81f0005027f89 */ /* 0x00866400000e0000 */
.L_x_395:
        /* <DEDUP_REMOVED lines=10> */
.L_x_279:
[----:B------:R-:W-:Y:S05]  /*8370*/  BSYNC B0 ;  /* 0x0000000000007941 */ /* 0x000fea0003800000 */
.L_x_278:
[----:B------:R-:W-:Y:S05]  /*8380*/  BRA.DIV ~URZ, `(.L_x_280) ;  /* 0x0000fb327f007947 */ /* 0x000fea000b800000 */
[----:B-12---:R-:W1:Y:S04]  /*8390*/  SHFL.IDX PT, R4, R4, 0x7, 0x181f ;  /* 0x00f81f0004047f89 */ /* 0x006e6800000e0000 */
[----:B------:R2:W3:Y:S02]  /*83a0*/  SHFL.IDX PT, R2, R5, 0x7, 0x181f ;  /* 0x00f81f0005027f89 */ /* 0x0004e400000e0000 */
.L_x_396:
[----:B------:R-:W-:-:S04]  /*83b0*/  IADD3 R0, R0, 0x70, RZ ;  /* 0x0000007000007810 */ /* 0x000fc80007ffe0ff */
[----:B------:R-:W-:-:S13]  /*83c0*/  ISETP.GE.AND P0, PT, R0, R13, PT ;  /* 0x0000000d0000720c */ /* 0x000fda0003f06270 */
[----:B---3--:R-:W-:-:S04]  /*83d0*/  @!P0 LEA R2, P1, R134, R2, 0x1 ;  /* 0x0000000286028211 */ /* 0x008fc800078208ff */
[C---:B-1----:R-:W-:Y:S02]  /*83e0*/  @!P0 LEA.HI.X R3, R134.reuse, R4, R135, 0x1, P1 ;  /* 0x0000000486038211 */ /* 0x042fe400008f0c87 */
[----:B------:R-:W-:-:S03]  /*83f0*/  ISETP.GE.AND P1, PT, R134, c[0x0][0x1d4], PT ;  /* 0x0000750086007a0c */ /* 0x000fc60003f26270 */
[----:B------:R-:W-:Y:S01]  /*8400*/  @!PT LDS RZ, [RZ] ;  /* 0x00000000fffff984 */ /* 0x000fe20000000800 */
[----:B------:R-:W-:Y:S01]  /*8410*/  @!PT LDS RZ, [RZ] ;  /* 0x00000000fffff984 */ /* 0x000fe20000000800 */
[----:B------:R-:W-:Y:S01]  /*8420*/  @!PT LDS RZ, [RZ] ;  /* 0x00000000fffff984 */ /* 0x000fe20000000800 */
[----:B------:R1:W-:Y:S04]  /*8430*/  @!P0 LDGSTS.E.BYPASS.LTC128B.128 [R216+0x8900], [R2.64], !P2 ;  /* 0x0890000002d88fae */ /* 0x0003e8000d101d48 */
[----:B------:R-:W0:Y:S01]  /*8440*/  LDGDEPBAR ;  /* 0x00000000000079af */ /* 0x000e220000000000 */
[----:B------:R-:W-:Y:S03]  /*8450*/  WARPSYNC 0xffffffff ;  /* 0xffffffff00007948 */ /* 0x000fe60003800000 */
[----:B--2-4-:R-:W2:Y:S04]  /*8460*/  LDL R5, [R1+0x38] ;  /* 0x0000380001057983 */ /* 0x014ea80000100800 */
[----:B------:R-:W3:Y:S01]  /*8470*/  LDL.64 R6, [R1+0x20] ;  /* 0x0000200001067983 */ /* 0x000ee20000100a00 */
[----:B------:R-:W-:Y:S01]  /*8480*/  IMAD.MOV.U32 R148, RZ, RZ, -0x50 ;  /* 0xffffffb0ff947424 */ /* 0x000fe200078e00ff */
[----:B------:R-:W-:Y:S01]  /*8490*/  SHF.R.S32.HI R48, RZ, 0x1f, R111 ;  /* 0x0000001fff307819 */ /* 0x000fe2000001146f */
[----:B-1----:R-:W-:Y:S01]  /*84a0*/  IMAD.WIDE.U32 R2, R111, c[0x0][0x1e0], RZ ;  /* 0x000078006f027a25 */ /* 0x002fe200078e00ff */
[----:B------:R-:W-:Y:S03]  /*84b0*/  BSSY B0, `(.L_x_281) ;  /* 0x0000032000007945 */ /* 0x000fe60003800000 */
[----:B------:R-:W-:-:S02]  /*84c0*/  IMAD R148, R242, R148, 0x50 ;  /* 0x00000050f2947424 */ /* 0x000fc400078e0294 */
[----:B------:R-:W-:Y:S02]  /*84d0*/  IMAD R0, R48, c[0x0][0x1e0], RZ ;  /* 0x0000780030007a24 */ /* 0x000fe400078e02ff */
[----:B------:R-:W-:Y:S01]  /*84e0*/  IMAD.MOV.U32 R149, RZ, RZ, c[0x0][0x1e0] ;  /* 0x00007800ff957624 */ /* 0x000fe200078e00ff */
[----:B------:R-:W-:Y:S01]  /*84f0*/  IADD3 R52, R148, R173, -R140 ;  /* 0x000000ad94347210 */ /* 0x000fe20007ffe88c */
[----:B------:R-:W-:Y:S02]  /*8500*/  IMAD R0, R111, c[0x0][0x1e4], R0 ;  /* 0x000079006f007a24 */ /* 0x000fe400078e0200 */
[----:B------:R-:W-:Y:S01]  /*8510*/  IMAD.MOV.U32 R153, RZ, RZ, c[0x0][0x1e4] ;  /* 0x00007900ff997624 */ /* 0x000fe200078e00ff */
[C---:B------:R-:W-:Y:S01]  /*8520*/  ISETP.GE.AND P3, PT, R52.reuse, 0x11, PT ;  /* 0x000000113400780c */ /* 0x040fe20003f66270 */
[----:B------:R-:W-:Y:S01]  /*8530*/  IMAD.IADD R0, R3, 0x1, R0 ;  /* 0x0000000103007824 */ /* 0x000fe200078e0200 */
[----:B------:R-:W-:Y:S01]  /*8540*/  BAR.SYNC.DEFER_BLOCKING 0x0 ;  /* 0x0000000000007b1d */ /* 0x000fe20000010000 */
[C---:B------:R-:W-:Y:S01]  /*8550*/  ISETP.GE.AND P2, PT, R52.reuse, 0x21, PT ;  /* 0x000000213400780c */ /* 0x040fe20003f46270 */
[----:B------:R-:W-:Y:S01]  /*8560*/  IMAD.SHL.U32 R9, R153, 0x20, RZ ;  /* 0x0000002099097824 */ /* 0x000fe200078e00ff */
[----:B------:R-:W-:-:S02]  /*8570*/  ISETP.GE.AND P0, PT, R52, 0x31, PT ;  /* 0x000000313400780c */ /* 0x000fc40003f06270 */
[----:B------:R-:W-:Y:S01]  /*8580*/  ISETP.GE.AND P6, PT, R52, 0x1, PT ;  /* 0x000000013400780c */ /* 0x000fe20003fc6270 */
[----:B--2---:R-:W-:Y:S02]  /*8590*/  IMAD.MOV.U32 R147, RZ, RZ, R5 ;  /* 0x000000ffff937224 */ /* 0x004fe400078e0005 */
[----:B---3--:R-:W-:Y:S02]  /*85a0*/  IMAD.MOV.U32 R146, RZ, RZ, R6 ;  /* 0x000000ffff927224 */ /* 0x008fe400078e0006 */
[----:B------:R-:W-:-:S04]  /*85b0*/  IMAD.WIDE.U32 R6, R149, 0x20, RZ ;  /* 0x0000002095067825 */ /* 0x000fc800078e00ff */
[----:B------:R-:W-:-:S04]  /*85c0*/  IMAD.WIDE.U32 R4, R2, 0x50, R146 ;  /* 0x0000005002047825 */ /* 0x000fc800078e0092 */
[----:B------:R-:W-:Y:S01]  /*85d0*/  IMAD R2, R0, 0x50, RZ ;  /* 0x0000005000027824 */ /* 0x000fe200078e02ff */
[----:B------:R-:W-:-:S03]  /*85e0*/  @P3 LEA R0, P4, R149, R4, 0x4 ;  /* 0x0000000495003211 */ /* 0x000fc600078820ff */
[----:B------:R-:W-:Y:S01]  /*85f0*/  IMAD.IADD R3, R5, 0x1, R2 ;  /* 0x0000000105037824 */ /* 0x000fe200078e0202 */
[----:B------:R-:W-:-:S04]  /*8600*/  @P3 LEA R14, P5, R0, c[0x0][0x1c8], 0x1 ;  /* 0x00007200000e3a11 */ /* 0x000fc800078a08ff */
[----:B------:R-:W-:Y:S02]  /*8610*/  @P3 LEA.HI.X R2, R149, R3, R153, 0x4, P4 ;  /* 0x0000000395023211 */ /* 0x000fe400020f2499 */
[----:B------:R-:W-:Y:S02]  /*8620*/  @P2 IADD3 R8, P4, R4, R6, RZ ;  /* 0x0000000604082210 */ /* 0x000fe40007f9e0ff */
[----:B------:R-:W-:Y:S01]  /*8630*/  @P3 LEA.HI.X R15, R0, c[0x0][0x1cc], R2, 0x1, P5 ;  /* 0x00007300000f3a11 */ /* 0x000fe200028f0c02 */
[----:B------:R-:W-:Y:S01]  /*8640*/  @P0 IMAD.MOV.U32 R2, RZ, RZ, R4 ;  /* 0x000000ffff020224 */ /* 0x000fe200078e0004 */
[----:B------:R-:W-:Y:S01]  /*8650*/  @P2 IADD3.X R0, R3, R7, R9, P4, !PT ;  /* 0x0000000703002210 */ /* 0x000fe200027fe409 */
[----:B------:R-:W-:Y:S01]  /*8660*/  @P0 IMAD R9, R153, 0x30, RZ ;  /* 0x0000003099090824 */ /* 0x000fe200078e02ff */
[----:B------:R-:W-:Y:S01]  /*8670*/  @P2 LEA R10, P4, R8, c[0x0][0x1c8], 0x1 ;  /* 0x00007200080a2a11 */ /* 0x000fe200078808ff */
[----:B------:R-:W-:Y:S01]  /*8680*/  @P0 IMAD.WIDE.U32 R6, R149, 0x30, R2 ;  /* 0x0000003095060825 */ /* 0x000fe200078e0002 */
[----:B------:R-:W-:-:S02]  /*8690*/  @P6 LEA R16, P5, R4, c[0x0][0x1c8], 0x1 ;  /* 0x0000720004106a11 */ /* 0x000fc400078a08ff */
[----:B------:R-:W-:Y:S01]  /*86a0*/  @P2 LEA.HI.X R11, R8, c[0x0][0x1cc], R0, 0x1, P4 ;  /* 0x00007300080b2a11 */ /* 0x000fe200020f0c00 */
[----:B------:R-:W-:Y:S01]  /*86b0*/  @P0 IMAD.IADD R0, R7, 0x1, R9 ;  /* 0x0000000107000824 */ /* 0x000fe200078e0209 */
[----:B------:R-:W-:Y:S02]  /*86c0*/  @P0 LEA R8, P4, R6, c[0x0][0x1c8], 0x1 ;  /* 0x0000720006080a11 */ /* 0x000fe400078808ff */
[----:B------:R-:W-:Y:S02]  /*86d0*/  @P6 LEA.HI.X R17, R4, c[0x0][0x1cc], R3, 0x1, P5 ;  /* 0x0000730004116a11 */ /* 0x000fe400028f0c03 */
[----:B------:R-:W-:-:S03]  /*86e0*/  @P0 LEA.HI.X R9, R6, c[0x0][0x1cc], R0, 0x1, P4 ;  /* 0x0000730006090a11 */ /* 0x000fc600020f0c00 */
[----:B------:R-:W-:Y:S01]  /*86f0*/  @!PT LDS RZ, [RZ] ;  /* 0x00000000fffff984 */ /* 0x000fe20000000800 */
[----:B------:R-:W-:Y:S01]  /*8700*/  @!PT LDS RZ, [RZ] ;  /* 0x00000000fffff984 */ /* 0x000fe20000000800 */
[----:B------:R-:W-:Y:S01]  /*8710*/  @!PT LDS RZ, [RZ] ;  /* 0x00000000fffff984 */ /* 0x000fe20000000800 */
[----:B------:R1:W-:Y:S04]  /*8720*/  @P6 LDGSTS.E.BYPASS.LTC128B.128 [R216+0x2900], [R16.64], !P1 ;  /* 0x0290000010d86fae */ /* 0x0003e8000c901d48 */
[----:B------:R1:W-:Y:S04]  /*8730*/  @P3 LDGSTS.E.BYPASS.LTC128B.128 [R216+0x3100], [R14.64], !P1 ;  /* 0x031000000ed83fae */ /* 0x0003e8000c901d48 */
[----:B------:R1:W-:Y:S04]  /*8740*/  @P2 LDGSTS.E.BYPASS.LTC128B.128 [R216+0x3900], [R10.64], !P1 ;  /* 0x039000000ad82fae */ /* 0x0003e8000c901d48 */
[----:B------:R1:W-:Y:S01]  /*8750*/  @P0 LDGSTS.E.BYPASS.LTC128B.128 [R216+0x4100], [R8.64], !P1 ;  /* 0x0410000008d80fae */ /* 0x0003e2000c901d48 */
[----:B------:R-:W-:-:S13]  /*8760*/  ISETP.GE.AND P0, PT, R52, 0x41, PT ;  /* 0x000000413400780c */ /* 0x000fda0003f06270 */
[----:B------:R-:W-:Y:S05]  /*8770*/  @!P0 BRA `(.L_x_282) ;  /* 0x0000005000008947 */ /* 0x000fea0003800000 */
[----:B------:R-:W-:-:S04]  /*8780*/  LEA R0, P0, R149, R4, 0x6 ;  /* 0x0000000495007211 */ /* 0x000fc800078030ff */
[----:B------:R-:W-:Y:S02]  /*8790*/  LEA.HI.X R3, R149, R3, R153, 0x6, P0 ;  /* 0x0000000395037211 */ /* 0x000fe400000f3499 */
[----:B------:R-:W-:-:S04]  /*87a0*/  LEA R2, P0, R0, c[0x0][0x1c8], 0x1 ;  /* 0x0000720000027a11 */ /* 0x000fc800078008ff */
[----:B------:R-:W-:-:S05]  /*87b0*/  LEA.HI.X R3, R0, c[0x0][0x1cc], R3, 0x1, P0 ;  /* 0x0000730000037a11 */ /* 0x000fca00000f0c03 */
[----:B------:R2:W-:Y:S04]  /*87c0*/  LDGSTS.E.BYPASS.LTC128B.128 [R216+0x4900], [R2.64], !P1 ;  /* 0x0490000002d87fae */ /* 0x0005e8000c901d48 */
.L_x_282:
[----:B------:R-:W-:Y:S05]  /*87d0*/  BSYNC B0 ;  /* 0x0000000000007941 */ /* 0x000fea0003800000 */
.L_x_281:
[----:B------:R-:W-:Y:S01]  /*87e0*/  ISETP.LT.AND P0, PT, RZ, c[0x0][0x27c], PT ;  /* 0x00009f00ff007a0c */ /* 0x000fe20003f01270 */
[----:B------:R-:W0:-:S12]  /*87f0*/  LDGDEPBAR ;  /* 0x00000000000079af */ /* 0x000e180000000000 */
[----:B------:R-:W-:Y:S05]  /*8800*/  @P0 BRA `(.L_x_283) ;  /* 0x0000002000000947 */ /* 0x000fea0003800000 */
[----:B------:R-:W-:-:S04]  /*8810*/  DEPBAR.LE SB0, 0x1 ;  /* 0x000080400000791a */ /* 0x000fc80000000000 */
[----:B------:R-:W-:Y:S05]  /*8820*/  BRA `(.L_x_284) ;  /* 0x0000344000007947 */ /* 0x000fea0003800000 */
.L_x_283:
[----:B------:R-:W3:Y:S01]  /*8830*/  LDL R26, [R1+0x34] ;  /* 0x00003400011a7983 */ /* 0x000ee20000100800 */
[----:B-----5:R-:W-:Y:S01]  /*8840*/  SHF.R.S32.HI R0, RZ, 0x1f, R137 ;  /* 0x0000001fff007819 */ /* 0x020fe20000011489 */
[----:B------:R-:W-:Y:S01]  /*8850*/  ULDC.U8 UR4, c[0x0][0x298] ;  /* 0x0000a60000047ab9 */ /* 0x000fe20000000000 */
[C---:B--2---:R-:W-:Y:S01]  /*8860*/  IMAD.WIDE.U32 R2, R137.reuse, c[0x0][0x280], RZ ;  /* 0x0000a00089027a25 */ /* 0x044fe200078e00ff */
[----:B-1----:R-:W1:Y:S01]  /*8870*/  S2R R9, SR_TID.X ;  /* 0x0000000000097919 */ /* 0x002e620000002100 */
[----:B------:R-:W-:Y:S01]  /*8880*/  ISETP.NE.AND P3, PT, RZ, UR4, PT ;  /* 0x00000004ff007c0c */ /* 0x000fe2000bf65270 */
[----:B------:R-:W-:Y:S01]  /*8890*/  BSSY B2, `(.L_x_284) ;  /* 0x000033d000027945 */ /* 0x000fe20003800000 */
[C---:B------:R-:W-:Y:S02]  /*88a0*/  IMAD R6, R0.reuse, c[0x0][0x280], RZ ;  /* 0x0000a00000067a24 */ /* 0x040fe400078e02ff */
[----:B------:R-:W-:Y:S02]  /*88b0*/  IMAD R0, R0, c[0x0][0x290], RZ ;  /* 0x0000a40000007a24 */ /* 0x000fe400078e02ff */
[C---:B------:R-:W-:Y:S01]  /*88c0*/  IMAD R8, R137.reuse, c[0x0][0x284], R6 ;  /* 0x0000a10089087a24 */ /* 0x040fe200078e0206 */
[----:B------:R-:W-:Y:S01]  /*88d0*/  LEA R6, P2, R2, c[0x0][0x270], 0x1 ;  /* 0x00009c0002067a11 */ /* 0x000fe200078408ff */
[----:B------:R-:W-:-:S04]  /*88e0*/  IMAD.WIDE.U32 R4, R137, c[0x0][0x290], RZ ;  /* 0x0000a40089047a25 */ /* 0x000fc800078e00ff */
[----:B------:R-:W-:Y:S01]  /*88f0*/  IMAD R0, R137, c[0x0][0x294], R0 ;  /* 0x0000a50089007a24 */ /* 0x000fe200078e0200 */
[----:B------:R-:W-:Y:S01]  /*8900*/  LEA R7, P0, R4, c[0x0][0x288], 0x1 ;  /* 0x0000a20004077a11 */ /* 0x000fe200078008ff */
[----:B------:R-:W-:Y:S02]  /*8910*/  IMAD.IADD R3, R8, 0x1, R3 ;  /* 0x0000000108037824 */ /* 0x000fe400078e0203 */
[----:B------:R-:W-:-:S03]  /*8920*/  IMAD.IADD R5, R0, 0x1, R5 ;  /* 0x0000000100057824 */ /* 0x000fc600078e0205 */
[----:B------:R-:W-:Y:S02]  /*8930*/  LEA.HI.X R0, R2, c[0x0][0x274], R3, 0x1, P2 ;  /* 0x00009d0002007a11 */ /* 0x000fe400010f0c03 */
[----:B------:R-:W-:Y:S02]  /*8940*/  LEA.HI.X R2, R4, c[0x0][0x28c], R5, 0x1, P0 ;  /* 0x0000a30004027a11 */ /* 0x000fe400000f0c05 */
[----:B-1----:R-:W-:-:S04]  /*8950*/  SHF.R.S32.HI R25, RZ, 0x1f, R9 ;  /* 0x0000001fff197819 */ /* 0x002fc80000011409 */
[----:B------:R-:W-:-:S04]  /*8960*/  LEA.HI R25, R25, R9, RZ, 0x2 ;  /* 0x0000000919197211 */ /* 0x000fc800078f10ff */
[----:B------:R-:W-:-:S04]  /*8970*/  SHF.R.S32.HI R25, RZ, 0x2, R25 ;  /* 0x00000002ff197819 */ /* 0x000fc80000011419 */
[----:B------:R-:W-:Y:S01]  /*8980*/  IADD3 R49, R25, 0x60, RZ ;  /* 0x0000006019317810 */ /* 0x000fe20007ffe0ff */
[----:B---3--:R-:W-:Y:S01]  /*8990*/  IMAD R3, R26, 0x80, R25 ;  /* 0x000000801a037824 */ /* 0x008fe200078e0219 */
[----:B------:R-:W-:Y:S05]  /*89a0*/  @!P3 BRA `(.L_x_285) ;  /* 0x000019000000b947 */ /* 0x000fea0003800000 */
[----:B------:R-:W-:Y:S01]  /*89b0*/  ISETP.GE.AND P0, PT, R3, R13, PT ;  /* 0x0000000d0300720c */ /* 0x000fe20003f06270 */
[----:B------:R-:W1:Y:S01]  /*89c0*/  SHFL.IDX PT, R11, R0, RZ, 0x1c1f ;  /* 0x001c1fff000b7589 */ /* 0x000e6200000e0000 */
[----:B------:R-:W-:Y:S01]  /*89d0*/  BSSY B0, `(.L_x_286) ;  /* 0x000001a000007945 */ /* 0x000fe20003800000 */
[----:B------:R-:W-:Y:S01]  /*89e0*/  CS2R R4, SRZ ;  /* 0x0000000000047805 */ /* 0x000fe2000001ff00 */
[----:B------:R-:W-:Y:S01]  /*89f0*/  CS2R R8, SRZ ;  /* 0x0000000000087805 */ /* 0x000fe2000001ff00 */
[----:B------:R-:W2:Y:S04]  /*8a00*/  SHFL.IDX PT, R10, R6, RZ, 0x1c1f ;  /* 0x001c1fff060a7589 */ /* 0x000ea800000e0000 */
[----:B------:R3:W4:Y:S04]  /*8a10*/  SHFL.IDX PT, R15, R2, RZ, 0x1c1f ;  /* 0x001c1fff020f7589 */ /* 0x00072800000e0000 */
[----:B------:R5:W1:Y:S01]  /*8a20*/  SHFL.IDX PT, R14, R7, RZ, 0x1c1f ;  /* 0x001c1fff070e7589 */ /* 0x000a6200000e0000 */
[----:B---3--:R-:W-:Y:S01]  /*8a30*/  CS2R R2, SRZ ;  /* 0x0000000000027805 */ /* 0x008fe2000001ff00 */
[----:B-----5:R-:W-:Y:S01]  /*8a40*/  CS2R R6, SRZ ;  /* 0x0000000000067805 */ /* 0x020fe2000001ff00 */
[----:B------:R-:W-:Y:S05]  /*8a50*/  @P0 BRA `(.L_x_287) ;  /* 0x0000011000000947 */ /* 0x000fea0003800000 */
[----:B-12-4-:R-:W-:Y:S01]  /*8a60*/  ISETP.GE.AND P2, PT, R28, c[0x0][0x27c], PT ;  /* 0x00009f001c007a0c */ /* 0x016fe20003f46270 */
[C---:B------:R-:W-:Y:S01]  /*8a70*/  IMAD.SHL.U32 R0, R30.reuse, 0x2, RZ ;  /* 0x000000021e007824 */ /* 0x040fe200078e00ff */
[----:B------:R-:W-:-:S02]  /*8a80*/  ISETP.GE.AND P0, PT, R30, c[0x0][0x27c], PT ;  /* 0x00009f001e007a0c */ /* 0x000fc40003f06270 */
[----:B------:R-:W-:-:S04]  /*8a90*/  SHF.R.S32.HI R2, RZ, 0x1f, R30 ;  /* 0x0000001fff027819 */ /* 0x000fc8000001141e */
[----:B------:R-:W-:-:S05]  /*8aa0*/  SHF.L.U64.HI R2, R30, 0x1, R2 ;  /* 0x000000011e027819 */ /* 0x000fca0000010202 */
[----:B------:R-:W-:Y:S02]  /*8ab0*/  @!P2 IMAD.WIDE R4, R28, 0x2, R10 ;  /* 0x000000021c04a825 */ /* 0x000fe400078e020a */
[-C--:B------:R-:W-:Y:S02]  /*8ac0*/  @!P0 IADD3 R16, P4, R10, R0.reuse, RZ ;  /* 0x000000000a108210 */ /* 0x080fe40007f9e0ff */
[----:B------:R-:W-:Y:S01]  /*8ad0*/  @!P0 IADD3 R10, P3, R14, R0, RZ ;  /* 0x000000000e0a8210 */ /* 0x000fe20007f7e0ff */
[----:B------:R1:W5:Y:S01]  /*8ae0*/  @!P2 LD.E.64 R8, [R4.64] ;  /* 0x000000080408a980 */ /* 0x000362000c101b00 */
[----:B------:R-:W-:-:S04]  /*8af0*/  @!P2 IMAD.WIDE R18, R28, 0x2, R14 ;  /* 0x000000021c12a825 */ /* 0x000fc800078e020e */
[--C-:B------:R-:W-:Y:S01]  /*8b00*/  @!P0 IMAD.X R17, R11, 0x1, R2.reuse, P4 ;  /* 0x000000010b118824 */ /* 0x100fe200020e0602 */
[----:B------:R2:W5:Y:S01]  /*8b10*/  @!P2 LD.E.64 R6, [R18.64] ;  /* 0x000000081206a980 */ /* 0x000562000c101b00 */
[----:B------:R-:W-:Y:S02]  /*8b20*/  @!P0 IMAD.X R11, R15, 0x1, R2, P3 ;  /* 0x000000010f0b8824 */ /* 0x000fe400018e0602 */
[----:B------:R-:W-:-:S06]  /*8b30*/  CS2R R2, SRZ ;  /* 0x0000000000027805 */ /* 0x000fcc000001ff00 */
[----:B------:R2:W5:Y:S01]  /*8b40*/  @!P0 LD.E.64 R2, [R10.64] ;  /* 0x000000080a028980 */ /* 0x000562000c101b00 */
[----:B-1----:R-:W-:-:S06]  /*8b50*/  CS2R R4, SRZ ;  /* 0x0000000000047805 */ /* 0x002fcc000001ff00 */
[----:B------:R2:W5:Y:S02]  /*8b60*/  @!P0 LD.E.64 R4, [R16.64] ;  /* 0x0000000810048980 */ /* 0x000564000c101b00 */
.L_x_287:
[----:B-12-4-:R-:W-:Y:S05]  /*8b70*/  BSYNC B0 ;  /* 0x0000000000007941 */ /* 0x016fea0003800000 */
.L_x_286:
[----:B-----5:R-:W-:Y:S01]  /*8b80*/  IMAD.MOV.U32 R18, RZ, RZ, R8 ;  /* 0x000000ffff127224 */ /* 0x020fe200078e0008 */
[--C-:B------:R-:W-:Y:S01]  /*8b90*/  SHF.R.U64 R0, R8, 0x10, R9.reuse ;  /* 0x0000001008007819 */ /* 0x100fe20000001209 */
[--C-:B------:R-:W-:Y:S01]  /*8ba0*/  IMAD.MOV.U32 R17, RZ, RZ, R9.reuse ;  /* 0x000000ffff117224 */ /* 0x100fe200078e0009 */
[----:B------:R-:W-:Y:S01]  /*8bb0*/  SHF.R.U32.HI R14, RZ, 0x10, R9 ;  /* 0x00000010ff0e7819 */ /* 0x000fe20000011609 */
[----:B------:R-:W-:Y:S01]  /*8bc0*/  IMAD.MOV.U32 R15, RZ, RZ, R5 ;  /* 0x000000ffff0f7224 */ /* 0x000fe200078e0005 */
[----:B------:R-:W-:Y:S01]  /*8bd0*/  PRMT R19, R0, 0x5410, R18 ;  /* 0x0000541000137816 */ /* 0x000fe20000000012 */
[----:B------:R-:W-:Y:S01]  /*8be0*/  IMAD R0, R26, -0x80, R13 ;  /* 0xffffff801a007824 */ /* 0x000fe200078e020d */
[----:B------:R-:W-:Y:S01]  /*8bf0*/  PRMT R20, R14, 0x5410, R17 ;  /* 0x000054100e147816 */ /* 0x000fe20000000011 */
[----:B------:R-:W-:Y:S01]  /*8c00*/  IMAD.MOV.U32 R16, RZ, RZ, R4 ;  /* 0x000000ffff107224 */ /* 0x000fe200078e0004 */
[----:B------:R-:W-:Y:S01]  /*8c10*/  SHF.R.U64 R12, R4, 0x10, R5 ;  /* 0x00000010040c7819 */ /* 0x000fe20000001205 */
[----:B------:R-:W-:Y:S01]  /*8c20*/  IMAD.MOV.U32 R11, RZ, RZ, R6 ;  /* 0x000000ffff0b7224 */ /* 0x000fe200078e0006 */
[----:B------:R-:W-:Y:S01]  /*8c30*/  IMNMX R17, R0, 0x80, PT ;  /* 0x0000008000117817 */ /* 0x000fe20003800200 */
[----:B------:R-:W-:Y:S01]  /*8c40*/  IMAD.MOV.U32 R10, RZ, RZ, R7 ;  /* 0x000000ffff0a7224 */ /* 0x000fe200078e0007 */
[----:B------:R-:W-:Y:S01]  /*8c50*/  SHF.R.U32.HI R9, RZ, 0x10, R5 ;  /* 0x00000010ff097819 */ /* 0x000fe20000011605 */
[----:B------:R-:W-:-:S04]  /*8c60*/  DEPBAR.LE SB0, 0x1 ;  /* 0x000080400000791a */ /* 0x000fc80000000000 */
[----:B------:R-:W-:Y:S01]  /*8c70*/  BAR.SYNC.DEFER_BLOCKING 0x0 ;  /* 0x0000000000007b1d */ /* 0x000fe20000010000 */
[----:B------:R-:W-:Y:S02]  /*8c80*/  ISETP.GE.AND P0, PT, R25, R17, PT ;  /* 0x000000111900720c */ /* 0x000fe40003f06270 */
[----:B------:R-:W-:Y:S01]  /*8c90*/  SHF.R.U64 R8, R6, 0x10, R7 ;  /* 0x0000001006087819 */ /* 0x000fe20000001207 */
[----:B------:R-:W-:Y:S01]  /*8ca0*/  IMAD.MOV.U32 R6, RZ, RZ, R3 ;  /* 0x000000ffff067224 */ /* 0x000fe200078e0003 */
[----:B------:R-:W-:Y:S01]  /*8cb0*/  SHF.R.U32.HI R5, RZ, 0x10, R7 ;  /* 0x00000010ff057819 */ /* 0x000fe20000011607 */
[----:B------:R-:W-:Y:S01]  /*8cc0*/  IMAD.MOV.U32 R7, RZ, RZ, R2 ;  /* 0x000000ffff077224 */ /* 0x000fe200078e0002 */
[--C-:B------:R-:W-:Y:S01]  /*8cd0*/  SHF.R.U64 R4, R2, 0x10, R3.reuse ;  /* 0x0000001002047819 */ /* 0x100fe20000001203 */
[----:B------:R-:W-:Y:S01]  /*8ce0*/  BSSY B1, `(.L_x_288) ;  /* 0x000005b000017945 */ /* 0x000fe20003800000 */
[----:B------:R-:W-:Y:S02]  /*8cf0*/  SHF.R.U32.HI R2, RZ, 0x10, R3 ;  /* 0x00000010ff027819 */ /* 0x000fe40000011603 */
[----:B------:R-:W-:-:S02]  /*8d00*/  PRMT R23, R12, 0x5410, R16 ;  /* 0x000054100c177816 */ /* 0x000fc40000000010 */
[----:B------:R-:W-:Y:S02]  /*8d10*/  PRMT R24, R9, 0x5410, R15 ;  /* 0x0000541009187816 */ /* 0x000fe4000000000f */
[----:B------:R-:W-:Y:S02]  /*8d20*/  PRMT R16, R11, 0x5410, R8 ;  /* 0x000054100b107816 */ /* 0x000fe40000000008 */
[----:B------:R-:W-:Y:S02]  /*8d30*/  PRMT R18, R5, 0x5410, R10 ;  /* 0x0000541005127816 */ /* 0x000fe4000000000a */
[----:B------:R-:W-:Y:S02]  /*8d40*/  PRMT R21, R7, 0x5410, R4 ;  /* 0x0000541007157816 */ /* 0x000fe40000000004 */
[----:B------:R-:W-:Y:S01]  /*8d50*/  PRMT R22, R2, 0x5410, R6 ;  /* 0x0000541002167816 */ /* 0x000fe20000000006 */
[----:B------:R-:W-:Y:S05]  /*8d60*/  @P0 BRA `(.L_x_289) ;  /* 0x0000052000000947 */ /* 0x000fea0003800000 */
[----:B------:R-:W-:Y:S01]  /*8d70*/  ISETP.GE.AND P0, PT, R28, c[0x0][0x27c], PT ;  /* 0x00009f001c007a0c */ /* 0x000fe20003f06270 */
[----:B------:R-:W-:-:S12]  /*8d80*/  BSSY B0, `(.L_x_290) ;  /* 0x0000028000007945 */ /* 0x000fd80003800000 */
[----:B------:R-:W-:Y:S05]  /*8d90*/  @P0 BRA `(.L_x_291) ;  /* 0x0000026000000947 */ /* 0x000fea0003800000 */
[----:B------:R-:W1:Y:S01]  /*8da0*/  LDS.128 R4, [R81+0x5000] ;  /* 0x0050000051047984 */ /* 0x000e620000000c00 */
[--C-:B------:R-:W-:Y:S02]  /*8db0*/  HADD2.F32 R9, -RZ, R16.reuse.H0_H0 ;  /* 0x20000010ff097230 */ /* 0x100fe40000004100 */
[----:B------:R-:W-:Y:S02]  /*8dc0*/  HADD2.F32 R0, -RZ, R16.H1_H1 ;  /* 0x30000010ff007230 */ /* 0x000fe40000004100 */
[--C-:B------:R-:W-:Y:S02]  /*8dd0*/  HADD2.F32 R3, -RZ, R19.reuse.H1_H1 ;  /* 0x30000013ff037230 */ /* 0x100fe40000004100 */
[----:B------:R-:W-:Y:S02]  /*8de0*/  HADD2.F32 R2, -RZ, R19.H0_H0 ;  /* 0x20000013ff027230 */ /* 0x000fe40000004100 */
[--C-:B-1----:R-:W-:Y:S02]  /*8df0*/  HADD2.F32 R10, -RZ, R4.reuse.H0_H0 ;  /* 0x20000004ff0a7230 */ /* 0x102fe40000004100 */
[----:B------:R-:W-:-:S02]  /*8e00*/  HADD2.F32 R8, -RZ, R4.H1_H1 ;  /* 0x30000004ff087230 */ /* 0x000fc40000004100 */
[--C-:B------:R-:W-:Y:S01]  /*8e10*/  HADD2.F32 R4, -RZ, R5.reuse.H0_H0 ;  /* 0x20000005ff047230 */ /* 0x100fe20000004100 */
[-C--:B------:R-:W-:Y:S01]  /*8e20*/  FMUL.FTZ R13, R10, R9.reuse ;  /* 0x000000090a0d7220 */ /* 0x080fe20000410000 */
[----:B------:R-:W-:Y:S01]  /*8e30*/  HADD2.F32 R5, -RZ, R5.H1_H1 ;  /* 0x30000005ff057230 */ /* 0x000fe20000004100 */
[----:B------:R-:W-:Y:S01]  /*8e40*/  FMUL.FTZ R14, R8, R9 ;  /* 0x00000009080e7220 */ /* 0x000fe20000410000 */
[--C-:B------:R-:W-:Y:S02]  /*8e50*/  HADD2.F32 R12, -RZ, R6.reuse.H0_H0 ;  /* 0x20000006ff0c7230 */ /* 0x100fe40000004100 */
[----:B------:R-:W-:Y:S01]  /*8e60*/  HADD2.F32 R11, -RZ, R6.H1_H1 ;  /* 0x30000006ff0b7230 */ /* 0x000fe20000004100 */
[-C--:B------:R-:W-:Y:S01]  /*8e70*/  FMUL.FTZ R9, R5, R0.reuse ;  /* 0x0000000005097220 */ /* 0x080fe20000410000 */
[--C-:B------:R-:W-:Y:S01]  /*8e80*/  HADD2.F32 R6, -RZ, R7.reuse.H0_H0 ;  /* 0x20000007ff067230 */ /* 0x100fe20000004100 */
[----:B------:R-:W-:Y:S01]  /*8e90*/  FMUL.FTZ R0, R4, R0 ;  /* 0x0000000004007220 */ /* 0x000fe20000410000 */
[----:B------:R-:W-:Y:S01]  /*8ea0*/  HADD2.F32 R7, -RZ, R7.H1_H1 ;  /* 0x30000007ff077230 */ /* 0x000fe20000004100 */
[----:B------:R-:W-:-:S02]  /*8eb0*/  FFMA.FTZ R15, R10, R3, -R14 ;  /* 0x000000030a0f7223 */ /* 0x000fc4000001080e */
[----:B------:R-:W-:Y:S01]  /*8ec0*/  FFMA.FTZ R14, R8, R3, R13 ;  /* 0x00000003080e7223 */ /* 0x000fe2000001000d */
[----:B------:R-:W-:Y:S01]  /*8ed0*/  HADD2.F32 R3, -RZ, R20.H1_H1 ;  /* 0x30000014ff037230 */ /* 0x000fe20000004100 */
[-C--:B------:R-:W-:Y:S01]  /*8ee0*/  FFMA.FTZ R13, R4, R2.reuse, -R9 ;  /* 0x00000002040d7223 */ /* 0x080fe20000010809 */
[--C-:B------:R-:W-:Y:S01]  /*8ef0*/  HADD2.F32 R4, -RZ, R18.reuse.H1_H1 ;  /* 0x30000012ff047230 */ /* 0x100fe20000004100 */
[----:B------:R-:W-:Y:S01]  /*8f00*/  FFMA.FTZ R10, R5, R2, R0 ;  /* 0x00000002050a7223 */ /* 0x000fe20000010000 */
[----:B------:R-:W-:Y:S02]  /*8f10*/  HADD2.F32 R0, -RZ, R18.H0_H0 ;  /* 0x20000012ff007230 */ /* 0x000fe40000004100 */
[----:B------:R-:W-:Y:S01]  /*8f20*/  HADD2.F32 R2, -RZ, R20.H0_H0 ;  /* 0x20000014ff027230 */ /* 0x000fe20000004100 */
[----:B------:R-:W-:Y:S02]  /*8f30*/  FMUL.FTZ R9, R11, R4 ;  /* 0x000000040b097220 */ /* 0x000fe40000410000 */
[----:B------:R-:W-:-:S02]  /*8f40*/  FMUL.FTZ R8, R7, R0 ;  /* 0x0000000007087220 */ /* 0x000fc40000410000 */
[----:B------:R-:W-:Y:S02]  /*8f50*/  FMUL.FTZ R4, R12, R4 ;  /* 0x000000040c047220 */ /* 0x000fe40000410000 */
[----:B------:R-:W-:Y:S02]  /*8f60*/  FMUL.FTZ R5, R6, R0 ;  /* 0x0000000006057220 */ /* 0x000fe40000410000 */
[-C--:B------:R-:W-:Y:S02]  /*8f70*/  FFMA.FTZ R9, R12, R3.reuse, -R9 ;  /* 0x000000030c097223 */ /* 0x080fe40000010809 */
[-C--:B------:R-:W-:Y:S02]  /*8f80*/  FFMA.FTZ R0, R6, R2.reuse, -R8 ;  /* 0x0000000206007223 */ /* 0x080fe40000010808 */
[----:B------:R-:W-:Y:S01]  /*8f90*/  FFMA.FTZ R3, R11, R3, R4 ;  /* 0x000000030b037223 */ /* 0x000fe20000010004 */
[----:B------:R-:W-:Y:S01]  /*8fa0*/  F2FP.PACK_AB R4, R14, R15 ;  /* 0x0000000f0e04723e */ /* 0x000fe200000000ff */
[----:B------:R-:W-:Y:S01]  /*8fb0*/  FFMA.FTZ R2, R7, R2, R5 ;  /* 0x0000000207027223 */ /* 0x000fe20000010005 */
[----:B------:R-:W-:-:S02]  /*8fc0*/  F2FP.PACK_AB R5, R10, R13 ;  /* 0x0000000d0a05723e */ /* 0x000fc400000000ff */
[----:B------:R-:W-:Y:S02]  /*8fd0*/  F2FP.PACK_AB R6, R3, R9 ;  /* 0x000000090306723e */ /* 0x000fe400000000ff */
[----:B------:R-:W-:-:S05]  /*8fe0*/  F2FP.PACK_AB R7, R2, R0 ;  /* 0x000000000207723e */ /* 0x000fca00000000ff */
[----:B------:R1:W-:Y:S02]  /*8ff0*/  STS.128 [R81+0x5000], R4 ;  /* 0x0050000451007388 */ /* 0x0003e40000000c00 */
.L_x_291:
[----:B------:R-:W-:Y:S05]  /*9000*/  BSYNC B0 ;  /* 0x0000000000007941 */ /* 0x000fea0003800000 */
.L_x_290:
[----:B------:R-:W-:-:S13]  /*9010*/  ISETP.GE.AND P0, PT, R30, c[0x0][0x27c], PT ;  /* 0x00009f001e007a0c */ /* 0x000fda0003f06270 */
[----:B------:R-:W-:Y:S05]  /*9020*/  @P0 BRA `(.L_x_289) ;  /* 0x0000026000000947 */ /* 0x000fea0003800000 */
[----:B-1----:R-:W1:Y:S01]  /*9030*/  LDS.128 R4, [R82+0x5000] ;  /* 0x0050000052047984 */ /* 0x002e620000000c00 */
        /* <DEDUP_REMOVED lines=37> */
.L_x_289:
[----:B------:R-:W-:Y:S05]  /*9290*/  BSYNC B1 ;  /* 0x0000000000017941 */ /* 0x000fea0003800000 */
.L_x_288:
[----:B------:R-:W-:Y:S01]  /*92a0*/  ISETP.GE.AND P0, PT, R141, R17, PT ;  /* 0x000000118d00720c */ /* 0x000fe20003f06270 */
[----:B------:R-:W-:-:S12]  /*92b0*/  BSSY B1, `(.L_x_292) ;  /* 0x0000054000017945 */ /* 0x000fd80003800000 */
[----:B------:R-:W-:Y:S05]  /*92c0*/  @P0 BRA `(.L_x_293) ;  /* 0x0000052000000947 */ /* 0x000fea0003800000 */
[----:B------:R-:W-:Y:S01]  /*92d0*/  ISETP.GE.AND P0, PT, R28, c[0x0][0x27c], PT ;  /* 0x00009f001c007a0c */ /* 0x000fe20003f06270 */
[----:B------:R-:W-:-:S12]  /*92e0*/  BSSY B0, `(.L_x_294) ;  /* 0x0000028000007945 */ /* 0x000fd80003800000 */
        /* <DEDUP_REMOVED lines=9> */
[C---:B------:R-:W-:Y:S01]  /*9380*/  FMUL.FTZ R13, R9.reuse, R10 ;  /* 0x0000000a090d7220 */ /* 0x040fe20000410000 */
[----:B------:R-:W-:Y:S01]  /*9390*/  HADD2.F32 R5, -RZ, R5.H1_H1 ;  /* 0x30000005ff057230 */ /* 0x000fe20000004100 */
[----:B------:R-:W-:Y:S01]  /*93a0*/  FMUL.FTZ R14, R9, R8 ;  /* 0x00000008090e7220 */ /* 0x000fe20000410000 */
[--C-:B------:R-:W-:Y:S02]  /*93b0*/  HADD2.F32 R12, -RZ, R6.reuse.H0_H0 ;  /* 0x20000006ff0c7230 */ /* 0x100fe40000004100 */
[----:B------:R-:W-:Y:S01]  /*93c0*/  HADD2.F32 R11, -RZ, R6.H1_H1 ;  /* 0x30000006ff0b7230 */ /* 0x000fe20000004100 */
[C---:B------:R-:W-:Y:S01]  /*93d0*/  FMUL.FTZ R9, R0.reuse, R5 ;  /* 0x0000000500097220 */ /* 0x040fe20000410000 */
[--C-:B------:R-:W-:Y:S01]  /*93e0*/  HADD2.F32 R6, -RZ, R7.reuse.H0_H0 ;  /* 0x20000007ff067230 */ /* 0x100fe20000004100 */
[----:B------:R-:W-:Y:S01]  /*93f0*/  FMUL.FTZ R0, R0, R4 ;  /* 0x0000000400007220 */ /* 0x000fe20000410000 */
[----:B------:R-:W-:Y:S01]  /*9400*/  HADD2.F32 R7, -RZ, R7.H1_H1 ;  /* 0x30000007ff077230 */ /* 0x000fe20000004100 */
[----:B------:R-:W-:-:S02]  /*9410*/  FFMA.FTZ R15, R3, R10, -R14 ;  /* 0x0000000a030f7223 */ /* 0x000fc4000001080e */
[----:B------:R-:W-:Y:S01]  /*9420*/  FFMA.FTZ R14, R3, R8, R13 ;  /* 0x00000008030e7223 */ /* 0x000fe2000001000d */
[----:B------:R-:W-:Y:S01]  /*9430*/  HADD2.F32 R3, -RZ, R20.H1_H1 ;  /* 0x30000014ff037230 */ /* 0x000fe20000004100 */
[C---:B------:R-:W-:Y:S01]  /*9440*/  FFMA.FTZ R13, R2.reuse, R4, -R9 ;  /* 0x00000004020d7223 */ /* 0x040fe20000010809 */
        /* <DEDUP_REMOVED lines=8> */
[C---:B------:R-:W-:Y:S02]  /*94d0*/  FFMA.FTZ R9, R3.reuse, R12, -R9 ;  /* 0x0000000c03097223 */ /* 0x040fe40000010809 */
[----:B------:R-:W-:Y:S02]  /*94e0*/  FFMA.FTZ R0, R2, R6, -R8 ;  /* 0x0000000602007223 */ /* 0x000fe40000010808 */
[----:B------:R-:W-:Y:S01]  /*94f0*/  FFMA.FTZ R3, R3, R11, R4 ;  /* 0x0000000b03037223 */ /* 0x000fe20000010004 */
[----:B------:R-:W-:Y:S01]  /*9500*/  F2FP.PACK_AB R4, R14, R15 ;  /* 0x0000000f0e04723e */ /* 0x000fe200000000ff */
[----:B------:R-:W-:Y:S01]  /*9510*/  FFMA.FTZ R2, R2, R7, R5 ;  /* 0x0000000702027223 */ /* 0x000fe20000010005 */
[----:B------:R-:W-:-:S02]  /*9520*/  F2FP.PACK_AB R5, R10, R13 ;  /* 0x0000000d0a05723e */ /* 0x000fc400000000ff */
[----:B------:R-:W-:Y:S02]  /*9530*/  F2FP.PACK_AB R6, R3, R9 ;  /* 0x000000090306723e */ /* 0x000fe400000000ff */
[----:B------:R-:W-:-:S05]  /*9540*/  F2FP.PACK_AB R7, R2, R0 ;  /* 0x000000000207723e */ /* 0x000fca00000000ff */
[----:B------:R1:W-:Y:S02]  /*9550*/  STS.128 [R81+0x6000], R4 ;  /* 0x0060000451007388 */ /* 0x0003e40000000c00 */
.L_x_295:
[----:B------:R-:W-:Y:S05]  /*9560*/  BSYNC B0 ;  /* 0x0000000000007941 */ /* 0x000fea0003800000 */
.L_x_294:
        /* <DEDUP_REMOVED lines=40> */
.L_x_293:
[----:B------:R-:W-:Y:S05]  /*97f0*/  BSYNC B1 ;  /* 0x0000000000017941 */ /* 0x000fea0003800000 */
.L_x_292:
        /* <DEDUP_REMOVED lines=44> */
.L_x_299:
[----:B------:R-:W-:Y:S05]  /*9ac0*/  BSYNC B0 ;  /* 0x0000000000007941 */ /* 0x000fea0003800000 */
.L_x_298:
        /* <DEDUP_REMOVED lines=40> */
.L_x_297:
[----:B------:R-:W-:Y:S05]  /*9d50*/  BSYNC B1 ;  /* 0x0000000000017941 */ /* 0x000fea0003800000 */
.L_x_296:
[----:B------:R-:W-:-:S13]  /*9d60*/  ISETP.GE.AND P0, PT, R49, R17, PT ;  /* 0x000000113100720c */ /* 0x000fda0003f06270 */
        /* <DEDUP_REMOVED lines=42> */
.L_x_302:
[----:B------:R-:W-:Y:S05]  /*a010*/  BSYNC B0 ;  /* 0x0000000000007941 */ /* 0x000fea0003800000 */
.L_x_301:
        /* <DEDUP_REMOVED lines=39> */
[----:B------:R1:W-:Y:S01]  /*a290*/  STS.128 [R82+0x8000], R4 ;  /* 0x0080000452007388 */ /* 0x0003e20000000c00 */
[----:B------:R-:W-:Y:S05]  /*a2a0*/  BRA `(.L_x_300) ;  /* 0x000019b000007947 */ /* 0x000fea0003800000 */
.L_x_285:
[----:B------:R-:W-:Y:S01]  /*a2b0*/  ISETP.GE.AND P0, PT, R3, R13, PT ;  /* 0x0000000d0300720c */ /* 0x000fe20003f06270 */
[----:B------:R-:W1:Y:S01]  /*a2c0*/  SHFL.IDX PT, R15, R0, RZ, 0x1c1f ;  /* 0x001c1fff000f7589 */ /* 0x000e6200000e0000 */
[----:B------:R-:W-:Y:S01]  /*a2d0*/  BSSY B0, `(.L_x_303) ;  /* 0x0000014000007945 */ /* 0x000fe20003800000 */
[----:B------:R-:W-:Y:S01]  /*a2e0*/  CS2R R4, SRZ ;  /* 0x0000000000047805 */ /* 0x000fe2000001ff00 */
[----:B------:R-:W-:Y:S01]  /*a2f0*/  CS2R R10, SRZ ;  /* 0x00000000000a7805 */ /* 0x000fe2000001ff00 */
[----:B------:R-:W2:Y:S01]  /*a300*/  SHFL.IDX PT, R14, R6, RZ, 0x1c1f ;  /* 0x001c1fff060e7589 */ /* 0x000ea200000e0000 */
[----:B------:R-:W-:-:S03]  /*a310*/  CS2R R8, SRZ ;  /* 0x0000000000087805 */ /* 0x000fc6000001ff00 */
[----:B------:R-:W3:Y:S04]  /*a320*/  SHFL.IDX PT, R16, R2, RZ, 0x1c1f ;  /* 0x001c1fff02107589 */ /* 0x000ee800000e0000 */
[----:B------:R4:W1:Y:S02]  /*a330*/  SHFL.IDX PT, R12, R7, RZ, 0x1c1f ;  /* 0x001c1fff070c7589 */ /* 0x00086400000e0000 */
[----:B----4-:R-:W-:Y:S01]  /*a340*/  CS2R R6, SRZ ;  /* 0x0000000000067805 */ /* 0x010fe2000001ff00 */
[----:B------:R-:W-:Y:S05]  /*a350*/  @P0 BRA `(.L_x_304) ;  /* 0x000000b000000947 */ /* 0x000fea0003800000 */
[C---:B-123--:R-:W-:Y:S01]  /*a360*/  ISETP.GE.AND P0, PT, R32.reuse, c[0x0][0x27c], PT ;  /* 0x00009f0020007a0c */ /* 0x04efe20003f06270 */
[C---:B------:R-:W-:Y:S01]  /*a370*/  IMAD.SHL.U32 R2, R32.reuse, 0x2, RZ ;  /* 0x0000000220027824 */ /* 0x040fe200078e00ff */
[----:B------:R-:W-:Y:S01]  /*a380*/  SHF.L.U64.HI R0, R32, 0x1, R33 ;  /* 0x0000000120007819 */ /* 0x000fe20000010221 */
[----:B------:R-:W-:-:S03]  /*a390*/  CS2R R6, SRZ ;  /* 0x0000000000067805 */ /* 0x000fc6000001ff00 */
[-C--:B------:R-:W-:Y:S02]  /*a3a0*/  IADD3 R14, P3, R14, R2.reuse, RZ ;  /* 0x000000020e0e7210 */ /* 0x080fe40007f7e0ff */
[----:B------:R-:W-:-:S03]  /*a3b0*/  IADD3 R2, P2, R12, R2, RZ ;  /* 0x000000020c027210 */ /* 0x000fc60007f5e0ff */
[--C-:B------:R-:W-:Y:S02]  /*a3c0*/  IMAD.X R15, R15, 0x1, R0.reuse, P3 ;  /* 0x000000010f0f7824 */ /* 0x100fe400018e0600 */
[----:B------:R-:W-:Y:S01]  /*a3d0*/  IMAD.X R3, R16, 0x1, R0, P2 ;  /* 0x0000000110037824 */ /* 0x000fe200010e0600 */
[----:B------:R-:W-:Y:S05]  /*a3e0*/  @P0 BRA `(.L_x_304) ;  /* 0x0000002000000947 */ /* 0x000fea0003800000 */
[----:B------:R1:W5:Y:S04]  /*a3f0*/  LD.E.128 R8, [R14.64] ;  /* 0x000000080e087980 */ /* 0x000368000c101d00 */
[----:B------:R1:W5:Y:S02]  /*a400*/  LD.E.128 R4, [R2.64] ;  /* 0x0000000802047980 */ /* 0x000364000c101d00 */
.L_x_304:
[----:B-123--:R-:W-:Y:S05]  /*a410*/  BSYNC B0 ;  /* 0x0000000000007941 */ /* 0x00efea0003800000 */
.L_x_303:
[--C-:B-----5:R-:W-:Y:S01]  /*a420*/  IMAD.MOV.U32 R18, RZ, RZ, R9.reuse ;  /* 0x000000ffff127224 */ /* 0x120fe200078e0009 */
[----:B------:R-:W-:Y:S01]  /*a430*/  SHF.R.U32.HI R0, RZ, 0x10, R9 ;  /* 0x00000010ff007819 */ /* 0x000fe20000011609 */
[----:B------:R-:W-:Y:S01]  /*a440*/  IMAD.MOV.U32 R16, RZ, RZ, R10 ;  /* 0x000000ffff107224 */ /* 0x000fe200078e000a */
[----:B------:R-:W-:Y:S01]  /*a450*/  ISETP.GE.AND P0, PT, R32, c[0x0][0x27c], PT ;  /* 0x00009f0020007a0c */ /* 0x000fe20003f06270 */
[----:B------:R-:W-:Y:S01]  /*a460*/  IMAD.MOV.U32 R15, RZ, RZ, R11 ;  /* 0x000000ffff0f7224 */ /* 0x000fe200078e000b */
[----:B------:R-:W-:Y:S01]  /*a470*/  PRMT R44, R18, 0x5410, R0 ;  /* 0x00005410122c7816 */ /* 0x000fe20000000000 */
[----:B------:R-:W-:Y:S01]  /*a480*/  IMAD R0, R26, -0x80, R13 ;  /* 0xffffff801a007824 */ /* 0x000fe200078e020d */
[----:B------:R-:W-:Y:S01]  /*a490*/  SHF.R.U64 R17, R8, 0x10, R9 ;  /* 0x0000001008117819 */ /* 0x000fe20000001209 */
[----:B------:R-:W-:Y:S01]  /*a4a0*/  IMAD.MOV.U32 R12, RZ, RZ, R4 ;  /* 0x000000ffff0c7224 */ /* 0x000fe200078e0004 */
[--C-:B------:R-:W-:Y:S01]  /*a4b0*/  SHF.R.U64 R14, R10, 0x10, R11.reuse ;  /* 0x000000100a0e7819 */ /* 0x100fe2000000120b */
[----:B------:R-:W-:Y:S01]  /*a4c0*/  IMAD.MOV.U32 R19, RZ, RZ, R8 ;  /* 0x000000ffff137224 */ /* 0x000fe200078e0008 */
[----:B------:R-:W-:Y:S01]  /*a4d0*/  IMNMX R39, R0, 0x80, PT ;  /* 0x0000008000277817 */ /* 0x000fe20003800200 */
[----:B------:R-:W-:Y:S01]  /*a4e0*/  IMAD.MOV.U32 R8, RZ, RZ, R6 ;  /* 0x000000ffff087224 */ /* 0x000fe200078e0006 */
[----:B------:R-:W-:Y:S01]  /*a4f0*/  SHF.R.U32.HI R10, RZ, 0x10, R11 ;  /* 0x00000010ff0a7819 */ /* 0x000fe2000001160b */
[----:B------:R-:W-:Y:S01]  /*a500*/  IMAD.MOV.U32 R11, RZ, RZ, R5 ;  /* 0x000000ffff0b7224 */ /* 0x000fe200078e0005 */
[----:B------:R-:W-:Y:S01]  /*a510*/  ISETP.GE.OR P2, PT, R25, R39, P0 ;  /* 0x000000271900720c */ /* 0x000fe20000746670 */
[----:B------:R-:W-:-:S04]  /*a520*/  DEPBAR.LE SB0, 0x1 ;  /* 0x000080400000791a */ /* 0x000fc80000000000 */
[--C-:B------:R-:W-:Y:S01]  /*a530*/  SHF.R.U64 R9, R4, 0x10, R5.reuse ;  /* 0x0000001004097819 */ /* 0x100fe20000001205 */
[----:B------:R-:W-:Y:S01]  /*a540*/  BSSY B0, `(.L_x_305) ;  /* 0x0000064000007945 */ /* 0x000fe20003800000 */
[----:B------:R-:W-:Y:S01]  /*a550*/  SHF.R.U32.HI R4, RZ, 0x10, R5 ;  /* 0x00000010ff047819 */ /* 0x000fe20000011605 */
[--C-:B------:R-:W-:Y:S01]  /*a560*/  IMAD.MOV.U32 R5, RZ, RZ, R7.reuse ;  /* 0x000000ffff057224 */ /* 0x100fe200078e0007 */
[--C-:B------:R-:W-:Y:S02]  /*a570*/  SHF.R.U64 R3, R6, 0x10, R7.reuse ;  /* 0x0000001006037819 */ /* 0x100fe40000001207 */
[----:B------:R-:W-:Y:S02]  /*a580*/  SHF.R.U32.HI R2, RZ, 0x10, R7 ;  /* 0x00000010ff027819 */ /* 0x000fe40000011607 */
[----:B------:R-:W-:Y:S02]  /*a590*/  PRMT R41, R19, 0x5410, R11 ;  /* 0x0000541013297816 */ /* 0x000fe4000000000b */
[----:B------:R-:W-:-:S02]  /*a5a0*/  PRMT R42, R4, 0x5410, R17 ;  /* 0x00005410042a7816 */ /* 0x000fc40000000011 */
[----:B------:R-:W-:Y:S02]  /*a5b0*/  PRMT R46, R14, 0x5410, R16 ;  /* 0x000054100e2e7816 */ /* 0x000fe40000000010 */
[----:B------:R-:W-:Y:S02]  /*a5c0*/  PRMT R47, R10, 0x5410, R15 ;  /* 0x000054100a2f7816 */ /* 0x000fe4000000000f */
[----:B------:R-:W-:Y:S02]  /*a5d0*/  PRMT R40, R9, 0x5410, R12 ;  /* 0x0000541009287816 */ /* 0x000fe4000000000c */
[----:B------:R-:W-:Y:S02]  /*a5e0*/  PRMT R43, R8, 0x5410, R3 ;  /* 0x00005410082b7816 */ /* 0x000fe40000000003 */
[----:B------:R-:W-:Y:S01]  /*a5f0*/  PRMT R45, R2, 0x5410, R5 ;  /* 0x00005410022d7816 */ /* 0x000fe20000000005 */
[----:B------:R-:W-:Y:S06]  /*a600*/  BAR.SYNC.DEFER_BLOCKING 0x0 ;  /* 0x0000000000007b1d */ /* 0x000fec0000010000 */
[----:B------:R-:W-:Y:S05]  /*a610*/  @P2 BRA `(.L_x_306) ;  /* 0x0000056000002947 */ /* 0x000fea0003800000 */
[----:B------:R-:W2:Y:S04]  /*a620*/  LDL R21, [R1+0x54] ;  /* 0x0000540001157983 */ /* 0x000ea80000100800 */
[----:B------:R-:W3:Y:S01]  /*a630*/  LDL R20, [R1+0x5c] ;  /* 0x00005c0001147983 */ /* 0x000ee20000100800 */
[----:B------:R-:W-:Y:S01]  /*a640*/  IADD3 R2, R32, c[0x0][0x27c], RZ ;  /* 0x00009f0020027a10 */ /* 0x000fe20007ffe0ff */
[----:B------:R-:W-:Y:S01]  /*a650*/  HADD2.F32 R13, -RZ, R41.H0_H0 ;  /* 0x20000029ff0d7230 */ /* 0x000fe20000004100 */
[----:B--2---:R-:W-:-:S02]  /*a660*/  LOP3.LUT R0, R21, 0x38, R32, 0xf8, !PT ;  /* 0x0000003815007812 */ /* 0x004fc400078ef820 */
[----:B------:R-:W-:Y:S02]  /*a670*/  LOP3.LUT R2, R21, 0x38, R2, 0xf8, !PT ;  /* 0x0000003815027812 */ /* 0x000fe400078ef802 */
[----:B---3--:R-:W-:-:S04]  /*a680*/  LOP3.LUT R0, R154, R0, R20, 0xf6, !PT ;  /* 0x000000009a007212 */ /* 0x008fc800078ef614 */
[----:B------:R-:W-:Y:S02]  /*a690*/  LEA R28, R0, 0x5100, 0x1 ;  /* 0x00005100001c7811 */ /* 0x000fe400078e08ff */
[----:B------:R-:W-:Y:S01]  /*a6a0*/  LOP3.LUT R0, R2, R20, RZ, 0x3c, !PT ;  /* 0x0000001402007212 */ /* 0x000fe200078e3cff */
[----:B------:R-:W-:Y:S02]  /*a6b0*/  HADD2.F32 R2, -RZ, R40.H1_H1 ;  /* 0x30000028ff027230 */ /* 0x000fe40000004100 */
[----:B------:R-:W1:Y:S01]  /*a6c0*/  LDS.128 R4, [R28] ;  /* 0x000000001c047984 */ /* 0x000e620000000c00 */
[----:B------:R-:W-:-:S04]  /*a6d0*/  IADD3 R0, R154, R0, RZ ;  /* 0x000000009a007210 */ /* 0x000fc80007ffe0ff */
[----:B------:R-:W-:Y:S01]  /*a6e0*/  SHF.L.U32 R27, R0, 0x1, RZ ;  /* 0x00000001001b7819 */ /* 0x000fe200000006ff */
[----:B------:R-:W-:-:S04]  /*a6f0*/  HADD2.F32 R0, -RZ, R40.H0_H0 ;  /* 0x20000028ff007230 */ /* 0x000fc80000004100 */
[----:B------:R-:W2:Y:S01]  /*a700*/  LDS.128 R8, [R27+0x5100] ;  /* 0x005100001b087984 */ /* 0x000ea20000000c00 */
[--C-:B-1----:R-:W-:Y:S02]  /*a710*/  HADD2.F32 R17, -RZ, R4.reuse.H0_H0 ;  /* 0x20000004ff117230 */ /* 0x102fe40000004100 */
[----:B------:R-:W-:Y:S02]  /*a720*/  HADD2.F32 R16, -RZ, R4.H1_H1 ;  /* 0x30000004ff107230 */ /* 0x000fe40000004100 */
[--C-:B------:R-:W-:Y:S02]  /*a730*/  HADD2.F32 R23, -RZ, R7.reuse.H0_H0 ;  /* 0x20000007ff177230 */ /* 0x100fe40000004100 */
[----:B------:R-:W-:Y:S01]  /*a740*/  HADD2.F32 R22, -RZ, R7.H1_H1 ;  /* 0x30000007ff167230 */ /* 0x000fe20000004100 */
[----:B------:R-:W-:Y:S01]  /*a750*/  FMUL.FTZ R7, R17, R2 ;  /* 0x0000000211077220 */ /* 0x000fe20000410000 */
[----:B------:R-:W-:Y:S02]  /*a760*/  HADD2.F32 R19, -RZ, R5.H0_H0 ;  /* 0x20000005ff137230 */ /* 0x000fe40000004100 */
[----:B--2---:R-:W-:-:S02]  /*a770*/  HADD2.F32 R4, -RZ, R8.H0_H0 ;  /* 0x20000008ff047230 */ /* 0x004fc40000004100 */
[--C-:B------:R-:W-:Y:S02]  /*a780*/  HADD2.F32 R15, -RZ, R11.reuse.H0_H0 ;  /* 0x2000000bff0f7230 */ /* 0x100fe40000004100 */
[----:B------:R-:W-:Y:S01]  /*a790*/  HADD2.F32 R14, -RZ, R11.H1_H1 ;  /* 0x3000000bff0e7230 */ /* 0x000fe20000004100 */
[----:B------:R-:W-:Y:S01]  /*a7a0*/  FMUL.FTZ R35, R4, R2 ;  /* 0x0000000204237220 */ /* 0x000fe20000410000 */
[----:B------:R-:W-:Y:S01]  /*a7b0*/  HADD2.F32 R18, -RZ, R5.H1_H1 ;  /* 0x30000005ff127230 */ /* 0x000fe20000004100 */
[-C--:B------:R-:W-:Y:S01]  /*a7c0*/  FMUL.FTZ R2, R16, R0.reuse ;  /* 0x0000000010027220 */ /* 0x080fe20000410000 */
[----:B------:R-:W-:Y:S01]  /*a7d0*/  HADD2.F32 R3, -RZ, R8.H1_H1 ;  /* 0x30000008ff037230 */ /* 0x000fe20000004100 */
[-C--:B------:R-:W-:Y:S01]  /*a7e0*/  FFMA.FTZ R38, R4, R13.reuse, R7 ;  /* 0x0000000d04267223 */ /* 0x080fe20000010007 */
[----:B------:R-:W-:Y:S01]  /*a7f0*/  HADD2.F32 R11, -RZ, R42.H1_H1 ;  /* 0x3000002aff0b7230 */ /* 0x000fe20000004100 */
[----:B------:R-:W-:Y:S01]  /*a800*/  FFMA.FTZ R13, R17, R13, -R35 ;  /* 0x0000000d110d7223 */ /* 0x000fe20000010823 */
[----:B------:R-:W-:Y:S01]  /*a810*/  HADD2.F32 R5, -RZ, R41.H1_H1 ;  /* 0x30000029ff057230 */ /* 0x000fe20000004100 */
[C---:B------:R-:W-:Y:S01]  /*a820*/  FMUL.FTZ R34, R3.reuse, R0 ;  /* 0x0000000003227220 */ /* 0x040fe20000410000 */
[--C-:B------:R-:W-:Y:S01]  /*a830*/  HADD2.F32 R21, -RZ, R6.reuse.H0_H0 ;  /* 0x20000006ff157230 */ /* 0x100fe20000004100 */
[----:B------:R-:W-:Y:S01]  /*a840*/  FFMA.FTZ R37, R3, R11, R2 ;  /* 0x0000000b03257223 */ /* 0x000fe20000010002 */
[----:B------:R-:W-:Y:S01]  /*a850*/  HADD2.F32 R20, -RZ, R6.H1_H1 ;  /* 0x30000006ff147230 */ /* 0x000fe20000004100 */
[----:B------:R-:W-:Y:S01]  /*a860*/  FMUL.FTZ R4, R19, R5 ;  /* 0x0000000513047220 */ /* 0x000fe20000410000 */
[----:B------:R-:W-:-:S02]  /*a870*/  HADD2.F32 R8, -RZ, R10.H0_H0 ;  /* 0x2000000aff087230 */ /* 0x000fc40000004100 */
[----:B------:R-:W-:Y:S02]  /*a880*/  HADD2.F32 R12, -RZ, R10.H1_H1 ;  /* 0x3000000aff0c7230 */ /* 0x000fe40000004100 */
[----:B------:R-:W-:Y:S02]  /*a890*/  HADD2.F32 R6, -RZ, R9.H0_H0 ;  /* 0x20000009ff067230 */ /* 0x000fe40000004100 */
[----:B------:R-:W-:Y:S02]  /*a8a0*/  HADD2.F32 R10, -RZ, R44.H0_H0 ;  /* 0x2000002cff0a7230 */ /* 0x000fe40000004100 */
[----:B------:R-:W-:Y:S01]  /*a8b0*/  HADD2.F32 R2, -RZ, R42.H0_H0 ;  /* 0x2000002aff027230 */ /* 0x000fe20000004100 */
[C---:B------:R-:W-:Y:S01]  /*a8c0*/  FMUL.FTZ R30, R6.reuse, R5 ;  /* 0x00000005061e7220 */ /* 0x040fe20000410000 */
[----:B------:R-:W-:Y:S01]  /*a8d0*/  HADD2.F32 R0, -RZ, R43.H0_H0 ;  /* 0x2000002bff007230 */ /* 0x000fe20000004100 */
[----:B------:R-:W-:Y:S01]  /*a8e0*/  FFMA.FTZ R36, R6, R10, R4 ;  /* 0x0000000a06247223 */ /* 0x000fe20000010004 */
[----:B------:R-:W-:Y:S01]  /*a8f0*/  HADD2.F32 R9, -RZ, R9.H1_H1 ;  /* 0x30000009ff097230 */ /* 0x000fe20000004100 */
[----:B------:R-:W-:Y:S01]  /*a900*/  FMUL.FTZ R5, R18, R2 ;  /* 0x0000000212057220 */ /* 0x000fe20000410000 */
[----:B------:R-:W-:Y:S01]  /*a910*/  HADD2.F32 R7, -RZ, R44.H1_H1 ;  /* 0x3000002cff077230 */ /* 0x000fe20000004100 */
[----:B------:R-:W-:Y:S01]  /*a920*/  FMUL.FTZ R4, R21, R0 ;  /* 0x0000000015047220 */ /* 0x000fe20000410000 */
[--C-:B------:R-:W-:Y:S01]  /*a930*/  HADD2.F32 R6, -RZ, R46.reuse.H1_H1 ;  /* 0x3000002eff067230 */ /* 0x100fe20000004100 */
[C---:B------:R-:W-:Y:S01]  /*a940*/  FMUL.FTZ R26, R9.reuse, R2 ;  /* 0x00000002091a7220 */ /* 0x040fe20000410000 */
[----:B------:R-:W-:Y:S01]  /*a950*/  HADD2.F32 R3, -RZ, R43.H1_H1 ;  /* 0x3000002bff037230 */ /* 0x000fe20000004100 */
[----:B------:R-:W-:Y:S01]  /*a960*/  FFMA.FTZ R31, R9, R7, R5 ;  /* 0x00000007091f7223 */ /* 0x000fe20000010005 */
[----:B------:R-:W-:Y:S01]  /*a970*/  HADD2.F32 R5, -RZ, R46.H0_H0 ;  /* 0x2000002eff057230 */ /* 0x000fe20000004100 */
[----:B------:R-:W-:Y:S01]  /*a980*/  FFMA.FTZ R29, R8, R6, R4 ;  /* 0x00000006081d7223 */ /* 0x000fe20000010004 */
[----:B------:R-:W-:Y:S01]  /*a990*/  HADD2.F32 R2, -RZ, R45.H1_H1 ;  /* 0x3000002dff027230 */ /* 0x000fe20000004100 */
[----:B------:R-:W-:-:S02]  /*a9a0*/  FMUL.FTZ R4, R20, R3 ;  /* 0x0000000314047220 */ /* 0x000fc40000410000 */
[----:B------:R-:W-:Y:S01]  /*a9b0*/  FMUL.FTZ R25, R8, R0 ;  /* 0x0000000008197220 */ /* 0x000fe20000410000 */
[----:B------:R-:W-:Y:S01]  /*a9c0*/  HADD2.F32 R0, -RZ, R45.H0_H0 ;  /* 0x2000002dff007230 */ /* 0x000fe20000004100 */
[C---:B------:R-:W-:Y:S01]  /*a9d0*/  FMUL.FTZ R24, R12.reuse, R3 ;  /* 0x000000030c187220 */ /* 0x040fe20000410000 */
[--C-:B------:R-:W-:Y:S01]  /*a9e0*/  HADD2.F32 R3, -RZ, R47.reuse.H0_H0 ;  /* 0x2000002fff037230 */ /* 0x100fe20000004100 */
[----:B------:R-:W-:Y:S01]  /*a9f0*/  FFMA.FTZ R12, R12, R5, R4 ;  /* 0x000000050c0c7223 */ /* 0x000fe20000010004 */
[----:B------:R-:W-:Y:S01]  /*aa00*/  HADD2.F32 R4, -RZ, R47.H1_H1 ;  /* 0x3000002fff047230 */ /* 0x000fe20000004100 */
[----:B------:R-:W-:Y:S02]  /*aa10*/  FMUL.FTZ R8, R23, R2 ;  /* 0x0000000217087220 */ /* 0x000fe40000410000 */
[----:B------:R-:W-:Y:S02]  /*aa20*/  FMUL.FTZ R9, R22, R0 ;  /* 0x0000000016097220 */ /* 0x000fe40000410000 */
[----:B------:R-:W-:-:S02]  /*aa30*/  FMUL.FTZ R2, R15, R2 ;  /* 0x000000020f027220 */ /* 0x000fc40000410000 */
[C---:B------:R-:W-:Y:S02]  /*aa40*/  FMUL.FTZ R0, R14.reuse, R0 ;  /* 0x000000000e007220 */ /* 0x040fe40000410000 */
[----:B------:R-:W-:Y:S02]  /*aa50*/  FFMA.FTZ R15, R15, R4, R8 ;  /* 0x000000040f0f7223 */ /* 0x000fe40000010008 */
[----:B------:R-:W-:Y:S02]  /*aa60*/  FFMA.FTZ R14, R14, R3, R9 ;  /* 0x000000030e0e7223 */ /* 0x000fe40000010009 */
[----:B------:R-:W-:Y:S02]  /*aa70*/  FFMA.FTZ R8, R16, R11, -R34 ;  /* 0x0000000b10087223 */ /* 0x000fe40000010822 */
[----:B------:R-:W-:Y:S02]  /*aa80*/  FFMA.FTZ R11, R19, R10, -R30 ;  /* 0x0000000a130b7223 */ /* 0x000fe4000001081e */
[----:B------:R-:W-:Y:S01]  /*aa90*/  FFMA.FTZ R9, R18, R7, -R26 ;  /* 0x0000000712097223 */ /* 0x000fe2000001081a */
[----:B------:R-:W-:Y:S01]  /*aaa0*/  F2FP.PACK_AB R8, R8, R13 ;  /* 0x0000000d0808723e */ /* 0x000fe200000000ff */
[----:B------:R-:W-:Y:S01]  /*aab0*/  FFMA.FTZ R10, R21, R6, -R25 ;  /* 0x00000006150a7223 */ /* 0x000fe20000010819 */
[----:B------:R-:W-:Y:S01]  /*aac0*/  F2FP.PACK_AB R6, R12, R29 ;  /* 0x0000001d0c06723e */ /* 0x000fe200000000ff */
[----:B------:R-:W-:Y:S01]  /*aad0*/  FFMA.FTZ R7, R20, R5, -R24 ;  /* 0x0000000514077223 */ /* 0x000fe20000010818 */
[----:B------:R-:W-:Y:S01]  /*aae0*/  F2FP.PACK_AB R9, R9, R11 ;  /* 0x0000000b0909723e */ /* 0x000fe200000000ff */
[----:B------:R-:W-:Y:S01]  /*aaf0*/  FFMA.FTZ R2, R23, R4, -R2 ;  /* 0x0000000417027223 */ /* 0x000fe20000010802 */
[----:B------:R-:W-:Y:S01]  /*ab00*/  F2FP.PACK_AB R4, R37, R38 ;  /* 0x000000262504723e */ /* 0x000fe200000000ff */
[----:B------:R-:W-:Y:S01]  /*ab10*/  FFMA.FTZ R3, R22, R3, -R0 ;  /* 0x0000000316037223 */ /* 0x000fe20000010800 */
[----:B------:R-:W-:-:S02]  /*ab20*/  F2FP.PACK_AB R10, R7, R10 ;  /* 0x0000000a070a723e */ /* 0x000fc400000000ff */
[----:B------:R-:W-:Y:S02]  /*ab30*/  F2FP.PACK_AB R5, R31, R36 ;  /* 0x000000241f05723e */ /* 0x000fe400000000ff */
[----:B------:R-:W-:Y:S02]  /*ab40*/  F2FP.PACK_AB R11, R3, R2 ;  /* 0x00000002030b723e */ /* 0x000fe400000000ff */
[----:B------:R-:W-:-:S03]  /*ab50*/  F2FP.PACK_AB R7, R14, R15 ;  /* 0x0000000f0e07723e */ /* 0x000fc600000000ff */
[----:B------:R1:W-:Y:S04]  /*ab60*/  STS.128 [R28], R8 ;  /* 0x000000081c007388 */ /* 0x0003e80000000c00 */
[----:B------:R1:W-:Y:S02]  /*ab70*/  STS.128 [R27+0x5100], R4 ;  /* 0x005100041b007388 */ /* 0x0003e40000000c00 */
.L_x_306:
[----:B------:R-:W-:Y:S05]  /*ab80*/  BSYNC B0 ;  /* 0x0000000000007941 */ /* 0x000fea0003800000 */
.L_x_305:
[----:B------:R-:W-:Y:S01]  /*ab90*/  ISETP.GE.OR P2, PT, R141, R39, P0 ;  /* 0x000000278d00720c */ /* 0x000fe20000746670 */
[----:B------:R-:W-:-:S12]  /*aba0*/  BSSY B0, `(.L_x_307) ;  /* 0x0000056000007945 */ /* 0x000fd80003800000 */
[----:B------:R-:W-:Y:S05]  /*abb0*/  @P2 BRA `(.L_x_308) ;  /* 0x0000054000002947 */ /* 0x000fea0003800000 */
[----:B------:R-:W-:Y:S01]  /*abc0*/  IADD3 R2, R32, c[0x0][0x27c], RZ ;  /* 0x00009f0020027a10 */ /* 0x000fe20007ffe0ff */
[----:B------:R-:W-:Y:S01]  /*abd0*/  HADD2.F32 R13, -RZ, R41.H0_H0 ;  /* 0x20000029ff0d7230 */ /* 0x000fe20000004100 */
[C---:B------:R-:W-:Y:S02]  /*abe0*/  LOP3.LUT R0, R150.reuse, 0x38, R32, 0xf8, !PT ;  /* 0x0000003896007812 */ /* 0x040fe400078ef820 */
[----:B------:R-:W-:Y:S02]  /*abf0*/  LOP3.LUT R2, R150, 0x38, R2, 0xf8, !PT ;  /* 0x0000003896027812 */ /* 0x000fe400078ef802 */
[C---:B------:R-:W-:Y:S02]  /*ac00*/  LOP3.LUT R0, R163.reuse, R0, R187, 0xf6, !PT ;  /* 0x00000000a3007212 */ /* 0x040fe400078ef6bb */
[----:B------:R-:W-:Y:S02]  /*ac10*/  LOP3.LUT R2, R2, R187, RZ, 0x3c, !PT ;  /* 0x000000bb02027212 */ /* 0x000fe400078e3cff */
[----:B-1----:R-:W-:Y:S01]  /*ac20*/  LEA R28, R0, 0x5100, 0x1 ;  /* 0x00005100001c7811 */ /* 0x002fe200078e08ff */
[----:B------:R-:W-:Y:S01]  /*ac30*/  HADD2.F32 R0, -RZ, R40.H0_H0 ;  /* 0x20000028ff007230 */ /* 0x000fe20000004100 */
[----:B------:R-:W-:-:S03]  /*ac40*/  IADD3 R2, R163, R2, RZ ;  /* 0x00000002a3027210 */ /* 0x000fc60007ffe0ff */
[----:B------:R-:W1:Y:S01]  /*ac50*/  LDS.128 R4, [R28] ;  /* 0x000000001c047984 */ /* 0x000e620000000c00 */
[----:B------:R-:W-:Y:S01]  /*ac60*/  SHF.L.U32 R27, R2, 0x1, RZ ;  /* 0x00000001021b7819 */ /* 0x000fe200000006ff */
[----:B------:R-:W-:-:S04]  /*ac70*/  HADD2.F32 R2, -RZ, R40.H1_H1 ;  /* 0x30000028ff027230 */ /* 0x000fc80000004100 */
[----:B------:R-:W2:Y:S01]  /*ac80*/  LDS.128 R8, [R27+0x5100] ;  /* 0x005100001b087984 */ /* 0x000ea20000000c00 */
[--C-:B-1----:R-:W-:Y:S02]  /*ac90*/  HADD2.F32 R17, -RZ, R4.reuse.H0_H0 ;  /* 0x20000004ff117230 */ /* 0x102fe40000004100 */
[----:B------:R-:W-:Y:S02]  /*aca0*/  HADD2.F32 R16, -RZ, R4.H1_H1 ;  /* 0x30000004ff107230 */ /* 0x000fe40000004100 */
[--C-:B------:R-:W-:Y:S02]  /*acb0*/  HADD2.F32 R23, -RZ, R7.reuse.H0_H0 ;  /* 0x20000007ff177230 */ /* 0x100fe40000004100 */
[--C-:B--2---:R-:W-:Y:S02]  /*acc0*/  HADD2.F32 R4, -RZ, R8.reuse.H0_H0 ;  /* 0x20000008ff047230 */ /* 0x104fe40000004100 */
[----:B------:R-:W-:Y:S01]  /*acd0*/  HADD2.F32 R22, -RZ, R7.H1_H1 ;  /* 0x30000007ff167230 */ /* 0x000fe20000004100 */
[CC--:B------:R-:W-:Y:S01]  /*ace0*/  FMUL.FTZ R7, R2.reuse, R17.reuse ;  /* 0x0000001102077220 */ /* 0x0c0fe20000410000 */
[--C-:B------:R-:W-:Y:S01]  /*acf0*/  HADD2.F32 R15, -RZ, R11.reuse.H0_H0 ;  /* 0x2000000bff0f7230 */ /* 0x100fe20000004100 */
[----:B------:R-:W-:Y:S01]  /*ad00*/  FMUL.FTZ R35, R2, R4 ;  /* 0x0000000402237220 */ /* 0x000fe20000410000 */
[----:B------:R-:W-:Y:S01]  /*ad10*/  HADD2.F32 R14, -RZ, R11.H1_H1 ;  /* 0x3000000bff0e7230 */ /* 0x000fe20000004100 */
[----:B------:R-:W-:Y:S01]  /*ad20*/  FMUL.FTZ R2, R0, R16 ;  /* 0x0000001000027220 */ /* 0x000fe20000410000 */
[--C-:B------:R-:W-:Y:S01]  /*ad30*/  HADD2.F32 R19, -RZ, R5.reuse.H0_H0 ;  /* 0x20000005ff137230 */ /* 0x100fe20000004100 */
[C---:B------:R-:W-:Y:S01]  /*ad40*/  FFMA.FTZ R38, R13.reuse, R4, R7 ;  /* 0x000000040d267223 */ /* 0x040fe20000010007 */
[----:B------:R-:W-:Y:S01]  /*ad50*/  HADD2.F32 R18, -RZ, R5.H1_H1 ;  /* 0x30000005ff127230 */ /* 0x000fe20000004100 */
[----:B------:R-:W-:Y:S01]  /*ad60*/  FFMA.FTZ R13, R13, R17, -R35 ;  /* 0x000000110d0d7223 */ /* 0x000fe20000010823 */
[----:B------:R-:W-:-:S02]  /*ad70*/  HADD2.F32 R3, -RZ, R8.H1_H1 ;  /* 0x30000008ff037230 */ /* 0x000fc40000004100 */
[----:B------:R-:W-:Y:S02]  /*ad80*/  HADD2.F32 R11, -RZ, R42.H1_H1 ;  /* 0x3000002aff0b7230 */ /* 0x000fe40000004100 */
[----:B------:R-:W-:Y:S01]  /*ad90*/  HADD2.F32 R5, -RZ, R41.H1_H1 ;  /* 0x30000029ff057230 */ /* 0x000fe20000004100 */
[-C--:B------:R-:W-:Y:S01]  /*ada0*/  FMUL.FTZ R34, R0, R3.reuse ;  /* 0x0000000300227220 */ /* 0x080fe20000410000 */
[--C-:B------:R-:W-:Y:S01]  /*adb0*/  HADD2.F32 R21, -RZ, R6.reuse.H0_H0 ;  /* 0x20000006ff157230 */ /* 0x100fe20000004100 */
[----:B------:R-:W-:Y:S01]  /*adc0*/  FFMA.FTZ R37, R11, R3, R2 ;  /* 0x000000030b257223 */ /* 0x000fe20000010002 */
[----:B------:R-:W-:Y:S01]  /*add0*/  HADD2.F32 R20, -RZ, R6.H1_H1 ;  /* 0x30000006ff147230 */ /* 0x000fe20000004100 */
[----:B------:R-:W-:Y:S01]  /*ade0*/  FMUL.FTZ R4, R5, R19 ;  /* 0x0000001305047220 */ /* 0x000fe20000410000 */
[--C-:B------:R-:W-:Y:S02]  /*adf0*/  HADD2.F32 R8, -RZ, R10.reuse.H0_H0 ;  /* 0x2000000aff087230 */ /* 0x100fe40000004100 */
[----:B------:R-:W-:-:S02]  /*ae00*/  HADD2.F32 R12, -RZ, R10.H1_H1 ;  /* 0x3000000aff0c7230 */ /* 0x000fc40000004100 */
[----:B------:R-:W-:Y:S02]  /*ae10*/  HADD2.F32 R6, -RZ, R9.H0_H0 ;  /* 0x20000009ff067230 */ /* 0x000fe40000004100 */
[----:B------:R-:W-:Y:S02]  /*ae20*/  HADD2.F32 R10, -RZ, R44.H0_H0 ;  /* 0x2000002cff0a7230 */ /* 0x000fe40000004100 */
[----:B------:R-:W-:Y:S01]  /*ae30*/  HADD2.F32 R2, -RZ, R42.H0_H0 ;  /* 0x2000002aff027230 */ /* 0x000fe20000004100 */
[-C--:B------:R-:W-:Y:S01]  /*ae40*/  FMUL.FTZ R30, R5, R6.reuse ;  /* 0x00000006051e7220 */ /* 0x080fe20000410000 */
[----:B------:R-:W-:Y:S01]  /*ae50*/  HADD2.F32 R0, -RZ, R43.H0_H0 ;  /* 0x2000002bff007230 */ /* 0x000fe20000004100 */
[----:B------:R-:W-:Y:S01]  /*ae60*/  FFMA.FTZ R36, R10, R6, R4 ;  /* 0x000000060a247223 */ /* 0x000fe20000010004 */
[----:B------:R-:W-:Y:S01]  /*ae70*/  HADD2.F32 R9, -RZ, R9.H1_H1 ;  /* 0x30000009ff097230 */ /* 0x000fe20000004100 */
[----:B------:R-:W-:Y:S01]  /*ae80*/  FMUL.FTZ R5, R2, R18 ;  /* 0x0000001202057220 */ /* 0x000fe20000410000 */
[----:B------:R-:W-:Y:S01]  /*ae90*/  HADD2.F32 R7, -RZ, R44.H1_H1 ;  /* 0x3000002cff077230 */ /* 0x000fe20000004100 */
[----:B------:R-:W-:Y:S01]  /*aea0*/  FMUL.FTZ R4, R0, R21 ;  /* 0x0000001500047220 */ /* 0x000fe20000410000 */
[--C-:B------:R-:W-:Y:S01]  /*aeb0*/  HADD2.F32 R6, -RZ, R46.reuse.H1_H1 ;  /* 0x3000002eff067230 */ /* 0x100fe20000004100 */
[-C--:B------:R-:W-:Y:S01]  /*aec0*/  FMUL.FTZ R26, R2, R9.reuse ;  /* 0x00000009021a7220 */ /* 0x080fe20000410000 */
        /* <DEDUP_REMOVED lines=8> */
[-C--:B------:R-:W-:Y:S01]  /*af50*/  FMUL.FTZ R24, R3, R12.reuse ;  /* 0x0000000c03187220 */ /* 0x080fe20000410000 */
[--C-:B------:R-:W-:Y:S01]  /*af60*/  HADD2.F32 R3, -RZ, R47.reuse.H0_H0 ;  /* 0x2000002fff037230 */ /* 0x100fe20000004100 */
[----:B------:R-:W-:Y:S01]  /*af70*/  FFMA.FTZ R12, R5, R12, R4 ;  /* 0x0000000c050c7223 */ /* 0x000fe20000010004 */
[----:B------:R-:W-:Y:S01]  /*af80*/  HADD2.F32 R4, -RZ, R47.H1_H1 ;  /* 0x3000002fff047230 */ /* 0x000fe20000004100 */
[----:B------:R-:W-:Y:S02]  /*af90*/  FMUL.FTZ R8, R2, R23 ;  /* 0x0000001702087220 */ /* 0x000fe40000410000 */
[----:B------:R-:W-:Y:S02]  /*afa0*/  FMUL.FTZ R9, R0, R22 ;  /* 0x0000001600097220 */ /* 0x000fe40000410000 */
[----:B------:R-:W-:-:S02]  /*afb0*/  FMUL.FTZ R2, R2, R15 ;  /* 0x0000000f02027220 */ /* 0x000fc40000410000 */
[-C--:B------:R-:W-:Y:S02]  /*afc0*/  FMUL.FTZ R0, R0, R14.reuse ;  /* 0x0000000e00007220 */ /* 0x080fe40000410000 */
        /* <DEDUP_REMOVED lines=19> */
.L_x_308:
[----:B------:R-:W-:Y:S05]  /*b100*/  BSYNC B0 ;  /* 0x0000000000007941 */ /* 0x000fea0003800000 */
.L_x_307:
[----:B------:R-:W-:Y:S01]  /*b110*/  ISETP.GE.OR P2, PT, R151, R39, P0 ;  /* 0x000000279700720c */ /* 0x000fe20000746670 */
[----:B------:R-:W-:-:S12]  /*b120*/  BSSY B0, `(.L_x_309) ;  /* 0x0000056000007945 */ /* 0x000fd80003800000 */
[----:B------:R-:W-:Y:S05]  /*b130*/  @P2 BRA `(.L_x_310) ;  /* 0x0000054000002947 */ /* 0x000fea0003800000 */
[----:B------:R-:W-:Y:S01]  /*b140*/  IADD3 R2, R32, c[0x0][0x27c], RZ ;  /* 0x00009f0020027a10 */ /* 0x000fe20007ffe0ff */
[----:B------:R-:W-:Y:S01]  /*b150*/  HADD2.F32 R13, -RZ, R41.H0_H0 ;  /* 0x20000029ff0d7230 */ /* 0x000fe20000004100 */
[C---:B------:R-:W-:Y:S02]  /*b160*/  LOP3.LUT R0, R152.reuse, 0x38, R32, 0xf8, !PT ;  /* 0x0000003898007812 */ /* 0x040fe400078ef820 */
[----:B------:R-:W-:Y:S02]  /*b170*/  LOP3.LUT R2, R152, 0x38, R2, 0xf8, !PT ;  /* 0x0000003898027812 */ /* 0x000fe400078ef802 */
[----:B------:R-:W-:Y:S02]  /*b180*/  LOP3.LUT R0, R164, R0, R188, 0xf6, !PT ;  /* 0x00000000a4007212 */ /* 0x000fe400078ef6bc */
        /* <DEDUP_REMOVED lines=79> */
.L_x_310:
[----:B------:R-:W-:Y:S05]  /*b680*/  BSYNC B0 ;  /* 0x0000000000007941 */ /* 0x000fea0003800000 */
.L_x_309:
[----:B------:R-:W-:-:S13]  /*b690*/  ISETP.GE.OR P0, PT, R49, R39, P0 ;  /* 0x000000273100720c */ /* 0x000fda0000706670 */
[----:B------:R-:W-:Y:S05]  /*b6a0*/  @P0 BRA `(.L_x_300) ;  /* 0x000005b000000947 */ /* 0x000fea0003800000 */
[----:B------:R-:W-:Y:S02]  /*b6b0*/  SHF.R.S32.HI R2, RZ, 0x1f, R49 ;  /* 0x0000001fff027819 */ /* 0x000fe40000011431 */
[----:B------:R-:W-:Y:S02]  /*b6c0*/  SHF.L.U32 R0, R49, 0x6, RZ ;  /* 0x0000000631007819 */ /* 0x000fe400000006ff */
[----:B------:R-:W-:Y:S02]  /*b6d0*/  LEA.HI R2, R2, R49, RZ, 0x3 ;  /* 0x0000003102027211 */ /* 0x000fe400078f18ff */
[----:B------:R-:W-:Y:S02]  /*b6e0*/  LOP3.LUT R0, R0, 0x1c0, RZ, 0xc0, !PT ;  /* 0x000001c000007812 */ /* 0x000fe400078ec0ff */
[----:B-1----:R-:W-:Y:S02]  /*b6f0*/  IADD3 R4, R32, c[0x0][0x27c], RZ ;  /* 0x00009f0020047a10 */ /* 0x002fe40007ffe0ff */
[----:B------:R-:W-:-:S02]  /*b700*/  SHF.L.U32 R2, R2, 0x6, RZ ;  /* 0x0000000602027819 */ /* 0x000fc400000006ff */
[C---:B------:R-:W-:Y:S02]  /*b710*/  LOP3.LUT R3, R0.reuse, 0x38, R32, 0xf8, !PT ;  /* 0x0000003800037812 */ /* 0x040fe400078ef820 */
[----:B------:R-:W-:Y:S02]  /*b720*/  SHF.R.U32.HI R5, RZ, 0x3, R0 ;  /* 0x00000003ff057819 */ /* 0x000fe40000011600 */
[----:B------:R-:W-:Y:S02]  /*b730*/  LOP3.LUT R0, R0, 0x38, R4, 0xf8, !PT ;  /* 0x0000003800007812 */ /* 0x000fe400078ef804 */
[----:B------:R-:W-:Y:S02]  /*b740*/  LOP3.LUT R2, R2, 0xfffffe00, RZ, 0xc0, !PT ;  /* 0xfffffe0002027812 */ /* 0x000fe400078ec0ff */
[----:B------:R-:W-:Y:S02]  /*b750*/  LOP3.LUT R0, R0, R5, RZ, 0x3c, !PT ;  /* 0x0000000500007212 */ /* 0x000fe400078e3cff */
[----:B------:R-:W-:-:S02]  /*b760*/  LOP3.LUT R3, R2, R3, R5, 0xf6, !PT ;  /* 0x0000000302037212 */ /* 0x000fc400078ef605 */
[----:B------:R-:W-:Y:S01]  /*b770*/  IADD3 R2, R2, R0, RZ ;  /* 0x0000000002027210 */ /* 0x000fe20007ffe0ff */
[--C-:B------:R-:W-:Y:S01]  /*b780*/  HADD2.F32 R0, -RZ, R40.reuse.H0_H0 ;  /* 0x20000028ff007230 */ /* 0x100fe20000004100 */
[----:B------:R-:W-:Y:S01]  /*b790*/  LEA R28, R3, 0x5100, 0x1 ;  /* 0x00005100031c7811 */ /* 0x000fe200078e08ff */
[----:B------:R-:W-:Y:S01]  /*b7a0*/  HADD2.F32 R3, -RZ, R41.H0_H0 ;  /* 0x20000029ff037230 */ /* 0x000fe20000004100 */
[----:B------:R-:W-:Y:S01]  /*b7b0*/  SHF.L.U32 R26, R2, 0x1, RZ ;  /* 0x00000001021a7819 */ /* 0x000fe200000006ff */
[----:B------:R-:W-:Y:S02]  /*b7c0*/  HADD2.F32 R2, -RZ, R40.H1_H1 ;  /* 0x30000028ff027230 */ /* 0x000fe40000004100 */
[----:B------:R-:W1:Y:S04]  /*b7d0*/  LDS.128 R4, [R28] ;  /* 0x000000001c047984 */ /* 0x000e680000000c00 */
[----:B------:R-:W2:Y:S01]  /*b7e0*/  LDS.128 R8, [R26+0x5100] ;  /* 0x005100001a087984 */ /* 0x000ea20000000c00 */
[----:B-1----:R-:W-:-:S02]  /*b7f0*/  HADD2.F32 R12, -RZ, R4.H0_H0 ;  /* 0x20000004ff0c7230 */ /* 0x002fc40000004100 */
[----:B------:R-:W-:Y:S02]  /*b800*/  HADD2.F32 R13, -RZ, R4.H1_H1 ;  /* 0x30000004ff0d7230 */ /* 0x000fe40000004100 */
[--C-:B--2---:R-:W-:Y:S02]  /*b810*/  HADD2.F32 R4, -RZ, R8.reuse.H0_H0 ;  /* 0x20000008ff047230 */ /* 0x104fe40000004100 */
[--C-:B------:R-:W-:Y:S02]  /*b820*/  HADD2.F32 R22, -RZ, R7.reuse.H0_H0 ;  /* 0x20000007ff167230 */ /* 0x100fe40000004100 */
[----:B------:R-:W-:Y:S02]  /*b830*/  HADD2.F32 R23, -RZ, R7.H1_H1 ;  /* 0x30000007ff177230 */ /* 0x000fe40000004100 */
[--C-:B------:R-:W-:Y:S02]  /*b840*/  HADD2.F32 R14, -RZ, R5.reuse.H0_H0 ;  /* 0x20000005ff0e7230 */ /* 0x100fe40000004100 */
[----:B------:R-:W-:Y:S01]  /*b850*/  HADD2.F32 R15, -RZ, R5.H1_H1 ;  /* 0x30000005ff0f7230 */ /* 0x000fe20000004100 */
[----:B------:R-:W-:Y:S01]  /*b860*/  FMUL.FTZ R5, R2, R4 ;  /* 0x0000000402057220 */ /* 0x000fe20000410000 */
[----:B------:R-:W-:-:S02]  /*b870*/  HADD2.F32 R7, -RZ, R8.H1_H1 ;  /* 0x30000008ff077230 */ /* 0x000fc40000004100 */
[--C-:B------:R-:W-:Y:S01]  /*b880*/  HADD2.F32 R19, -RZ, R6.reuse.H0_H0 ;  /* 0x20000006ff137230 */ /* 0x100fe20000004100 */
[CC--:B------:R-:W-:Y:S01]  /*b890*/  FFMA.FTZ R32, R3.reuse, R12.reuse, -R5 ;  /* 0x0000000c03207223 */ /* 0x0c0fe20000010805 */
[----:B------:R-:W-:Y:S02]  /*b8a0*/  HADD2.F32 R18, -RZ, R6.H1_H1 ;  /* 0x30000006ff127230 */ /* 0x000fe40000004100 */
[--C-:B------:R-:W-:Y:S02]  /*b8b0*/  HADD2.F32 R17, -RZ, R10.reuse.H0_H0 ;  /* 0x2000000aff117230 */ /* 0x100fe40000004100 */
[----:B------:R-:W-:Y:S01]  /*b8c0*/  HADD2.F32 R16, -RZ, R10.H1_H1 ;  /* 0x3000000aff107230 */ /* 0x000fe20000004100 */
[----:B------:R-:W-:Y:S01]  /*b8d0*/  FMUL.FTZ R10, R2, R12 ;  /* 0x0000000c020a7220 */ /* 0x000fe20000410000 */
[----:B------:R-:W-:Y:S01]  /*b8e0*/  HADD2.F32 R6, -RZ, R42.H1_H1 ;  /* 0x3000002aff067230 */ /* 0x000fe20000004100 */
[----:B------:R-:W-:Y:S01]  /*b8f0*/  FMUL.FTZ R2, R0, R7 ;  /* 0x0000000700027220 */ /* 0x000fe20000410000 */
[----:B------:R-:W-:Y:S01]  /*b900*/  HADD2.F32 R8, -RZ, R9.H0_H0 ;  /* 0x20000009ff087230 */ /* 0x000fe20000004100 */
[----:B------:R-:W-:Y:S01]  /*b910*/  FFMA.FTZ R31, R3, R4, R10 ;  /* 0x00000004031f7223 */ /* 0x000fe2000001000a */
[----:B------:R-:W-:Y:S01]  /*b920*/  HADD2.F32 R5, -RZ, R41.H1_H1 ;  /* 0x30000029ff057230 */ /* 0x000fe20000004100 */
[-C--:B------:R-:W-:Y:S01]  /*b930*/  FFMA.FTZ R30, R6, R13.reuse, -R2 ;  /* 0x0000000d061e7223 */ /* 0x080fe20000010802 */
[----:B------:R-:W-:Y:S01]  /*b940*/  HADD2.F32 R2, -RZ, R44.H0_H0 ;  /* 0x2000002cff027230 */ /* 0x000fe20000004100 */
[----:B------:R-:W-:Y:S01]  /*b950*/  FMUL.FTZ R4, R0, R13 ;  /* 0x0000000d00047220 */ /* 0x000fe20000410000 */
[----:B------:R-:W-:Y:S01]  /*b960*/  HADD2.F32 R9, -RZ, R9.H1_H1 ;  /* 0x30000009ff097230 */ /* 0x000fe20000004100 */
[C---:B------:R-:W-:Y:S01]  /*b970*/  FMUL.FTZ R3, R5.reuse, R8 ;  /* 0x0000000805037220 */ /* 0x040fe20000410000 */
[----:B------:R-:W-:Y:S01]  /*b980*/  HADD2.F32 R0, -RZ, R42.H0_H0 ;  /* 0x2000002aff007230 */ /* 0x000fe20000004100 */
[----:B------:R-:W-:Y:S01]  /*b990*/  FFMA.FTZ R29, R6, R7, R4 ;  /* 0x00000007061d7223 */ /* 0x000fe20000010004 */
[--C-:B------:R-:W-:Y:S01]  /*b9a0*/  HADD2.F32 R20, -RZ, R11.reuse.H0_H0 ;  /* 0x2000000bff147230 */ /* 0x100fe20000004100 */
[-C--:B------:R-:W-:Y:S01]  /*b9b0*/  FFMA.FTZ R27, R2, R14.reuse, -R3 ;  /* 0x0000000e021b7223 */ /* 0x080fe20000010803 */
[----:B------:R-:W-:Y:S01]  /*b9c0*/  HADD2.F32 R3, -RZ, R44.H1_H1 ;  /* 0x3000002cff037230 */ /* 0x000fe20000004100 */
[----:B------:R-:W-:Y:S01]  /*b9d0*/  FMUL.FTZ R5, R5, R14 ;  /* 0x0000000e05057220 */ /* 0x000fe20000410000 */
[----:B------:R-:W-:Y:S01]  /*b9e0*/  HADD2.F32 R21, -RZ, R11.H1_H1 ;  /* 0x3000000bff157230 */ /* 0x000fe20000004100 */
[----:B------:R-:W-:-:S02]  /*b9f0*/  FMUL.FTZ R4, R0, R9 ;  /* 0x0000000900047220 */ /* 0x000fc40000410000 */
[-C--:B------:R-:W-:Y:S02]  /*ba00*/  FMUL.FTZ R0, R0, R15.reuse ;  /* 0x0000000f00007220 */ /* 0x080fe40000410000 */
[----:B------:R-:W-:Y:S01]  /*ba10*/  FFMA.FTZ R25, R2, R8, R5 ;  /* 0x0000000802197223 */ /* 0x000fe20000010005 */
[--C-:B------:R-:W-:Y:S01]  /*ba20*/  HADD2.F32 R2, -RZ, R43.reuse.H0_H0 ;  /* 0x2000002bff027230 */ /* 0x100fe20000004100 */
[C---:B------:R-:W-:Y:S01]  /*ba30*/  FFMA.FTZ R24, R3.reuse, R15, -R4 ;  /* 0x0000000f03187223 */ /* 0x040fe20000010804 */
[--C-:B------:R-:W-:Y:S01]  /*ba40*/  HADD2.F32 R4, -RZ, R46.reuse.H0_H0 ;  /* 0x2000002eff047230 */ /* 0x100fe20000004100 */
[----:B------:R-:W-:Y:S01]  /*ba50*/  FFMA.FTZ R15, R3, R9, R0 ;  /* 0x00000009030f7223 */ /* 0x000fe20000010000 */
[----:B------:R-:W-:Y:S01]  /*ba60*/  HADD2.F32 R0, -RZ, R43.H1_H1 ;  /* 0x3000002bff007230 */ /* 0x000fe20000004100 */
[C---:B------:R-:W-:Y:S01]  /*ba70*/  FMUL.FTZ R6, R2.reuse, R17 ;  /* 0x0000001102067220 */ /* 0x040fe20000410000 */
[----:B------:R-:W-:Y:S01]  /*ba80*/  HADD2.F32 R3, -RZ, R46.H1_H1 ;  /* 0x3000002eff037230 */ /* 0x000fe20000004100 */
[----:B------:R-:W-:Y:S01]  /*ba90*/  FMUL.FTZ R5, R2, R19 ;  /* 0x0000001302057220 */ /* 0x000fe20000410000 */
[----:B------:R-:W-:Y:S01]  /*baa0*/  F2FP.PACK_AB R8, R30, R32 ;  /* 0x000000201e08723e */ /* 0x000fe200000000ff */
[----:B------:R-:W-:Y:S01]  /*bab0*/  FMUL.FTZ R2, R0, R16 ;  /* 0x0000001000027220 */ /* 0x000fe20000410000 */
[----:B------:R-:W-:Y:S01]  /*bac0*/  F2FP.PACK_AB R9, R24, R27 ;  /* 0x0000001b1809723e */ /* 0x000fe200000000ff */
[----:B------:R-:W-:-:S02]  /*bad0*/  FMUL.FTZ R0, R0, R18 ;  /* 0x0000001200007220 */ /* 0x000fc40000410000 */
[C---:B------:R-:W-:Y:S01]  /*bae0*/  FFMA.FTZ R10, R4.reuse, R18, -R2 ;  /* 0x00000012040a7223 */ /* 0x040fe20000010802 */
[--C-:B------:R-:W-:Y:S01]  /*baf0*/  HADD2.F32 R2, -RZ, R45.reuse.H1_H1 ;  /* 0x3000002dff027230 */ /* 0x100fe20000004100 */
[----:B------:R-:W-:Y:S01]  /*bb00*/  FFMA.FTZ R12, R4, R16, R0 ;  /* 0x00000010040c7223 */ /* 0x000fe20000010000 */
[----:B------:R-:W-:Y:S01]  /*bb10*/  HADD2.F32 R0, -RZ, R45.H0_H0 ;  /* 0x2000002dff007230 */ /* 0x000fe20000004100 */
[C---:B------:R-:W-:Y:S01]  /*bb20*/  FFMA.FTZ R14, R3.reuse, R19, -R6 ;  /* 0x00000013030e7223 */ /* 0x040fe20000010806 */
[--C-:B------:R-:W-:Y:S01]  /*bb30*/  HADD2.F32 R4, -RZ, R47.reuse.H1_H1 ;  /* 0x3000002fff047230 */ /* 0x100fe20000004100 */
[----:B------:R-:W-:Y:S01]  /*bb40*/  FFMA.FTZ R13, R3, R17, R5 ;  /* 0x00000011030d7223 */ /* 0x000fe20000010005 */
[----:B------:R-:W-:Y:S01]  /*bb50*/  HADD2.F32 R3, -RZ, R47.H0_H0 ;  /* 0x2000002fff037230 */ /* 0x000fe20000004100 */
[----:B------:R-:W-:Y:S01]  /*bb60*/  FMUL.FTZ R6, R2, R20 ;  /* 0x0000001402067220 */ /* 0x000fe20000410000 */
[----:B------:R-:W-:Y:S01]  /*bb70*/  F2FP.PACK_AB R10, R10, R14 ;  /* 0x0000000e0a0a723e */ /* 0x000fe200000000ff */
[----:B------:R-:W-:-:S02]  /*bb80*/  FMUL.FTZ R5, R2, R22 ;  /* 0x0000001602057220 */ /* 0x000fc40000410000 */
[C---:B------:R-:W-:Y:S02]  /*bb90*/  FMUL.FTZ R2, R0.reuse, R21 ;  /* 0x0000001500027220 */ /* 0x040fe40000410000 */
[----:B------:R-:W-:Y:S02]  /*bba0*/  FMUL.FTZ R0, R0, R23 ;  /* 0x0000001700007220 */ /* 0x000fe40000410000 */
[----:B------:R-:W-:Y:S01]  /*bbb0*/  FFMA.FTZ R11, R4, R22, -R6 ;  /* 0x00000016040b7223 */ /* 0x000fe20000010806 */
[----:B------:R-:W-:Y:S01]  /*bbc0*/  F2FP.PACK_AB R6, R12, R13 ;  /* 0x0000000d0c06723e */ /* 0x000fe200000000ff */
[----:B------:R-:W-:Y:S02]  /*bbd0*/  FFMA.FTZ R2, R3, R23, -R2 ;  /* 0x0000001703027223 */ /* 0x000fe40000010802 */
[----:B------:R-:W-:Y:S01]  /*bbe0*/  FFMA.FTZ R7, R4, R20, R5 ;  /* 0x0000001404077223 */ /* 0x000fe20000010005 */
[----:B------:R-:W-:Y:S01]  /*bbf0*/  F2FP.PACK_AB R4, R29, R31 ;  /* 0x0000001f1d04723e */ /* 0x000fe200000000ff */
[----:B------:R-:W-:Y:S01]  /*bc00*/  FFMA.FTZ R0, R3, R21, R0 ;  /* 0x0000001503007223 */ /* 0x000fe20000010000 */
[----:B------:R-:W-:-:S02]  /*bc10*/  F2FP.PACK_AB R11, R2, R11 ;  /* 0x0000000b020b723e */ /* 0x000fc400000000ff */
[----:B------:R-:W-:Y:S02]  /*bc20*/  F2FP.PACK_AB R5, R15, R25 ;  /* 0x000000190f05723e */ /* 0x000fe400000000ff */
[----:B------:R-:W-:Y:S01]  /*bc30*/  F2FP.PACK_AB R7, R0, R7 ;  /* 0x000000070007723e */ /* 0x000fe200000000ff */
[----:B------:R1:W-:Y:S04]  /*bc40*/  STS.128 [R28], R8 ;  /* 0x000000081c007388 */ /* 0x0003e80000000c00 */
[----:B------:R1:W-:Y:S02]  /*bc50*/  STS.128 [R26+0x5100], R4 ;  /* 0x005100041a007388 */ /* 0x0003e40000000c00 */
.L_x_300:
[----:B------:R-:W-:Y:S05]  /*bc60*/  BSYNC B2 ;  /* 0x0000000000027941 */ /* 0x000fea0003800000 */
.L_x_284:
[----:B-1----:R-:W3:Y:S01]  /*bc70*/  LDL R6, [R1+0x2c] ;  /* 0x00002c0001067983 */ /* 0x002ee20000100800 */
[----:B------:R-:W-:-:S04]  /*bc80*/  DEPBAR.LE SB0, 0x0 ;  /* 0x000080000000791a */ /* 0x000fc80000000000 */
[----:B------:R-:W3:Y:S01]  /*bc90*/  LDL.64 R4, [R1+0x18] ;  /* 0x0000180001047983 */ /* 0x000ee20000100a00 */
[----:B------:R-:W-:Y:S01]  /*bca0*/  IMAD R0, R48, c[0x0][0x208], RZ ;  /* 0x0000820030007a24 */ /* 0x000fe200078e02ff */
[----:B------:R-:W-:Y:S01]  /*bcb0*/  ISETP.GE.AND P0, PT, R134, c[0x0][0x1d4], PT ;  /* 0x0000750086007a0c */ /* 0x000fe20003f06270 */
[C---:B--2---:R-:W-:Y:S01]  /*bcc0*/  IMAD.WIDE.U32 R2, R111.reuse, c[0x0][0x208], RZ ;  /* 0x000082006f027a25 */ /* 0x044fe200078e00ff */
[----:B------:R-:W-:Y:S03]  /*bcd0*/  BAR.SYNC.DEFER_BLOCKING 0x0 ;  /* 0x0000000000007b1d */ /* 0x000fe60000010000 */
[----:B------:R-:W-:-:S03]  /*bce0*/  IMAD R0, R111, c[0x0][0x20c], R0 ;  /* 0x000083006f007a24 */ /* 0x000fc600078e0200 */
[----:B------:R-:W-:Y:S01]  /*bcf0*/  UMOV UR6, 0x5 ;  /* 0x0000000500067882 */ /* 0x000fe20000000000 */
[----:B------:R-:W2:Y:S01]  /*bd00*/  LDL R247, [R1+0x28] ;  /* 0x0000280001f77983 */ /* 0x000ea20000100800 */
[----:B------:R-:W-:Y:S01]  /*bd10*/  IADD3 R0, R3, R0, RZ ;  /* 0x0000000003007210 */ /* 0x000fe20007ffe0ff */
[----:B------:R-:W-:Y:S02]  /*bd20*/  ULDC.64 UR4, c[0x0][0x208] ;  /* 0x0000820000047ab9 */ /* 0x000fe40000000a00 */
[----:B------:R-:W-:Y:S04]  /*bd30*/  LDSM.16.M88.4 R32, [R207] ;  /* 0x00000000cf20783b */ /* 0x000fe80000000200 */
[----:B------:R-:W1:Y:S01]  /*bd40*/  LDSM.16.M88.4 R48, [R200] ;  /* 0x00000000c830783b */ /* 0x000e620000000200 */
[----:B------:R-:W-:Y:S01]  /*bd50*/  IMAD R0, R0, 0x50, RZ ;  /* 0x0000005000007824 */ /* 0x000fe200078e02ff */
[----:B------:R-:W-:-:S02]  /*bd60*/  USHF.L.U64.HI UR5, UR4, UR6, UR5 ;  /* 0x0000000604057299 */ /* 0x000fc40008010205 */
[----:B------:R-:W-:Y:S01]  /*bd70*/  LDSM.16.M88.4 R28, [R207+0x2000] ;  /* 0x00200000cf1c783b */ /* 0x000fe20000000200 */
[C---:B------:R-:W-:Y:S01]  /*bd80*/  ISETP.LT.OR P3, PT, R52.reuse, 0x11, P0 ;  /* 0x000000113400780c */ /* 0x040fe20000761670 */
[----:B------:R-:W-:Y:S01]  /*bd90*/  USHF.L.U32 UR4, UR4, 0x5, URZ ;  /* 0x0000000504047899 */ /* 0x000fe2000800063f */
[C---:B------:R-:W-:Y:S01]  /*bda0*/  ISETP.LT.OR P4, PT, R52.reuse, 0x1, P0 ;  /* 0x000000013400780c */ /* 0x040fe20000781670 */
[----:B------:R-:W-:Y:S01]  /*bdb0*/  LDSM.16.M88.4 R24, [R210] ;  /* 0x00000000d218783b */ /* 0x000fe20000000200 */
[C---:B------:R-:W-:Y:S02]  /*bdc0*/  ISETP.LT.OR P6, PT, R52.reuse, 0x21, P0 ;  /* 0x000000213400780c */ /* 0x040fe400007c1670 */
[----:B------:R-:W-:Y:S01]  /*bdd0*/  ISETP.LT.OR P5, PT, R52, 0x31, P0 ;  /* 0x000000313400780c */ /* 0x000fe200007a1670 */
[----:B------:R-:W4:Y:S04]  /*bde0*/  LDSM.16.M88.4 R44, [R211] ;  /* 0x00000000d32c783b */ /* 0x000f280000000200 */
[----:B------:R-:W-:Y:S04]  /*bdf0*/  LDSM.16.M88.4 R68, [R200+0x800] ;  /* 0x00080000c844783b */ /* 0x000fe80000000200 */
[----:B------:R-:W-:Y:S04]  /*be00*/  LDSM.16.M88.4 R84, [R200+0x1000] ;  /* 0x00100000c854783b */ /* 0x000fe80000000200 */
[----:B------:R-:W-:Y:S04]  /*be10*/  LDSM.16.M88.4 R92, [R200+0x1800] ;  /* 0x00180000c85c783b */ /* 0x000fe80000000200 */
[----:B------:R-:W-:Y:S04]  /*be20*/  LDSM.16.M88.4 R100, [R200+0x2000] ;  /* 0x00200000c864783b */ /* 0x000fe80000000200 */
[----:B------:R-:W2:Y:S04]  /*be30*/  LDSM.16.M88.4 R20, [R210+0x2000] ;  /* 0x00200000d214783b */ /* 0x000ea80000000200 */
[----:B------:R-:W-:Y:S04]  /*be40*/  LDSM.16.M88.4 R80, [R215] ;  /* 0x00000000d750783b */ /* 0x000fe80000000200 */
[----:B------:R-:W-:Y:S01]  /*be50*/  LDSM.16.M88.4 R88, [R214] ;  /* 0x00000000d658783b */ /* 0x000fe20000000200 */
[----:B-1----:R-:W-:Y:S03]  /*be60*/  HMMA.16816.F32 R12, R32, R48, RZ ;  /* 0x00000030200c723c */ /* 0x002fe600000018ff */
[----:B------:R-:W-:Y:S04]  /*be70*/  LDSM.16.M88.4 R96, [R213] ;  /* 0x00000000d560783b */ /* 0x000fe80000000200 */
[----:B------:R-:W-:Y:S11]  /*be80*/  LDSM.16.M88.4 R104, [R212] ;  /* 0x00000000d468783b */ /* 0x000ff60000000200 */
[----:B------:R-:W-:Y:S06]  /*be90*/  @!UPT UIADD3 URZ, URZ, URZ, URZ ;  /* 0x0000003f3f3ff290 */ /* 0x000fec000fffe03f */
[----:B----4-:R-:W-:Y:S08]  /*bea0*/  HMMA.16816.F32 R56, R24, R44, R12 ;  /* 0x0000002c1838723c */ /* 0x010ff0000000180c */
[----:B------:R-:W-:Y:S01]  /*beb0*/  HMMA.16816.F32 R64, R32, R50, RZ ;  /* 0x000000322040723c */ /* 0x000fe200000018ff */
[----:B---3--:R-:W-:-:S05]  /*bec0*/  MOV R5, R6 ;  /* 0x0000000600057202 */ /* 0x008fca0000000f00 */
[----:B------:R-:W-:Y:S01]  /*bed0*/  IMAD.WIDE.U32 R2, R2, 0x50, R4 ;  /* 0x0000005002027825 */ /* 0x000fe200078e0004 */
[----:B------:R-:W-:-:S04]  /*bee0*/  P2R R4, PR, RZ, 0x8 ;  /* 0x00000008ff047803 */ /* 0x000fc80000000000 */
[----:B------:R-:W-:Y:S02]  /*bef0*/  LEA R8, P2, R2, c[0x0][0x1f8], 0x1 ;  /* 0x00007e0002087a11 */ /* 0x000fe400078408ff */
[----:B------:R-:W-:Y:S02]  /*bf00*/  IADD3 R0, R3, R0, RZ ;  /* 0x0000000003007210 */ /* 0x000fe40007ffe0ff */
[----:B------:R-:W-:Y:S02]  /*bf10*/  ISETP.LT.OR P3, PT, R52, 0x41, P0 ;  /* 0x000000413400780c */ /* 0x000fe40000761670 */
[----:B------:R-:W-:Y:S02]  /*bf20*/  LEA.HI.X R9, R2, c[0x0][0x1fc], R0, 0x1, P2 ;  /* 0x00007f0002097a11 */ /* 0x000fe400010f0c00 */
[----:B------:R-:W-:Y:S02]  /*bf30*/  IADD3 R6, P0, R8, UR4, RZ ;  /* 0x0000000408067c10 */ /* 0x000fe4000ff1e0ff */
[----:B------:R-:W-:Y:S01]  /*bf40*/  ISETP.NE.AND P2, PT, R4, RZ, PT ;  /* 0x000000ff0400720c */ /* 0x000fe20003f45270 */
[----:B------:R-:W-:Y:S01]  /*bf50*/  @!PT LDS RZ, [RZ] ;  /* 0x00000000fffff984 */ /* 0x000fe20000000800 */
[----:B------:R-:W-:Y:S01]  /*bf60*/  @!PT LDS RZ, [RZ] ;  /* 0x00000000fffff984 */ /* 0x000fe20000000800 */
[----:B------:R-:W-:Y:S01]  /*bf70*/  @!PT LDS RZ, [RZ] ;  /* 0x00000000fffff984 */ /* 0x000fe20000000800 */
[----:B------:R1:W-:Y:S01]  /*bf80*/  LDGSTS.E.BYPASS.LTC128B.128 [R216+0x100], [R8.64], !P4 ;  /* 0x0010000008d87fae */ /* 0x0003e2000e101d48 */
[----:B------:R-:W-:-:S02]  /*bf90*/  IADD3.X R7, R9, UR5, RZ, P0, !PT ;  /* 0x0000000509077c10 */ /* 0x000fc400087fe4ff */
[----:B------:R-:W-:-:S04]  /*bfa0*/  IADD3 R4, P0, R6, UR4, RZ ;  /* 0x0000000406047c10 */ /* 0x000fc8000ff1e0ff */
[----:B------:R-:W-:Y:S02]  /*bfb0*/  IADD3.X R5, R7, UR5, RZ, P0, !PT ;  /* 0x0000000507057c10 */ /* 0x000fe400087fe4ff */
[----:B------:R-:W-:-:S03]  /*bfc0*/  IADD3 R2, P0, R4, UR4, RZ ;  /* 0x0000000404027c10 */ /* 0x000fc6000ff1e0ff */
[----:B------:R3:W-:Y:S01]  /*bfd0*/  LDGSTS.E.BYPASS.LTC128B.128 [R216+0x900], [R6.64], !P2 ;  /* 0x0090000006d87fae */ /* 0x0007e2000d101d48 */
[----:B------:R-:W-:-:S03]  /*bfe0*/  IADD3.X R3, R5, UR5, RZ, P0, !PT ;  /* 0x0000000505037c10 */ /* 0x000fc600087fe4ff */
[----:B------:R3:W-:Y:S04]  /*bff0*/  LDGSTS.E.BYPASS.LTC128B.128 [R216+0x1100], [R4.64], !P6 ;  /* 0x0110000004d87fae */ /* 0x0007e8000f101d48 */
[----:B------:R4:W-:Y:S01]  /*c000*/  LDGSTS.E.BYPASS.LTC128B.128 [R216+0x1900], [R2.64], !P5 ;  /* 0x0190000002d87fae */ /* 0x0009e2000e901d48 */
[----:B-1----:R-:W-:-:S04]  /*c010*/  IADD3 R8, P0, R2, UR4, RZ ;  /* 0x0000000402087c10 */ /* 0x002fc8000ff1e0ff */
[----:B------:R-:W-:-:S05]  /*c020*/  IADD3.X R9, R3, UR5, RZ, P0, !PT ;  /* 0x0000000503097c10 */ /* 0x000fca00087fe4ff */
[----:B------:R1:W-:Y:S04]  /*c030*/  LDGSTS.E.BYPASS.LTC128B.128 [R216+0x2100], [R8.64], !P3 ;  /* 0x0210000008d87fae */ /* 0x0003e8000d901d48 */
[----:B------:R-:W-:Y:S04]  /*c040*/  LDSM.16.M88.4 R36, [R206] ;  /* 0x00000000ce24783b */ /* 0x000fe80000000200 */
[----:B------:R-:W4:Y:S01]  /*c050*/  LDSM.16.M88.4 R16, [R208] ;  /* 0x00000000d010783b */ /* 0x000f220000000200 */
[----:B------:R-:W-:Y:S03]  /*c060*/  HMMA.16816.F32 R52, R28, R48, RZ ;  /* 0x000000301c34723c */ /* 0x000fe600000018ff */
[----:B------:R-:W4:Y:S04]  /*c070*/  LDSM.16.M88.4 R12, [R208+0x2000] ;  /* 0x00200000d00c783b */ /* 0x000f280000000200 */
[----:B------:R-:W-:Y:S04]  /*c080*/  LDSM.16.M88.4 R40, [R203] ;  /* 0x00000000cb28783b */ /* 0x000fe80000000200 */
[----:B---3--:R-:W-:Y:S04]  /*c090*/  LDSM.16.M88.4 R4, [R209+0x2000] ;  /* 0x00200000d104783b */ /* 0x008fe80000000200 */
[----:B------:R-:W0:Y:S04]  /*c0a0*/  LDGDEPBAR ;  /* 0x00000000000079af */ /* 0x000e280000000000 */
[----:B-1----:R-:W1:Y:S05]  /*c0b0*/  LDSM.16.M88.4 R8, [R209] ;  /* 0x00000000d108783b */ /* 0x002e6a0000000200 */
[----:B--2---:R-:W-:Y:S08]  /*c0c0*/  HMMA.16816.F32 R52, R20, R44, R52 ;  /* 0x0000002c1434723c */ /* 0x004ff00000001834 */
[----:B----4-:R-:W-:Y:S08]  /*c0d0*/  HMMA.16816.F32 R60, R16, R36, R56 ;  /* 0x00000024103c723c */ /* 0x010ff00000001838 */
[----:B------:R-:W-:Y:S08]  /*c0e0*/  HMMA.16816.F32 R56, R28, R50, RZ ;  /* 0x000000321c38723c */ /* 0x000ff000000018ff */
[----:B------:R-:W-:Y:S08]  /*c0f0*/  HMMA.16816.F32 R48, R12, R36, R52 ;  /* 0x000000240c30723c */ /* 0x000ff00000001834 */
[----:B------:R-:W-:Y:S08]  /*c100*/  HMMA.16816.F32 R52, R24, R46, R64 ;  /* 0x0000002e1834723c */ /* 0x000ff00000001840 */
[----:B-1----:R-:W-:Y:S08]  /*c110*/  HMMA.16816.F32 R64, R8, R40, R60 ;  /* 0x000000280840723c */ /* 0x002ff0000000183c */
        /* <DEDUP_REMOVED lines=47> */
[----:B------:R-:W2:Y:S07]  /*c410*/  LDSM.16.M88.4 R40, [R206+0x1000] ;  /* 0x00100000ce28783b */ /* 0x000eae0000000200 */
        /* <DEDUP_REMOVED lines=26> */
[----:B--2---:R-:W-:Y:S01]  /*c5c0*/  HMMA.16816.F32 R56, R16, R40, R56 ;  /* 0x000000281038723c */ /* 0x004fe20000001838 */
[----:B------:R1:W2:Y:S07]  /*c5d0*/  MUFU.TANH R119, R0 ;  /* 0x0000000000777308 */ /* 0x0002ae0000002400 */
        /* <DEDUP_REMOVED lines=19> */
[----:B------:R1:W1:Y:S03]  /*c710*/  MUFU.TANH R113, R0 ;  /* 0x0000000000717308 */ /* 0x0002660000002400 */
[----:B------:R-:W-:Y:S08]  /*c720*/  HMMA.16816.F32 R72, R4, R44, R36 ;  /* 0x0000002c0448723c */ /* 0x000ff00000001824 */
[----:B------:R-:W-:Y:S01]  /*c730*/  HMMA.16816.F32 R36, R16, R42, R48 ;  /* 0x0000002a1024723c */ /* 0x000fe20000001830 */
[----:B------:R-:W2:Y:S01]  /*c740*/  LDSM.16.M88.4 R48, [R206+0x1800] ;  /* 0x00180000ce30783b */ /* 0x000ea20000000200 */
        /* <DEDUP_REMOVED lines=20> */
[----:B-----5:R2:W1:Y:S06]  /*c890*/  MUFU.TANH R137, R0 ;  /* 0x0000000000897308 */ /* 0x02046c0000002400 */
[----:B------:R-:W-:Y:S01]  /*c8a0*/  HMMA.16816.F32 R44, R32, R94, RZ ;  /* 0x0000005e202c723c */ /* 0x000fe200000018ff */
[----:B--2---:R-:W-:-:S04]  /*c8b0*/  FMUL.FTZ R0, R72, c[0x0][0x320] ;  /* 0x0000c80048007a20 */ /* 0x004fc80000410000 */
[----:B------:R2:W1:Y:S03]  /*c8c0*/  MUFU.TANH R108, R0 ;  /* 0x00000000006c7308 */ /* 0x0004660000002400 */
[----:B------:R-:W-:Y:S01]  /*c8d0*/  HMMA.16816.F32 R52, R16, R48, R56 ;  /* 0x000000301034723c */ /* 0x000fe20000001838 */
        /* <DEDUP_REMOVED lines=131> */
[-C--:B------:R-:W-:Y:S02]  /*d110*/  IADD3 R6, P2, R8, R10.reuse, RZ ;  /* 0x0000000a08067210 */ /* 0x080fe40007f5e0ff */
        /* <DEDUP_REMOVED lines=16> */
.L_x_312:
[----:B--234-:R-:W-:Y:S05]  /*d220*/  BSYNC B0 ;  /* 0x0000000000007941 */ /* 0x01cfea0003800000 */
.L_x_311:
[----:B-1----:R-:W1:Y:S01]  /*d230*/  S2R R2, SR_TID.X ;  /* 0x0000000000027919 */ /* 0x002e620000002100 */
[----:B------:R-:W-:-:S03]  /*d240*/  LOP3.LUT R0, R190, 0xffffffe0, RZ, 0xc0, !PT ;  /* 0xffffffe0be007812 */ /* 0x000fc600078ec0ff */
[----:B------:R-:W0:Y:S02]  /*d250*/  LDGDEPBAR ;  /* 0x00000000000079af */ /* 0x000e240000000000 */
[----:B-1----:R-:W-:-:S05]  /*d260*/  IMAD.IADD R0, R2, 0x1, -R0 ;  /* 0x0000000102007824 */ /* 0x002fca00078e0a00 */
[----:B------:R-:W-:-:S04]  /*d270*/  SHF.R.S32.HI R2, RZ, 0x1f, R0 ;  /* 0x0000001fff027819 */ /* 0x000fc80000011400 */
[----:B------:R-:W-:-:S04]  /*d280*/  LEA.HI R2, R2, R0, RZ, 0x2 ;  /* 0x0000000002027211 */ /* 0x000fc800078f10ff */
[----:B------:R-:W-:-:S05]  /*d290*/  LOP3.LUT R2, R2, 0x7ffffffc, RZ, 0xc0, !PT ;  /* 0x7ffffffc02027812 */ /* 0x000fca00078ec0ff */
[----:B------:R-:W-:-:S04]  /*d2a0*/  IMAD.IADD R0, R0, 0x1, -R2 ;  /* 0x0000000100007824 */ /* 0x000fc800078e0a02 */
[----:B------:R-:W-:-:S05]  /*d2b0*/  IMAD.SHL.U32 R0, R0, 0x2, RZ ;  /* 0x0000000200007824 */ /* 0x000fca00078e00ff */
[----:B------:R-:W-:-:S04]  /*d2c0*/  IADD3 R0, -R0, R173, R148 ;  /* 0x000000ad00007210 */ /* 0x000fc80007ffe194 */
[C---:B------:R-:W-:Y:S02]  /*d2d0*/  ISETP.GT.AND P3, PT, R0.reuse, RZ, PT ;  /* 0x000000ff0000720c */ /* 0x040fe40003f64270 */
[C---:B------:R-:W-:Y:S02]  /*d2e0*/  ISETP.GT.AND P2, PT, R0.reuse, 0x1, PT ;  /* 0x000000010000780c */ /* 0x040fe40003f44270 */
[----:B------:R-:W-:Y:S02]  /*d2f0*/  ISETP.GT.AND P0, PT, R0, 0x8, PT ;  /* 0x000000080000780c */ /* 0x000fe40003f04270 */
[----:B------:R-:W-:Y:S02]  /*d300*/  FSEL R9, R145, -INF , P3 ;  /* 0xff80000091097808 */ /* 0x000fe40001800000 */
[----:B------:R-:W-:Y:S02]  /*d310*/  FSEL R25, R144, -INF , P2 ;  /* 0xff80000090197808 */ /* 0x000fe40001000000 */
[----:B------:R-:W-:-:S02]  /*d320*/  FSEL R10, R141, -INF , P3 ;  /* 0xff8000008d0a7808 */ /* 0x000fc40001800000 */
[----:B------:R-:W-:Y:S02]  /*d330*/  FSEL R11, R140, -INF , P2 ;  /* 0xff8000008c0b7808 */ /* 0x000fe40001000000 */
[----:B------:R-:W-:Y:S02]  /*d340*/  ISETP.GT.AND P5, PT, R0, 0x9, PT ;  /* 0x000000090000780c */ /* 0x000fe40003fa4270 */
[----:B------:R-:W-:Y:S02]  /*d350*/  FSEL R26, R139, -INF , P0 ;  /* 0xff8000008b1a7808 */ /* 0x000fe40000000000 */
[----:B------:R-:W-:Y:S02]  /*d360*/  FMNMX.FTZ R2, R9, R25, !PT ;  /* 0x0000001909027209 */ /* 0x000fe40007810000 */
[----:B------:R-:W-:Y:S02]  /*d370*/  FSEL R20, R125, -INF , P0 ;  /* 0xff8000007d147808 */ /* 0x000fe40000000000 */
[----:B------:R-:W-:-:S02]  /*d380*/  FSEL R12, R131, -INF , P0 ;  /* 0xff800000830c7808 */ /* 0x000fc40000000000 */
        /* <DEDUP_REMOVED lines=8> */
[----:B------:R-:W-:Y:S02]  /*d410*/  FMNMX.FTZ R3, R12, R3, !PT ;  /* 0x000000030c037209 */ /* 0x000fe40007810000 */
[----:B------:R-:W-:Y:S02]  /*d420*/  ISETP.GT.AND P5, PT, R0, 0x11, PT ;  /* 0x000000110000780c */ /* 0x000fe40003fa4270 */
[----:B------:R-:W-:Y:S02]  /*d430*/  FSEL R93, R128, -INF , P0 ;  /* 0xff800000805d7808 */ /* 0x000fe40000000000 */
[----:B------:R-:W-:-:S02]  /*d440*/  FMNMX.FTZ R2, R27, R2, !PT ;  /* 0x000000021b027209 */ /* 0x000fc40007810000 */
[----:B------:R-:W-:Y:S02]  /*d450*/  FSEL R15, R136, -INF , P2 ;  /* 0xff800000880f7808 */ /* 0x000fe40001000000 */
[----:B------:R-:W-:Y:S02]  /*d460*/  FSEL R33, R142, -INF , P2 ;  /* 0xff8000008e217808 */ /* 0x000fe40001000000 */
[----:B------:R-:W-:Y:S02]  /*d470*/  FSEL R71, R115, -INF , P0 ;  /* 0xff80000073477808 */ /* 0x000fe40000000000 */
[----:B------:R-:W-:Y:S02]  /*d480*/  FSEL R36, R122, -INF , P0 ;  /* 0xff8000007a247808 */ /* 0x000fe40000000000 */
[----:B------:R-:W-:Y:S02]  /*d490*/  FSEL R101, R124, -INF , P0 ;  /* 0xff8000007c657808 */ /* 0x000fe40000000000 */
[----:B------:R-:W-:-:S02]  /*d4a0*/  FMNMX.FTZ R3, R13, R3, !PT ;  /* 0x000000030d037209 */ /* 0x000fc40007810000 */
[C---:B------:R-:W-:Y:S02]  /*d4b0*/  ISETP.GT.AND P6, PT, R0.reuse, 0x18, PT ;  /* 0x000000180000780c */ /* 0x040fe40003fc4270 */
[C---:B------:R-:W-:Y:S02]  /*d4c0*/  ISETP.GT.AND P4, PT, R0.reuse, 0x19, PT ;  /* 0x000000190000780c */ /* 0x040fe40003f84270 */
[C---:B------:R-:W-:Y:S02]  /*d4d0*/  ISETP.GT.AND P2, PT, R0.reuse, 0x21, PT ;  /* 0x000000210000780c */ /* 0x040fe40003f44270 */
[----:B------:R-:W-:Y:S02]  /*d4e0*/  ISETP.GT.AND P0, PT, R0, 0x28, PT ;  /* 0x000000280000780c */ /* 0x000fe40003f04270 */
[----:B------:R-:W-:Y:S02]  /*d4f0*/  FSEL R94, R127, -INF , P5 ;  /* 0xff8000007f5e7808 */ /* 0x000fe40002800000 */
[----:B------:R-:W-:-:S02]  /*d500*/  FMNMX.FTZ R2, R93, R2, !PT ;  /* 0x000000025d027209 */ /* 0x000fc40007810000 */
[----:B------:R-:W-:Y:S02]  /*d510*/  FSEL R37, R119, -INF , P5 ;  /* 0xff80000077257808 */ /* 0x000fe40002800000 */
[----:B------:R-:W-:Y:S02]  /*d520*/  FSEL R102, R123, -INF , P5 ;  /* 0xff8000007b667808 */ /* 0x000fe40002800000 */
        /* <DEDUP_REMOVED lines=16> */
[----:B------:R-:W-:Y:S02]  /*d630*/  FMNMX.FTZ R2, R94, R2, !PT ;  /* 0x000000025e027209 */ /* 0x000fe40007810000 */
[C---:B------:R-:W-:Y:S02]  /*d640*/  ISETP.GT.AND P3, PT, R0.reuse, 0x20, PT ;  /* 0x000000200000780c */ /* 0x040fe40003f64270 */
[C---:B------:R-:W-:Y:S02]  /*d650*/  ISETP.GT.AND P4, PT, R0.reuse, 0x31, PT ;  /* 0x000000310000780c */ /* 0x040fe40003f84270 */
[C---:B------:R-:W-:Y:S02]  /*d660*/  ISETP.GT.AND P2, PT, R0.reuse, 0x29, PT ;  /* 0x000000290000780c */ /* 0x040fe40003f44270 */
[----:B------:R-:W-:Y:S02]  /*d670*/  ISETP.GT.AND P0, PT, R0, 0x30, PT ;  /* 0x000000300000780c */ /* 0x000fe40003f04270 */
[----:B------:R-:W-:-:S02]  /*d680*/  FSEL R38, R113, -INF , P6 ;  /* 0xff80000071267808 */ /* 0x000fc40003000000 */
[----:B------:R-:W-:Y:S02]  /*d690*/  FMNMX.FTZ R3, R37, R3, !PT ;  /* 0x0000000325037209 */ /* 0x000fe40007810000 */
[----:B------:R-:W-:Y:S02]  /*d6a0*/  FMNMX.FTZ R2, R95, R2, !PT ;  /* 0x000000025f027209 */ /* 0x000fe40007810000 */
        /* <DEDUP_REMOVED lines=46> */
[----:B------:R-:W-:Y:S02]  /*d990*/  FSEL R146, R52, -INF , P6 ;  /* 0xff80000034927808 */ /* 0x000fe40003000000 */
[----:B------:R-:W-:Y:S02]  /*d9a0*/  FMNMX.FTZ R0, R147, R0, !PT ;  /* 0x0000000093007209 */ /* 0x000fe40007810000 */
[----:B------:R-:W-:Y:S02]  /*d9b0*/  FSEL R152, R56, -INF , P5 ;  /* 0xff80000038987808 */ /* 0x000fe40002800000 */
[----:B------:R-:W-:Y:S02]  /*d9c0*/  FMNMX.FTZ R3, R135, R3, !PT ;  /* 0x0000000387037209 */ /* 0x000fe40007810000 */
[----:B------:R-:W-:Y:S02]  /*d9d0*/  FMNMX.FTZ R2, R92, R2, !PT ;  /* 0x000000025c027209 */ /* 0x000fe40007810000 */
[----:B------:R-:W-:-:S02]  /*d9e0*/  FSEL R145, R53, -INF , P5 ;  /* 0xff80000035917808 */ /* 0x000fc40002800000 */
[----:B------:R-:W-:Y:S02]  /*d9f0*/  FMNMX.FTZ R0, R146, R0, !PT ;  /* 0x0000000092007209 */ /* 0x000fe40007810000 */
[----:B------:R-:W-:Y:S02]  /*da00*/  FSEL R174, R31, -INF , P3 ;  /* 0xff8000001fae7808 */ /* 0x000fe40001800000 */
[----:B------:R-:W-:Y:S02]  /*da10*/  FMNMX.FTZ R3, R152, R3, !PT ;  /* 0x0000000398037209 */ /* 0x000fe40007810000 */
[----:B------:R-:W-:Y:S02]  /*da20*/  FMNMX.FTZ R2, R126, R2, !PT ;  /* 0x000000027e027209 */ /* 0x000fe40007810000 */
[----:B------:R-:W-:Y:S02]  /*da30*/  FSEL R196, R28, -INF , P3 ;  /* 0xff8000001cc47808 */ /* 0x000fe40001800000 */
[----:B------:R-:W-:-:S02]  /*da40*/  FMNMX.FTZ R0, R145, R0, !PT ;  /* 0x0000000091007209 */ /* 0x000fc40007810000 */
[----:B------:R-:W-:Y:S02]  /*da50*/  FSEL R177, R41, -INF , P2 ;  /* 0xff80000029b17808 */ /* 0x000fe40001000000 */
[----:B------:R-:W-:Y:S02]  /*da60*/  FMNMX.FTZ R3, R174, R3, !PT ;  /* 0x00000003ae037209 */ /* 0x000fe40007810000 */
[----:B------:R-:W-:Y:S02]  /*da70*/  FMNMX.FTZ R2, R127, R2, !PT ;  /* 0x000000027f027209 */ /* 0x000fe40007810000 */
[----:B------:R-:W-:Y:S02]  /*da80*/  FSEL R199, R21, -INF , P2 ;  /* 0xff80000015c77808 */ /* 0x000fe40001000000 */
[----:B------:R-:W-:Y:S02]  /*da90*/  FMNMX.FTZ R0, R196, R0, !PT ;  /* 0x00000000c4007209 */ /* 0x000fe40007810000 */
[----:B------:R-:W-:-:S02]  /*daa0*/  FSEL R176, R18, -INF , P0 ;  /* 0xff80000012b07808 */ /* 0x000fc40000000000 */
[----:B------:R-:W-:Y:S02]  /*dab0*/  FMNMX.FTZ R3, R177, R3, !PT ;  /* 0x00000003b1037209 */ /* 0x000fe40007810000 */
[----:B------:R-:W-:Y:S02]  /*dac0*/  FMNMX.FTZ R2, R128, R2, !PT ;  /* 0x0000000280027209 */ /* 0x000fe40007810000 */
[----:B------:R-:W-:Y:S02]  /*dad0*/  FSEL R194, R16, -INF , P0 ;  /* 0xff80000010c27808 */ /* 0x000fe40000000000 */
[----:B------:R-:W-:Y:S02]  /*dae0*/  FMNMX.FTZ R0, R199, R0, !PT ;  /* 0x00000000c7007209 */ /* 0x000fe40007810000 */
[----:B------:R-:W-:Y:S02]  /*daf0*/  FSEL R182, R19, -INF , P4 ;  /* 0xff80000013b67808 */ /* 0x000fe40002000000 */
[----:B------:R-:W-:-:S02]  /*db00*/  FMNMX.FTZ R3, R176, R3, !PT ;  /* 0x00000003b0037209 */ /* 0x000fc40007810000 */
[----:B------:R-:W-:Y:S02]  /*db10*/  FMNMX.FTZ R4, R129, R2, !PT ;  /* 0x0000000281047209 */ /* 0x000fe40007810000 */
[----:B------:R-:W-:Y:S02]  /*db20*/  FMNMX.FTZ R2, R194, R0, !PT ;  /* 0x00000000c2027209 */ /* 0x000fe40007810000 */
[----:B------:R-:W-:Y:S02]  /*db30*/  FMNMX.FTZ R0, R182, R3, !PT ;  /* 0x00000003b6007209 */ /* 0x000fe40007810000 */
[----:B------:R-:W-:Y:S02]  /*db40*/  FSEL R188, R17, -INF , P4 ;  /* 0xff80000011bc7808 */ /* 0x000fe40002000000 */
[----:B------:R-:W-:Y:S01]  /*db50*/  FMNMX.FTZ R4, R153, R4, !PT ;  /* 0x0000000499047209 */ /* 0x000fe20007810000 */
[----:B------:R-:W1:Y:S01]  /*db60*/  SHFL.BFLY PT, R6, R0, 0x2, 0x1f ;  /* 0x0c401f0000067f89 */ /* 0x000e6200000e0000 */
[----:B------:R-:W-:-:S02]  /*db70*/  FMNMX.FTZ R5, R32, R33, !PT ;  /* 0x0000002120057209 */ /* 0x000fc40007810000 */
[----:B------:R-:W-:Y:S01]  /*db80*/  FMNMX.FTZ R2, R188, R2, !PT ;  /* 0x00000002bc027209 */ /* 0x000fe20007810000 */
[----:B------:R-:W-:Y:S01]  /*db90*/  LDSM.16.MT88.4 R16, [R201] ;  /* 0x00000000c910783b */ /* 0x000fe20000004200 */
[----:B------:R-:W-:Y:S02]  /*dba0*/  FMNMX.FTZ R3, R154, R4, !PT ;  /* 0x000000049a037209 */ /* 0x000fe40007810000 */
[----:B------:R-:W-:Y:S02]  /*dbb0*/  FMNMX.FTZ R4, R34, R5, !PT ;  /* 0x0000000522047209 */ /* 0x000fe40007810000 */
[----:B------:R-:W-:Y:S01]  /*dbc0*/  FSEL R151, R40, -INF , P6 ;  /* 0xff80000028977808 */ /* 0x000fe20003000000 */
[----:B------:R-:W2:Y:S01]  /*dbd0*/  SHFL.BFLY PT, R5, R2, 0x2, 0x1f ;  /* 0x0c401f0002057f89 */ /* 0x000ea200000e0000 */
[----:B------:R-:W-:Y:S02]  /*dbe0*/  FMNMX.FTZ R4, R35, R4, !PT ;  /* 0x0000000423047209 */ /* 0x000fe40007810000 */
[----:B------:R-:W-:-:S02]  /*dbf0*/  FSEL R139, R48, -INF , P5 ;  /* 0xff800000308b7808 */ /* 0x000fc40002800000 */
[----:B------:R-:W-:Y:S02]  /*dc00*/  FMNMX.FTZ R3, R151, R3, !PT ;  /* 0x0000000397037209 */ /* 0x000fe40007810000 */
[----:B------:R-:W-:Y:S02]  /*dc10*/  FMNMX.FTZ R4, R101, R4, !PT ;  /* 0x0000000465047209 */ /* 0x000fe40007810000 */
[----:B------:R-:W-:Y:S02]  /*dc20*/  FSEL R187, R30, -INF , P3 ;  /* 0xff8000001ebb7808 */ /* 0x000fe40001800000 */
[----:B------:R-:W-:Y:S02]  /*dc30*/  FMNMX.FTZ R3, R139, R3, !PT ;  /* 0x000000038b037209 */ /* 0x000fe40007810000 */
[----:B------:R-:W-:Y:S02]  /*dc40*/  FMNMX.FTZ R4, R102, R4, !PT ;  /* 0x0000000466047209 */ /* 0x000fe40007810000 */
[----:B------:R-:W-:-:S02]  /*dc50*/  FSEL R190, R29, -INF , P2 ;  /* 0xff8000001dbe7808 */ /* 0x000fc40001000000 */
[----:B------:R-:W-:Y:S01]  /*dc60*/  FMNMX.FTZ R3, R187, R3, !PT ;  /* 0x00000003bb037209 */ /* 0x000fe20007810000 */
[----:B------:R-:W-:Y:S01]  /*dc70*/  LDSM.16.MT88.4 R28, [R202] ;  /* 0x00000000ca1c783b */ /* 0x000fe20000004200 */
[----:B------:R-:W-:Y:S02]  /*dc80*/  FMNMX.FTZ R4, R103, R4, !PT ;  /* 0x0000000467047209 */ /* 0x000fe40007810000 */
[----:B------:R-:W-:Y:S02]  /*dc90*/  FSEL R197, R23, -INF , P0 ;  /* 0xff80000017c57808 */ /* 0x000fe40000000000 */
[----:B------:R-:W-:Y:S02]  /*dca0*/  FMNMX.FTZ R3, R190, R3, !PT ;  /* 0x00000003be037209 */ /* 0x000fe40007810000 */
[----:B------:R-:W-:Y:S02]  /*dcb0*/  FMNMX.FTZ R4, R120, R4, !PT ;  /* 0x0000000478047209 */ /* 0x000fe40007810000 */
[----:B-1----:R-:W-:-:S02]  /*dcc0*/  FMNMX.FTZ R0, R0, R6, !PT ;  /* 0x0000000600007209 */ /* 0x002fc40007810000 */
[----:B------:R-:W-:Y:S02]  /*dcd0*/  FSEL R218, R22, -INF , P4 ;  /* 0xff80000016da7808 */ /* 0x000fe40002000000 */
[----:B------:R-:W-:Y:S01]  /*dce0*/  FMNMX.FTZ R3, R197, R3, !PT ;  /* 0x00000003c5037209 */ /* 0x000fe20007810000 */
[----:B------:R-:W1:Y:S01]  /*dcf0*/  SHFL.BFLY PT, R6, R0, 0x1, 0x1f ;  /* 0x0c201f0000067f89 */ /* 0x000e6200000e0000 */
[----:B------:R-:W-:Y:S02]  /*dd00*/  FMNMX.FTZ R4, R134, R4, !PT ;  /* 0x0000000486047209 */ /* 0x000fe40007810000 */
[----:B------:R-:W-:Y:S02]  /*dd10*/  FMNMX.FTZ R3, R218, R3, !PT ;  /* 0x00000003da037209 */ /* 0x000fe40007810000 */
[----:B--2---:R-:W-:Y:S02]  /*dd20*/  FMNMX.FTZ R2, R2, R5, !PT ;  /* 0x0000000502027209 */ /* 0x004fe40007810000 */
[----:B------:R-:W-:Y:S01]  /*dd30*/  FMNMX.FTZ R4, R137, R4, !PT ;  /* 0x0000000489047209 */ /* 0x000fe20007810000 */
[----:B------:R-:W2:Y:S01]  /*dd40*/  SHFL.BFLY PT, R5, R3, 0x2, 0x1f ;  /* 0x0c401f0003057f89 */ /* 0x000ea200000e0000 */
[----:B------:R-:W-:-:S02]  /*dd50*/  FSEL R149, R58, -INF , P6 ;  /* 0xff8000003a957808 */ /* 0x000fc40003000000 */
[----:B------:R-:W-:Y:S01]  /*dd60*/  FMNMX.FTZ R4, R138, R4, !PT ;  /* 0x000000048a047209 */ /* 0x000fe20007810000 */
[----:B------:R-:W3:Y:S01]  /*dd70*/  SHFL.BFLY PT, R7, R2, 0x1, 0x1f ;  /* 0x0c201f0002077f89 */ /* 0x000ee200000e0000 */
[----:B------:R-:W-:Y:S02]  /*dd80*/  FSEL R150, R54, -INF , P5 ;  /* 0xff80000036967808 */ /* 0x000fe40002800000 */
[----:B------:R-:W-:Y:S02]  /*dd90*/  FMNMX.FTZ R4, R144, R4, !PT ;  /* 0x0000000490047209 */ /* 0x000fe40007810000 */
[----:B------:R-:W-:Y:S02]  /*dda0*/  FSEL R195, R45, -INF , P3 ;  /* 0xff8000002dc37808 */ /* 0x000fe40001800000 */
[----:B------:R-:W-:Y:S02]  /*ddb0*/  FMNMX.FTZ R4, R217, R4, !PT ;  /* 0x00000004d9047209 */ /* 0x000fe40007810000 */
[----:B------:R-:W-:-:S02]  /*ddc0*/  FSEL R189, R44, -INF , P2 ;  /* 0xff8000002cbd7808 */ /* 0x000fc40001000000 */
[----:B------:R-:W-:Y:S02]  /*ddd0*/  FMNMX.FTZ R4, R191, R4, !PT ;  /* 0x00000004bf047209 */ /* 0x000fe40007810000 */
[----:B-1----:R-:W-:Y:S02]  /*dde0*/  FMNMX.FTZ R70, R0, R6, !PT ;  /* 0x0000000600467209 */ /* 0x002fe40007810000 */
[----:B------:R-:W-:Y:S02]  /*ddf0*/  FMNMX.FTZ R4, R149, R4, !PT ;  /* 0x0000000495047209 */ /* 0x000fe40007810000 */
[----:B------:R-:W-:Y:S02]  /*de00*/  FSETP.NEU.FTZ.AND P2, PT, R70, -INF , PT ;  /* 0xff8000004600780b */ /* 0x000fe40003f5d000 */
[----:B------:R-:W-:Y:S02]  /*de10*/  FMNMX.FTZ R0, R150, R4, !PT ;  /* 0x0000000496007209 */ /* 0x000fe40007810000 */
[----:B--2---:R-:W-:-:S02]  /*de20*/  FMNMX.FTZ R5, R3, R5, !PT ;  /* 0x0000000503057209 */ /* 0x004fc40007810000 */
[----:B------:R-:W-:Y:S02]  /*de30*/  FMNMX.FTZ R0, R195, R0, !PT ;  /* 0x00000000c3007209 */ /* 0x000fe40007810000 */
[----:B---3--:R-:W-:Y:S01]  /*de40*/  FMNMX.FTZ R68, R2, R7, !PT ;  /* 0x0000000702447209 */ /* 0x008fe20007810000 */
[----:B------:R-:W-:Y:S01]  /*de50*/  FMUL.FTZ R2, R70, c[0x0][0x2d0] ;  /* 0x0000b40046027a20 */ /* 0x000fe20000410000 */
[----:B------:R-:W-:Y:S01]  /*de60*/  FSEL R219, R42, -INF , P0 ;  /* 0xff8000002adb7808 */ /* 0x000fe20000000000 */
[----:B------:R-:W1:Y:S01]  /*de70*/  SHFL.BFLY PT, R8, R5, 0x1, 0x1f ;  /* 0x0c201f0005087f89 */ /* 0x000e6200000e0000 */
[----:B------:R-:W-:Y:S01]  /*de80*/  FMNMX.FTZ R0, R189, R0, !PT ;  /* 0x00000000bd007209 */ /* 0x000fe20007810000 */
[----:B------:R-:W-:Y:S01]  /*de90*/  FMUL.FTZ R3, R68, c[0x0][0x2d0] ;  /* 0x0000b40044037a20 */ /* 0x000fe20000410000 */
[----:B------:R-:W-:Y:S02]  /*dea0*/  FSEL R4, R2, RZ, P2 ;  /* 0x000000ff02047208 */ /* 0x000fe40001000000 */
[----:B------:R-:W-:-:S02]  /*deb0*/  FSEL R220, R43, -INF , P4 ;  /* 0xff8000002bdc7808 */ /* 0x000fc40002000000 */
[----:B------:R-:W-:Y:S01]  /*dec0*/  FMNMX.FTZ R2, R219, R0, !PT ;  /* 0x00000000db027209 */ /* 0x000fe20007810000 */
[----:B------:R-:W-:Y:S01]  /*ded0*/  FFMA.FTZ R0, R9, c[0x0][0x2d0], -R4 ;  /* 0x0000b40009007a23 */ /* 0x000fe20000010804 */
[----:B------:R-:W-:Y:S01]  /*dee0*/  FSETP.NEU.FTZ.AND P0, PT, R68, -INF , PT ;  /* 0xff8000004400780b */ /* 0x000fe20003f1d000 */
[----:B------:R-:W-:Y:S01]  /*def0*/  LDSM.16.MT88.4 R40, [R204] ;  /* 0x00000000cc28783b */ /* 0x000fe20000004200 */
[----:B------:R-:W-:Y:S01]  /*df00*/  FMNMX.FTZ R6, R220, R2, !PT ;  /* 0x00000002dc067209 */ /* 0x000fe20007810000 */
[----:B------:R2:W-:Y:S01]  /*df10*/  MUFU.EX2 R239, R0 ;  /* 0x0000000000ef7308 */ /* 0x0005e20000000800 */
[----:B------:R-:W-:-:S03]  /*df20*/  FSEL R3, R3, RZ, P0 ;  /* 0x000000ff03037208 */ /* 0x000fc60000000000 */
[----:B------:R-:W3:Y:S01]  /*df30*/  SHFL.BFLY PT, R7, R6, 0x2, 0x1f ;  /* 0x0c401f0006077f89 */ /* 0x000ee200000e0000 */
[----:B-1----:R-:W-:Y:S01]  /*df40*/  FMNMX.FTZ R2, R5, R8, !PT ;  /* 0x0000000805027209 */ /* 0x002fe20007810000 */
[--C-:B------:R-:W-:Y:S02]  /*df50*/  FFMA.FTZ R5, R12, c[0x0][0x2d0], -R3.reuse ;  /* 0x0000b4000c057a23 */ /* 0x100fe40000010803 */
[----:B--2---:R-:W-:Y:S02]  /*df60*/  FFMA.FTZ R0, R10, c[0x0][0x2d0], -R3 ;  /* 0x0000b4000a007a23 */ /* 0x004fe40000010803 */
[----:B------:R1:W-:Y:S01]  /*df70*/  MUFU.EX2 R240, R5 ;  /* 0x0000000500f07308 */ /* 0x0003e20000000800 */
[----:B------:R-:W-:-:S07]  /*df80*/  FSETP.NEU.FTZ.AND P0, PT, R2, -INF , PT ;  /* 0xff8000000200780b */ /* 0x000fce0003f1d000 */
[----:B------:R2:W-:Y:S01]  /*df90*/  MUFU.EX2 R238, R0 ;  /* 0x0000000000ee7308 */ /* 0x0005e20000000800 */
[----:B-1----:R-:W-:-:S07]  /*dfa0*/  FFMA.FTZ R5, R13, c[0x0][0x2d0], -R3 ;  /* 0x0000b4000d057a23 */ /* 0x002fce0000010803 */
[----:B------:R3:W1:Y:S01]  /*dfb0*/  MUFU.EX2 R241, R5 ;  /* 0x0000000500f17308 */ /* 0x0006620000000800 */
[----:B--2---:R-:W-:-:S07]  /*dfc0*/  FFMA.FTZ R0, R11, c[0x0][0x2d0], -R3 ;  /* 0x0000b4000b007a23 */ /* 0x004fce0000010803 */
[----:B------:R2:W4:Y:S01]  /*dfd0*/  MUFU.EX2 R237, R0 ;  /* 0x0000000000ed7308 */ /* 0x0005220000000800 */
[----:B---3--:R-:W-:Y:S02]  /*dfe0*/  FMNMX.FTZ R5, R6, R7, !PT ;  /* 0x0000000706057209 */ /* 0x008fe40007810000 */
[----:B-1----:R-:W-:-:S03]  /*dff0*/  F2FP.PACK_AB R10, R241, R240 ;  /* 0x000000f0f10a723e */ /* 0x002fc600000000ff */
[----:B------:R-:W1:Y:S01]  /*e000*/  SHFL.BFLY PT, R7, R5, 0x1, 0x1f ;  /* 0x0c201f0005077f89 */ /* 0x000e6200000e0000 */
[----:B--2---:R-:W-:Y:S01]  /*e010*/  FMUL.FTZ R0, R2, c[0x0][0x2d0] ;  /* 0x0000b40002007a20 */ /* 0x004fe20000410000 */
[----:B----4-:R-:W-:-:S04]  /*e020*/  F2FP.PACK_AB R8, R237, R238 ;  /* 0x000000eeed08723e */ /* 0x010fc800000000ff */
[----:B------:R-:W-:-:S05]  /*e030*/  FSEL R0, R0, RZ, P0 ;  /* 0x000000ff00007208 */ /* 0x000fca0000000000 */
[----:B------:R-:W-:-:S04]  /*e040*/  FFMA.FTZ R6, R14, c[0x0][0x2d0], -R0 ;  /* 0x0000b4000e067a23 */ /* 0x000fc80000010800 */
[----:B------:R2:W-:Y:S01]  /*e050*/  MUFU.EX2 R234, R6 ;  /* 0x0000000600ea7308 */ /* 0x0005e20000000800 */
[----:B-1----:R-:W-:Y:S01]  /*e060*/  FMNMX.FTZ R69, R5, R7, !PT ;  /* 0x0000000705457209 */ /* 0x002fe20007810000 */
[----:B------:R-:W-:-:S03]  /*e070*/  FFMA.FTZ R5, R26, c[0x0][0x2d0], -R4 ;  /* 0x0000b4001a057a23 */ /* 0x000fc60000010804 */
[----:B------:R-:W-:-:S03]  /*e080*/  FSETP.NEU.FTZ.AND P0, PT, R69, -INF , PT ;  /* 0xff8000004500780b */ /* 0x000fc60003f1d000 */
[----:B------:R-:W-:Y:S01]  /*e090*/  MUFU.EX2 R227, R5 ;  /* 0x0000000500e37308 */ /* 0x000fe20000000800 */
[----:B--2---:R-:W-:-:S07]  /*e0a0*/  FFMA.FTZ R6, R15, c[0x0][0x2d0], -R0 ;  /* 0x0000b4000f067a23 */ /* 0x004fce0000010800 */
[----:B------:R1:W2:Y:S02]  /*e0b0*/  MUFU.EX2 R233, R6 ;  /* 0x0000000600e97308 */ /* 0x0002a40000000800 */
[--C-:B-1----:R-:W-:Y:S01]  /*e0c0*/  FFMA.FTZ R6, R20, c[0x0][0x2d0], -R0.reuse ;  /* 0x0000b40014067a23 */ /* 0x102fe20000010800 */
[----:B--2---:R-:W-:Y:S01]  /*e0d0*/  F2FP.PACK_AB R9, R233, R234 ;  /* 0x000000eae909723e */ /* 0x004fe200000000ff */
[----:B------:R-:W1:Y:S04]  /*e0e0*/  LDSM.16.MT88.4 R20, [R205] ;  /* 0x00000000cd14783b */ /* 0x000e680000004200 */
[----:B------:R2:W-:Y:S02]  /*e0f0*/  MUFU.EX2 R235, R6 ;  /* 0x0000000600eb7308 */ /* 0x0005e40000000800 */
[----:B--2---:R-:W-:-:S06]  /*e100*/  FFMA.FTZ R6, R24, c[0x0][0x2d0], -R0 ;  /* 0x0000b40018067a23 */ /* 0x004fcc0000010800 */
[----:B------:R2:W3:Y:S02]  /*e110*/  MUFU.EX2 R236, R6 ;  /* 0x0000000600ec7308 */ /* 0x0004e40000000800 */
[----:B--2---:R-:W-:Y:S01]  /*e120*/  FFMA.FTZ R6, R25, c[0x0][0x2d0], -R4 ;  /* 0x0000b40019067a23 */ /* 0x004fe20000010804 */
[----:B---3--:R-:W-:-:S05]  /*e130*/  F2FP.PACK_AB R11, R236, R235 ;  /* 0x000000ebec0b723e */ /* 0x008fca00000000ff */
[----:B------:R2:W3:Y:S02]  /*e140*/  MUFU.EX2 R228, R6 ;  /* 0x0000000600e47308 */ /* 0x0004e40000000800 */
[C---:B------:R-:W-:Y:S08]  /*e150*/  HMMA.16816.F32 R80, R8.reuse, R16, RZ ;  /* 0x000000100850723c */ /* 0x040ff000000018ff */
[----:B------:R-:W-:Y:S01]  /*e160*/  HMMA.16816.F32 R64, R8, R18, RZ ;  /* 0x000000120840723c */ /* 0x000fe200000018ff */
[----:B--2---:R-:W-:Y:S01]  /*e170*/  FMUL.FTZ R6, R69, c[0x0][0x2d0] ;  /* 0x0000b40045067a20 */ /* 0x004fe20000410000 */
[----:B---3--:R-:W-:-:S06]  /*e180*/  F2FP.PACK_AB R12, R228, R239 ;  /* 0x000000efe40c723e */ /* 0x008fcc00000000ff */
[C---:B-1----:R-:W-:Y:S01]  /*e190*/  HMMA.16816.F32 R76, R8.reuse, R20, RZ ;  /* 0x00000014084c723c */ /* 0x042fe200000018ff */
        /* <DEDUP_REMOVED lines=355> */
.L_x_314:
[----:B------:R-:W5:Y:S01]  /*f7d0*/  LDL R2, [R1+0x2c] ;  /* 0x00002c0001027983 */ /* 0x000f620000100800 */
[----:B------:R-:W-:Y:S04]  /*f7e0*/  DEPBAR.LE SB0, 0x0 ;  /* 0x000080000000791a */ /* 0x000fe80000000000 */
[----:B------:R-:W5:Y:S01]  /*f7f0*/  LDL.64 R172, [R1+0x18] ;  /* 0x0000180001ac7983 */ /* 0x000f620000100a00 */
[----:B------:R-:W-:Y:S01]  /*f800*/  WARPSYNC 0xffffffff ;  /* 0xffffffff00007948 */ /* 0x000fe20003800000 */
[----:B--2---:R-:W-:Y:S04]  /*f810*/  SHF.R.S32.HI R0, RZ, 0x1f, R217 ;  /* 0x0000001fff007819 */ /* 0x004fe800000114d9 */
[----:B------:R-:W-:Y:S01]  /*f820*/  BAR.SYNC.DEFER_BLOCKING 0x0 ;  /* 0x0000000000007b1d */ /* 0x000fe20000010000 */
[----:B------:R-:W-:Y:S04]  /*f830*/  IMAD R0, R0, c[0x0][0x208], RZ ;  /* 0x0000820000007a24 */ /* 0x000fe800078e02ff */
[C---:B------:R-:W-:Y:S03]  /*f840*/  IMAD R0, R217.reuse, c[0x0][0x20c], R0 ;  /* 0x00008300d9007a24 */ /* 0x040fe600078e0200 */
        /* <DEDUP_REMOVED lines=37> */
[----:B------:R-:W-:Y:S03]  /*faa0*/  MOV R173, R2 ;  /* 0x0000000200ad7202 */ /* 0x000fe60000000f00 */
[----:B------:R-:W-:Y:S01]  /*fab0*/  IMAD.WIDE.U32 R160, R217, c[0x0][0x208], RZ ;  /* 0x00008200d9a07a25 */ /* 0x000fe200078e00ff */
[-C--:B------:R-:W-:Y:S01]  /*fac0*/  HMMA.16816.F32 R12, R164, R162.reuse, R12 ;  /* 0x000000a2a40c723c */ /* 0x080fe2000000180c */
[----:B------:R-:W-:Y:S03]  /*fad0*/  MOV R2, c[0x0][0x208] ;  /* 0x0000820000027a02 */ /* 0x000fe60000000f00 */
[----:B------:R-:W-:Y:S01]  /*fae0*/  IADD3 R0, R161, R0, RZ ;  /* 0x00000000a1007210 */ /* 0x000fe20007ffe0ff */
[----:B------:R-:W-:Y:S01]  /*faf0*/  IMAD.WIDE.U32 R172, R160, 0x50, R172 ;  /* 0x00000050a0ac7825 */ /* 0x000fe200078e00ac */
[----:B------:R-:W-:Y:S02]  /*fb00*/  SHF.L.U32 R87, R2, 0x5, RZ ;  /* 0x0000000502577819 */ /* 0x000fe400000006ff */
[C---:B------:R-:W-:Y:S01]  /*fb10*/  HMMA.16816.F32 R16, R156.reuse, R162, R16 ;  /* 0x000000a29c10723c */ /* 0x040fe20000001810 */
[----:B------:R-:W3:Y:S03]  /*fb20*/  LDSM.16.M88.4 R160, [R213] ;  /* 0x00000000d5a0783b */ /* 0x000ee60000000200 */
[----:B------:R-:W-:Y:S01]  /*fb30*/  IMAD R0, R0, 0x50, RZ ;  /* 0x0000005000007824 */ /* 0x000fe200078e02ff */
[----:B------:R-:W-:Y:S03]  /*fb40*/  LEA R180, P0, R172, c[0x0][0x1f8], 0x1 ;  /* 0x00007e00acb47a11 */ /* 0x000fe600078008ff */
[-C--:B------:R-:W-:Y:S04]  /*fb50*/  HMMA.16816.F32 R20, R156, R168.reuse, R20 ;  /* 0x000000a89c14723c */ /* 0x080fe80000001814 */
[----:B------:R-:W-:Y:S02]  /*fb60*/  IADD3 R0, R173, R0, RZ ;  /* 0x00000000ad007210 */ /* 0x000fe40007ffe0ff */
[-C--:B------:R-:W-:Y:S02]  /*fb70*/  IADD3 R178, P2, R180, R87.reuse, RZ ;  /* 0x00000057b4b27210 */ /* 0x080fe40007f5e0ff */
[C---:B------:R-:W-:Y:S04]  /*fb80*/  HMMA.16816.F32 R24, R164.reuse, R168, R24 ;  /* 0x000000a8a418723c */ /* 0x040fe80000001818 */
[----:B------:R-:W-:Y:S02]  /*fb90*/  LEA.HI.X R181, R172, c[0x0][0x1fc], R0, 0x1, P0 ;  /* 0x00007f00acb57a11 */ /* 0x000fe400000f0c00 */
[----:B------:R-:W4:Y:S01]  /*fba0*/  LDSM.16.M88.4 R172, [R212] ;  /* 0x00000000d4ac783b */ /* 0x000f220000000200 */
[----:B------:R-:W-:Y:S01]  /*fbb0*/  MOV R168, 0x5 ;  /* 0x0000000500a87802 */ /* 0x000fe20000000f00 */
[-C--:B------:R-:W-:Y:S04]  /*fbc0*/  HMMA.16816.F32 R28, R164, R170.reuse, R28 ;  /* 0x000000aaa41c723c */ /* 0x080fe8000000181c */
[----:B------:R-:W-:Y:S02]  /*fbd0*/  SHF.L.U64.HI R2, R2, R168, c[0x0][0x20c] ;  /* 0x0000830002027619 */ /* 0x000fe400000102a8 */
[----:B------:R-:W-:Y:S01]  /*fbe0*/  @!PT LDS RZ, [RZ] ;  /* 0x00000000fffff984 */ /* 0x000fe20000000800 */
[----:B------:R-:W-:Y:S01]  /*fbf0*/  @!PT LDS RZ, [RZ] ;  /* 0x00000000fffff984 */ /* 0x000fe20000000800 */
[----:B------:R-:W-:Y:S01]  /*fc00*/  @!PT LDS RZ, [RZ] ;  /* 0x00000000fffff984 */ /* 0x000fe20000000800 */
[----:B------:R5:W-:Y:S01]  /*fc10*/  LDGSTS.E.BYPASS.LTC128B.128 [R216+0x100], [R180.64], !P1 ;  /* 0x00100000b4d87fae */ /* 0x000be2000c901d48 */
[-C--:B------:R-:W-:Y:S01]  /*fc20*/  IADD3 R176, P0, R178, R87.reuse, RZ ;  /* 0x00000057b2b07210 */ /* 0x080fe20007f1e0ff */
[C---:B------:R-:W-:Y:S04]  /*fc30*/  HMMA.16816.F32 R32, R156.reuse, R170, R32 ;  /* 0x000000aa9c20723c */ /* 0x040fe80000001820 */
[-C--:B------:R-:W-:Y:S02]  /*fc40*/  IADD3.X R179, R181, R2.reuse, RZ, P2, !PT ;  /* 0x00000002b5b37210 */ /* 0x080fe400017fe4ff */
[-C--:B------:R-:W-:Y:S02]  /*fc50*/  IADD3 R168, P2, R176, R87.reuse, RZ ;  /* 0x00000057b0a87210 */ /* 0x080fe40007f5e0ff */
[-C--:B-1----:R-:W-:Y:S01]  /*fc60*/  HMMA.16816.F32 R36, R156, R152.reuse, R36 ;  /* 0x000000989c24723c */ /* 0x082fe20000001824 */
[----:B------:R1:W-:Y:S03]  /*fc70*/  LDGSTS.E.BYPASS.LTC128B.128 [R216+0x900], [R178.64], !P1 ;  /* 0x00900000b2d87fae */ /* 0x0003e6000c901d48 */
[-C--:B------:R-:W-:Y:S02]  /*fc80*/  IADD3.X R177, R179, R2.reuse, RZ, P0, !PT ;  /* 0x00000002b3b17210 */ /* 0x080fe400007fe4ff */
[----:B------:R-:W-:Y:S02]  /*fc90*/  IADD3 R170, P0, R168, R87, RZ ;  /* 0x00000057a8aa7210 */ /* 0x000fe40007f1e0ff */
[C---:B------:R-:W-:Y:S01]  /*fca0*/  HMMA.16816.F32 R40, R164.reuse, R152, R40 ;  /* 0x00000098a428723c */ /* 0x040fe20000001828 */
[----:B------:R1:W-:Y:S03]  /*fcb0*/  LDGSTS.E.BYPASS.LTC128B.128 [R216+0x1100], [R176.64], !P1 ;  /* 0x01100000b0d87fae */ /* 0x0003e6000c901d48 */
[-C--:B------:R-:W-:Y:S04]  /*fcc0*/  IADD3.X R169, R177, R2.reuse, RZ, P2, !PT ;  /* 0x00000002b1a97210 */ /* 0x080fe800017fe4ff */
[-C--:B------:R-:W-:Y:S01]  /*fcd0*/  HMMA.16816.F32 R44, R164, R154.reuse, R44 ;  /* 0x0000009aa42c723c */ /* 0x080fe2000000182c */
[----:B------:R4:W-:Y:S03]  /*fce0*/  LDGSTS.E.BYPASS.LTC128B.128 [R216+0x1900], [R168.64], !P1 ;  /* 0x01900000a8d87fae */ /* 0x0009e6000c901d48 */
[----:B------:R-:W-:Y:S04]  /*fcf0*/  IADD3.X R171, R169, R2, RZ, P0, !PT ;  /* 0x00000002a9ab7210 */ /* 0x000fe800007fe4ff */
[C---:B------:R-:W-:Y:S01]  /*fd00*/  HMMA.16816.F32 R48, R156.reuse, R154, R48 ;  /* 0x0000009a9c30723c */ /* 0x040fe20000001830 */
[----:B------:R4:W-:Y:S07]  /*fd10*/  LDGSTS.E.BYPASS.LTC128B.128 [R216+0x2100], [R170.64], !P1 ;  /* 0x02100000aad87fae */ /* 0x0009ee000c901d48 */
[-C--:B---3--:R-:W-:Y:S01]  /*fd20*/  HMMA.16816.F32 R52, R156, R160.reuse, R52 ;  /* 0x000000a09c34723c */ /* 0x088fe20000001834 */
[----:B-----5:R-:W-:Y:S07]  /*fd30*/  LDSM.16.M88.4 R180, [R208+0x2000] ;  /* 0x00200000d0b4783b */ /* 0x020fee0000000200 */
[C---:B------:R-:W-:Y:S01]  /*fd40*/  HMMA.16816.F32 R56, R164.reuse, R160, R56 ;  /* 0x000000a0a438723c */ /* 0x040fe20000001838 */
[----:B-1----:R-:W-:Y:S07]  /*fd50*/  LDSM.16.M88.4 R176, [R206] ;  /* 0x00000000ceb0783b */ /* 0x002fee0000000200 */
[-C--:B------:R-:W-:Y:S01]  /*fd60*/  HMMA.16816.F32 R60, R164, R162.reuse, R60 ;  /* 0x000000a2a43c723c */ /* 0x080fe2000000183c */
[----:B------:R-:W-:Y:S07]  /*fd70*/  LDSM.16.M88.4 R184, [R206+0x800] ;  /* 0x00080000ceb8783b */ /* 0x000fee0000000200 */
[C---:B------:R-:W-:Y:S01]  /*fd80*/  HMMA.16816.F32 R64, R156.reuse, R162, R64 ;  /* 0x000000a29c40723c */ /* 0x040fe20000001840 */
[----:B----4-:R-:W1:Y:S07]  /*fd90*/  LDSM.16.M88.4 R168, [R208] ;  /* 0x00000000d0a8783b */ /* 0x010e6e0000000200 */
[-C--:B------:R-:W-:Y:S01]  /*fda0*/  HMMA.16816.F32 R68, R156, R172.reuse, R68 ;  /* 0x000000ac9c44723c */ /* 0x080fe20000001844 */
[----:B------:R-:W3:Y:S02]  /*fdb0*/  LDSM.16.M88.4 R152, [R206+0x1000] ;  /* 0x00100000ce98783b */ /* 0x000ee40000000200 */
[C---:B--2---:R-:W-:Y:S02]  /*fdc0*/  ISETP.GT.AND P0, PT, R217.reuse, R222, PT ;  /* 0x000000ded900720c */ /* 0x044fe40003f04270 */
[----:B------:R-:W-:Y:S03]  /*fdd0*/  IADD3 R217, R217, -0x1, RZ ;  /* 0xffffffffd9d97810 */ /* 0x000fe60007ffe0ff */
[C---:B------:R-:W-:Y:S01]  /*fde0*/  HMMA.16816.F32 R72, R164.reuse, R172, R72 ;  /* 0x000000aca448723c */ /* 0x040fe20000001848 */
[----:B------:R-:W2:Y:S07]  /*fdf0*/  LDSM.16.M88.4 R188, [R206+0x1800] ;  /* 0x00180000cebc783b */ /* 0x000eae0000000200 */
[-C--:B------:R-:W-:Y:S01]  /*fe00*/  HMMA.16816.F32 R76, R164, R174.reuse, R76 ;  /* 0x000000aea44c723c */ /* 0x080fe2000000184c */
[----:B------:R-:W4:Y:S07]  /*fe10*/  LDSM.16.M88.4 R192, [R206+0x2000] ;  /* 0x00200000cec0783b */ /* 0x000f2e0000000200 */
[----:B------:R-:W-:Y:S01]  /*fe20*/  HMMA.16816.F32 R80, R156, R174, R80 ;  /* 0x000000ae9c50723c */ /* 0x000fe20000001850 */
[----:B------:R-:W-:Y:S07]  /*fe30*/  LDSM.16.M88.4 R160, [R209] ;  /* 0x00000000d1a0783b */ /* 0x000fee0000000200 */
[-C--:B-1----:R-:W-:Y:S01]  /*fe40*/  HMMA.16816.F32 R4, R168, R176.reuse, R4 ;  /* 0x000000b0a804723c */ /* 0x082fe20000001804 */
[----:B------:R-:W1:Y:S07]  /*fe50*/  LDSM.16.M88.4 R196, [R203] ;  /* 0x00000000cbc4783b */ /* 0x000e6e0000000200 */
[C---:B------:R-:W-:Y:S01]  /*fe60*/  HMMA.16816.F32 R8, R180.reuse, R176, R8 ;  /* 0x000000b0b408723c */ /* 0x040fe20000001808 */
[----:B------:R-:W5:Y:S07]  /*fe70*/  LDSM.16.M88.4 R156, [R209+0x2000] ;  /* 0x00200000d19c783b */ /* 0x000f6e0000000200 */
[-C--:B------:R-:W-:Y:S01]  /*fe80*/  HMMA.16816.F32 R12, R180, R178.reuse, R12 ;  /* 0x000000b2b40c723c */ /* 0x080fe2000000180c */
[----:B------:R-:W0:Y:S07]  /*fe90*/  LDGDEPBAR ;  /* 0x00000000000079af */ /* 0x000e2e0000000000 */
[C---:B------:R-:W-:Y:S08]  /*fea0*/  HMMA.16816.F32 R16, R168.reuse, R178, R16 ;  /* 0x000000b2a810723c */ /* 0x040ff00000001810 */
        /* <DEDUP_REMOVED lines=8> */
[-C--:B--2---:R-:W-:Y:S08]  /*ff30*/  HMMA.16816.F32 R52, R168, R188.reuse, R52 ;  /* 0x000000bca834723c */ /* 0x084ff00000001834 */
[C---:B------:R-:W-:Y:S08]  /*ff40*/  HMMA.16816.F32 R56, R180.reuse, R188, R56 ;  /* 0x000000bcb438723c */ /* 0x040ff00000001838 */
[-C--:B------:R-:W-:Y:S08]  /*ff50*/  HMMA.16816.F32 R60, R180, R190.reuse, R60 ;  /* 0x000000beb43c723c */ /* 0x080ff0000000183c */
[C---:B------:R-:W-:Y:S08]  /*ff60*/  HMMA.16816.F32 R64, R168.reuse, R190, R64 ;  /* 0x000000bea840723c */ /* 0x040ff00000001840 */
[-C--:B----4-:R-:W-:Y:S08]  /*ff70*/  HMMA.16816.F32 R68, R168, R192.reuse, R68 ;  /* 0x000000c0a844723c */ /* 0x090ff00000001844 */
[C---:B------:R-:W-:Y:S08]  /*ff80*/  HMMA.16816.F32 R72, R180.reuse, R192, R72 ;  /* 0x000000c0b448723c */ /* 0x040ff00000001848 */
[-C--:B------:R-:W-:Y:S08]  /*ff90*/  HMMA.16816.F32 R76, R180, R194.reuse, R76 ;  /* 0x000000c2b44c723c */ /* 0x080ff0000000184c */
[----:B------:R-:W-:Y:S08]  /*ffa0*/  HMMA.16816.F32 R80, R168, R194, R80 ;  /* 0x000000c2a850723c */ /* 0x000ff00000001850 */
[-C--:B-1----:R-:W-:Y:S08]  /*ffb0*/  HMMA.16816.F32 R4, R160, R196.reuse, R4 ;  /* 0x000000c4a004723c */ /* 0x082ff00000001804 */
[C---:B-----5:R-:W-:Y:S08]  /*ffc0*/  HMMA.16816.F32 R8, R156.reuse, R196, R8 ;  /* 0x000000c49c08723c */ /* 0x060ff00000001808 */
        /* <DEDUP_REMOVED lines=11> */
[----:B------:R1:W-:Y:S02]  /*10080*/  MUFU.TANH R169, R0 ;  /* 0x0000000000a97308 */ /* 0x0003e40000002400 */
[----:B-1----:R-:W-:Y:S02]  /*10090*/  FMUL.FTZ R0, R7, c[0x0][0x320] ;  /* 0x0000c80007007a20 */ /* 0x002fe40000410000 */
[----:B------:R-:W1:Y:S06]  /*100a0*/  LDSM.16.M88.4 R4, [R203+0x800] ;  /* 0x00080000cb04783b */ /* 0x000e6c0000000200 */
[----:B------:R2:W-:Y:S02]  /*100b0*/  MUFU.TANH R167, R0 ;  /* 0x0000000000a77308 */ /* 0x0005e40000002400 */
[----:B--2---:R-:W-:Y:S08]  /*100c0*/  FMUL.FTZ R0, R8, c[0x0][0x320] ;  /* 0x0000c80008007a20 */ /* 0x004ff00000410000 */
[----:B------:R2:W3:Y:S01]  /*100d0*/  MUFU.TANH R173, R0 ;  /* 0x0000000000ad7308 */ /* 0x0004e20000002400 */
[-C--:B-1----:R-:W-:Y:S08]  /*100e0*/  HMMA.16816.F32 R20, R160, R4.reuse, R20 ;  /* 0x00000004a014723c */ /* 0x082ff00000001814 */
[C---:B------:R-:W-:Y:S04]  /*100f0*/  HMMA.16816.F32 R24, R156.reuse, R4, R24 ;  /* 0x000000049c18723c */ /* 0x040fe80000001818 */
[----:B--2---:R-:W-:Y:S02]  /*10100*/  FMUL.FTZ R0, R9, c[0x0][0x320] ;  /* 0x0000c80009007a20 */ /* 0x004fe40000410000 */
[----:B------:R-:W1:Y:S02]  /*10110*/  LDSM.16.M88.4 R8, [R203+0x1000] ;  /* 0x00100000cb08783b */ /* 0x000e640000000200 */
[-C--:B------:R-:W-:Y:S01]  /*10120*/  HMMA.16816.F32 R28, R156, R6.reuse, R28 ;  /* 0x000000069c1c723c */ /* 0x080fe2000000181c */
[----:B------:R2:W4:Y:S07]  /*10130*/  MUFU.TANH R168, R0 ;  /* 0x0000000000a87308 */ /* 0x00052e0000002400 */
[C---:B------:R-:W-:Y:S08]  /*10140*/  HMMA.16816.F32 R32, R160.reuse, R6, R32 ;  /* 0x00000006a020723c */ /* 0x040ff00000001820 */
[----:B------:R-:W-:Y:S04]  /*10150*/  FMUL.FTZ R4, R26, c[0x0][0x320] ;  /* 0x0000c8001a047a20 */ /* 0x000fe80000410000 */
[----:B------:R-:W-:Y:S01]  /*10160*/  FMUL.FTZ R2, R27, c[0x0][0x320] ;  /* 0x0000c8001b027a20 */ /* 0x000fe20000410000 */
[----:B------:R5:W-:Y:S01]  /*10170*/  MUFU.TANH R176, R4 ;  /* 0x0000000400b07308 */ /* 0x000be20000002400 */
[----:B--2---:R-:W-:Y:S09]  /*10180*/  FMUL.FTZ R0, R12, c[0x0][0x320] ;  /* 0x0000c8000c007a20 */ /* 0x004ff20000410000 */
[----:B------:R2:W2:Y:S10]  /*10190*/  MUFU.TANH R155, R0 ;  /* 0x00000000009b7308 */ /* 0x0004b40000002400 */
[----:B------:R3:W-:Y:S01]  /*101a0*/  MUFU.TANH R178, R2 ;  /* 0x0000000200b27308 */ /* 0x0007e20000002400 */
[-C--:B-1----:R-:W-:Y:S01]  /*101b0*/  HMMA.16816.F32 R36, R160, R8.reuse, R36 ;  /* 0x00000008a024723c */ /* 0x082fe20000001824 */
[----:B-----5:R-:W1:Y:S07]  /*101c0*/  LDSM.16.M88.4 R4, [R203+0x1800] ;  /* 0x00180000cb04783b */ /* 0x020e6e0000000200 */
[C---:B------:R-:W-:Y:S04]  /*101d0*/  HMMA.16816.F32 R40, R156.reuse, R8, R40 ;  /* 0x000000089c28723c */ /* 0x040fe80000001828 */
[----:B--2---:R-:W-:Y:S04]  /*101e0*/  FMUL.FTZ R0, R13, c[0x0][0x320] ;  /* 0x0000c8000d007a20 */ /* 0x004fe80000410000 */
[-C--:B------:R-:W-:Y:S01]  /*101f0*/  HMMA.16816.F32 R44, R156, R10.reuse, R44 ;  /* 0x0000000a9c2c723c */ /* 0x080fe2000000182c */
[----:B------:R2:W5:Y:S07]  /*10200*/  MUFU.TANH R152, R0 ;  /* 0x0000000000987308 */ /* 0x00056e0000002400 */
[C---:B------:R-:W-:Y:S08]  /*10210*/  HMMA.16816.F32 R48, R160.reuse, R10, R48 ;  /* 0x0000000aa030723c */ /* 0x040ff00000001830 */
[----:B------:R-:W-:Y:S04]  /*10220*/  FMUL.FTZ R8, R41, c[0x0][0x320] ;  /* 0x0000c80029087a20 */ /* 0x000fe80000410000 */
[----:B------:R4:W-:Y:S01]  /*10230*/  MUFU.TANH R185, R8 ;  /* 0x0000000800b97308 */ /* 0x0009e20000002400 */
[----:B---3--:R-:W-:Y:S02]  /*10240*/  FMUL.FTZ R2, R42, c[0x0][0x320] ;  /* 0x0000c8002a027a20 */ /* 0x008fe40000410000 */
[----:B--2---:R-:W-:Y:S01]  /*10250*/  FMUL.FTZ R0, R14, c[0x0][0x320] ;  /* 0x0000c8000e007a20 */ /* 0x004fe20000410000 */
[-C--:B-1----:R-:W-:Y:S06]  /*10260*/  HMMA.16816.F32 R52, R160, R4.reuse, R52 ;  /* 0x00000004a034723c */ /* 0x082fec0000001834 */
[----:B------:R1:W-:Y:S02]  /*10270*/  MUFU.TANH R165, R0 ;  /* 0x0000000000a57308 */ /* 0x0003e40000002400 */
[C---:B------:R-:W-:Y:S08]  /*10280*/  HMMA.16816.F32 R56, R156.reuse, R4, R56 ;  /* 0x000000049c38723c */ /* 0x040ff00000001838 */
[----:B------:R2:W-:Y:S01]  /*10290*/  MUFU.TANH R186, R2 ;  /* 0x0000000200ba7308 */ /* 0x0005e20000002400 */
[-C--:B------:R-:W-:Y:S01]  /*102a0*/  HMMA.16816.F32 R60, R156, R6.reuse, R60 ;  /* 0x000000069c3c723c */ /* 0x080fe2000000183c */
[----:B----4-:R-:W3:Y:S01]  /*102b0*/  LDSM.16.M88.4 R8, [R203+0x2000] ;  /* 0x00200000cb08783b */ /* 0x010ee20000000200 */
[----:B------:R-:W-:Y:S06]  /*102c0*/  DEPBAR.LE SB0, 0x0 ;  /* 0x000080000000791a */ /* 0x000fec0000000000 */
[C---:B------:R-:W-:Y:S01]  /*102d0*/  HMMA.16816.F32 R64, R160.reuse, R6, R64 ;  /* 0x00000006a040723c */ /* 0x040fe20000001840 */
[----:B------:R-:W-:Y:S04]  /*102e0*/  BAR.SYNC.DEFER_BLOCKING 0x0 ;  /* 0x0000000000007b1d */ /* 0x000fe80000010000 */
[----:B-1----:R-:W-:Y:S02]  /*102f0*/  FMUL.FTZ R0, R15, c[0x0][0x320] ;  /* 0x0000c8000f007a20 */ /* 0x002fe40000410000 */
[----:B------:R-:W-:Y:S02]  /*10300*/  FMUL.FTZ R4, R56, c[0x0][0x320] ;  /* 0x0000c80038047a20 */ /* 0x000fe40000410000 */
[----:B------:R1:W-:Y:S03]  /*10310*/  MUFU.TANH R164, R0 ;  /* 0x0000000000a47308 */ /* 0x0003e60000002400 */
[----:B--2---:R-:W-:Y:S04]  /*10320*/  FMUL.FTZ R2, R57, c[0x0][0x320] ;  /* 0x0000c80039027a20 */ /* 0x004fe80000410000 */
[----:B------:R-:W-:Y:S03]  /*10330*/  FMUL.FTZ R7, R62, c[0x0][0x320] ;  /* 0x0000c8003e077a20 */ /* 0x000fe60000410000 */
[----:B------:R2:W-:Y:S10]  /*10340*/  MUFU.TANH R189, R4 ;  /* 0x0000000400bd7308 */ /* 0x0005f40000002400 */
[----:B------:R4:W-:Y:S01]  /*10350*/  MUFU.TANH R194, R2 ;  /* 0x0000000200c27308 */ /* 0x0009e20000002400 */
[----:B-1----:R-:W-:Y:S01]  /*10360*/  FMUL.FTZ R0, R16, c[0x0][0x320] ;  /* 0x0000c80010007a20 */ /* 0x002fe20000410000 */
[-C--:B---3--:R-:W-:Y:S08]  /*10370*/  HMMA.16816.F32 R68, R160, R8.reuse, R68 ;  /* 0x00000008a044723c */ /* 0x088ff00000001844 */
[----:B------:R1:W3:Y:S01]  /*10380*/  MUFU.TANH R87, R0 ;  /* 0x0000000000577308 */ /* 0x0002e20000002400 */
[C---:B------:R-:W-:Y:S04]  /*10390*/  HMMA.16816.F32 R72, R156.reuse, R8, R72 ;  /* 0x000000089c48723c */ /* 0x040fe80000001848 */
[----:B--2---:R-:W-:Y:S03]  /*103a0*/  FMNMX.FTZ R4, R173, R85, !PT ;  /* 0x00000055ad047209 */ /* 0x004fe60007810000 */
[----:B------:R-:W-:Y:S01]  /*103b0*/  FMUL.FTZ R8, R63, c[0x0][0x320] ;  /* 0x0000c8003f087a20 */ /* 0x000fe20000410000 */
[-C--:B------:R-:W-:Y:S01]  /*103c0*/  HMMA.16816.F32 R76, R156, R10.reuse, R76 ;  /* 0x0000000a9c4c723c */ /* 0x080fe2000000184c */
[----:B------:R-:W-:Y:S03]  /*103d0*/  MUFU.TANH R156, R7 ;  /* 0x00000007009c7308 */ /* 0x000fe60000002400 */
[----:B------:R-:W-:Y:S02]  /*103e0*/  FMNMX.FTZ R4, R168, R4, !PT ;  /* 0x00000004a8047209 */ /* 0x000fe40007810000 */
[----:B----4-:R-:W-:Y:S02]  /*103f0*/  FMNMX.FTZ R2, R166, R3, !PT ;  /* 0x00000003a6027209 */ /* 0x010fe40007810000 */
[----:B------:R-:W-:Y:S03]  /*10400*/  HMMA.16816.F32 R80, R160, R10, R80 ;  /* 0x0000000aa050723c */ /* 0x000fe60000001850 */
[----:B------:R-:W-:Y:S01]  /*10410*/  MUFU.TANH R157, R8 ;  /* 0x00000008009d7308 */ /* 0x000fe20000002400 */
[----:B------:R-:W-:Y:S01]  /*10420*/  FMNMX.FTZ R4, R155, R4, !PT ;  /* 0x000000049b047209 */ /* 0x000fe20007810000 */
[----:B-1----:R-:W-:Y:S01]  /*10430*/  FMUL.FTZ R0, R17, c[0x0][0x320] ;  /* 0x0000c80011007a20 */ /* 0x002fe20000410000 */
[----:B------:R-:W-:Y:S02]  /*10440*/  FMNMX.FTZ R2, R154, R2, !PT ;  /* 0x000000029a027209 */ /* 0x000fe40007810000 */
[----:B------:R-:W-:Y:S01]  /*10450*/  FMUL.FTZ R5, R73, c[0x0][0x320] ;  /* 0x0000c80049057a20 */ /* 0x000fe20000410000 */
[----:B-----5:R-:W-:Y:S03]  /*10460*/  FMNMX.FTZ R4, R152, R4, !PT ;  /* 0x0000000498047209 */ /* 0x020fe60007810000 */
[----:B---3--:R-:W-:Y:S01]  /*10470*/  FMNMX.FTZ R2, R87, R2, !PT ;  /* 0x0000000257027209 */ /* 0x008fe20007810000 */
[----:B------:R1:W2:Y:S03]  /*10480*/  MUFU.TANH R14, R0 ;  /* 0x00000000000e7308 */ /* 0x0002a60000002400 */
[----:B------:R-:W-:Y:S07]  /*10490*/  FMUL.FTZ R6, R76, c[0x0][0x320] ;  /* 0x0000c8004c067a20 */ /* 0x000fee0000410000 */
[----:B------:R3:W-:Y:S10]  /*104a0*/  MUFU.TANH R218, R5 ;  /* 0x0000000500da7308 */ /* 0x0007f40000002400 */
[----:B------:R4:W-:Y:S01]  /*104b0*/  MUFU.TANH R192, R6 ;  /* 0x0000000600c07308 */ /* 0x0009e20000002400 */
[----:B-1----:R-:W-:Y:S01]  /*104c0*/  FMUL.FTZ R0, R18, c[0x0][0x320] ;  /* 0x0000c80012007a20 */ /* 0x002fe20000410000 */
[----:B--2---:R-:W-:Y:S08]  /*104d0*/  FMNMX.FTZ R2, R14, R2, !PT ;  /* 0x000000020e027209 */ /* 0x004ff00007810000 */
[----:B------:R1:W-:Y:S01]  /*104e0*/  MUFU.TANH R17, R0 ;  /* 0x0000000000117308 */ /* 0x0003e20000002400 */
[----:B---3--:R-:W-:Y:S09]  /*104f0*/  FMUL.FTZ R5, R80, c[0x0][0x320] ;  /* 0x0000c80050057a20 */ /* 0x008ff20000410000 */
[----:B------:R2:W-:Y:S01]  /*10500*/  MUFU.TANH R195, R5 ;  /* 0x0000000500c37308 */ /* 0x0005e20000002400 */
[----:B----4-:R-:W-:Y:S09]  /*10510*/  FMUL.FTZ R6, R77, c[0x0][0x320] ;  /* 0x0000c8004d067a20 */ /* 0x010ff20000410000 */
[----:B------:R-:W-:Y:S01]  /*10520*/  MUFU.TANH R191, R6 ;  /* 0x0000000600bf7308 */ /* 0x000fe20000002400 */
[----:B-1----:R-:W-:Y:S09]  /*10530*/  FMUL.FTZ R0, R19, c[0x0][0x320] ;  /* 0x0000c80013007a20 */ /* 0x002ff20000410000 */
[----:B------:R1:W-:Y:S01]  /*10540*/  MUFU.TANH R16, R0 ;  /* 0x0000000000107308 */ /* 0x0003e20000002400 */
[----:B--2---:R-:W-:Y:S09]  /*10550*/  FMUL.FTZ R5, R81, c[0x0][0x320] ;  /* 0x0000c80051057a20 */ /* 0x004ff20000410000 */
[----:B------:R2:W-:Y:S01]  /*10560*/  MUFU.TANH R163, R5 ;  /* 0x0000000500a37308 */ /* 0x0005e20000002400 */
[----:B-1----:R-:W-:Y:S09]  /*10570*/  FMUL.FTZ R0, R20, c[0x0][0x320] ;  /* 0x0000c80014007a20 */ /* 0x002ff20000410000 */
[----:B------:R1:W3:Y:S01]  /*10580*/  MUFU.TANH R19, R0 ;  /* 0x0000000000137308 */ /* 0x0002e20000002400 */
[----:B--2---:R-:W-:Y:S09]  /*10590*/  FMUL.FTZ R5, R82, c[0x0][0x320] ;  /* 0x0000c80052057a20 */ /* 0x004ff20000410000 */
[----:B------:R2:W-:Y:S01]  /*105a0*/  MUFU.TANH R162, R5 ;  /* 0x0000000500a27308 */ /* 0x0005e20000002400 */
[----:B-1----:R-:W-:Y:S01]  /*105b0*/  FMUL.FTZ R0, R21, c[0x0][0x320] ;  /* 0x0000c80015007a20 */ /* 0x002fe20000410000 */
[----:B---3--:R-:W-:Y:S08]  /*105c0*/  FMNMX.FTZ R2, R19, R2, !PT ;  /* 0x0000000213027209 */ /* 0x008ff00007810000 */
[----:B------:R1:W3:Y:S01]  /*105d0*/  MUFU.TANH R20, R0 ;  /* 0x0000000000147308 */ /* 0x0002e20000002400 */
[----:B--2---:R-:W-:Y:S09]  /*105e0*/  FMUL.FTZ R5, R83, c[0x0][0x320] ;  /* 0x0000c80053057a20 */ /* 0x004ff20000410000 */
[----:B------:R2:W-:Y:S01]  /*105f0*/  MUFU.TANH R161, R5 ;  /* 0x0000000500a17308 */ /* 0x0005e20000002400 */
[----:B-1----:R-:W-:Y:S01]  /*10600*/  FMUL.FTZ R0, R22, c[0x0][0x320] ;  /* 0x0000c80016007a20 */ /* 0x002fe20000410000 */
[----:B---3--:R-:W-:Y:S08]  /*10610*/  FMNMX.FTZ R2, R20, R2, !PT ;  /* 0x0000000214027209 */ /* 0x008ff00007810000 */
[----:B------:R1:W-:Y:S01]  /*10620*/  MUFU.TANH R21, R0 ;  /* 0x0000000000157308 */ /* 0x0003e20000002400 */
[----:B--2---:R-:W-:Y:S04]  /*10630*/  FMNMX.FTZ R5, R171, R86, !PT ;  /* 0x00000056ab057209 */ /* 0x004fe80007810000 */
[----:B------:R-:W-:Y:S04]  /*10640*/  FMNMX.FTZ R5, R170, R5, !PT ;  /* 0x00000005aa057209 */ /* 0x000fe80007810000 */
[----:B------:R-:W-:Y:S01]  /*10650*/  FMNMX.FTZ R6, R165, R5, !PT ;  /* 0x00000005a5067209 */ /* 0x000fe20007810000 */
[----:B-1----:R-:W-:Y:S04]  /*10660*/  FMUL.FTZ R0, R23, c[0x0][0x320] ;  /* 0x0000c80017007a20 */ /* 0x002fe80000410000 */
        /* <DEDUP_REMOVED lines=104> */
[----:B------:R-:W-:Y:S05]  /*10cf0*/  FMNMX.FTZ R2, R163, R2, !PT ;  /* 0x00000002a3027209 */ /* 0x000fea0007810000 */
[----:B------:R-:W2:Y:S01]  /*10d00*/  SHFL.BFLY PT, R9, R2, 0x2, 0x1f ;  /* 0x0c401f0002097f89 */ /* 0x000ea200000e0000 */
[----:B-1----:R-:W-:Y:S04]  /*10d10*/  FMUL.FTZ R0, R71, c[0x0][0x320] ;  /* 0x0000c80047007a20 */ /* 0x002fe80000410000 */
[----:B------:R1:W-:Y:S01]  /*10d20*/  MUFU.TANH R158, R0 ;  /* 0x00000000009e7308 */ /* 0x0003e20000002400 */
[----:B--2---:R-:W-:Y:S05]  /*10d30*/  FMNMX.FTZ R2, R2, R9, !PT ;  /* 0x0000000902027209 */ /* 0x004fea0007810000 */
[----:B------:R-:W2:Y:S01]  /*10d40*/  SHFL.BFLY PT, R9, R2, 0x1, 0x1f ;  /* 0x0c201f0002097f89 */ /* 0x000ea200000e0000 */
[----:B-1----:R-:W-:Y:S04]  /*10d50*/  FMUL.FTZ R0, R72, c[0x0][0x320] ;  /* 0x0000c80048007a20 */ /* 0x002fe80000410000 */
[----:B------:R1:W3:Y:S01]  /*10d60*/  MUFU.TANH R196, R0 ;  /* 0x0000000000c47308 */ /* 0x0002e20000002400 */
[----:B--2---:R-:W-:Y:S05]  /*10d70*/  FMNMX.FTZ R70, R2, R9, !PT ;  /* 0x0000000902467209 */ /* 0x004fea0007810000 */
[----:B------:R-:W-:Y:S04]  /*10d80*/  FMUL.FTZ R153, R70, c[0x0][0x2d0] ;  /* 0x0000b40046997a20 */ /* 0x000fe80000410000 */
[----:B------:R-:W-:Y:S04]  /*10d90*/  FFMA.FTZ R9, R12, c[0x0][0x2d0], -R153 ;  /* 0x0000b4000c097a23 */ /* 0x000fe80000010899 */
[----:B------:R-:W-:Y:S01]  /*10da0*/  MUFU.EX2 R226, R9 ;  /* 0x0000000900e27308 */ /* 0x000fe20000000800 */
[----:B-1----:R-:W-:Y:S02]  /*10db0*/  FMNMX.FTZ R0, R169, R84, !PT ;  /* 0x00000054a9007209 */ /* 0x002fe40007810000 */
[----:B---3--:R-:W-:Y:S02]  /*10dc0*/  FMNMX.FTZ R5, R196, R4, !PT ;  /* 0x00000004c4057209 */ /* 0x008fe40007810000 */
[----:B------:R-:W-:Y:S02]  /*10dd0*/  FMNMX.FTZ R0, R167, R0, !PT ;  /* 0x00000000a7007209 */ /* 0x000fe40007810000 */
[----:B------:R-:W-:Y:S01]  /*10de0*/  FMNMX.FTZ R4, R164, R6, !PT ;  /* 0x00000006a4047209 */ /* 0x000fe20007810000 */
[----:B------:R-:W-:Y:S01]  /*10df0*/  FMUL.FTZ R6, R74, c[0x0][0x320] ;  /* 0x0000c8004a067a20 */ /* 0x000fe20000410000 */
[----:B------:R-:W-:Y:S02]  /*10e00*/  FMNMX.FTZ R0, R17, R0, !PT ;  /* 0x0000000011007209 */ /* 0x000fe40007810000 */
[----:B------:R-:W-:Y:S01]  /*10e10*/  FMNMX.FTZ R4, R176, R4, !PT ;  /* 0x00000004b0047209 */ /* 0x000fe20007810000 */
[----:B------:R1:W2:Y:S01]  /*10e20*/  MUFU.TANH R190, R6 ;  /* 0x0000000600be7308 */ /* 0x0002a20000002400 */
[----:B------:R-:W-:Y:S02]  /*10e30*/  FMNMX.FTZ R0, R16, R0, !PT ;  /* 0x0000000010007209 */ /* 0x000fe40007810000 */
        /* <DEDUP_REMOVED lines=10> */
[----:B------:R-:W-:Y:S01]  /*10ee0*/  FMNMX.FTZ R5, R192, R5, !PT ;  /* 0x00000005c0057209 */ /* 0x000fe20007810000 */
[----:B-1----:R-:W-:Y:S01]  /*10ef0*/  FMUL.FTZ R6, R75, c[0x0][0x320] ;  /* 0x0000c8004b067a20 */ /* 0x002fe20000410000 */
[----:B------:R-:W-:Y:S02]  /*10f00*/  FMNMX.FTZ R0, R183, R0, !PT ;  /* 0x00000000b7007209 */ /* 0x000fe40007810000 */
[----:B------:R-:W-:Y:S01]  /*10f10*/  FMNMX.FTZ R5, R191, R5, !PT ;  /* 0x00000005bf057209 */ /* 0x000fe20007810000 */
[----:B------:R1:W3:Y:S01]  /*10f20*/  MUFU.TANH R160, R6 ;  /* 0x0000000600a07308 */ /* 0x0002e20000002400 */
[----:B------:R-:W-:Y:S03]  /*10f30*/  FMNMX.FTZ R0, R180, R0, !PT ;  /* 0x00000000b4007209 */ /* 0x000fe60007810000 */
[----:B------:R-:W4:Y:S01]  /*10f40*/  SHFL.BFLY PT, R8, R5, 0x2, 0x1f ;  /* 0x0c401f0005087f89 */ /* 0x000f2200000e0000 */
[----:B------:R-:W-:Y:S04]  /*10f50*/  FMNMX.FTZ R0, R181, R0, !PT ;  /* 0x00000000b5007209 */ /* 0x000fe80007810000 */
[----:B------:R-:W-:Y:S04]  /*10f60*/  FMNMX.FTZ R0, R249, R0, !PT ;  /* 0x00000000f9007209 */ /* 0x000fe80007810000 */
[----:B------:R-:W-:Y:S04]  /*10f70*/  FMNMX.FTZ R0, R252, R0, !PT ;  /* 0x00000000fc007209 */ /* 0x000fe80007810000 */
[----:B------:R-:W-:Y:S04]  /*10f80*/  FMNMX.FTZ R0, R247, R0, !PT ;  /* 0x00000000f7007209 */ /* 0x000fe80007810000 */
[----:B------:R-:W-:Y:S02]  /*10f90*/  FMNMX.FTZ R0, R250, R0, !PT ;  /* 0x00000000fa007209 */ /* 0x000fe40007810000 */
[----:B-1----:R-:W-:Y:S02]  /*10fa0*/  FMNMX.FTZ R6, R188, R4, !PT ;  /* 0x00000004bc067209 */ /* 0x002fe40007810000 */
[----:B------:R-:W-:Y:S02]  /*10fb0*/  FMNMX.FTZ R0, R31, R0, !PT ;  /* 0x000000001f007209 */ /* 0x000fe40007810000 */
[----:B----4-:R-:W-:Y:S02]  /*10fc0*/  FMNMX.FTZ R5, R5, R8, !PT ;  /* 0x0000000805057209 */ /* 0x010fe40007810000 */
[----:B------:R-:W-:Y:S03]  /*10fd0*/  FMNMX.FTZ R0, R158, R0, !PT ;  /* 0x000000009e007209 */ /* 0x000fe60007810000 */
[----:B------:R-:W1:Y:S01]  /*10fe0*/  SHFL.BFLY PT, R8, R5, 0x1, 0x1f ;  /* 0x0c201f0005087f89 */ /* 0x000e6200000e0000 */
[----:B------:R-:W-:Y:S04]  /*10ff0*/  FMNMX.FTZ R0, R162, R0, !PT ;  /* 0x00000000a2007209 */ /* 0x000fe80007810000 */
[----:B------:R-:W-:Y:S05]  /*11000*/  FMNMX.FTZ R0, R161, R0, !PT ;  /* 0x00000000a1007209 */ /* 0x000fea0007810000 */
[----:B------:R-:W4:Y:S01]  /*11010*/  SHFL.BFLY PT, R7, R0, 0x2, 0x1f ;  /* 0x0c401f0000077f89 */ /* 0x000f2200000e0000 */
[----:B-1----:R-:W-:Y:S02]  /*11020*/  FMNMX.FTZ R68, R5, R8, !PT ;  /* 0x0000000805447209 */ /* 0x002fe40007810000 */
[----:B------:R-:W-:Y:S03]  /*11030*/  @P0 MOV R5, R219 ;  /* 0x000000db00050202 */ /* 0x000fe60000000f00 */
[----:B------:R-:W-:Y:S01]  /*11040*/  FMUL.FTZ R159, R68, c[0x0][0x2d0] ;  /* 0x0000b400449f7a20 */ /* 0x000fe20000410000 */
[----:B----4-:R-:W-:Y:S01]  /*11050*/  FMNMX.FTZ R4, R0, R7, !PT ;  /* 0x0000000700047209 */ /* 0x010fe20007810000 */
[----:B------:R-:W-:Y:S01]  /*11060*/  FMUL.FTZ R7, R78, c[0x0][0x320] ;  /* 0x0000c8004e077a20 */ /* 0x000fe20000410000 */
[----:B------:R-:W-:Y:S03]  /*11070*/  FMNMX.FTZ R0, R248, R6, !PT ;  /* 0x00000006f8007209 */ /* 0x000fe60007810000 */
[----:B------:R1:W4:Y:S01]  /*11080*/  MUFU.TANH R74, R7 ;  /* 0x00000007004a7308 */ /* 0x0003220000002400 */
[----:B------:R-:W-:Y:S04]  /*11090*/  FMNMX.FTZ R0, R251, R0, !PT ;  /* 0x00000000fb007209 */ /* 0x000fe80007810000 */
[----:B------:R-:W-:Y:S01]  /*110a0*/  FMNMX.FTZ R6, R198, R0, !PT ;  /* 0x00000000c6067209 */ /* 0x000fe20007810000 */
[----:B------:R-:W-:Y:S03]  /*110b0*/  FMUL.FTZ R0, R79, c[0x0][0x320] ;  /* 0x0000c8004f007a20 */ /* 0x000fe60000410000 */
[----:B------:R-:W-:Y:S01]  /*110c0*/  FMNMX.FTZ R6, R32, R6, !PT ;  /* 0x0000000620067209 */ /* 0x000fe20007810000 */
[----:B------:R5:W2:Y:S01]  /*110d0*/  MUFU.TANH R75, R0 ;  /* 0x00000000004b7308 */ /* 0x000aa20000002400 */
[----:B-1----:R-:W1:Y:S02]  /*110e0*/  SHFL.BFLY PT, R7, R4, 0x1, 0x1f ;  /* 0x0c201f0004077f89 */ /* 0x002e6400000e0000 */
[----:B-----5:R-:W-:Y:S04]  /*110f0*/  FMNMX.FTZ R0, R156, R6, !PT ;  /* 0x000000069c007209 */ /* 0x020fe80007810000 */
[----:B------:R-:W-:Y:S01]  /*11100*/  FMNMX.FTZ R2, R157, R0, !PT ;  /* 0x000000009d027209 */ /* 0x000fe20007810000 */
[----:B------:R-:W-:Y:S03]  /*11110*/  FADD.FTZ R0, -R70, R3 ;  /* 0x0000000346007221 */ /* 0x000fe60000010100 */
[----:B--2---:R-:W-:Y:S01]  /*11120*/  FMNMX.FTZ R3, R190, R2, !PT ;  /* 0x00000002be037209 */ /* 0x004fe20007810000 */
[----:B------:R-:W-:Y:S03]  /*11130*/  FMUL.FTZ R2, R0, c[0x0][0x2d0] ;  /* 0x0000b40000027a20 */ /* 0x000fe60000410000 */
[----:B---3--:R-:W-:Y:S01]  /*11140*/  FMNMX.FTZ R0, R160, R3, !PT ;  /* 0x00000003a0007209 */ /* 0x008fe20007810000 */
[----:B------:R2:W3:Y:S01]  /*11150*/  MUFU.EX2 R73, R2 ;  /* 0x0000000200497308 */ /* 0x0004e20000000800 */
[----:B-1----:R-:W-:Y:S01]  /*11160*/  FMNMX.FTZ R69, R4, R7, !PT ;  /* 0x0000000704457209 */ /* 0x002fe20007810000 */
[--C-:B------:R-:W-:Y:S01]  /*11170*/  FFMA.FTZ R4, R166, c[0x0][0x2d0], -R153.reuse ;  /* 0x0000b400a6047a23 */ /* 0x100fe20000010899 */
[----:B----4-:R-:W-:Y:S01]  /*11180*/  FMNMX.FTZ R0, R74, R0, !PT ;  /* 0x000000004a007209 */ /* 0x010fe20007810000 */
[----:B------:R-:W-:Y:S03]  /*11190*/  @P0 IMAD.WIDE.U32 R6, R217, c[0x0][0x1e0], RZ ;  /* 0x00007800d9060a25 */ /* 0x000fe600078e00ff */
[----:B------:R-:W-:Y:S03]  /*111a0*/  FMNMX.FTZ R0, R75, R0, !PT ;  /* 0x000000004b007209 */ /* 0x000fe60007810000 */
[----:B------:R1:W-:Y:S02]  /*111b0*/  MUFU.EX2 R238, R4 ;  /* 0x0000000400ee7308 */ /* 0x0003e40000000800 */
[----:B------:R-:W4:Y:S01]  /*111c0*/  SHFL.BFLY PT, R3, R0, 0x2, 0x1f ;  /* 0x0c401f0000037f89 */ /* 0x000f2200000e0000 */
[----:B--2---:R-:W-:Y:S02]  /*111d0*/  FADD.FTZ R2, -R69, R84 ;  /* 0x0000005445027221 */ /* 0x004fe40000010100 */
[C---:B---3--:R-:W-:Y:S02]  /*111e0*/  FMUL.FTZ R33, R73.reuse, R117 ;  /* 0x0000007549217220 */ /* 0x048fe40000410000 */
[----:B------:R-:W-:Y:S02]  /*111f0*/  FMUL.FTZ R2, R2, c[0x0][0x2d0] ;  /* 0x0000b40002027a20 */ /* 0x000fe40000410000 */
[C---:B------:R-:W-:Y:S02]  /*11200*/  FMUL.FTZ R48, R73.reuse, R132 ;  /* 0x0000008449307220 */ /* 0x040fe40000410000 */
[----:B------:R2:W3:Y:S01]  /*11210*/  MUFU.EX2 R72, R2 ;  /* 0x0000000200487308 */ /* 0x0004e20000000800 */
[----:B------:R-:W-:Y:S02]  /*11220*/  FMUL.FTZ R49, R73, R133 ;  /* 0x0000008549317220 */ /* 0x000fe40000410000 */
[--C-:B-1----:R-:W-:Y:S01]  /*11230*/  FFMA.FTZ R4, R19, c[0x0][0x2d0], -R153.reuse ;  /* 0x0000b40013047a23 */ /* 0x102fe20000010899 */
[----:B----4-:R-:W-:Y:S01]  /*11240*/  FMNMX.FTZ R0, R0, R3, !PT ;  /* 0x0000000300007209 */ /* 0x010fe20007810000 */
[----:B------:R-:W-:Y:S05]  /*11250*/  FFMA.FTZ R3, R14, c[0x0][0x2d0], -R153 ;  /* 0x0000b4000e037a23 */ /* 0x000fea0000010899 */
[----:B------:R-:W-:Y:S10]  /*11260*/  MUFU.EX2 R241, R3 ;  /* 0x0000000300f17308 */ /* 0x000ff40000000800 */
[----:B------:R1:W-:Y:S01]  /*11270*/  MUFU.EX2 R231, R4 ;  /* 0x0000000400e77308 */ /* 0x0003e20000000800 */
[----:B--2---:R-:W-:Y:S02]  /*11280*/  FADD.FTZ R2, -R68, R85 ;  /* 0x0000005544027221 */ /* 0x004fe40000010100 */
[----:B---3--:R-:W-:Y:S01]  /*11290*/  FMUL.FTZ R19, R72, R103 ;  /* 0x0000006748137220 */ /* 0x008fe20000410000 */
[----:B------:R-:W-:Y:S01]  /*112a0*/  MOV R103, R189 ;  /* 0x000000bd00677202 */ /* 0x000fe20000000f00 */
[----:B------:R-:W-:Y:S02]  /*112b0*/  FMUL.FTZ R2, R2, c[0x0][0x2d0] ;  /* 0x0000b40002027a20 */ /* 0x000fe40000410000 */
[C---:B------:R-:W-:Y:S03]  /*112c0*/  FMUL.FTZ R34, R72.reuse, R118 ;  /* 0x0000007648227220 */ /* 0x040fe60000410000 */
[----:B------:R2:W3:Y:S01]  /*112d0*/  MUFU.EX2 R71, R2 ;  /* 0x0000000200477308 */ /* 0x0004e20000000800 */
[C---:B------:R-:W-:Y:S02]  /*112e0*/  FMUL.FTZ R35, R72.reuse, R119 ;  /* 0x0000007748237220 */ /* 0x040fe40000410000 */
[C---:B------:R-:W-:Y:S02]  /*112f0*/  FMUL.FTZ R50, R72.reuse, R134 ;  /* 0x0000008648327220 */ /* 0x040fe40000410000 */
[----:B------:R-:W-:Y:S02]  /*11300*/  FMUL.FTZ R51, R72, R135 ;  /* 0x0000008748337220 */ /* 0x000fe40000410000 */
[--C-:B-1----:R-:W-:Y:S04]  /*11310*/  FFMA.FTZ R4, R20, c[0x0][0x2d0], -R153.reuse ;  /* 0x0000b40014047a23 */ /* 0x102fe80000010899 */
[----:B------:R1:W-:Y:S01]  /*11320*/  MUFU.EX2 R230, R4 ;  /* 0x0000000400e67308 */ /* 0x0003e20000000800 */
[----:B--2---:R-:W-:Y:S02]  /*11330*/  FFMA.FTZ R2, R154, c[0x0][0x2d0], -R153 ;  /* 0x0000b4009a027a23 */ /* 0x004fe40000010899 */
[----:B------:R-:W-:Y:S07]  /*11340*/  FMUL.FTZ R154, R69, c[0x0][0x2d0] ;  /* 0x0000b400459a7a20 */ /* 0x000fee0000410000 */
[----:B------:R2:W4:Y:S01]  /*11350*/  MUFU.EX2 R240, R2 ;  /* 0x0000000200f07308 */ /* 0x0005220000000800 */
[----:B---3--:R-:W-:Y:S02]  /*11360*/  FMUL.FTZ R41, R71, R125 ;  /* 0x0000007d47297220 */ /* 0x008fe40000410000 */
[----:B------:R-:W-:Y:S01]  /*11370*/  FFMA.FTZ R3, R169, c[0x0][0x2d0], -R154 ;  /* 0x0000b400a9037a23 */ /* 0x000fe2000001089a */
[----:B------:R-:W-:Y:S01]  /*11380*/  MOV R169, R192 ;  /* 0x000000c000a97202 */ /* 0x000fe20000000f00 */
[C---:B------:R-:W-:Y:S02]  /*11390*/  FMUL.FTZ R45, R71.reuse, R129 ;  /* 0x00000081472d7220 */ /* 0x040fe40000410000 */
[C---:B------:R-:W-:Y:S02]  /*113a0*/  FMUL.FTZ R57, R71.reuse, R141 ;  /* 0x0000008d47397220 */ /* 0x040fe40000410000 */
[C---:B------:R-:W-:Y:S01]  /*113b0*/  FMUL.FTZ R56, R71.reuse, R140 ;  /* 0x0000008c47387220 */ /* 0x040fe20000410000 */
[----:B------:R3:W-:Y:S01]  /*113c0*/  MUFU.EX2 R234, R3 ;  /* 0x0000000300ea7308 */ /* 0x0007e20000000800 */
[C---:B------:R-:W-:Y:S01]  /*113d0*/  FMUL.FTZ R60, R71.reuse, R144 ;  /* 0x00000090473c7220 */ /* 0x040fe20000410000 */
[----:B-1----:R-:W-:Y:S01]  /*113e0*/  @P0 MOV R4, R220 ;  /* 0x000000dc00040202 */ /* 0x002fe20000000f00 */
[----:B------:R-:W-:Y:S04]  /*113f0*/  FMUL.FTZ R61, R71, R145 ;  /* 0x00000091473d7220 */ /* 0x000fe80000410000 */
[----:B------:R-:W-:Y:S04]  /*11400*/  @P0 IMAD.WIDE.U32 R4, R6, 0x50, R4 ;  /* 0x0000005006040825 */ /* 0x000fe800078e0004 */
[--C-:B------:R-:W-:Y:S01]  /*11410*/  FFMA.FTZ R6, R13, c[0x0][0x2d0], -R153.reuse ;  /* 0x0000b4000d067a23 */ /* 0x100fe20000010899 */
[----:B------:R-:W-:Y:S01]  /*11420*/  @P0 LEA R10, P2, R4, c[0x0][0x1c8], 0x1 ;  /* 0x00007200040a0a11 */ /* 0x000fe200078408ff */
[----:B------:R-:W-:Y:S01]  /*11430*/  FMUL.FTZ R13, R71, R97 ;  /* 0x00000061470d7220 */ /* 0x000fe20000410000 */
[----:B------:R-:W-:Y:S01]  /*11440*/  MOV R97, R30 ;  /* 0x0000001e00617202 */ /* 0x000fe20000000f00 */
[----:B------:R-:W-:Y:S01]  /*11450*/  MUFU.EX2 R227, R6 ;  /* 0x0000000600e37308 */ /* 0x000fe20000000800 */
[----:B--2---:R-:W-:Y:S01]  /*11460*/  FFMA.FTZ R2, R87, c[0x0][0x2d0], -R153 ;  /* 0x0000b40057027a23 */ /* 0x004fe20000010899 */
[----:B----4-:R-:W-:Y:S01]  /*11470*/  F2FP.PACK_AB R76, R240, R238 ;  /* 0x000000eef04c723e */ /* 0x010fe200000000ff */
[--C-:B---3--:R-:W-:Y:S07]  /*11480*/  FFMA.FTZ R3, R167, c[0x0][0x2d0], -R154.reuse ;  /* 0x0000b400a7037a23 */ /* 0x108fee000001089a */
[----:B------:R1:W2:Y:S10]  /*11490*/  MUFU.EX2 R239, R2 ;  /* 0x0000000200ef7308 */ /* 0x0002b40000000800 */
[----:B------:R3:W4:Y:S01]  /*114a0*/  MUFU.EX2 R235, R3 ;  /* 0x0000000300eb7308 */ /* 0x0007220000000800 */
[----:B-1----:R-:W1:Y:S01]  /*114b0*/  SHFL.BFLY PT, R2, R0, 0x1, 0x1f ;  /* 0x0c201f0000027f89 */ /* 0x002e6200000e0000 */
[----:B--2---:R-:W-:Y:S01]  /*114c0*/  F2FP.PACK_AB R78, R241, R239 ;  /* 0x000000eff14e723e */ /* 0x004fe200000000ff */
[--C-:B---3--:R-:W-:Y:S01]  /*114d0*/  FFMA.FTZ R3, R17, c[0x0][0x2d0], -R154.reuse ;  /* 0x0000b40011037a23 */ /* 0x108fe2000001089a */
[----:B----4-:R-:W-:Y:S01]  /*114e0*/  F2FP.PACK_AB R77, R235, R234 ;  /* 0x000000eaeb4d723e */ /* 0x010fe200000000ff */
[C---:B------:R-:W-:Y:S01]  /*114f0*/  FMUL.FTZ R17, R73.reuse, R101 ;  /* 0x0000006549117220 */ /* 0x040fe20000410000 */
[----:B------:R-:W-:Y:S04]  /*11500*/  MOV R101, R198 ;  /* 0x000000c600657202 */ /* 0x000fe80000000f00 */
[----:B------:R2:W-:Y:S01]  /*11510*/  MUFU.EX2 R236, R3 ;  /* 0x0000000300ec7308 */ /* 0x0005e20000000800 */
[----:B-1----:R-:W-:Y:S01]  /*11520*/  FMNMX.FTZ R2, R0, R2, !PT ;  /* 0x0000000200027209 */ /* 0x002fe20007810000 */
[----:B------:R-:W-:Y:S02]  /*11530*/  FFMA.FTZ R0, R16, c[0x0][0x2d0], -R154 ;  /* 0x0000b40010007a23 */ /* 0x000fe4000001089a */
[----:B------:R-:W-:Y:S01]  /*11540*/  FMUL.FTZ R16, R73, R100 ;  /* 0x0000006449107220 */ /* 0x000fe20000410000 */
[----:B------:R-:W-:Y:S05]  /*11550*/  MOV R100, R193 ;  /* 0x000000c100647202 */ /* 0x000fea0000000f00 */
[----:B------:R1:W3:Y:S01]  /*11560*/  MUFU.EX2 R237, R0 ;  /* 0x0000000000ed7308 */ /* 0x0002e20000000800 */
[--C-:B--2---:R-:W-:Y:S09]  /*11570*/  FFMA.FTZ R3, R173, c[0x0][0x2d0], -R159.reuse ;  /* 0x0000b400ad037a23 */ /* 0x104ff2000001089f */
[----:B------:R2:W-:Y:S01]  /*11580*/  MUFU.EX2 R228, R3 ;  /* 0x0000000300e47308 */ /* 0x0005e20000000800 */
[----:B-1----:R-:W-:Y:S01]  /*11590*/  FADD.FTZ R0, -R2, R86 ;  /* 0x0000005602007221 */ /* 0x002fe20000010100 */
[----:B---3--:R-:W-:Y:S03]  /*115a0*/  F2FP.PACK_AB R79, R237, R236 ;  /* 0x000000eced4f723e */ /* 0x008fe600000000ff */
[----:B------:R-:W-:Y:S06]  /*115b0*/  FMUL.FTZ R0, R0, c[0x0][0x2d0] ;  /* 0x0000b40000007a20 */ /* 0x000fec0000410000 */
[----:B------:R-:W1:Y:S01]  /*115c0*/  MUFU.EX2 R0, R0 ;  /* 0x0000000000007308 */ /* 0x000e620000000800 */
[--C-:B--2---:R-:W-:Y:S09]  /*115d0*/  FFMA.FTZ R3, R168, c[0x0][0x2d0], -R159.reuse ;  /* 0x0000b400a8037a23 */ /* 0x104ff2000001089f */
[----:B------:R2:W3:Y:S01]  /*115e0*/  MUFU.EX2 R229, R3 ;  /* 0x0000000300e57308 */ /* 0x0004e20000000800 */
[C---:B-1----:R-:W-:Y:S01]  /*115f0*/  FMUL.FTZ R14, R0.reuse, R98 ;  /* 0x00000062000e7220 */ /* 0x042fe20000410000 */
[----:B------:R-:W-:Y:S01]  /*11600*/  MOV R98, R199 ;  /* 0x000000c700627202 */ /* 0x000fe20000000f00 */
[C---:B------:R-:W-:Y:S02]  /*11610*/  FMUL.FTZ R30, R0.reuse, R114 ;  /* 0x00000072001e7220 */ /* 0x040fe40000410000 */
[C---:B------:R-:W-:Y:S02]  /*11620*/  FMUL.FTZ R42, R0.reuse, R126 ;  /* 0x0000007e002a7220 */ /* 0x040fe40000410000 */
[C---:B------:R-:W-:Y:S02]  /*11630*/  FMUL.FTZ R43, R0.reuse, R127 ;  /* 0x0000007f002b7220 */ /* 0x040fe40000410000 */
[C---:B------:R-:W-:Y:S02]  /*11640*/  FMUL.FTZ R46, R0.reuse, R130 ;  /* 0x00000082002e7220 */ /* 0x040fe40000410000 */
[--C-:B--2---:R-:W-:Y:S01]  /*11650*/  FFMA.FTZ R3, R155, c[0x0][0x2d0], -R159.reuse ;  /* 0x0000b4009b037a23 */ /* 0x104fe2000001089f */
[----:B---3--:R-:W-:Y:S01]  /*11660*/  F2FP.PACK_AB R64, R229, R228 ;  /* 0x000000e4e540723e */ /* 0x008fe200000000ff */
[C---:B------:R-:W-:Y:S01]  /*11670*/  FMUL.FTZ R47, R0.reuse, R131 ;  /* 0x00000083002f7220 */ /* 0x040fe20000410000 */
[----:B------:R-:W-:Y:S01]  /*11680*/  MOV R155, R190 ;  /* 0x000000be009b7202 */ /* 0x000fe20000000f00 */
[----:B------:R1:W-:Y:S01]  /*11690*/  MUFU.EX2 R232, R3 ;  /* 0x0000000300e87308 */ /* 0x0003e20000000800 */
[C---:B------:R-:W-:Y:S02]  /*116a0*/  FMUL.FTZ R59, R0.reuse, R143 ;  /* 0x0000008f003b7220 */ /* 0x040fe40000410000 */
[C---:B------:R-:W-:Y:S02]  /*116b0*/  FMUL.FTZ R58, R0.reuse, R142 ;  /* 0x0000008e003a7220 */ /* 0x040fe40000410000 */
[C---:B------:R-:W-:Y:S02]  /*116c0*/  FMUL.FTZ R62, R0.reuse, R146 ;  /* 0x00000092003e7220 */ /* 0x040fe40000410000 */
[----:B------:R-:W-:Y:S02]  /*116d0*/  FMUL.FTZ R63, R0, R147 ;  /* 0x00000093003f7220 */ /* 0x000fe40000410000 */
[----:B-1----:R-:W-:Y:S02]  /*116e0*/  FFMA.FTZ R3, R152, c[0x0][0x2d0], -R159 ;  /* 0x0000b40098037a23 */ /* 0x002fe4000001089f */
[----:B------:R-:W-:Y:S02]  /*116f0*/  FMUL.FTZ R152, R2, c[0x0][0x2d0] ;  /* 0x0000b40002987a20 */ /* 0x000fe40000410000 */
[----:B------:R1:W2:Y:S02]  /*11700*/  MUFU.EX2 R233, R3 ;  /* 0x0000000300e97308 */ /* 0x0002a40000000800 */
[--C-:B-1----:R-:W-:Y:S01]  /*11710*/  FFMA.FTZ R3, R171, c[0x0][0x2d0], -R152.reuse ;  /* 0x0000b400ab037a23 */ /* 0x102fe20000010898 */
[----:B--2---:R-:W-:Y:S02]  /*11720*/  F2FP.PACK_AB R66, R233, R232 ;  /* 0x000000e8e942723e */ /* 0x004fe400000000ff */
[----:B------:R-:W-:Y:S05]  /*11730*/  MOV R171, R218 ;  /* 0x000000da00ab7202 */ /* 0x000fea0000000f00 */
[----:B------:R1:W-:Y:S02]  /*11740*/  MUFU.EX2 R173, R3 ;  /* 0x0000000300ad7308 */ /* 0x0003e40000000800 */
[--C-:B-1----:R-:W-:Y:S01]  /*11750*/  FFMA.FTZ R3, R170, c[0x0][0x2d0], -R152.reuse ;  /* 0x0000b400aa037a23 */ /* 0x102fe20000010898 */
[----:B------:R-:W-:Y:S07]  /*11760*/  MOV R170, R191 ;  /* 0x000000bf00aa7202 */ /* 0x000fee0000000f00 */
[----:B------:R1:W2:Y:S02]  /*11770*/  MUFU.EX2 R174, R3 ;  /* 0x0000000300ae7308 */ /* 0x0002a40000000800 */
[--C-:B-1----:R-:W-:Y:S01]  /*11780*/  FFMA.FTZ R3, R165, c[0x0][0x2d0], -R152.reuse ;  /* 0x0000b400a5037a23 */ /* 0x102fe20000010898 */
[----:B--2---:R-:W-:Y:S07]  /*11790*/  F2FP.PACK_AB R65, R174, R173 ;  /* 0x000000adae41723e */ /* 0x004fee00000000ff */
[----:B------:R1:W-:Y:S02]  /*117a0*/  MUFU.EX2 R175, R3 ;  /* 0x0000000300af7308 */ /* 0x0003e40000000800 */
[----:B-1----:R-:W-:Y:S01]  /*117b0*/  FFMA.FTZ R3, R164, c[0x0][0x2d0], -R152 ;  /* 0x0000b400a4037a23 */ /* 0x002fe20000010898 */
[----:B------:R-:W-:Y:S07]  /*117c0*/  MOV R164, R195 ;  /* 0x000000c300a47202 */ /* 0x000fee0000000f00 */
        /* <DEDUP_REMOVED lines=17> */
[-C--:B------:R-:W-:Y:S02]  /*118e0*/  @P0 IADD3 R4, P3, R6, R3.reuse, RZ ;  /* 0x0000000306040210 */ /* 0x080fe40007f7e0ff */
[-C--:B------:R-:W-:Y:S01]  /*118f0*/  @P0 IADD3.X R9, R11, R12.reuse, RZ, P4, !PT ;  /* 0x0000000c0b090210 */ /* 0x080fe200027fe4ff */
[----:B------:R2:W-:Y:S03]  /*11900*/  MUFU.EX2 R225, R5 ;  /* 0x0000000500e17308 */ /* 0x0005e60000000800 */
[-C--:B------:R-:W-:Y:S01]  /*11910*/  @P0 IADD3.X R7, R9, R12.reuse, RZ, P2, !PT ;  /* 0x0000000c09070210 */ /* 0x080fe200017fe4ff */
[----:B------:R3:W-:Y:S08]  /*11920*/  @P0 LDGSTS.E.BYPASS.LTC128B.128 [R216+0x3100], [R8.64], !P1 ;  /* 0x0310000008d80fae */ /* 0x0007f0000c901d48 */
[----:B------:R4:W-:Y:S01]  /*11930*/  @P0 LDGSTS.E.BYPASS.LTC128B.128 [R216+0x3900], [R6.64], !P1 ;  /* 0x0390000006d80fae */ /* 0x0009e2000c901d48 */
[----:B-1----:R-:W-:Y:S01]  /*11940*/  @P0 IADD3 R10, P2, R4, R3, RZ ;  /* 0x00000003040a0210 */ /* 0x002fe20007f5e0ff */
[--C-:B------:R-:W-:Y:S02]  /*11950*/  FFMA.FTZ R3, R15, c[0x0][0x2d0], -R154.reuse ;  /* 0x0000b4000f037a23 */ /* 0x100fe4000001089a */
[----:B------:R-:W-:Y:S01]  /*11960*/  FMUL.FTZ R15, R0, R99 ;  /* 0x00000063000f7220 */ /* 0x000fe20000410000 */
[----:B------:R-:W-:Y:S01]  /*11970*/  MOV R99, R197 ;  /* 0x000000c500637202 */ /* 0x000fe20000000f00 */
[----:B------:R1:W-:Y:S01]  /*11980*/  MUFU.EX2 R222, R3 ;  /* 0x0000000300de7308 */ /* 0x0003e20000000800 */
[--C-:B------:R-:W-:Y:S01]  /*11990*/  FFMA.FTZ R11, R22, c[0x0][0x2d0], -R154.reuse ;  /* 0x0000b400160b7a23 */ /* 0x100fe2000001089a */
[----:B--2---:R-:W-:Y:S01]  /*119a0*/  @P0 IADD3.X R5, R7, R12, RZ, P3, !PT ;  /* 0x0000000c07050210 */ /* 0x004fe20001ffe4ff */
[C---:B---3--:R-:W-:Y:S04]  /*119b0*/  FMUL.FTZ R8, R71.reuse, R88 ;  /* 0x0000005847087220 */ /* 0x048fe80000410000 */
[----:B------:R2:W-:Y:S01]  /*119c0*/  @P0 LDGSTS.E.BYPASS.LTC128B.128 [R216+0x4100], [R4.64], !P1 ;  /* 0x0410000004d80fae */ /* 0x0005e2000c901d48 */
[----:B------:R-:W-:Y:S02]  /*119d0*/  FMUL.FTZ R9, R71, R89 ;  /* 0x0000005947097220 */ /* 0x000fe40000410000 */
[----:B------:R3:W-:Y:S01]  /*119e0*/  MUFU.EX2 R224, R11 ;  /* 0x0000000b00e07308 */ /* 0x0007e20000000800 */
[C---:B----4-:R-:W-:Y:S02]  /*119f0*/  FMUL.FTZ R6, R72.reuse, R94 ;  /* 0x0000005e48067220 */ /* 0x050fe40000410000 */
[----:B------:R-:W-:Y:S02]  /*11a00*/  FMUL.FTZ R7, R72, R95 ;  /* 0x0000005f48077220 */ /* 0x000fe40000410000 */
[----:B-1----:R-:W-:Y:S02]  /*11a10*/  FFMA.FTZ R3, R18, c[0x0][0x2d0], -R154 ;  /* 0x0000b40012037a23 */ /* 0x002fe4000001089a */
[----:B------:R-:W-:Y:S01]  /*11a20*/  FMUL.FTZ R18, R72, R102 ;  /* 0x0000006648127220 */ /* 0x000fe20000410000 */
[----:B------:R-:W-:Y:S02]  /*11a30*/  MOV R102, R194 ;  /* 0x000000c200667202 */ /* 0x000fe40000000f00 */
[----:B------:R1:W-:Y:S01]  /*11a40*/  MUFU.EX2 R223, R3 ;  /* 0x0000000300df7308 */ /* 0x0003e20000000800 */
[----:B---3--:R-:W-:Y:S01]  /*11a50*/  @P0 IADD3.X R11, R5, R12, RZ, P2, !PT ;  /* 0x0000000c050b0210 */ /* 0x008fe200017fe4ff */
[C---:B--2---:R-:W-:Y:S02]  /*11a60*/  FMUL.FTZ R4, R73.reuse, R92 ;  /* 0x0000005c49047220 */ /* 0x044fe40000410000 */
[----:B------:R-:W-:Y:S02]  /*11a70*/  FMUL.FTZ R5, R73, R93 ;  /* 0x0000005d49057220 */ /* 0x000fe40000410000 */
[----:B------:R2:W-:Y:S01]  /*11a80*/  @P0 LDGSTS.E.BYPASS.LTC128B.128 [R216+0x4900], [R10.64], !P1 ;  /* 0x049000000ad80fae */ /* 0x0005e2000c901d48 */
[----:B------:R-:W-:Y:S01]  /*11a90*/  FMUL.FTZ R12, R71, R96 ;  /* 0x00000060470c7220 */ /* 0x000fe20000410000 */
[----:B------:R-:W-:Y:S01]  /*11aa0*/  MOV R96, R32 ;  /* 0x0000002000607202 */ /* 0x000fe20000000f00 */
[----:B------:R-:W-:Y:S05]  /*11ab0*/  FMUL.FTZ R32, R73, R116 ;  /* 0x0000007449207220 */ /* 0x000fea0000410000 */
[----:B------:R-:W3:Y:S01]  /*11ac0*/  LDSM.16.MT88.4 R20, [R201] ;  /* 0x00000000c914783b */ /* 0x000ee20000004200 */
[--C-:B-1----:R-:W-:Y:S01]  /*11ad0*/  FFMA.FTZ R3, R172, c[0x0][0x2d0], -R159.reuse ;  /* 0x0000b400ac037a23 */ /* 0x102fe2000001089f */
[----:B------:R-:W-:Y:S01]  /*11ae0*/  MOV R172, R31 ;  /* 0x0000001f00ac7202 */ /* 0x000fe20000000f00 */
[C---:B------:R-:W-:Y:S05]  /*11af0*/  FMUL.FTZ R31, R0.reuse, R115 ;  /* 0x00000073001f7220 */ /* 0x040fea0000410000 */
[----:B------:R-:W1:Y:S01]  /*11b00*/  LDSM.16.MT88.4 R36, [R205] ;  /* 0x00000000cd24783b */ /* 0x000e620000004200 */
[----:B------:R4:W-:Y:S07]  /*11b10*/  MUFU.EX2 R218, R3 ;  /* 0x0000000300da7308 */ /* 0x0009ee0000000800 */
[----:B------:R-:W5:Y:S01]  /*11b20*/  LDSM.16.MT88.4 R52, [R202] ;  /* 0x00000000ca34783b */ /* 0x000f620000004200 */
[C---:B--2---:R-:W-:Y:S02]  /*11b30*/  FMUL.FTZ R10, R0.reuse, R90 ;  /* 0x0000005a000a7220 */ /* 0x044fe40000410000 */
[----:B------:R-:W-:Y:S05]  /*11b40*/  FMUL.FTZ R11, R0, R91 ;  /* 0x0000005b000b7220 */ /* 0x000fea0000410000 */
[----:B------:R-:W2:Y:S08]  /*11b50*/  LDSM.16.MT88.4 R80, [R204] ;  /* 0x00000000cc50783b */ /* 0x000eb00000004200 */
[----:B------:R-:W1:Y:S01]  /*11b60*/  LDSM.16.MT88.4 R84, [R201+0x800] ;  /* 0x00080000c954783b */ /* 0x000e620000004200 */
[--C-:B----4-:R-:W-:Y:S02]  /*11b70*/  FFMA.FTZ R3, R25, c[0x0][0x2d0], -R159.reuse ;  /* 0x0000b40019037a23 */ /* 0x110fe4000001089f */
[----:B------:R-:W-:Y:S02]  /*11b80*/  FMUL.FTZ R25, R71, R109 ;  /* 0x0000006d47197220 */ /* 0x000fe40000410000 */
[----:B------:R4:W1:Y:S01]  /*11b90*/  MUFU.EX2 R219, R3 ;  /* 0x0000000300db7308 */ /* 0x0008620000000800 */
[-C--:B---3--:R-:W-:Y:S02]  /*11ba0*/  HMMA.16816.F32 R4, R76, R20.reuse, R4 ;  /* 0x000000144c04723c */ /* 0x088fe40000001804 */
[----:B------:R-:W3:Y:S06]  /*11bb0*/  LDSM.16.MT88.4 R88, [R205+0x800] ;  /* 0x00080000cd58783b */ /* 0x000eec0000004200 */
[C---:B------:R-:W-:Y:S02]  /*11bc0*/  HMMA.16816.F32 R8, R64.reuse, R20, R8 ;  /* 0x000000144008723c */ /* 0x040fe40000001808 */
[----:B------:R-:W2:Y:S05]  /*11bd0*/  LDSM.16.MT88.4 R92, [R202+0x800] ;  /* 0x00080000ca5c783b */ /* 0x000eaa0000004200 */
[C---:B------:R-:W-:Y:S01]  /*11be0*/  FMUL.FTZ R20, R73.reuse, R104 ;  /* 0x0000006849147220 */ /* 0x040fe20000410000 */
[-C--:B------:R-:W-:Y:S02]  /*11bf0*/  HMMA.16816.F32 R12, R64, R22.reuse, R12 ;  /* 0x00000016400c723c */ /* 0x080fe4000000180c */
[----:B------:R-:W3:Y:S02]  /*11c00*/  LDL.LU R115, [R1] ;  /* 0x0000000001737983 */ /* 0x000ee40000300800 */
[----:B------:R-:W-:Y:S02]  /*11c10*/  FMUL.FTZ R21, R73, R105 ;  /* 0x0000006949157220 */ /* 0x000fe40000410000 */
[----:B------:R-:W3:Y:S01]  /*11c20*/  LDL.LU R114, [R1+0x4] ;  /* 0x0000040001727983 */ /* 0x000ee20000300800 */
[--C-:B----4-:R-:W-:Y:S01]  /*11c30*/  FFMA.FTZ R3, R24, c[0x0][0x2d0], -R159.reuse ;  /* 0x0000b40018037a23 */ /* 0x110fe2000001089f */
[C---:B------:R-:W-:Y:S02]  /*11c40*/  HMMA.16816.F32 R16, R76.reuse, R22, R16 ;  /* 0x000000164c10723c */ /* 0x040fe40000001810 */
[----:B------:R-:W-:Y:S01]  /*11c50*/  LDSM.16.MT88.4 R116, [R205+0x2000] ;  /* 0x00200000cd74783b */ /* 0x000fe20000004200 */
[----:B------:R4:W-:Y:S01]  /*11c60*/  MUFU.EX2 R221, R3 ;  /* 0x0000000300dd7308 */ /* 0x0009e20000000800 */
[----:B------:R-:W-:Y:S03]  /*11c70*/  FMUL.FTZ R24, R71, R108 ;  /* 0x0000006c47187220 */ /* 0x000fe60000410000 */
[C---:B------:R-:W-:Y:S02]  /*11c80*/  FMUL.FTZ R22, R72.reuse, R106 ;  /* 0x0000006a48167220 */ /* 0x040fe40000410000 */
[----:B------:R-:W-:Y:S01]  /*11c90*/  FMUL.FTZ R23, R72, R107 ;  /* 0x0000006b48177220 */ /* 0x000fe20000410000 */
[----:B------:R-:W-:Y:S06]  /*11ca0*/  LDSM.16.MT88.4 R132, [R202+0x2000] ;  /* 0x00200000ca84783b */ /* 0x000fec0000004200 */
[-C--:B-1----:R-:W-:Y:S02]  /*11cb0*/  HMMA.16816.F32 R20, R76, R36.reuse, R20 ;  /* 0x000000244c14723c */ /* 0x082fe40000001814 */
[----:B------:R-:W0:Y:S01]  /*11cc0*/  LDGDEPBAR ;  /* 0x00000000000079af */ /* 0x000e220000000000 */
[----:B----4-:R-:W-:Y:S02]  /*11cd0*/  FFMA.FTZ R3, R26, c[0x0][0x2d0], -R159 ;  /* 0x0000b4001a037a23 */ /* 0x010fe4000001089f */
[----:B------:R-:W-:Y:S02]  /*11ce0*/  FMUL.FTZ R26, R0, R110 ;  /* 0x0000006e001a7220 */ /* 0x000fe40000410000 */
[----:B------:R1:W-:Y:S02]  /*11cf0*/  MUFU.EX2 R220, R3 ;  /* 0x0000000300dc7308 */ /* 0x0003e40000000800 */
[--C-:B-1----:R-:W-:Y:S03]  /*11d00*/  FFMA.FTZ R3, R176, c[0x0][0x2d0], -R152.reuse ;  /* 0x0000b400b0037a23 */ /* 0x102fe60000010898 */
[----:B------:R-:W-:Y:S05]  /*11d10*/  MOV R176, R196 ;  /* 0x000000c400b07202 */ /* 0x000fea0000000f00 */
[----:B------:R1:W-:Y:S02]  /*11d20*/  MUFU.EX2 R168, R3 ;  /* 0x0000000300a87308 */ /* 0x0003e40000000800 */
[--C-:B-1----:R-:W-:Y:S08]  /*11d30*/  FFMA.FTZ R3, R178, c[0x0][0x2d0], -R152.reuse ;  /* 0x0000b400b2037a23 */ /* 0x102ff00000010898 */
[----:B------:R1:W4:Y:S02]  /*11d40*/  MUFU.EX2 R167, R3 ;  /* 0x0000000300a77308 */ /* 0x0003240000000800 */
[--C-:B-1----:R-:W-:Y:S02]  /*11d50*/  FFMA.FTZ R3, R27, c[0x0][0x2d0], -R152.reuse ;  /* 0x0000b4001b037a23 */ /* 0x102fe40000010898 */
[----:B------:R-:W-:Y:S06]  /*11d60*/  FMUL.FTZ R27, R0, R111 ;  /* 0x0000006f001b7220 */ /* 0x000fec0000410000 */
[----:B------:R1:W-:Y:S01]  /*11d70*/  MUFU.EX2 R166, R3 ;  /* 0x0000000300a67308 */ /* 0x0003e20000000800 */
[C---:B------:R-:W-:Y:S07]  /*11d80*/  HMMA.16816.F32 R24, R64.reuse, R36, R24 ;  /* 0x000000244018723c */ /* 0x040fee0000001818 */
[C---:B------:R-:W-:Y:S02]  /*11d90*/  FMUL.FTZ R36, R73.reuse, R120 ;  /* 0x0000007849247220 */ /* 0x040fe40000410000 */
[----:B------:R-:W-:Y:S03]  /*11da0*/  FMUL.FTZ R37, R73, R121 ;  /* 0x0000007949257220 */ /* 0x000fe60000410000 */
[----:B-1----:R-:W-:Y:S02]  /*11db0*/  FFMA.FTZ R3, R29, c[0x0][0x2d0], -R152 ;  /* 0x0000b4001d037a23 */ /* 0x002fe40000010898 */
[C---:B------:R-:W-:Y:S02]  /*11dc0*/  FMUL.FTZ R29, R71.reuse, R113 ;  /* 0x00000071471d7220 */ /* 0x040fe40000410000 */
[----:B------:R1:W1:Y:S01]  /*11dd0*/  MUFU.EX2 R165, R3 ;  /* 0x0000000300a57308 */ /* 0x0002620000000800 */
[----:B------:R-:W3:Y:S01]  /*11de0*/  LDL.LU R113, [R1+0x8] ;  /* 0x0000080001717983 */ /* 0x000ee20000300800 */
[--C-:B-1----:R-:W-:Y:S02]  /*11df0*/  FFMA.FTZ R3, R28, c[0x0][0x2d0], -R153.reuse ;  /* 0x0000b4001c037a23 */ /* 0x102fe40000010899 */
[----:B------:R-:W-:Y:S06]  /*11e00*/  FMUL.FTZ R28, R71, R112 ;  /* 0x00000070471c7220 */ /* 0x000fec0000410000 */
[----:B------:R1:W-:Y:S01]  /*11e10*/  MUFU.EX2 R199, R3 ;  /* 0x0000000300c77308 */ /* 0x0003e20000000800 */
[----:B------:R-:W3:Y:S01]  /*11e20*/  LDL.LU R112, [R1+0xc] ;  /* 0x00000c0001707983 */ /* 0x000ee20000300800 */
[-C--:B------:R-:W-:Y:S08]  /*11e30*/  HMMA.16816.F32 R28, R64, R38.reuse, R28 ;  /* 0x00000026401c723c */ /* 0x080ff0000000181c */
[C---:B------:R-:W-:Y:S07]  /*11e40*/  HMMA.16816.F32 R32, R76.reuse, R38, R32 ;  /* 0x000000264c20723c */ /* 0x040fee0000001820 */
[C---:B------:R-:W-:Y:S02]  /*11e50*/  FMUL.FTZ R38, R72.reuse, R122 ;  /* 0x0000007a48267220 */ /* 0x040fe40000410000 */
[----:B------:R-:W-:Y:S03]  /*11e60*/  FMUL.FTZ R39, R72, R123 ;  /* 0x0000007b48277220 */ /* 0x000fe60000410000 */
[--C-:B-1----:R-:W-:Y:S04]  /*11e70*/  FFMA.FTZ R3, R179, c[0x0][0x2d0], -R153.reuse ;  /* 0x0000b400b3037a23 */ /* 0x102fe80000010899 */
[-C--:B-----5:R-:W-:Y:S01]  /*11e80*/  HMMA.16816.F32 R36, R76, R52.reuse, R36 ;  /* 0x000000344c24723c */ /* 0x0a0fe20000001824 */
[----:B------:R1:W-:Y:S02]  /*11e90*/  MUFU.EX2 R198, R3 ;  /* 0x0000000300c67308 */ /* 0x0003e40000000800 */
[--C-:B-1----:R-:W-:Y:S02]  /*11ea0*/  FFMA.FTZ R3, R40, c[0x0][0x2d0], -R153.reuse ;  /* 0x0000b40028037a23 */ /* 0x102fe40000010899 */
[----:B------:R-:W-:Y:S06]  /*11eb0*/  FMUL.FTZ R40, R71, R124 ;  /* 0x0000007c47287220 */ /* 0x000fec0000410000 */
[----:B------:R1:W-:Y:S01]  /*11ec0*/  MUFU.EX2 R197, R3 ;  /* 0x0000000300c57308 */ /* 0x0003e20000000800 */
[C---:B------:R-:W-:Y:S07]  /*11ed0*/  HMMA.16816.F32 R40, R64.reuse, R52, R40 ;  /* 0x000000344028723c */ /* 0x040fee0000001828 */
[C---:B------:R-:W-:Y:S02]  /*11ee0*/  FMUL.FTZ R53, R73.reuse, R137 ;  /* 0x0000008949357220 */ /* 0x040fe40000410000 */
[----:B------:R-:W-:Y:S03]  /*11ef0*/  FMUL.FTZ R52, R73, R136 ;  /* 0x0000008849347220 */ /* 0x000fe60000410000 */
[--C-:B-1----:R-:W-:Y:S02]  /*11f00*/  FFMA.FTZ R3, R44, c[0x0][0x2d0], -R153.reuse ;  /* 0x0000b4002c037a23 */ /* 0x102fe40000010899 */
[----:B------:R-:W-:Y:S02]  /*11f10*/  FMUL.FTZ R44, R71, R128 ;  /* 0x00000080472c7220 */ /* 0x000fe40000410000 */
[----:B------:R1:W-:Y:S05]  /*11f20*/  MUFU.EX2 R196, R3 ;  /* 0x0000000300c47308 */ /* 0x0003ea0000000800 */
[-C--:B------:R-:W-:Y:S08]  /*11f30*/  HMMA.16816.F32 R44, R64, R54.reuse, R44 ;  /* 0x00000036402c723c */ /* 0x080ff0000000182c */
[C---:B------:R-:W-:Y:S07]  /*11f40*/  HMMA.16816.F32 R48, R76.reuse, R54, R48 ;  /* 0x000000364c30723c */ /* 0x040fee0000001830 */
[C---:B------:R-:W-:Y:S02]  /*11f50*/  FMUL.FTZ R54, R72.reuse, R138 ;  /* 0x0000008a48367220 */ /* 0x040fe40000410000 */
[----:B------:R-:W-:Y:S03]  /*11f60*/  FMUL.FTZ R55, R72, R139 ;  /* 0x0000008b48377220 */ /* 0x000fe60000410000 */
[--C-:B-1----:R-:W-:Y:S04]  /*11f70*/  FFMA.FTZ R3, R182, c[0x0][0x2d0], -R154.reuse ;  /* 0x0000b400b6037a23 */ /* 0x102fe8000001089a */
[-C--:B--2---:R-:W-:Y:S01]  /*11f80*/  HMMA.16816.F32 R52, R76, R80.reuse, R52 ;  /* 0x000000504c34723c */ /* 0x084fe20000001834 */
[----:B------:R1:W-:Y:S07]  /*11f90*/  MUFU.EX2 R195, R3 ;  /* 0x0000000300c37308 */ /* 0x0003ee0000000800 */
[C---:B------:R-:W-:Y:S07]  /*11fa0*/  HMMA.16816.F32 R56, R64.reuse, R80, R56 ;  /* 0x000000504038723c */ /* 0x040fee0000001838 */
[----:B------:R-:W-:Y:S01]  /*11fb0*/  F2FP.PACK_AB R80, R219, R218 ;  /* 0x000000dadb50723e */ /* 0x000fe200000000ff */
[-C--:B------:R-:W-:Y:S04]  /*11fc0*/  HMMA.16816.F32 R60, R64, R82.reuse, R60 ;  /* 0x00000052403c723c */ /* 0x080fe8000000183c */
[----:B----4-:R-:W-:Y:S03]  /*11fd0*/  F2FP.PACK_AB R81, R167, R168 ;  /* 0x000000a8a751723e */ /* 0x010fe600000000ff */
        /* <DEDUP_REMOVED lines=13> */
[----:B------:R1:W-:Y:S01]  /*120b0*/  MUFU.EX2 R193, R3 ;  /* 0x0000000300c17308 */ /* 0x0003e20000000800 */
[----:B------:R-:W-:Y:S03]  /*120c0*/  F2FP.PACK_AB R83, R165, R166 ;  /* 0x000000a6a553723e */ /* 0x000fe600000000ff */
[-C--:B------:R-:W-:Y:S08]  /*120d0*/  HMMA.16816.F32 R4, R76, R84.reuse, R4 ;  /* 0x000000544c04723c */ /* 0x080ff00000001804 */
[C---:B------:R-:W-:Y:S08]  /*120e0*/  HMMA.16816.F32 R8, R80.reuse, R84, R8 ;  /* 0x000000545008723c */ /* 0x040ff00000001808 */
[-C--:B------:R-:W-:Y:S04]  /*120f0*/  HMMA.16816.F32 R12, R80, R86.reuse, R12 ;  /* 0x00000056500c723c */ /* 0x080fe8000000180c */
[----:B-1----:R-:W-:Y:S04]  /*12100*/  FFMA.FTZ R3, R181, c[0x0][0x2d0], -R154 ;  /* 0x0000b400b5037a23 */ /* 0x002fe8000001089a */
[C---:B------:R-:W-:Y:S01]  /*12110*/  HMMA.16816.F32 R16, R76.reuse, R86, R16 ;  /* 0x000000564c10723c */ /* 0x040fe20000001810 */
[----:B------:R1:W-:Y:S01]  /*12120*/  MUFU.EX2 R192, R3 ;  /* 0x0000000300c07308 */ /* 0x0003e20000000800 */
[----:B------:R-:W2:Y:S06]  /*12130*/  LDSM.16.MT88.4 R84, [R204+0x800] ;  /* 0x00080000cc54783b */ /* 0x000eac0000004200 */
[-C--:B---3--:R-:W-:Y:S08]  /*12140*/  HMMA.16816.F32 R20, R76, R88.reuse, R20 ;  /* 0x000000584c14723c */ /* 0x088ff00000001814 */
[C---:B------:R-:W-:Y:S07]  /*12150*/  HMMA.16816.F32 R24, R80.reuse, R88, R24 ;  /* 0x000000585018723c */ /* 0x040fee0000001818 */
[----:B------:R-:W-:Y:S01]  /*12160*/  FFMA.FTZ R88, R243, c[0x0][0x2d0], -R153 ;  /* 0x0000b400f3587a23 */ /* 0x000fe20000010899 */
[-C--:B------:R-:W-:Y:S04]  /*12170*/  HMMA.16816.F32 R28, R80, R90.reuse, R28 ;  /* 0x0000005a501c723c */ /* 0x080fe8000000181c */
[--C-:B-1----:R-:W-:Y:S04]  /*12180*/  FFMA.FTZ R3, R184, c[0x0][0x2d0], -R159.reuse ;  /* 0x0000b400b8037a23 */ /* 0x102fe8000001089f */
[C---:B------:R-:W-:Y:S01]  /*12190*/  HMMA.16816.F32 R32, R76.reuse, R90, R32 ;  /* 0x0000005a4c20723c */ /* 0x040fe20000001820 */
[----:B------:R1:W-:Y:S07]  /*121a0*/  MUFU.EX2 R191, R3 ;  /* 0x0000000300bf7308 */ /* 0x0003ee0000000800 */
[-C--:B------:R-:W-:Y:S08]  /*121b0*/  HMMA.16816.F32 R36, R76, R92.reuse, R36 ;  /* 0x0000005c4c24723c */ /* 0x080ff00000001824 */
[C---:B------:R-:W-:Y:S08]  /*121c0*/  HMMA.16816.F32 R40, R80.reuse, R92, R40 ;  /* 0x0000005c5028723c */ /* 0x040ff00000001828 */
[-C--:B------:R-:W-:Y:S04]  /*121d0*/  HMMA.16816.F32 R44, R80, R94.reuse, R44 ;  /* 0x0000005e502c723c */ /* 0x080fe8000000182c */
[----:B-1----:R-:W-:Y:S04]  /*121e0*/  FFMA.FTZ R3, R185, c[0x0][0x2d0], -R159 ;  /* 0x0000b400b9037a23 */ /* 0x002fe8000001089f */
[C---:B------:R-:W-:Y:S01]  /*121f0*/  HMMA.16816.F32 R48, R76.reuse, R94, R48 ;  /* 0x0000005e4c30723c */ /* 0x040fe20000001830 */
[----:B------:R1:W3:Y:S01]  /*12200*/  MUFU.EX2 R190, R3 ;  /* 0x0000000300be7308 */ /* 0x0002e20000000800 */
[----:B------:R-:W-:Y:S06]  /*12210*/  LDSM.16.MT88.4 R92, [R202+0x1000] ;  /* 0x00100000ca5c783b */ /* 0x000fec0000004200 */
[-C--:B--2---:R-:W-:Y:S08]  /*12220*/  HMMA.16816.F32 R52, R76, R84.reuse, R52 ;  /* 0x000000544c34723c */ /* 0x084ff00000001834 */
[C---:B------:R-:W-:Y:S08]  /*12230*/  HMMA.16816.F32 R56, R80.reuse, R84, R56 ;  /* 0x000000545038723c */ /* 0x040ff00000001838 */
[-C--:B------:R-:W-:Y:S04]  /*12240*/  HMMA.16816.F32 R60, R80, R86.reuse, R60 ;  /* 0x00000056503c723c */ /* 0x080fe8000000183c */
[----:B-1----:R-:W-:Y:S03]  /*12250*/  FFMA.FTZ R3, R186, c[0x0][0x2d0], -R152 ;  /* 0x0000b400ba037a23 */ /* 0x002fe60000010898 */
[----:B---3--:R-:W-:Y:S01]  /*12260*/  F2FP.PACK_AB R80, R190, R191 ;  /* 0x000000bfbe50723e */ /* 0x008fe200000000ff */
[----:B------:R-:W-:Y:S01]  /*12270*/  HMMA.16816.F32 R64, R76, R86, R64 ;  /* 0x000000564c40723c */ /* 0x000fe20000001840 */
[----:B------:R1:W-:Y:S01]  /*12280*/  MUFU.EX2 R138, R3 ;  /* 0x00000003008a7308 */ /* 0x0003e20000000800 */
[----:B------:R-:W-:Y:S02]  /*12290*/  LDSM.16.MT88.4 R84, [R205+0x1000] ;  /* 0x00100000cd54783b */ /* 0x000fe40000004200 */
[----:B------:R-:W-:Y:S03]  /*122a0*/  FFMA.FTZ R0, R0, R112, R173 ;  /* 0x0000007000007223 */ /* 0x000fe600000100ad */
[----:B------:R-:W-:Y:S02]  /*122b0*/  F2FP.PACK_AB R76, R198, R199 ;  /* 0x000000c7c64c723e */ /* 0x000fe400000000ff */
[----:B------:R-:W-:Y:S03]  /*122c0*/  F2FP.PACK_AB R78, R196, R197 ;  /* 0x000000c5c44e723e */ /* 0x000fe600000000ff */
[----:B------:R-:W-:Y:S01]  /*122d0*/  F2FP.PACK_AB R77, R194, R195 ;  /* 0x000000c3c24d723e */ /* 0x000fe200000000ff */
[----:B------:R-:W-:Y:S01]  /*122e0*/  FADD.FTZ R0, R174, R0 ;  /* 0x00000000ae007221 */ /* 0x000fe20000010000 */
[----:B------:R-:W-:Y:S01]  /*122f0*/  F2FP.PACK_AB R79, R192, R193 ;  /* 0x000000c1c04f723e */ /* 0x000fe200000000ff */
[--C-:B-1----:R-:W-:Y:S02]  /*12300*/  FFMA.FTZ R3, R188, c[0x0][0x2d0], -R152.reuse ;  /* 0x0000b400bc037a23 */ /* 0x102fe40000010898 */
[----:B------:R1:W-:Y:S10]  /*12310*/  MUFU.EX2 R188, R88 ;  /* 0x0000005800bc7308 */ /* 0x0003f40000000800 */
[----:B------:R2:W3:Y:S01]  /*12320*/  MUFU.EX2 R137, R3 ;  /* 0x0000000300897308 */ /* 0x0004e20000000800 */
[----:B-1----:R-:W1:Y:S01]  /*12330*/  LDSM.16.MT88.4 R88, [R201+0x1000] ;  /* 0x00100000c958783b */ /* 0x002e620000004200 */
[--C-:B--2---:R-:W-:Y:S01]  /*12340*/  FFMA.FTZ R3, R187, c[0x0][0x2d0], -R159.reuse ;  /* 0x0000b400bb037a23 */ /* 0x104fe2000001089f */
[----:B---3--:R-:W-:Y:S07]  /*12350*/  F2FP.PACK_AB R81, R137, R138 ;  /* 0x0000008a8951723e */ /* 0x008fee00000000ff */
[----:B------:R2:W-:Y:S02]  /*12360*/  MUFU.EX2 R189, R3 ;  /* 0x0000000300bd7308 */ /* 0x0005e40000000800 */
[----:B--2---:R-:W-:Y:S01]  /*12370*/  FFMA.FTZ R3, R245, c[0x0][0x2d0], -R159 ;  /* 0x0000b400f5037a23 */ /* 0x004fe2000001089f */
[-C--:B-1----:R-:W-:Y:S07]  /*12380*/  HMMA.16816.F32 R4, R76, R88.reuse, R4 ;  /* 0x000000584c04723c */ /* 0x082fee0000001804 */
[----:B------:R1:W2:Y:S02]  /*12390*/  MUFU.EX2 R139, R3 ;  /* 0x00000003008b7308 */ /* 0x0002a40000000800 */
[--C-:B-1----:R-:W-:Y:S03]  /*123a0*/  FFMA.FTZ R3, R248, c[0x0][0x2d0], -R152.reuse ;  /* 0x0000b400f8037a23 */ /* 0x102fe60000010898 */
[----:B--2---:R-:W-:Y:S05]  /*123b0*/  F2FP.PACK_AB R82, R139, R189 ;  /* 0x000000bd8b52723e */ /* 0x004fea00000000ff */
[----:B------:R1:W-:Y:S02]  /*123c0*/  MUFU.EX2 R136, R3 ;  /* 0x0000000300887308 */ /* 0x0003e40000000800 */
[----:B-1----:R-:W-:Y:S08]  /*123d0*/  FFMA.FTZ R3, R251, c[0x0][0x2d0], -R152 ;  /* 0x0000b400fb037a23 */ /* 0x002ff00000010898 */
[----:B------:R1:W2:Y:S02]  /*123e0*/  MUFU.EX2 R141, R3 ;  /* 0x00000003008d7308 */ /* 0x0002a40000000800 */
[--C-:B-1----:R-:W-:Y:S01]  /*123f0*/  FFMA.FTZ R3, R246, c[0x0][0x2d0], -R153.reuse ;  /* 0x0000b400f6037a23 */ /* 0x102fe20000010899 */
[----:B--2---:R-:W-:Y:S07]  /*12400*/  F2FP.PACK_AB R83, R141, R136 ;  /* 0x000000888d53723e */ /* 0x004fee00000000ff */
[----:B------:R1:W2:Y:S01]  /*12410*/  MUFU.EX2 R187, R3 ;  /* 0x0000000300bb7308 */ /* 0x0002a20000000800 */
[C---:B------:R-:W-:Y:S08]  /*12420*/  HMMA.16816.F32 R8, R80.reuse, R88, R8 ;  /* 0x000000585008723c */ /* 0x040ff00000001808 */
[-C--:B------:R-:W-:Y:S08]  /*12430*/  HMMA.16816.F32 R12, R80, R90.reuse, R12 ;  /* 0x0000005a500c723c */ /* 0x080ff0000000180c */
[C---:B------:R-:W-:Y:S01]  /*12440*/  HMMA.16816.F32 R16, R76.reuse, R90, R16 ;  /* 0x0000005a4c10723c */ /* 0x040fe20000001810 */
[----:B------:R-:W3:Y:S03]  /*12450*/  LDSM.16.MT88.4 R88, [R204+0x1000] ;  /* 0x00100000cc58783b */ /* 0x000ee60000004200 */
[--C-:B-1----:R-:W-:Y:S04]  /*12460*/  FFMA.FTZ R3, R249, c[0x0][0x2d0], -R154.reuse ;  /* 0x0000b400f9037a23 */ /* 0x102fe8000001089a */
[-C--:B------:R-:W-:Y:S01]  /*12470*/  HMMA.16816.F32 R20, R76, R84.reuse, R20 ;  /* 0x000000544c14723c */ /* 0x080fe20000001814 */
[----:B------:R1:W-:Y:S07]  /*12480*/  MUFU.EX2 R186, R3 ;  /* 0x0000000300ba7308 */ /* 0x0003ee0000000800 */
[C---:B------:R-:W-:Y:S07]  /*12490*/  HMMA.16816.F32 R24, R80.reuse, R84, R24 ;  /* 0x000000545018723c */ /* 0x040fee0000001818 */
[--C-:B------:R-:W-:Y:S01]  /*124a0*/  FFMA.FTZ R84, R98, c[0x0][0x2d0], -R153.reuse ;  /* 0x0000b40062547a23 */ /* 0x100fe20000010899 */
[-C--:B------:R-:W-:Y:S04]  /*124b0*/  HMMA.16816.F32 R28, R80, R86.reuse, R28 ;  /* 0x00000056501c723c */ /* 0x080fe8000000181c */
[----:B------:R-:W-:Y:S04]  /*124c0*/  MOV R98, R171 ;  /* 0x000000ab00627202 */ /* 0x000fe80000000f00 */
[C---:B------:R-:W-:Y:S04]  /*124d0*/  HMMA.16816.F32 R32, R76.reuse, R86, R32 ;  /* 0x000000564c20723c */ /* 0x040fe80000001820 */
[--C-:B-1----:R-:W-:Y:S04]  /*124e0*/  FFMA.FTZ R3, R252, c[0x0][0x2d0], -R154.reuse ;  /* 0x0000b400fc037a23 */ /* 0x102fe8000001089a */
[-C--:B------:R-:W-:Y:S01]  /*124f0*/  HMMA.16816.F32 R36, R76, R92.reuse, R36 ;  /* 0x0000005c4c24723c */ /* 0x080fe20000001824 */
[----:B------:R1:W4:Y:S07]  /*12500*/  MUFU.EX2 R143, R3 ;  /* 0x00000003008f7308 */ /* 0x00032e0000000800 */
[C---:B------:R-:W-:Y:S08]  /*12510*/  HMMA.16816.F32 R40, R80.reuse, R92, R40 ;  /* 0x0000005c5028723c */ /* 0x040ff00000001828 */
[-C--:B------:R-:W-:Y:S08]  /*12520*/  HMMA.16816.F32 R44, R80, R94.reuse, R44 ;  /* 0x0000005e502c723c */ /* 0x080ff0000000182c */
[C---:B------:R-:W-:Y:S01]  /*12530*/  HMMA.16816.F32 R48, R76.reuse, R94, R48 ;  /* 0x0000005e4c30723c */ /* 0x040fe20000001830 */
[----:B------:R-:W-:Y:S03]  /*12540*/  LDSM.16.MT88.4 R92, [R202+0x1800] ;  /* 0x00180000ca5c783b */ /* 0x000fe60000004200 */
[--C-:B-1----:R-:W-:Y:S04]  /*12550*/  FFMA.FTZ R3, R242, c[0x0][0x2d0], -R153.reuse ;  /* 0x0000b400f2037a23 */ /* 0x102fe80000010899 */
[-C--:B---3--:R-:W-:Y:S01]  /*12560*/  HMMA.16816.F32 R52, R76, R88.reuse, R52 ;  /* 0x000000584c34723c */ /* 0x088fe20000001834 */
[----:B------:R1:W-:Y:S07]  /*12570*/  MUFU.EX2 R185, R3 ;  /* 0x0000000300b97308 */ /* 0x0003ee0000000800 */
[C---:B------:R-:W-:Y:S08]  /*12580*/  HMMA.16816.F32 R56, R80.reuse, R88, R56 ;  /* 0x000000585038723c */ /* 0x040ff00000001838 */
[-C--:B------:R-:W-:Y:S08]  /*12590*/  HMMA.16816.F32 R60, R80, R90.reuse, R60 ;  /* 0x0000005a503c723c */ /* 0x080ff0000000183c */
[----:B------:R-:W-:Y:S01]  /*125a0*/  HMMA.16816.F32 R64, R76, R90, R64 ;  /* 0x0000005a4c40723c */ /* 0x000fe20000001840 */
[----:B------:R-:W-:Y:S03]  /*125b0*/  LDSM.16.MT88.4 R88, [R205+0x1800] ;  /* 0x00180000cd58783b */ /* 0x000fe60000004200 */
[----:B-1----:R-:W-:Y:S03]  /*125c0*/  FFMA.FTZ R3, R244, c[0x0][0x2d0], -R153 ;  /* 0x0000b400f4037a23 */ /* 0x002fe60000010899 */
[----:B--2---:R-:W-:Y:S01]  /*125d0*/  F2FP.PACK_AB R76, R187, R188 ;  /* 0x000000bcbb4c723e */ /* 0x004fe200000000ff */
[----:B------:R1:W2:Y:S01]  /*125e0*/  MUFU.EX2 R184, R3 ;  /* 0x0000000300b87308 */ /* 0x0002a20000000800 */
[----:B----4-:R-:W-:Y:S03]  /*125f0*/  F2FP.PACK_AB R77, R143, R186 ;  /* 0x000000ba8f4d723e */ /* 0x010fe600000000ff */
[--C-:B-1----:R-:W-:Y:S01]  /*12600*/  FFMA.FTZ R3, R247, c[0x0][0x2d0], -R154.reuse ;  /* 0x0000b400f7037a23 */ /* 0x102fe2000001089a */
[----:B--2---:R-:W-:Y:S05]  /*12610*/  F2FP.PACK_AB R78, R184, R185 ;  /* 0x000000b9b84e723e */ /* 0x004fea00000000ff */
[----:B------:R1:W-:Y:S02]  /*12620*/  MUFU.EX2 R182, R3 ;  /* 0x0000000300b67308 */ /* 0x0003e40000000800 */
[----:B-1----:R-:W-:Y:S08]  /*12630*/  FFMA.FTZ R3, R250, c[0x0][0x2d0], -R154 ;  /* 0x0000b400fa037a23 */ /* 0x002ff0000001089a */
[----:B------:R1:W2:Y:S02]  /*12640*/  MUFU.EX2 R183, R3 ;  /* 0x0000000300b77308 */ /* 0x0002a40000000800 */
[--C-:B-1----:R-:W-:Y:S01]  /*12650*/  FFMA.FTZ R3, R103, c[0x0][0x2d0], -R159.reuse ;  /* 0x0000b40067037a23 */ /* 0x102fe2000001089f */
[----:B--2---:R-:W-:Y:S07]  /*12660*/  F2FP.PACK_AB R79, R183, R182 ;  /* 0x000000b6b74f723e */ /* 0x004fee00000000ff */
[----:B------:R1:W-:Y:S02]  /*12670*/  MUFU.EX2 R142, R3 ;  /* 0x00000003008e7308 */ /* 0x0003e40000000800 */
[--C-:B-1----:R-:W-:Y:S08]  /*12680*/  FFMA.FTZ R3, R102, c[0x0][0x2d0], -R159.reuse ;  /* 0x0000b40066037a23 */ /* 0x102ff0000001089f */
[----:B------:R1:W2:Y:S02]  /*12690*/  MUFU.EX2 R181, R3 ;  /* 0x0000000300b57308 */ /* 0x0002a40000000800 */
[--C-:B-1----:R-:W-:Y:S01]  /*126a0*/  FFMA.FTZ R3, R101, c[0x0][0x2d0], -R152.reuse ;  /* 0x0000b40065037a23 */ /* 0x102fe20000010898 */
[----:B--2---:R-:W-:Y:S07]  /*126b0*/  F2FP.PACK_AB R80, R181, R142 ;  /* 0x0000008eb550723e */ /* 0x004fee00000000ff */
[----:B------:R1:W-:Y:S02]  /*126c0*/  MUFU.EX2 R140, R3 ;  /* 0x00000003008c7308 */ /* 0x0003e40000000800 */
[--C-:B-1----:R-:W-:Y:S01]  /*126d0*/  FFMA.FTZ R3, R96, c[0x0][0x2d0], -R152.reuse ;  /* 0x0000b40060037a23 */ /* 0x102fe20000010898 */
[----:B------:R-:W-:Y:S07]  /*126e0*/  MOV R96, R158 ;  /* 0x0000009e00607202 */ /* 0x000fee0000000f00 */
[----:B------:R1:W2:Y:S02]  /*126f0*/  MUFU.EX2 R158, R3 ;  /* 0x00000003009e7308 */ /* 0x0002a40000000800 */
[--C-:B-1----:R-:W-:Y:S01]  /*12700*/  FFMA.FTZ R3, R100, c[0x0][0x2d0], -R159.reuse ;  /* 0x0000b40064037a23 */ /* 0x102fe2000001089f */
[----:B--2---:R-:W-:Y:S01]  /*12710*/  F2FP.PACK_AB R81, R158, R140 ;  /* 0x0000008c9e51723e */ /* 0x004fe200000000ff */
[----:B------:R-:W-:Y:S06]  /*12720*/  LDSM.16.MT88.4 R100, [R201+0x2000] ;  /* 0x00200000c964783b */ /* 0x000fec0000004200 */
[----:B------:R1:W-:Y:S02]  /*12730*/  MUFU.EX2 R179, R3 ;  /* 0x0000000300b37308 */ /* 0x0003e40000000800 */
[----:B-1----:R-:W-:Y:S01]  /*12740*/  FFMA.FTZ R3, R99, c[0x0][0x2d0], -R159 ;  /* 0x0000b40063037a23 */ /* 0x002fe2000001089f */
[----:B------:R-:W-:Y:S07]  /*12750*/  MOV R99, R176 ;  /* 0x000000b000637202 */ /* 0x000fee0000000f00 */
        /* <DEDUP_REMOVED lines=10> */
[----:B------:R-:W-:Y:S02]  /*12800*/  MOV R97, R169 ;  /* 0x000000a900617202 */ /* 0x000fe40000000f00 */
[----:B--2---:R-:W-:Y:S03]  /*12810*/  F2FP.PACK_AB R83, R157, R156 ;  /* 0x0000009c9d53723e */ /* 0x004fe600000000ff */
[----:B------:R1:W2:Y:S04]  /*12820*/  MUFU.EX2 R178, R3 ;  /* 0x0000000300b27308 */ /* 0x0002a80000000800 */
[C---:B------:R-:W-:Y:S08]  /*12830*/  HMMA.16816.F32 R8, R80.reuse, R84, R8 ;  /* 0x000000545008723c */ /* 0x040ff00000001808 */
[-C--:B------:R-:W-:Y:S08]  /*12840*/  HMMA.16816.F32 R12, R80, R86.reuse, R12 ;  /* 0x00000056500c723c */ /* 0x080ff0000000180c */
[C---:B------:R-:W-:Y:S01]  /*12850*/  HMMA.16816.F32 R16, R76.reuse, R86, R16 ;  /* 0x000000564c10723c */ /* 0x040fe20000001810 */
[----:B------:R-:W3:Y:S03]  /*12860*/  LDSM.16.MT88.4 R84, [R204+0x1800] ;  /* 0x00180000cc54783b */ /* 0x000ee60000004200 */
[--C-:B-1----:R-:W-:Y:S01]  /*12870*/  FFMA.FTZ R3, R172, c[0x0][0x2d0], -R154.reuse ;  /* 0x0000b400ac037a23 */ /* 0x102fe2000001089a */
[----:B--2---:R-:W-:Y:S03]  /*12880*/  F2FP.PACK_AB R148, R178, R176 ;  /* 0x000000b0b294723e */ /* 0x004fe600000000ff */
[-C--:B------:R-:W-:Y:S01]  /*12890*/  HMMA.16816.F32 R20, R76, R88.reuse, R20 ;  /* 0x000000584c14723c */ /* 0x080fe20000001814 */
[----:B------:R1:W-:Y:S07]  /*128a0*/  MUFU.EX2 R172, R3 ;  /* 0x0000000300ac7308 */ /* 0x0003ee0000000800 */
[C---:B------:R-:W-:Y:S08]  /*128b0*/  HMMA.16816.F32 R24, R80.reuse, R88, R24 ;  /* 0x000000585018723c */ /* 0x040ff00000001818 */
[-C--:B------:R-:W-:Y:S08]  /*128c0*/  HMMA.16816.F32 R28, R80, R90.reuse, R28 ;  /* 0x0000005a501c723c */ /* 0x080ff0000000181c */
[C---:B------:R-:W-:Y:S04]  /*128d0*/  HMMA.16816.F32 R32, R76.reuse, R90, R32 ;  /* 0x0000005a4c20723c */ /* 0x040fe80000001820 */
[--C-:B-1----:R-:W-:Y:S01]  /*128e0*/  FFMA.FTZ R3, R96, c[0x0][0x2d0], -R154.reuse ;  /* 0x0000b40060037a23 */ /* 0x102fe2000001089a */
[----:B------:R-:W-:Y:S03]  /*128f0*/  MOV R96, R170 ;  /* 0x000000aa00607202 */ /* 0x000fe60000000f00 */
[-C--:B------:R-:W-:Y:S01]  /*12900*/  HMMA.16816.F32 R36, R76, R92.reuse, R36 ;  /* 0x0000005c4c24723c */ /* 0x080fe20000001824 */
[----:B------:R1:W2:Y:S07]  /*12910*/  MUFU.EX2 R171, R3 ;  /* 0x0000000300ab7308 */ /* 0x0002ae0000000800 */
[C---:B------:R-:W-:Y:S08]  /*12920*/  HMMA.16816.F32 R40, R80.reuse, R92, R40 ;  /* 0x0000005c5028723c */ /* 0x040ff00000001828 */
[-C--:B------:R-:W-:Y:S08]  /*12930*/  HMMA.16816.F32 R44, R80, R94.reuse, R44 ;  /* 0x0000005e502c723c */ /* 0x080ff0000000182c */
[C---:B------:R-:W-:Y:S04]  /*12940*/  HMMA.16816.F32 R48, R76.reuse, R94, R48 ;  /* 0x0000005e4c30723c */ /* 0x040fe80000001830 */
[--C-:B-1----:R-:W-:Y:S01]  /*12950*/  FFMA.FTZ R3, R164, c[0x0][0x2d0], -R153.reuse ;  /* 0x0000b400a4037a23 */ /* 0x102fe20000010899 */
[----:B--2---:R-:W-:Y:S03]  /*12960*/  F2FP.PACK_AB R149, R171, R172 ;  /* 0x000000acab95723e */ /* 0x004fe600000000ff */
[----:B------:R1:W-:Y:S01]  /*12970*/  MUFU.EX2 R170, R3 ;  /* 0x0000000300aa7308 */ /* 0x0003e20000000800 */
[-C--:B---3--:R-:W-:Y:S08]  /*12980*/  HMMA.16816.F32 R52, R76, R84.reuse, R52 ;  /* 0x000000544c34723c */ /* 0x088ff00000001834 */
[C---:B------:R-:W-:Y:S07]  /*12990*/  HMMA.16816.F32 R56, R80.reuse, R84, R56 ;  /* 0x000000545038723c */ /* 0x040fee0000001838 */
[----:B------:R-:W-:Y:S01]  /*129a0*/  MOV R84, R69 ;  /* 0x0000004500547202 */ /* 0x000fe20000000f00 */
[-C--:B------:R-:W-:Y:S04]  /*129b0*/  HMMA.16816.F32 R60, R80, R86.reuse, R60 ;  /* 0x00000056503c723c */ /* 0x080fe8000000183c */
[----:B------:R-:W-:Y:S01]  /*129c0*/  MOV R85, R68 ;  /* 0x0000004400557202 */ /* 0x000fe20000000f00 */
[----:B-1----:R-:W-:Y:S03]  /*129d0*/  FFMA.FTZ R3, R163, c[0x0][0x2d0], -R153 ;  /* 0x0000b400a3037a23 */ /* 0x002fe60000010899 */
[----:B------:R-:W-:Y:S01]  /*129e0*/  HMMA.16816.F32 R64, R76, R86, R64 ;  /* 0x000000564c40723c */ /* 0x000fe20000001840 */
[----:B------:R1:W2:Y:S06]  /*129f0*/  MUFU.EX2 R169, R3 ;  /* 0x0000000300a97308 */ /* 0x0002ac0000000800 */
[----:B------:R-:W-:Y:S01]  /*12a00*/  MOV R86, R2 ;  /* 0x0000000200567202 */ /* 0x000fe20000000f00 */
[--C-:B-1----:R-:W-:Y:S01]  /*12a10*/  FFMA.FTZ R3, R162, c[0x0][0x2d0], -R154.reuse ;  /* 0x0000b400a2037a23 */ /* 0x102fe2000001089a */
[----:B--2---:R-:W-:Y:S03]  /*12a20*/  F2FP.PACK_AB R150, R169, R170 ;  /* 0x000000aaa996723e */ /* 0x004fe600000000ff */
[----:B------:R1:W-:Y:S02]  /*12a30*/  MUFU.EX2 R164, R3 ;  /* 0x0000000300a47308 */ /* 0x0003e40000000800 */
[----:B-1----:R-:W-:Y:S08]  /*12a40*/  FFMA.FTZ R3, R161, c[0x0][0x2d0], -R154 ;  /* 0x0000b400a1037a23 */ /* 0x002ff0000001089a */
[----:B------:R1:W2:Y:S02]  /*12a50*/  MUFU.EX2 R163, R3 ;  /* 0x0000000300a37308 */ /* 0x0002a40000000800 */
[----:B-1----:R-:W-:Y:S01]  /*12a60*/  FFMA.FTZ R3, R99, c[0x0][0x2d0], -R159 ;  /* 0x0000b40063037a23 */ /* 0x002fe2000001089f */
[----:B--2---:R-:W-:Y:S07]  /*12a70*/  F2FP.PACK_AB R151, R163, R164 ;  /* 0x000000a4a397723e */ /* 0x004fee00000000ff */
[----:B------:R1:W-:Y:S01]  /*12a80*/  MUFU.EX2 R162, R3 ;  /* 0x0000000300a27308 */ /* 0x0003e20000000800 */
[-C--:B------:R-:W-:Y:S07]  /*12a90*/  HMMA.16816.F32 R92, R148, R100.reuse, R4 ;  /* 0x00000064945c723c */ /* 0x080fee0000001804 */
[----:B------:R-:W-:Y:S02]  /*12aa0*/  FFMA.FTZ R5, R72, R114, R234 ;  /* 0x0000007248057223 */ /* 0x000fe400000100ea */
[----:B------:R-:W-:Y:S03]  /*12ab0*/  FFMA.FTZ R4, R71, R113, R228 ;  /* 0x0000007147047223 */ /* 0x000fe600000100e4 */
[----:B------:R-:W-:Y:S02]  /*12ac0*/  FADD.FTZ R5, R235, R5 ;  /* 0x00000005eb057221 */ /* 0x000fe40000010000 */
[----:B------:R-:W-:Y:S02]  /*12ad0*/  FADD.FTZ R4, R229, R4 ;  /* 0x00000004e5047221 */ /* 0x000fe40000010000 */
[--C-:B-1----:R-:W-:Y:S04]  /*12ae0*/  FFMA.FTZ R3, R98, c[0x0][0x2d0], -R159.reuse ;  /* 0x0000b40062037a23 */ /* 0x102fe8000001089f */
        /* <DEDUP_REMOVED lines=12> */
[----:B--2---:R-:W-:Y:S01]  /*12bb0*/  F2FP.PACK_AB R146, R159, R160 ;  /* 0x000000a09f92723e */ /* 0x004fe200000000ff */
[----:B------:R-:W-:Y:S06]  /*12bc0*/  FFMA.FTZ R152, R75, c[0x0][0x2d0], -R152 ;  /* 0x0000b4004b987a23 */ /* 0x000fec0000010898 */
[----:B------:R1:W-:Y:S10]  /*12bd0*/  MUFU.EX2 R153, R3 ;  /* 0x0000000300997308 */ /* 0x0003f40000000800 */
[----:B------:R-:W2:Y:S01]  /*12be0*/  MUFU.EX2 R74, R152 ;  /* 0x00000098004a7308 */ /* 0x000ea20000000800 */
[----:B-1----:R-:W-:Y:S04]  /*12bf0*/  FFMA.FTZ R3, R73, R115, R238 ;  /* 0x0000007349037223 */ /* 0x002fe800000100ee */
[----:B------:R-:W-:Y:S04]  /*12c00*/  FADD.FTZ R3, R240, R3 ;  /* 0x00000003f0037221 */ /* 0x000fe80000010000 */
[----:B------:R-:W-:Y:S01]  /*12c10*/  FADD.FTZ R3, R239, R3 ;  /* 0x00000003ef037221 */ /* 0x000fe20000010000 */
[----:B--2---:R-:W-:Y:S07]  /*12c20*/  F2FP.PACK_AB R147, R74, R153 ;  /* 0x000000994a93723e */ /* 0x004fee00000000ff */
[C---:B------:R-:W-:Y:S07]  /*12c30*/  HMMA.16816.F32 R88, R144.reuse, R100, R8 ;  /* 0x000000649058723c */ /* 0x040fee0000001808 */
[----:B------:R-:W-:Y:S01]  /*12c40*/  FADD.FTZ R9, R236, R5 ;  /* 0x00000005ec097221 */ /* 0x000fe20000010000 */
[-C--:B------:R-:W-:Y:S04]  /*12c50*/  HMMA.16816.F32 R96, R144, R102.reuse, R12 ;  /* 0x000000669060723c */ /* 0x080fe8000000180c */
[----:B------:R-:W-:Y:S02]  /*12c60*/  FADD.FTZ R11, R232, R4 ;  /* 0x00000004e80b7221 */ /* 0x000fe40000010000 */
[----:B------:R-:W-:Y:S01]  /*12c70*/  FADD.FTZ R10, R175, R0 ;  /* 0x00000000af0a7221 */ /* 0x000fe20000010000 */
[----:B------:R-:W1:Y:S01]  /*12c80*/  LDSM.16.MT88.4 R4, [R204+0x2000] ;  /* 0x00200000cc04783b */ /* 0x000e620000004200 */
        /* <DEDUP_REMOVED lines=77> */
[----:B------:R-:W-:Y:S01]  /*13160*/  STL [R1], R5 ;  /* 0x0000000501007387 */ /* 0x000fe20000100800 */
        /* <DEDUP_REMOVED lines=9> */
.L_x_313:
[----:B------:R-:W-:Y:S05]  /*13200*/  BRA.DIV ~URZ, `(.L_x_315) ;  /* 0x00004d827f007947 */ /* 0x000fea000b800000 */
[----:B------:R-:W3:Y:S04]  /*13210*/  LDL.LU R11, [R1] ;  /* 0x00000000010b7983 */ /* 0x000ee80000300800 */
[----:B------:R-:W4:Y:S04]  /*13220*/  LDL.LU R8, [R1+0x4] ;  /* 0x0000040001087983 */ /* 0x000f280000300800 */
[----:B-1----:R-:W5:Y:S04]  /*13230*/  LDL.LU R4, [R1+0x8] ;  /* 0x0000080001047983 */ /* 0x002f680000300800 */
[----:B--2---:R-:W2:Y:S04]  /*13240*/  LDL.LU R10, [R1+0xc] ;  /* 0x00000c00010a7983 */ /* 0x004ea80000300800 */
[----:B---3--:R-:W1:Y:S04]  /*13250*/  SHFL.BFLY PT, R3, R11, 0x2, 0x1f ;  /* 0x0c401f000b037f89 */ /* 0x008e6800000e0000 */
[----:B----4-:R-:W3:Y:S04]  /*13260*/  SHFL.BFLY PT, R0, R8, 0x2, 0x1f ;  /* 0x0c401f0008007f89 */ /* 0x010ee800000e0000 */
[----:B-----5:R-:W4:Y:S04]  /*13270*/  SHFL.BFLY PT, R6, R4, 0x2, 0x1f ;  /* 0x0c401f0004067f89 */ /* 0x020f2800000e0000 */
[----:B--2---:R-:W2:Y:S01]  /*13280*/  SHFL.BFLY PT, R7, R10, 0x2, 0x1f ;  /* 0x0c401f000a077f89 */ /* 0x004ea200000e0000 */
[----:B-1----:R-:W-:-:S02]  /*13290*/  FADD.FTZ R3, R3, R11 ;  /* 0x0000000b03037221 */ /* 0x002fc40000010000 */
[----:B---3--:R-:W-:Y:S02]  /*132a0*/  FADD.FTZ R0, R0, R8 ;  /* 0x0000000800007221 */ /* 0x008fe40000010000 */
[----:B----4-:R-:W-:-:S03]  /*132b0*/  FADD.FTZ R6, R6, R4 ;  /* 0x0000000406067221 */ /* 0x010fc60000010000 */
[----:B------:R-:W1:Y:S01]  /*132c0*/  SHFL.BFLY PT, R5, R0, 0x1, 0x1f ;  /* 0x0c201f0000057f89 */ /* 0x000e6200000e0000 */
[----:B--2---:R-:W-:-:S03]  /*132d0*/  FADD.FTZ R7, R7, R10 ;  /* 0x0000000a07077221 */ /* 0x004fc60000010000 */
[----:B------:R-:W2:Y:S04]  /*132e0*/  SHFL.BFLY PT, R4, R3, 0x1, 0x1f ;  /* 0x0c201f0003047f89 */ /* 0x000ea800000e0000 */
[----:B------:R-:W3:Y:S04]  /*132f0*/  SHFL.BFLY PT, R8, R6, 0x1, 0x1f ;  /* 0x0c201f0006087f89 */ /* 0x000ee800000e0000 */
[----:B------:R4:W4:Y:S01]  /*13300*/  SHFL.BFLY PT, R9, R7, 0x1, 0x1f ;  /* 0x0c201f0007097f89 */ /* 0x00092200000e0000 */
[----:B-1----:R-:W-:Y:S02]  /*13310*/  FADD.FTZ R5, R0, R5 ;  /* 0x0000000500057221 */ /* 0x002fe40000010000 */
[----:B--2---:R-:W-:-:S02]  /*13320*/  FADD.FTZ R3, R3, R4 ;  /* 0x0000000403037221 */ /* 0x004fc40000010000 */
[----:B---3--:R-:W-:-:S03]  /*13330*/  FADD.FTZ R6, R6, R8 ;  /* 0x0000000806067221 */ /* 0x008fc60000010000 */
.L_x_397:
[----:B------:R-:W-:Y:S01]  /*13340*/  FSETP.NE.FTZ.AND P3, PT, R3, RZ, PT ;  /* 0x000000ff0300720b */ /* 0x000fe20003f75000 */
[----:B----4-:R-:W-:Y:S01]  /*13350*/  FADD.FTZ R7, R9, R7 ;  /* 0x0000000709077221 */ /* 0x010fe20000010000 */
[----:B------:R-:W-:Y:S02]  /*13360*/  MOV R0, RZ ;  /* 0x000000ff00007202 */ /* 0x000fe40000000f00 */
[----:B------:R-:W-:Y:S02]  /*13370*/  FSETP.NE.FTZ.AND P1, PT, R6, RZ, PT ;  /* 0x000000ff0600720b */ /* 0x000fe40003f35000 */
[----:B------:R-:W-:Y:S02]  /*13380*/  FSETP.NE.FTZ.AND P2, PT, R5, RZ, PT ;  /* 0x000000ff0500720b */ /* 0x000fe40003f55000 */
[----:B------:R-:W-:Y:S02]  /*13390*/  MOV R4, RZ ;  /* 0x000000ff00047202 */ /* 0x000fe40000000f00 */
[----:B------:R-:W-:-:S02]  /*133a0*/  FSETP.NE.FTZ.AND P0, PT, R7, RZ, PT ;  /* 0x000000ff0700720b */ /* 0x000fc40003f15000 */
[----:B------:R-:W-:Y:S01]  /*133b0*/  MOV R35, 0xff800000 ;  /* 0xff80000000237802 */ /* 0x000fe20000000f00 */
[----:B------:R-:W1:Y:S01]  /*133c0*/  @P3 MUFU.RCP R0, R3 ;  /* 0x0000000300003308 */ /* 0x000e620000001000 */
[----:B------:R-:W-:Y:S02]  /*133d0*/  MOV R34, 0xff800000 ;  /* 0xff80000000227802 */ /* 0x000fe40000000f00 */
[----:B------:R-:W-:Y:S02]  /*133e0*/  MOV R31, 0xff800000 ;  /* 0xff800000001f7802 */ /* 0x000fe40000000f00 */
[----:B------:R-:W-:-:S03]  /*133f0*/  MOV R26, 0xff800000 ;  /* 0xff800000001a7802 */ /* 0x000fc60000000f00 */
[----:B------:R2:W-:Y:S01]  /*13400*/  @P3 MUFU.LG2 R10, R3 ;  /* 0x00000003000a3308 */ /* 0x0005e20000000c00 */
[----:B-1----:R-:W-:-:S07]  /*13410*/  FMUL.FTZ R76, R0, R92 ;  /* 0x0000005c004c7220 */ /* 0x002fce0000410000 */
[----:B------:R-:W1:Y:S01]  /*13420*/  @P2 MUFU.RCP R4, R5 ;  /* 0x0000000500042308 */ /* 0x000e620000001000 */
[C---:B------:R-:W-:Y:S02]  /*13430*/  FMUL.FTZ R77, R0.reuse, R93 ;  /* 0x0000005d004d7220 */ /* 0x040fe40000410000 */
[C---:B------:R-:W-:Y:S02]  /*13440*/  FMUL.FTZ R78, R0.reuse, R100 ;  /* 0x00000064004e7220 */ /* 0x040fe40000410000 */
[C---:B------:R-:W-:Y:S01]  /*13450*/  FMUL.FTZ R79, R0.reuse, R101 ;  /* 0x00000065004f7220 */ /* 0x040fe20000410000 */
[----:B--2---:R-:W-:Y:S01]  /*13460*/  MOV R3, RZ ;  /* 0x000000ff00037202 */ /* 0x004fe20000000f00 */
[C---:B------:R-:W-:Y:S01]  /*13470*/  FMUL.FTZ R84, R0.reuse, R104 ;  /* 0x0000006800547220 */ /* 0x040fe20000410000 */
[----:B------:R2:W-:Y:S01]  /*13480*/  @P2 MUFU.LG2 R9, R5 ;  /* 0x0000000500092308 */ /* 0x0005e20000000c00 */
[C---:B------:R-:W-:Y:S02]  /*13490*/  FMUL.FTZ R85, R0.reuse, R105 ;  /* 0x0000006900557220 */ /* 0x040fe40000410000 */
[----:B------:R-:W-:-:S02]  /*134a0*/  FMUL.FTZ R86, R0, R116 ;  /* 0x0000007400567220 */ /* 0x000fc40000410000 */
[C---:B------:R-:W-:Y:S02]  /*134b0*/  FMUL.FTZ R87, R0.reuse, R117 ;  /* 0x0000007500577220 */ /* 0x040fe40000410000 */
[C---:B------:R-:W-:Y:S01]  /*134c0*/  FMUL.FTZ R72, R0.reuse, R120 ;  /* 0x0000007800487220 */ /* 0x040fe20000410000 */
[----:B------:R-:W3:Y:S01]  /*134d0*/  @P1 MUFU.RCP R3, R6 ;  /* 0x0000000600031308 */ /* 0x000ee20000001000 */
[C---:B------:R-:W-:Y:S02]  /*134e0*/  FMUL.FTZ R73, R0.reuse, R121 ;  /* 0x0000007900497220 */ /* 0x040fe40000410000 */
[C---:B------:R-:W-:Y:S02]  /*134f0*/  FMUL.FTZ R100, R0.reuse, R132 ;  /* 0x0000008400647220 */ /* 0x040fe40000410000 */
[C---:B------:R-:W-:Y:S02]  /*13500*/  FMUL.FTZ R101, R0.reuse, R133 ;  /* 0x0000008500657220 */ /* 0x040fe40000410000 */
[C---:B------:R-:W-:Y:S01]  /*13510*/  FMUL.FTZ R92, R0.reuse, R136 ;  /* 0x00000088005c7220 */ /* 0x040fe20000410000 */
[----:B--2---:R-:W-:Y:S01]  /*13520*/  @P2 MOV R5, 0x3f317218 ;  /* 0x3f31721800052802 */ /* 0x004fe20000000f00 */
[----:B------:R-:W-:-:S02]  /*13530*/  FMUL.FTZ R93, R0, R137 ;  /* 0x00000089005d7220 */ /* 0x000fc40000410000 */
[C---:B------:R-:W-:Y:S02]  /*13540*/  FMUL.FTZ R66, R0.reuse, R148 ;  /* 0x0000009400427220 */ /* 0x040fe40000410000 */
[----:B------:R-:W-:Y:S02]  /*13550*/  FMUL.FTZ R67, R0, R149 ;  /* 0x0000009500437220 */ /* 0x000fe40000410000 */
[----:B------:R2:W4:Y:S01]  /*13560*/  @P1 MUFU.LG2 R0, R6 ;  /* 0x0000000600001308 */ /* 0x0005220000000c00 */
[C---:B-1----:R-:W-:Y:S02]  /*13570*/  FMUL.FTZ R104, R4.reuse, R94 ;  /* 0x0000005e04687220 */ /* 0x042fe40000410000 */
[----:B------:R-:W-:Y:S02]  /*13580*/  FMUL.FTZ R105, R4, R95 ;  /* 0x0000005f04697220 */ /* 0x000fe40000410000 */
[C---:B---3--:R-:W-:Y:S02]  /*13590*/  FMUL.FTZ R54, R3.reuse, R88 ;  /* 0x0000005803367220 */ /* 0x048fe40000410000 */
[----:B------:R-:W-:-:S02]  /*135a0*/  FMUL.FTZ R55, R3, R89 ;  /* 0x0000005903377220 */ /* 0x000fc40000410000 */
[C---:B------:R-:W-:Y:S02]  /*135b0*/  FMUL.FTZ R42, R3.reuse, R96 ;  /* 0x00000060032a7220 */ /* 0x040fe40000410000 */
[C---:B------:R-:W-:Y:S02]  /*135c0*/  FMUL.FTZ R43, R3.reuse, R97 ;  /* 0x00000061032b7220 */ /* 0x040fe40000410000 */
[C---:B------:R-:W-:Y:S02]  /*135d0*/  FMUL.FTZ R44, R3.reuse, R108 ;  /* 0x0000006c032c7220 */ /* 0x040fe40000410000 */
[C---:B------:R-:W-:Y:S01]  /*135e0*/  FMUL.FTZ R45, R3.reuse, R109 ;  /* 0x0000006d032d7220 */ /* 0x040fe20000410000 */
[----:B--2---:R-:W-:Y:S01]  /*135f0*/  @P3 MOV R6, 0x3f317218 ;  /* 0x3f31721800063802 */ /* 0x004fe20000000f00 */
[----:B----4-:R-:W-:Y:S01]  /*13600*/  @P1 FMUL.FTZ R8, R0, 0.69314718246459960938 ;  /* 0x3f31721800081820 */ /* 0x010fe20000410000 */
[----:B------:R-:W-:Y:S01]  /*13610*/  MOV R0, RZ ;  /* 0x000000ff00007202 */ /* 0x000fe20000000f00 */
[----:B------:R-:W-:-:S02]  /*13620*/  FMUL.FTZ R46, R3, R112 ;  /* 0x00000070032e7220 */ /* 0x000fc40000410000 */
[C---:B------:R-:W-:Y:S02]  /*13630*/  FMUL.FTZ R47, R3.reuse, R113 ;  /* 0x00000071032f7220 */ /* 0x040fe40000410000 */
[C---:B------:R-:W-:Y:S01]  /*13640*/  FMUL.FTZ R60, R3.reuse, R124 ;  /* 0x0000007c033c7220 */ /* 0x040fe20000410000 */
[----:B------:R-:W-:Y:S01]  /*13650*/  @P0 MUFU.RCP R0, R7 ;  /* 0x0000000700000308 */ /* 0x000fe20000001000 */
[C---:B------:R-:W-:Y:S02]  /*13660*/  FMUL.FTZ R61, R3.reuse, R125 ;  /* 0x0000007d033d7220 */ /* 0x040fe40000410000 */
[C---:B------:R-:W-:Y:S02]  /*13670*/  FMUL.FTZ R56, R3.reuse, R128 ;  /* 0x0000008003387220 */ /* 0x040fe40000410000 */
[C---:B------:R-:W-:Y:S02]  /*13680*/  FMUL.FTZ R57, R3.reuse, R129 ;  /* 0x0000008103397220 */ /* 0x040fe40000410000 */
[----:B------:R-:W-:-:S02]  /*13690*/  FMUL.FTZ R50, R3, R140 ;  /* 0x0000008c03327220 */ /* 0x000fc40000410000 */
[C---:B------:R-:W-:Y:S02]  /*136a0*/  FMUL.FTZ R51, R3.reuse, R141 ;  /* 0x0000008d03337220 */ /* 0x040fe40000410000 */
[C---:B------:R-:W-:Y:S02]  /*136b0*/  FMUL.FTZ R36, R3.reuse, R144 ;  /* 0x0000009003247220 */ /* 0x040fe40000410000 */
[----:B------:R-:W-:Y:S02]  /*136c0*/  FMUL.FTZ R37, R3, R145 ;  /* 0x0000009103257220 */ /* 0x000fe40000410000 */
[C---:B------:R-:W-:Y:S01]  /*136d0*/  FMUL.FTZ R102, R4.reuse, R102 ;  /* 0x0000006604667220 */ /* 0x040fe20000410000 */
[----:B------:R-:W1:Y:S01]  /*136e0*/  @P0 MUFU.LG2 R3, R7 ;  /* 0x0000000700030308 */ /* 0x000e620000000c00 */
        /* <DEDUP_REMOVED lines=12> */
[----:B------:R-:W-:Y:S01]  /*137b0*/  FMUL.FTZ R75, R4, R151 ;  /* 0x00000097044b7220 */ /* 0x000fe20000410000 */
[----:B------:R-:W-:Y:S01]  /*137c0*/  @P1 MOV R4, 0x3f317218 ;  /* 0x3f31721800041802 */ /* 0x000fe20000000f00 */
[----:B------:R-:W-:-:S02]  /*137d0*/  @P2 FMUL.FTZ R9, R9, 0.69314718246459960938 ;  /* 0x3f31721809092820 */ /* 0x000fc40000410000 */
[----:B------:R-:W-:Y:S02]  /*137e0*/  @P2 FMUL.FTZ R5, R5, c[0x0][0x2d0] ;  /* 0x0000b40005052a20 */ /* 0x000fe40000410000 */
[----:B------:R-:W-:Y:S02]  /*137f0*/  @P1 FMUL.FTZ R4, R4, c[0x0][0x2d0] ;  /* 0x0000b40004041a20 */ /* 0x000fe40000410000 */
[----:B------:R-:W-:Y:S02]  /*13800*/  @P3 FMUL.FTZ R10, R10, 0.69314718246459960938 ;  /* 0x3f3172180a0a3820 */ /* 0x000fe40000410000 */
[----:B------:R-:W-:Y:S01]  /*13810*/  @P1 FFMA.FTZ R35, R4, R68, R8 ;  /* 0x0000004404231223 */ /* 0x000fe20000010008 */
[----:B------:R-:W-:Y:S01]  /*13820*/  @P0 MOV R4, 0x3f317218 ;  /* 0x3f31721800040802 */ /* 0x000fe20000000f00 */
[----:B------:R-:W-:Y:S02]  /*13830*/  @P3 FMUL.FTZ R6, R6, c[0x0][0x2d0] ;  /* 0x0000b40006063a20 */ /* 0x000fe40000410000 */
[----:B------:R-:W-:Y:S01]  /*13840*/  @P2 FFMA.FTZ R34, R5, R69, R9 ;  /* 0x0000004505222223 */ /* 0x000fe20000010009 */
[----:B------:R-:W-:Y:S01]  /*13850*/  MOV R5, 0x1 ;  /* 0x0000000100057802 */ /* 0x000fe20000000f00 */
[----:B-1----:R-:W-:-:S02]  /*13860*/  @P0 FMUL.FTZ R3, R3, 0.69314718246459960938 ;  /* 0x3f31721803030820 */ /* 0x002fc40000410000 */
[----:B------:R-:W-:Y:S02]  /*13870*/  @P0 FMUL.FTZ R4, R4, c[0x0][0x2d0] ;  /* 0x0000b40004040a20 */ /* 0x000fe40000410000 */
[----:B------:R-:W-:Y:S02]  /*13880*/  @P3 FFMA.FTZ R31, R6, R70, R10 ;  /* 0x00000046061f3223 */ /* 0x000fe4000001000a */
        /* <DEDUP_REMOVED lines=18> */
.L_x_254:
[----:B------:R2:W5:Y:S01]  /*139b0*/  LDL R6, [R1+0x30] ;  /* 0x0000300001067983 */ /* 0x0005620000100800 */
[----:B------:R-:W-:Y:S03]  /*139c0*/  BSSY B0, `(.L_x_316) ;  /* 0x0000012000007945 */ /* 0x000fe60003800000 */
[----:B------:R-:W3:Y:S02]  /*139d0*/  S2R R17, SR_TID.X ;  /* 0x0000000000117919 */ /* 0x000ee40000002100 */
[----:B---3--:R-:W-:-:S13]  /*139e0*/  LOP3.LUT P0, RZ, R17, 0x7f, RZ, 0xc0, !PT ;  /* 0x0000007f11ff7812 */ /* 0x008fda000780c0ff */
[----:B------:R-:W-:Y:S05]  /*139f0*/  @P0 BRA `(.L_x_317) ;  /* 0x000000e000000947 */ /* 0x000fea0003800000 */
[----:B--2---:R-:W2:Y:S01]  /*13a00*/  S2R R4, SR_LANEID ;  /* 0x0000000000047919 */ /* 0x004ea20000000000 */
[----:B------:R-:W-:Y:S01]  /*13a10*/  VOTEU.ANY UR4, UPT, PT ;  /* 0x0000000000047886 */ /* 0x000fe200038e0100 */
[----:B------:R-:W-:Y:S01]  /*13a20*/  IMAD.MOV.U32 R5, RZ, RZ, c[0x0][0x564] ;  /* 0x00015900ff057624 */ /* 0x000fe200078e00ff */
[----:B-1----:R-:W2:Y:S08]  /*13a30*/  FLO.U32 R3, UR4 ;  /* 0x0000000400037d00 */ /* 0x002eb000080e0000 */
        /* <DEDUP_REMOVED lines=10> */
.L_x_317:
[----:B--2---:R-:W-:Y:S05]  /*13ae0*/  BSYNC B0 ;  /* 0x0000000000007941 */ /* 0x004fea0003800000 */
.L_x_316:
[----:B------:R-:W2:Y:S01]  /*13af0*/  LDL R18, [R1+0x10] ;  /* 0x0000100001127983 */ /* 0x000ea20000100800 */
[----:B------:R-:W-:Y:S01]  /*13b00*/  SHF.R.S32.HI R14, RZ, 0x1f, R17 ;  /* 0x0000001fff0e7819 */ /* 0x000fe20000011411 */
[----:B------:R-:W-:Y:S01]  /*13b10*/  BSSY B1, `(.L_x_318) ;  /* 0x00002d9000017945 */ /* 0x000fe20003800000 */
[----:B------:R-:W-:Y:S01]  /*13b20*/  PRMT R0, R0, 0x9910, RZ ;  /* 0x0000991000007816 */ /* 0x000fe200000000ff */
[----:B-----5:R-:W-:Y:S01]  /*13b30*/  IMAD.MOV.U32 R49, RZ, RZ, R6 ;  /* 0x000000ffff317224 */ /* 0x020fe200078e0006 */
[----:B-1----:R-:W-:Y:S02]  /*13b40*/  LEA.HI R3, R14, R17, RZ, 0x3 ;  /* 0x000000110e037211 */ /* 0x002fe400078f18ff */
[----:B------:R-:W-:Y:S02]  /*13b50*/  ISETP.NE.AND P0, PT, R0, RZ, PT ;  /* 0x000000ff0000720c */ /* 0x000fe40003f05270 */
[----:B------:R-:W-:Y:S02]  /*13b60*/  LOP3.LUT R2, R3, 0xfffffff8, RZ, 0xc0, !PT ;  /* 0xfffffff803027812 */ /* 0x000fe400078ec0ff */
[----:B------:R-:W-:-:S03]  /*13b70*/  SHF.R.S32.HI R48, RZ, 0x3, R3 ;  /* 0x00000003ff307819 */ /* 0x000fc60000011403 */
[----:B------:R-:W-:-:S04]  /*13b80*/  IMAD.IADD R2, R17, 0x1, -R2 ;  /* 0x0000000111027824 */ /* 0x000fc800078e0a02 */
[C---:B------:R-:W-:Y:S02]  /*13b90*/  IMAD.SHL.U32 R0, R2.reuse, 0x8, RZ ;  /* 0x0000000802007824 */ /* 0x040fe400078e00ff */
[----:B------:R-:W-:-:S03]  /*13ba0*/  IMAD R28, R2, 0x10, R48 ;  /* 0x00000010021c7824 */ /* 0x000fc600078e0230 */
[----:B------:R-:W-:Y:S02]  /*13bb0*/  SHF.R.S32.HI R80, RZ, 0x1f, R0 ;  /* 0x0000001fff507819 */ /* 0x000fe40000011400 */
[----:B--2---:R-:W-:Y:S01]  /*13bc0*/  SHF.R.S32.HI R11, RZ, 0x1f, R18 ;  /* 0x0000001fff0b7819 */ /* 0x004fe20000011412 */
[----:B------:R-:W-:Y:S05]  /*13bd0*/  @!P0 BRA `(.L_x_319) ;  /* 0x0000215000008947 */ /* 0x000fea0003800000 */
[----:B------:R-:W2:Y:S04]  /*13be0*/  LDL R7, [R1+0x50] ;  /* 0x0000500001077983 */ /* 0x000ea80000100800 */
[----:B------:R-:W3:Y:S04]  /*13bf0*/  LDL R15, [R1+0x58] ;  /* 0x00005800010f7983 */ /* 0x000ee80000100800 */
[----:B------:R-:W4:Y:S04]  /*13c00*/  LDL R13, [R1+0x60] ;  /* 0x00006000010d7983 */ /* 0x000f280000100800 */
[----:B------:R-:W3:Y:S04]  /*13c10*/  LDL R12, [R1+0x64] ;  /* 0x00006400010c7983 */ /* 0x000ee80000100800 */
[----:B------:R-:W1:Y:S01]  /*13c20*/  S2R R4, SR_TID.X ;  /* 0x0000000000047919 */ /* 0x000e620000002100 */
[----:B------:R-:W-:Y:S01]  /*13c30*/  LEA.HI R10, R14, R17, RZ, 0x2 ;  /* 0x000000110e0a7211 */ /* 0x000fe200078f10ff */
[----:B------:R-:W-:Y:S01]  /*13c40*/  WARPSYNC 0xffffffff ;  /* 0xffffffff00007948 */ /* 0x000fe20003800000 */
[----:B-1----:R-:W-:-:S04]  /*13c50*/  SHF.R.S32.HI R5, RZ, 0x1f, R4 ;  /* 0x0000001fff057819 */ /* 0x002fc80000011404 */
[----:B------:R-:W-:Y:S02]  /*13c60*/  LEA.HI R5, R5, R4, RZ, 0x2 ;  /* 0x0000000405057211 */ /* 0x000fe400078f10ff */
[----:B------:R-:W-:Y:S02]  /*13c70*/  SHF.R.S32.HI R4, RZ, 0x1f, R10 ;  /* 0x0000001fff047819 */ /* 0x000fe4000001140a */
[----:B------:R-:W-:-:S04]  /*13c80*/  SHF.R.S32.HI R5, RZ, 0x2, R5 ;  /* 0x00000002ff057819 */ /* 0x000fc80000011405 */
[----:B------:R-:W-:-:S04]  /*13c90*/  LEA.HI R4, R4, R5, RZ, 0x3 ;  /* 0x0000000504047211 */ /* 0x000fc800078f18ff */
[----:B------:R-:W-:-:S05]  /*13ca0*/  LOP3.LUT R4, R4, 0xfffffff8, RZ, 0xc0, !PT ;  /* 0xfffffff804047812 */ /* 0x000fca00078ec0ff */
[----:B------:R-:W-:Y:S02]  /*13cb0*/  IMAD.IADD R4, R5, 0x1, -R4 ;  /* 0x0000000105047824 */ /* 0x000fe400078e0a04 */
[----:B------:R-:W-:-:S03]  /*13cc0*/  IMAD.MOV.U32 R9, RZ, RZ, -0x10 ;  /* 0xfffffff0ff097424 */ /* 0x000fc600078e00ff */
[----:B------:R-:W-:Y:S01]  /*13cd0*/  LOP3.LUT R2, R4, 0x1, RZ, 0xc0, !PT ;  /* 0x0000000104027812 */ /* 0x000fe200078ec0ff */
[----:B------:R-:W-:Y:S03]  /*13ce0*/  BAR.SYNC.DEFER_BLOCKING 0x1, 0x80 ;  /* 0x0042000000007b1d */ /* 0x000fe60000010000 */
[----:B------:R-:W-:Y:S02]  /*13cf0*/  ISETP.NE.U32.AND P0, PT, R2, 0x1, PT ;  /* 0x000000010200780c */ /* 0x000fe40003f05070 */
[----:B------:R-:W-:Y:S02]  /*13d00*/  F2FP.PACK_AB R3, R77, R76 ;  /* 0x0000004c4d03723e */ /* 0x000fe400000000ff */
[----:B------:R-:W-:Y:S02]  /*13d10*/  SEL R9, R9, 0x10, !P0 ;  /* 0x0000001009097807 */ /* 0x000fe40004000000 */
[----:B------:R-:W-:-:S02]  /*13d20*/  F2FP.PACK_AB R6, R105, R104 ;  /* 0x000000686906723e */ /* 0x000fc400000000ff */
[----:B------:R-:W-:Y:S01]  /*13d30*/  F2FP.PACK_AB R5, R79, R78 ;  /* 0x0000004e4f05723e */ /* 0x000fe200000000ff */
[----:B------:R-:W-:Y:S01]  /*13d40*/  IMAD.MOV.U32 R8, RZ, RZ, 0x20 ;  /* 0x00000020ff087424 */ /* 0x000fe200078e00ff */
[----:B------:R-:W-:Y:S02]  /*13d50*/  LOP3.LUT P0, RZ, R4, 0x2, RZ, 0xc0, !PT ;  /* 0x0000000204ff7812 */ /* 0x000fe4000780c0ff */
[----:B------:R-:W-:Y:S02]  /*13d60*/  F2FP.PACK_AB R4, R41, R40 ;  /* 0x000000282904723e */ /* 0x000fe400000000ff */
[----:B------:R-:W-:Y:S02]  /*13d70*/  SEL R8, R8, 0xffffffe0, !P0 ;  /* 0xffffffe008087807 */ /* 0x000fe40004000000 */
[----:B------:R-:W-:-:S04]  /*13d80*/  ISETP.NE.U32.AND P2, PT, RZ, c[0x0][0x500], PT ;  /* 0x00014000ff007a0c */ /* 0x000fc80003f45070 */
[----:B------:R-:W-:Y:S01]  /*13d90*/  ISETP.NE.AND.EX P2, PT, RZ, c[0x0][0x504], PT, P2 ;  /* 0x00014100ff007a0c */ /* 0x000fe20003f45320 */
[----:B--2---:R-:W-:Y:S01]  /*13da0*/  IMAD.IADD R2, R7, 0x1, R9 ;  /* 0x0000000107027824 */ /* 0x004fe200078e0209 */
[----:B------:R1:W-:Y:S04]  /*13db0*/  STS [R7], R3 ;  /* 0x0000000307007388 */ /* 0x0003e80000000800 */
[----:B------:R-:W-:Y:S04]  /*13dc0*/  STS [R7+0x400], R6 ;  /* 0x0004000607007388 */ /* 0x000fe80000000800 */
[----:B------:R2:W-:Y:S01]  /*13dd0*/  STS [R2], R5 ;  /* 0x0000000502007388 */ /* 0x0005e20000000800 */
[----:B-1----:R-:W-:-:S05]  /*13de0*/  F2FP.PACK_AB R3, R103, R102 ;  /* 0x000000666703723e */ /* 0x002fca00000000ff */
[----:B------:R1:W-:Y:S01]  /*13df0*/  STS [R2+0x400], R3 ;  /* 0x0004000302007388 */ /* 0x0003e20000000800 */
[----:B--2---:R-:W-:-:S05]  /*13e00*/  F2FP.PACK_AB R5, R55, R54 ;  /* 0x000000363705723e */ /* 0x004fca00000000ff */
[----:B------:R2:W-:Y:S01]  /*13e10*/  STS [R7+0x2000], R5 ;  /* 0x0020000507007388 */ /* 0x0005e20000000800 */
[----:B------:R-:W-:-:S03]  /*13e20*/  F2FP.PACK_AB R6, R107, R106 ;  /* 0x0000006a6b06723e */ /* 0x000fc600000000ff */
[----:B------:R3:W-:Y:S01]  /*13e30*/  STS [R7+0x2400], R4 ;  /* 0x0024000407007388 */ /* 0x0007e20000000800 */
[----:B-1----:R-:W-:-:S05]  /*13e40*/  F2FP.PACK_AB R3, R43, R42 ;  /* 0x0000002a2b03723e */ /* 0x002fca00000000ff */
[----:B------:R1:W-:Y:S01]  /*13e50*/  STS [R2+0x2000], R3 ;  /* 0x0020000302007388 */ /* 0x0003e20000000800 */
[----:B--2---:R-:W-:Y:S02]  /*13e60*/  F2FP.PACK_AB R5, R71, R70 ;  /* 0x000000464705723e */ /* 0x004fe400000000ff */
[----:B---3--:R-:W-:-:S03]  /*13e70*/  F2FP.PACK_AB R4, R85, R84 ;  /* 0x000000545504723e */ /* 0x008fc600000000ff */
[----:B------:R2:W-:Y:S01]  /*13e80*/  STS [R2+0x2400], R5 ;  /* 0x0024000502007388 */ /* 0x0005e20000000800 */
[----:B-1----:R-:W-:Y:S01]  /*13e90*/  IMAD.IADD R3, R7, 0x1, R8 ;  /* 0x0000000107037824 */ /* 0x002fe200078e0208 */
[----:B------:R-:W-:-:S04]  /*13ea0*/  F2FP.PACK_AB R7, R45, R44 ;  /* 0x0000002c2d07723e */ /* 0x000fc800000000ff */
[----:B------:R1:W-:Y:S01]  /*13eb0*/  STS [R3], R4 ;  /* 0x0000000403007388 */ /* 0x0003e20000000800 */
[----:B--2---:R-:W-:Y:S01]  /*13ec0*/  F2FP.PACK_AB R5, R87, R86 ;  /* 0x000000565705723e */ /* 0x004fe200000000ff */
[----:B------:R-:W-:Y:S02]  /*13ed0*/  IMAD.IADD R2, R2, 0x1, R8 ;  /* 0x0000000102027824 */ /* 0x000fe400078e0208 */
[----:B------:R2:W-:Y:S04]  /*13ee0*/  STS [R3+0x400], R6 ;  /* 0x0004000603007388 */ /* 0x0005e80000000800 */
[----:B------:R3:W-:Y:S01]  /*13ef0*/  STS [R2], R5 ;  /* 0x0000000502007388 */ /* 0x0007e20000000800 */
[----:B-1----:R-:W-:Y:S02]  /*13f00*/  F2FP.PACK_AB R4, R119, R118 ;  /* 0x000000767704723e */ /* 0x002fe400000000ff */
[----:B--2---:R-:W-:-:S03]  /*13f10*/  F2FP.PACK_AB R6, R69, R68 ;  /* 0x000000444506723e */ /* 0x004fc600000000ff */
[----:B------:R1:W-:Y:S01]  /*13f20*/  STS [R2+0x400], R4 ;  /* 0x0004000402007388 */ /* 0x0003e20000000800 */
[----:B---3--:R-:W-:-:S03]  /*13f30*/  F2FP.PACK_AB R5, R47, R46 ;  /* 0x0000002e2f05723e */ /* 0x008fc600000000ff */
[----:B------:R-:W-:Y:S04]  /*13f40*/  STS [R3+0x2000], R7 ;  /* 0x0020000703007388 */ /* 0x000fe80000000800 */
[----:B------:R2:W-:Y:S04]  /*13f50*/  STS [R3+0x2400], R6 ;  /* 0x0024000603007388 */ /* 0x0005e80000000800 */
[----:B------:R3:W-:Y:S01]  /*13f60*/  STS [R2+0x2000], R5 ;  /* 0x0020000502007388 */ /* 0x0007e20000000800 */
[----:B-1----:R-:W-:Y:S02]  /*13f70*/  F2FP.PACK_AB R4, R65, R64 ;  /* 0x000000404104723e */ /* 0x002fe400000000ff */
[----:B--2---:R-:W-:-:S03]  /*13f80*/  F2FP.PACK_AB R3, R73, R72 ;  /* 0x000000484903723e */ /* 0x004fc600000000ff */
[----:B------:R1:W-:Y:S01]  /*13f90*/  STS [R2+0x2400], R4 ;  /* 0x0024000402007388 */ /* 0x0003e20000000800 */
[----:B------:R-:W-:-:S03]  /*13fa0*/  F2FP.PACK_AB R7, R101, R100 ;  /* 0x000000646507723e */ /* 0x000fc600000000ff */
[----:B------:R2:W-:Y:S01]  /*13fb0*/  STS [R15], R3 ;  /* 0x000000030f007388 */ /* 0x0005e20000000800 */
[----:B------:R-:W-:Y:S02]  /*13fc0*/  F2FP.PACK_AB R6, R61, R60 ;  /* 0x0000003c3d06723e */ /* 0x000fe400000000ff */
[----:B---3--:R-:W-:Y:S02]  /*13fd0*/  F2FP.PACK_AB R5, R63, R62 ;  /* 0x0000003e3f05723e */ /* 0x008fe400000000ff */
[----:B-1----:R-:W-:Y:S01]  /*13fe0*/  F2FP.PACK_AB R4, R123, R122 ;  /* 0x0000007a7b04723e */ /* 0x002fe200000000ff */
[----:B------:R-:W-:Y:S02]  /*13ff0*/  IMAD.IADD R2, R9, 0x1, R15 ;  /* 0x0000000109027824 */ /* 0x000fe400078e020f */
[----:B------:R-:W3:Y:S01]  /*14000*/  LDL.LU R9, [R1+0x48] ;  /* 0x0000480001097983 */ /* 0x000ee20000300800 */
[----:B--2---:R-:W-:-:S03]  /*14010*/  F2FP.PACK_AB R3, R117, R116 ;  /* 0x000000747503723e */ /* 0x004fc600000000ff */
[----:B------:R1:W-:Y:S04]  /*14020*/  STS [R15+0x400], R4 ;  /* 0x000400040f007388 */ /* 0x0003e80000000800 */
[----:B------:R2:W-:Y:S04]  /*14030*/  STS [R2+0x400], R3 ;  /* 0x0004000302007388 */ /* 0x0005e80000000800 */
[----:B------:R-:W-:Y:S04]  /*14040*/  STS [R2], R7 ;  /* 0x0000000702007388 */ /* 0x000fe80000000800 */
[----:B------:R4:W-:Y:S04]  /*14050*/  STS [R15+0x2000], R6 ;  /* 0x002000060f007388 */ /* 0x0009e80000000800 */
[----:B------:R4:W-:Y:S01]  /*14060*/  STS [R15+0x2400], R5 ;  /* 0x002400050f007388 */ /* 0x0009e20000000800 */
[----:B-1----:R-:W-:-:S02]  /*14070*/  F2FP.PACK_AB R4, R57, R56 ;  /* 0x000000383904723e */ /* 0x002fc400000000ff */
[----:B--2---:R-:W-:-:S03]  /*14080*/  F2FP.PACK_AB R3, R59, R58 ;  /* 0x0000003a3b03723e */ /* 0x004fc600000000ff */
[----:B------:R1:W-:Y:S04]  /*14090*/  STS [R2+0x2000], R4 ;  /* 0x0020000402007388 */ /* 0x0003e80000000800 */
[----:B------:R2:W-:Y:S01]  /*140a0*/  STS [R2+0x2400], R3 ;  /* 0x0024000302007388 */ /* 0x0005e20000000800 */
[----:B----4-:R-:W-:Y:S01]  /*140b0*/  IMAD.IADD R6, R8, 0x1, R2 ;  /* 0x0000000108067824 */ /* 0x010fe200078e0202 */
[----:B------:R-:W-:Y:S02]  /*140c0*/  F2FP.PACK_AB R5, R37, R36 ;  /* 0x000000242505723e */ /* 0x000fe400000000ff */
[----:B-1----:R-:W-:Y:S02]  /*140d0*/  F2FP.PACK_AB R4, R93, R92 ;  /* 0x0000005c5d04723e */ /* 0x002fe400000000ff */
[----:B--2---:R-:W-:-:S02]  /*140e0*/  F2FP.PACK_AB R3, R95, R94 ;  /* 0x0000005e5f03723e */ /* 0x004fc400000000ff */
[----:B------:R-:W-:Y:S01]  /*140f0*/  F2FP.PACK_AB R2, R67, R66 ;  /* 0x000000424302723e */ /* 0x000fe200000000ff */
[----:B------:R1:W-:Y:S04]  /*14100*/  STS [R13], R4 ;  /* 0x000000040d007388 */ /* 0x0003e80000000800 */
[----:B------:R2:W-:Y:S04]  /*14110*/  STS [R13+0x400], R3 ;  /* 0x000400030d007388 */ /* 0x0005e80000000800 */
[----:B------:R4:W-:Y:S01]  /*14120*/  STS [R6], R2 ;  /* 0x0000000206007388 */ /* 0x0009e20000000800 */
[----:B-1----:R-:W-:-:S02]  /*14130*/  F2FP.PACK_AB R4, R75, R74 ;  /* 0x0000004a4b04723e */ /* 0x002fc400000000ff */
[----:B--2---:R-:W-:-:S03]  /*14140*/  F2FP.PACK_AB R3, R51, R50 ;  /* 0x000000323303723e */ /* 0x004fc600000000ff */
[----:B------:R-:W-:Y:S01]  /*14150*/  STS [R12+0x400], R4 ;  /* 0x000400040c007388 */ /* 0x000fe20000000800 */
[----:B----4-:R-:W-:-:S03]  /*14160*/  F2FP.PACK_AB R2, R53, R52 ;  /* 0x000000343502723e */ /* 0x010fc600000000ff */
[----:B------:R-:W-:Y:S04]  /*14170*/  STS [R13+0x2000], R3 ;  /* 0x002000030d007388 */ /* 0x000fe80000000800 */
[----:B------:R1:W-:Y:S04]  /*14180*/  STS [R13+0x2400], R2 ;  /* 0x002400020d007388 */ /* 0x0003e80000000800 */
[----:B------:R2:W-:Y:S01]  /*14190*/  STS [R6+0x2000], R5 ;  /* 0x0020000506007388 */ /* 0x0005e20000000800 */
[----:B-1----:R-:W-:-:S05]  /*141a0*/  F2FP.PACK_AB R2, R39, R38 ;  /* 0x000000262702723e */ /* 0x002fca00000000ff */
[----:B------:R1:W-:Y:S01]  /*141b0*/  STS [R12+0x2400], R2 ;  /* 0x002400020c007388 */ /* 0x0003e20000000800 */
[----:B--2---:R-:W-:Y:S02]  /*141c0*/  IMAD.MOV.U32 R6, RZ, RZ, 0x4 ;  /* 0x00000004ff067424 */ /* 0x004fe400078e00ff */
[----:B------:R-:W-:Y:S02]  /*141d0*/  IMAD.MOV.U32 R3, RZ, RZ, RZ ;  /* 0x000000ffff037224 */ /* 0x000fe400078e00ff */
[----:B------:R-:W-:Y:S01]  /*141e0*/  IMAD.WIDE R6, R18, R6, c[0x0][0x500] ;  /* 0x0001400012067625 */ /* 0x000fe200078e0206 */
[----:B------:R-:W-:Y:S06]  /*141f0*/  BAR.SYNC.DEFER_BLOCKING 0x1, 0x80 ;  /* 0x0042000000007b1d */ /* 0x000fec0000010000 */
[----:B------:R1:W5:Y:S01]  /*14200*/  @P2 LDG.E R3, [R6.64] ;  /* 0x0000000806032981 */ /* 0x000362000c1e1900 */
[----:B------:R-:W-:-:S04]  /*14210*/  ISETP.NE.U32.AND P0, PT, RZ, c[0x0][0x508], PT ;  /* 0x00014200ff007a0c */ /* 0x000fc80003f05070 */
[----:B------:R-:W-:Y:S01]  /*14220*/  ISETP.NE.AND.EX P1, PT, RZ, c[0x0][0x50c], PT, P0 ;  /* 0x00014300ff007a0c */ /* 0x000fe20003f25300 */
[----:B------:R-:W-:-:S12]  /*14230*/  IMAD.MOV.U32 R15, RZ, RZ, c[0x0][0x388] ;  /* 0x0000e200ff0f7624 */ /* 0x000fd800078e00ff */
[----:B------:R-:W-:-:S04]  /*14240*/  @P1 LEA R4, P0, R18, c[0x0][0x508], 0x2 ;  /* 0x0001420012041a11 */ /* 0x000fc800078010ff */
[----:B------:R-:W-:-:S05]  /*14250*/  @P1 LEA.HI.X R5, R18, c[0x0][0x50c], R11, 0x2, P0 ;  /* 0x0001430012051a11 */ /* 0x000fca00000f140b */
[----:B------:R2:W5:Y:S01]  /*14260*/  @P1 LDG.E R15, [R4.64] ;  /* 0x00000008040f1981 */ /* 0x000562000c1e1900 */
[----:B---3--:R-:W-:-:S04]  /*14270*/  ISETP.NE.AND P0, PT, R9, RZ, PT ;  /* 0x000000ff0900720c */ /* 0x008fc80003f05270 */
[----:B--2---:R-:W-:Y:S01]  /*14280*/  SEL R4, R9, c[0x0][0x3d4], P0 ;  /* 0x0000f50009047a07 */ /* 0x004fe20000000000 */
[----:B------:R-:W-:Y:S05]  /*14290*/  @P1 BRA `(.L_x_320) ;  /* 0x0000004000001947 */ /* 0x000fea0003800000 */
[----:B-1----:R-:W-:Y:S05]  /*142a0*/  @!P2 BRA `(.L_x_320) ;  /* 0x000000300000a947 */ /* 0x002fea0003800000 */
[----:B------:R1:W2:Y:S04]  /*142b0*/  LDG.E R2, [R6.64] ;  /* 0x0000000806027981 */ /* 0x0002a8000c1e1900 */
[----:B-1----:R-:W2:Y:S02]  /*142c0*/  LDG.E R6, [R6.64+0x4] ;  /* 0x0000040806067981 */ /* 0x002ea4000c1e1900 */
[----:B--2--5:R-:W-:Y:S02]  /*142d0*/  IADD3 R15, -R2, R6, RZ ;  /* 0x00000006020f7210 */ /* 0x024fe40007ffe1ff */
.L_x_320:
[----:B-1----:R-:W2:Y:S04]  /*142e0*/  LDL R29, [R1+0x40] ;  /* 0x00004000011d7983 */ /* 0x002ea80000100800 */
[----:B------:R-:W3:Y:S04]  /*142f0*/  LDL R81, [R1+0x34] ;  /* 0x0000340001517983 */ /* 0x000ee80000100800 */
[----:B------:R-:W4:Y:S01]  /*14300*/  LDL R16, [R1+0x4c] ;  /* 0x00004c0001107983 */ /* 0x000f220000100800 */
[----:B------:R-:W-:Y:S01]  /*14310*/  IMAD.MOV.U32 R9, RZ, RZ, 0x368 ;  /* 0x00000368ff097424 */ /* 0x000fe200078e00ff */
[----:B------:R-:W-:-:S04]  /*14320*/  ISETP.GT.AND P2, PT, R4, 0x1, PT ;  /* 0x000000010400780c */ /* 0x000fc80003f44270 */
[----:B------:R-:W-:-:S04]  /*14330*/  SEL R9, R9, 0x328, P2 ;  /* 0x0000032809097807 */ /* 0x000fc80001000000 */
[----:B------:R-:W2:Y:S01]  /*14340*/  LDC.64 R22, c[0x0][R9+0x168] ;  /* 0x00005a0009167b82 */ /* 0x000ea20000000a00 */
[----:B------:R-:W-:-:S04]  /*14350*/  LEA.HI R8, R14, R17, RZ, 0x5 ;  /* 0x000000110e087211 */ /* 0x000fc800078f28ff */
[--C-:B------:R-:W-:Y:S02]  /*14360*/  SHF.R.S32.HI R5, RZ, 0x5, R8.reuse ;  /* 0x00000005ff057819 */ /* 0x100fe40000011408 */
[----:B------:R-:W-:-:S04]  /*14370*/  SHF.R.S32.HI R6, RZ, 0x1f, R8 ;  /* 0x0000001fff067819 */ /* 0x000fc80000011408 */
[----:B------:R-:W-:-:S04]  /*14380*/  LEA.HI R6, R6, R5, RZ, 0x2 ;  /* 0x0000000506067211 */ /* 0x000fc800078f10ff */
[----:B------:R-:W-:Y:S02]  /*14390*/  LOP3.LUT R6, R6, 0xffffffc, RZ, 0xc0, !PT ;  /* 0x0ffffffc06067812 */ /* 0x000fe400078ec0ff */
[----:B------:R-:W-:-:S03]  /*143a0*/  ISETP.NE.U32.AND P0, PT, RZ, c[0x0][0x500], PT ;  /* 0x00014000ff007a0c */ /* 0x000fc60003f05070 */
[----:B------:R-:W-:Y:S02]  /*143b0*/  IMAD.IADD R6, R5, 0x1, -R6 ;  /* 0x0000000105067824 */ /* 0x000fe400078e0a06 */
[----:B------:R-:W-:Y:S01]  /*143c0*/  IMAD.MOV.U32 R5, RZ, RZ, c[0x0][0x4e8] ;  /* 0x00013a00ff057624 */ /* 0x000fe200078e00ff */
[----:B------:R-:W-:Y:S02]  /*143d0*/  ISETP.NE.AND.EX P0, PT, RZ, c[0x0][0x504], PT, P0 ;  /* 0x00014100ff007a0c */ /* 0x000fe40003f05300 */
[----:B------:R-:W-:Y:S02]  /*143e0*/  LOP3.LUT R4, R10, 0xfffffffc, RZ, 0xc0, !PT ;  /* 0xfffffffc0a047812 */ /* 0x000fe400078ec0ff */
[----:B------:R-:W-:Y:S02]  /*143f0*/  ISETP.NE.AND P5, PT, R5, 0x1, PT ;  /* 0x000000010500780c */ /* 0x000fe40003fa5270 */
[----:B------:R-:W-:Y:S01]  /*14400*/  SEL R5, R11, RZ, !P0 ;  /* 0x000000ff0b057207 */ /* 0x000fe20004000000 */
[----:B------:R-:W1:Y:S01]  /*14410*/  LDC.64 R12, c[0x0][R9+0x170] ;  /* 0x00005c00090c7b82 */ /* 0x000e620000000a00 */
[----:B------:R-:W-:Y:S01]  /*14420*/  LOP3.LUT R8, R8, 0xffffffe0, RZ, 0xc0, !PT ;  /* 0xffffffe008087812 */ /* 0x000fe200078ec0ff */
[----:B------:R-:W-:-:S06]  /*14430*/  IMAD.IADD R4, R17, 0x1, -R4 ;  /* 0x0000000111047824 */ /* 0x000fcc00078e0a04 */
[----:B------:R1:W1:Y:S01]  /*14440*/  LDC.64 R24, c[0x0][R9+0x178] ;  /* 0x00005e0009187b82 */ /* 0x0002620000000a00 */
[----:B------:R-:W-:Y:S01]  /*14450*/  IMAD.IADD R19, R17, 0x1, -R8 ;  /* 0x0000000111137824 */ /* 0x000fe200078e0a08 */
[----:B------:R-:W-:-:S04]  /*14460*/  LEA.HI R2, R4, R4, RZ, 0x1 ;  /* 0x0000000404027211 */ /* 0x000fc800078f08ff */
[----:B------:R-:W-:Y:S02]  /*14470*/  SHF.R.S32.HI R27, RZ, 0x1f, R19 ;  /* 0x0000001fff1b7819 */ /* 0x000fe40000011413 */
[----:B------:R1:W1:Y:S01]  /*14480*/  LDC.64 R20, c[0x0][R9+0x160] ;  /* 0x0000580009147b82 */ /* 0x0002620000000a00 */
[C---:B------:R-:W-:Y:S01]  /*14490*/  LOP3.LUT R7, R2.reuse, 0x1ffffffe, RZ, 0xc0, !PT ;  /* 0x1ffffffe02077812 */ /* 0x040fe200078ec0ff */
[----:B------:R-:W-:Y:S01]  /*144a0*/  IMAD.SHL.U32 R2, R2, 0x20, RZ ;  /* 0x0000002002027824 */ /* 0x000fe200078e00ff */
[----:B------:R-:W-:-:S03]  /*144b0*/  LEA.HI R27, R27, R19, RZ, 0x2 ;  /* 0x000000131b1b7211 */ /* 0x000fc600078f10ff */
[----:B------:R-:W-:Y:S01]  /*144c0*/  IMAD.IADD R7, R4, 0x1, -R7 ;  /* 0x0000000104077824 */ /* 0x000fe200078e0a07 */
[----:B------:R-:W-:Y:S02]  /*144d0*/  LOP3.LUT R2, R2, 0xffffffc0, RZ, 0xc0, !PT ;  /* 0xffffffc002027812 */ /* 0x000fe400078ec0ff */
[----:B------:R-:W-:-:S03]  /*144e0*/  SHF.R.S32.HI R4, RZ, 0x2, R27 ;  /* 0x00000002ff047819 */ /* 0x000fc6000001141b */
[----:B------:R-:W-:Y:S02]  /*144f0*/  IMAD R7, R7, 0x8, R2 ;  /* 0x0000000807077824 */ /* 0x000fe400078e0202 */
[----:B------:R-:W-:Y:S01]  /*14500*/  IMAD R17, R6, 0x10, R4 ;  /* 0x0000001006117824 */ /* 0x000fe200078e0204 */
[----:B------:R-:W-:-:S03]  /*14510*/  SEL R2, R18, RZ, !P0 ;  /* 0x000000ff12027207 */ /* 0x000fc60004000000 */
[----:B------:R-:W-:Y:S02]  /*14520*/  IMAD.IADD R7, R17, 0x1, R7 ;  /* 0x0000000111077824 */ /* 0x000fe400078e0207 */
[----:B--2---:R-:W-:Y:S02]  /*14530*/  IMAD.WIDE.U32 R10, R22, R29, RZ ;  /* 0x0000001d160a7225 */ /* 0x004fe400078e00ff */
[----:B------:R-:W2:Y:S02]  /*14540*/  LDL.LU R22, [R1+0x44] ;  /* 0x0000440001167983 */ /* 0x000ea40000300800 */
[----:B-1----:R-:W-:Y:S02]  /*14550*/  IMAD R4, R13, R2, RZ ;  /* 0x000000020d047224 */ /* 0x002fe400078e02ff */
[----:B---3--:R-:W-:Y:S02]  /*14560*/  IMAD R7, R81, 0x80, R7 ;  /* 0x0000008051077824 */ /* 0x008fe400078e0207 */
[----:B------:R-:W-:-:S02]  /*14570*/  IMAD R6, R12, R5, R4 ;  /* 0x000000050c067224 */ /* 0x000fc400078e0204 */
[----:B------:R-:W-:-:S04]  /*14580*/  @P5 IMAD.HI.U32 R5, R7, c[0x0][0x4ec], RZ ;  /* 0x00013b0007055a27 */ /* 0x000fc800078e00ff */
[----:B------:R-:W-:-:S04]  /*14590*/  IMAD.WIDE.U32 R8, R12, R2, RZ ;  /* 0x000000020c087225 */ /* 0x000fc800078e00ff */
[----:B------:R-:W-:Y:S01]  /*145a0*/  IMAD.MOV.U32 R4, RZ, RZ, R7 ;  /* 0x000000ffff047224 */ /* 0x000fe200078e0007 */
[----:B------:R-:W-:Y:S01]  /*145b0*/  @P5 SHF.R.U32.HI R4, RZ, c[0x0][0x4f0], R5 ;  /* 0x00013c00ff045a19 */ /* 0x000fe20000011605 */
[----:B------:R-:W-:Y:S01]  /*145c0*/  IMAD R12, R23, R29, RZ ;  /* 0x0000001d170c7224 */ /* 0x000fe200078e02ff */
[----:B----4-:R-:W-:Y:S01]  /*145d0*/  SEL R5, R16, RZ, P2 ;  /* 0x000000ff10057207 */ /* 0x010fe20001000000 */
[----:B------:R-:W-:Y:S01]  /*145e0*/  IMAD.IADD R13, R9, 0x1, R6 ;  /* 0x00000001090d7824 */ /* 0x000fe200078e0206 */
[--C-:B-----5:R-:W-:Y:S01]  /*145f0*/  IADD3 R14, P1, P0, R8, R10, R3.reuse ;  /* 0x0000000a080e7210 */ /* 0x120fe2000783e003 */
[----:B------:R-:W-:Y:S01]  /*14600*/  IMAD.IADD R10, R11, 0x1, R12 ;  /* 0x000000010b0a7824 */ /* 0x000fe200078e020c */
[----:B------:R-:W-:Y:S01]  /*14610*/  SHF.R.S32.HI R16, RZ, 0x1f, R3 ;  /* 0x0000001fff107819 */ /* 0x000fe20000011403 */
[-C--:B------:R-:W-:Y:S02]  /*14620*/  IMAD R6, R25, R5.reuse, RZ ;  /* 0x0000000519067224 */ /* 0x080fe400078e02ff */
[----:B------:R-:W-:Y:S01]  /*14630*/  IMAD.WIDE.U32 R8, R24, R5, RZ ;  /* 0x0000000518087225 */ /* 0x000fe200078e00ff */
[----:B------:R-:W-:-:S02]  /*14640*/  IADD3.X R11, R13, R10, R16, P1, P0 ;  /* 0x0000000a0d0b7210 */ /* 0x000fc40000fe0410 */
[--C-:B------:R-:W-:Y:S01]  /*14650*/  SHF.R.S32.HI R5, RZ, 0x1f, R4.reuse ;  /* 0x0000001fff057819 */ /* 0x100fe20000011404 */
[----:B------:R-:W-:Y:S01]  /*14660*/  IMAD.MOV R10, RZ, RZ, -R4 ;  /* 0x000000ffff0a7224 */ /* 0x000fe200078e0a04 */
[----:B------:R-:W-:Y:S01]  /*14670*/  IADD3 R8, P1, P0, R4, R14, R8 ;  /* 0x0000000e04087210 */ /* 0x000fe2000783e008 */
[----:B------:R-:W-:Y:S02]  /*14680*/  IMAD.IADD R6, R9, 0x1, R6 ;  /* 0x0000000109067824 */ /* 0x000fe400078e0206 */
[----:B------:R-:W-:-:S03]  /*14690*/  IMAD R4, R10, c[0x0][0x4e8], R7 ;  /* 0x00013a000a047a24 */ /* 0x000fc600078e0207 */
[----:B------:R-:W-:Y:S01]  /*146a0*/  IADD3.X R9, R5, R11, R6, P1, P0 ;  /* 0x0000000b05097210 */ /* 0x000fe20000fe0406 */
[----:B------:R-:W-:Y:S01]  /*146b0*/  IMAD R6, R21, R4, RZ ;  /* 0x0000000415067224 */ /* 0x000fe200078e02ff */
[----:B------:R-:W-:-:S03]  /*146c0*/  SHF.R.S32.HI R10, RZ, 0x1f, R4 ;  /* 0x0000001fff0a7819 */ /* 0x000fc60000011404 */
[----:B------:R-:W-:-:S04]  /*146d0*/  IMAD.WIDE.U32 R4, R20, R4, R8 ;  /* 0x0000000414047225 */ /* 0x000fc800078e0008 */
[----:B------:R-:W-:Y:S02]  /*146e0*/  IMAD.MOV.U32 R8, RZ, RZ, c[0x0][0x4a8] ;  /* 0x00012a00ff087624 */ /* 0x000fe400078e00ff */
[----:B------:R-:W-:Y:S02]  /*146f0*/  IMAD R6, R20, R10, R6 ;  /* 0x0000000a14067224 */ /* 0x000fe400078e0206 */
[----:B------:R-:W-:Y:S01]  /*14700*/  IMAD.MOV.U32 R9, RZ, RZ, c[0x0][0x4ac] ;  /* 0x00012b00ff097624 */ /* 0x000fe200078e00ff */
[----:B------:R-:W-:Y:S01]  /*14710*/  SEL R8, R8, c[0x0][0x450], P2 ;  /* 0x0001140008087a07 */ /* 0x000fe20001000000 */
[----:B------:R-:W-:-:S03]  /*14720*/  IMAD.IADD R5, R5, 0x1, R6 ;  /* 0x0000000105057824 */ /* 0x000fc600078e0206 */
[----:B------:R-:W-:Y:S02]  /*14730*/  SEL R9, R9, c[0x0][0x454], P2 ;  /* 0x0001150009097a07 */ /* 0x000fe40001000000 */
[----:B------:R-:W-:-:S04]  /*14740*/  LEA R6, P0, R4, R8, 0x2 ;  /* 0x0000000804067211 */ /* 0x000fc800078010ff */
[----:B------:R-:W-:Y:S01]  /*14750*/  LEA.HI.X R5, R4, R9, R5, 0x2, P0 ;  /* 0x0000000904057211 */ /* 0x000fe200000f1405 */
[----:B------:R-:W-:Y:S01]  /*14760*/  IMAD R4, R15, c[0x0][0x4e8], RZ ;  /* 0x00013a000f047a24 */ /* 0x000fe200078e02ff */
[----:B------:R-:W-:Y:S04]  /*14770*/  SHFL.IDX PT, R14, R6, RZ, 0x1c1f ;  /* 0x001c1fff060e7589 */ /* 0x000fe800000e0000 */
[----:B------:R-:W1:Y:S04]  /*14780*/  SHFL.IDX PT, R15, R5, RZ, 0x1c1f ;  /* 0x001c1fff050f7589 */ /* 0x000e6800000e0000 */
[----:B------:R-:W-:Y:S04]  /*14790*/  SHFL.IDX PT, R12, R6, 0x1, 0x1c1f ;  /* 0x003c1f00060c7f89 */ /* 0x000fe800000e0000 */
[----:B------:R-:W3:Y:S04]  /*147a0*/  SHFL.IDX PT, R13, R5, 0x1, 0x1c1f ;  /* 0x003c1f00050d7f89 */ /* 0x000ee800000e0000 */
[----:B------:R-:W-:Y:S04]  /*147b0*/  SHFL.IDX PT, R11, R5, 0x2, 0x1c1f ;  /* 0x005c1f00050b7f89 */ /* 0x000fe800000e0000 */
[----:B------:R4:W-:Y:S01]  /*147c0*/  SHFL.IDX PT, R9, R5, 0x3, 0x1c1f ;  /* 0x007c1f0005097f89 */ /* 0x0009e200000e0000 */
[----:B------:R-:W-:-:S03]  /*147d0*/  LOP3.LUT P0, RZ, R19, 0x3, RZ, 0xc0, !PT ;  /* 0x0000000313ff7812 */ /* 0x000fc6000780c0ff */
[----:B------:R-:W1:Y:S01]  /*147e0*/  SHFL.IDX PT, R10, R6, 0x2, 0x1c1f ;  /* 0x005c1f00060a7f89 */ /* 0x000e6200000e0000 */
[----:B----4-:R-:W-:-:S05]  /*147f0*/  IMAD R5, R81, 0x80, R17 ;  /* 0x0000008051057824 */ /* 0x010fca00078e0211 */
[C---:B------:R-:W-:Y:S02]  /*14800*/  IADD3 R18, R5.reuse, 0x8, RZ ;  /* 0x0000000805127810 */ /* 0x040fe40007ffe0ff */
[CC--:B------:R-:W-:Y:S02]  /*14810*/  ISETP.GE.OR P4, PT, R5.reuse, R4.reuse, P0 ;  /* 0x000000040500720c */ /* 0x0c0fe40000786670 */
[----:B------:R-:W-:Y:S02]  /*14820*/  IADD3 R17, R5, 0x40, RZ ;  /* 0x0000004005117810 */ /* 0x000fe40007ffe0ff */
[-C--:B------:R-:W-:Y:S02]  /*14830*/  ISETP.GE.OR P3, PT, R18, R4.reuse, P0 ;  /* 0x000000041200720c */ /* 0x080fe40000766670 */
[CC--:B------:R-:W-:Y:S01]  /*14840*/  ISETP.GE.OR P1, PT, R17.reuse, R4.reuse, P0 ;  /* 0x000000041100720c */ /* 0x0c0fe20000726670 */
[----:B------:R4:W4:Y:S06]  /*14850*/  SHFL.IDX PT, R8, R6, 0x3, 0x1c1f ;  /* 0x007c1f0006087f89 */ /* 0x00092c00000e0000 */
[----:B-1----:R1:W-:Y:S04]  /*14860*/  @!P4 ST.E [R14.64], R31 ;  /* 0x0000001f0e00c985 */ /* 0x0023e8000c101908 */
[----:B---3--:R1:W-:Y:S01]  /*14870*/  @!P3 ST.E [R12.64], R34 ;  /* 0x000000220c00b985 */ /* 0x0083e2000c101908 */
[----:B------:R-:W-:-:S03]  /*14880*/  ISETP.GE.AND P3, PT, R17, R4, PT ;  /* 0x000000041100720c */ /* 0x000fc60003f66270 */
[----:B------:R1:W-:Y:S01]  /*14890*/  @!P1 ST.E [R10.64], R35 ;  /* 0x000000230a009985 */ /* 0x0003e2000c101908 */
[----:B----4-:R-:W-:-:S04]  /*148a0*/  IADD3 R6, R5, 0x48, RZ ;  /* 0x0000004805067810 */ /* 0x010fc80007ffe0ff */
[CC--:B------:R-:W-:Y:S02]  /*148b0*/  ISETP.GE.AND P1, PT, R6.reuse, R4.reuse, PT ;  /* 0x000000040600720c */ /* 0x0c0fe40003f26270 */
[-C--:B------:R-:W-:Y:S02]  /*148c0*/  ISETP.GE.OR P0, PT, R6, R4.reuse, P0 ;  /* 0x000000040600720c */ /* 0x080fe40000706670 */
[----:B------:R-:W-:-:S11]  /*148d0*/  ISETP.GE.AND P6, PT, R18, R4, PT ;  /* 0x000000041200720c */ /* 0x000fd60003fc6270 */
[----:B------:R1:W-:Y:S01]  /*148e0*/  @!P0 ST.E [R8.64], R26 ;  /* 0x0000001a08008985 */ /* 0x0003e2000c101908 */
[----:B------:R-:W-:Y:S02]  /*148f0*/  ISETP.GE.AND P0, PT, R5, R4, PT ;  /* 0x000000040500720c */ /* 0x000fe40003f06270 */
[----:B--2---:R-:W-:-:S04]  /*14900*/  LOP3.LUT R22, R22, 0xfffffffd, RZ, 0xc0, !PT ;  /* 0xfffffffd16167812 */ /* 0x004fc800078ec0ff */
[----:B------:R-:W-:-:S04]  /*14910*/  LOP3.LUT R22, R22, 0xfffffffe, RZ, 0xc0, !PT ;  /* 0xfffffffe16167812 */ /* 0x000fc800078ec0ff */
[----:B------:R-:W-:-:S04]  /*14920*/  @P3 LOP3.LUT R22, R22, 0x1, RZ, 0xfc, !PT ;  /* 0x0000000116163812 */ /* 0x000fc800078efcff */
[----:B------:R-:W-:-:S05]  /*14930*/  @P1 LOP3.LUT R22, R22, 0x2, RZ, 0xfc, !PT ;  /* 0x0000000216161812 */ /* 0x000fca00078efcff */
[----:B------:R1:W-:Y:S01]  /*14940*/  STL [R1+0x44], R22 ;  /* 0x0000441601007387 */ /* 0x0003e20000100800 */
[----:B------:R-:W-:Y:S05]  /*14950*/  @P2 BRA `(.L_x_321) ;  /* 0x000006c000002947 */ /* 0x000fea0003800000 */
[----:B------:R-:W-:Y:S01]  /*14960*/  IMAD R16, R16, c[0x0][0x3a0], RZ ;  /* 0x0000e80010107a24 */ /* 0x000fe200078e02ff */
[----:B------:R-:W-:Y:S01]  /*14970*/  LEA R5, R81, R28, 0x7 ;  /* 0x0000001c51057211 */ /* 0x000fe200078e38ff */
[C---:B------:R-:W-:Y:S01]  /*14980*/  IMAD.WIDE.U32 R6, R3.reuse, c[0x0][0x3a0], RZ ;  /* 0x0000e80003067a25 */ /* 0x040fe200078e00ff */
[----:B-1----:R-:W-:Y:S01]  /*14990*/  SHF.R.S32.HI R8, RZ, 0x1f, R2 ;  /* 0x0000001fff087819 */ /* 0x002fe20000011402 */
[----:B------:R1:W2:Y:S02]  /*149a0*/  LDS.128 R20, [R216+0x880] ;  /* 0x00088000d8147984 */ /* 0x0002a40000000c00 */
[----:B------:R-:W-:Y:S02]  /*149b0*/  IMAD R3, R3, c[0x0][0x3a4], R16 ;  /* 0x0000e90003037a24 */ /* 0x000fe400078e0210 */
[----:B------:R-:W-:Y:S01]  /*149c0*/  @P5 IMAD.HI.U32 R9, R5, c[0x0][0x4ec], RZ ;  /* 0x00013b0005095a27 */ /* 0x000fe200078e00ff */
[----:B------:R1:W3:Y:S02]  /*149d0*/  LDS.128 R16, [R216+0x80] ;  /* 0x00008000d8107984 */ /* 0x0002e40000000c00 */
[----:B------:R-:W-:Y:S01]  /*149e0*/  IADD3 R7, R7, R3, RZ ;  /* 0x0000000307077210 */ /* 0x000fe20007ffe0ff */
[----:B------:R-:W-:Y:S01]  /*149f0*/  IMAD R8, R8, c[0x0][0x3f0], RZ ;  /* 0x0000fc0008087a24 */ /* 0x000fe200078e02ff */
[----:B------:R1:W4:Y:S01]  /*14a00*/  LDS.128 R24, [R216+0x1080] ;  /* 0x00108000d8187984 */ /* 0x0003220000000c00 */
[----:B------:R-:W-:-:S02]  /*14a10*/  MOV R3, R5 ;  /* 0x0000000500037202 */ /* 0x000fc40000000f00 */
[C---:B------:R-:W-:Y:S01]  /*14a20*/  IMAD.WIDE.U32 R6, R29.reuse, c[0x0][0x3e8], R6 ;  /* 0x0000fa001d067a25 */ /* 0x040fe200078e0006 */
[----:B------:R1:W1:Y:S01]  /*14a30*/  LDS.128 R32, [R216+0x2080] ;  /* 0x00208000d8207984 */ /* 0x0002620000000c00 */
[----:B------:R-:W-:Y:S02]  /*14a40*/  @P5 SHF.R.U32.HI R3, RZ, c[0x0][0x4f0], R9 ;  /* 0x00013c00ff035a19 */ /* 0x000fe40000011609 */
[----:B------:R-:W-:Y:S01]  /*14a50*/  IMAD R7, R29, c[0x0][0x3ec], R7 ;  /* 0x0000fb001d077a24 */ /* 0x000fe200078e0207 */
[----:B------:R1:W1:Y:S01]  /*14a60*/  LDS.128 R36, [R216+0x2880] ;  /* 0x00288000d8247984 */ /* 0x0002620000000c00 */
[C---:B------:R-:W-:Y:S01]  /*14a70*/  IMAD R9, R2.reuse, c[0x0][0x3f4], R8 ;  /* 0x0000fd0002097a24 */ /* 0x040fe200078e0208 */
[----:B------:R-:W-:Y:S01]  /*14a80*/  SHF.R.S32.HI R8, RZ, 0x1f, R3 ;  /* 0x0000001fff087819 */ /* 0x000fe20000011403 */
[----:B------:R-:W-:Y:S01]  /*14a90*/  IMAD.WIDE.U32 R6, R2, c[0x0][0x3f0], R6 ;  /* 0x0000fc0002067a25 */ /* 0x000fe200078e0006 */
[----:B------:R1:W1:Y:S01]  /*14aa0*/  LDS.128 R28, [R216+0x1880] ;  /* 0x00188000d81c7984 */ /* 0x0002620000000c00 */
[----:B------:R-:W-:-:S02]  /*14ab0*/  IADD3 R2, -R3, RZ, RZ ;  /* 0x000000ff03027210 */ /* 0x000fc40007ffe1ff */
[----:B------:R-:W-:Y:S01]  /*14ac0*/  IMAD R8, R8, c[0x0][0x3e0], RZ ;  /* 0x0000f80008087a24 */ /* 0x000fe200078e02ff */
[----:B------:R1:W1:Y:S01]  /*14ad0*/  LDS.128 R40, [R216+0x3080] ;  /* 0x00308000d8287984 */ /* 0x0002620000000c00 */
[----:B------:R-:W-:Y:S01]  /*14ae0*/  IADD3 R7, R7, R9, RZ ;  /* 0x0000000907077210 */ /* 0x000fe20007ffe0ff */
[----:B------:R-:W-:Y:S02]  /*14af0*/  IMAD R5, R2, c[0x0][0x4e8], R5 ;  /* 0x00013a0002057a24 */ /* 0x000fe400078e0205 */
[----:B------:R1:W1:Y:S01]  /*14b00*/  LDS.128 R44, [R216+0x3880] ;  /* 0x00388000d82c7984 */ /* 0x0002620000000c00 */
        /* <DEDUP_REMOVED lines=9> */
[----:B------:R-:W-:Y:S02]  /*14ba0*/  LEA R5, R81, R48, 0x7 ;  /* 0x0000003051057211 */ /* 0x000fe400078e38ff */
[----:B------:R-:W-:Y:S01]  /*14bb0*/  LEA.HI.X R6, R2, c[0x0][0x384], R3, 0x1, P0 ;  /* 0x0000e10002067a11 */ /* 0x000fe200000f0c03 */
[----:B------:R-:W-:Y:S05]  /*14bc0*/  BRA.DIV ~URZ, `(.L_x_322) ;  /* 0x000036b27f007947 */ /* 0x000fea000b800000 */
[----:B--234-:R2:W3:Y:S02]  /*14bd0*/  SHFL.IDX PT, R8, R6, RZ, 0x181f ;  /* 0x00181fff06087589 */ /* 0x01c4e400000e0000 */
.L_x_398:
[----:B------:R-:W-:Y:S05]  /*14be0*/  BRA.DIV ~URZ, `(.L_x_323) ;  /* 0x000037027f007947 */ /* 0x000fea000b800000 */
[----:B------:R4:W2:Y:S02]  /*14bf0*/  SHFL.IDX PT, R2, R7, RZ, 0x181f ;  /* 0x00181fff07027589 */ /* 0x0008a400000e0000 */
.L_x_399:
[----:B------:R-:W-:-:S04]  /*14c00*/  ISETP.GE.AND P2, PT, R0, c[0x0][0x3c8], PT ;  /* 0x0000f20000007a0c */ /* 0x000fc80003f46270 */
[----:B------:R-:W-:-:S13]  /*14c10*/  ISETP.GE.OR P0, PT, R5, R4, P2 ;  /* 0x000000040500720c */ /* 0x000fda0001706670 */
[----:B--2---:R-:W-:-:S04]  /*14c20*/  @!P0 LEA R2, P1, R0, R2, 0x1 ;  /* 0x0000000200028211 */ /* 0x004fc800078208ff */
[----:B---3--:R-:W-:-:S05]  /*14c30*/  @!P0 LEA.HI.X R3, R0, R8, R80, 0x1, P1 ;  /* 0x0000000800038211 */ /* 0x008fca00008f0c50 */
[----:B------:R2:W-:Y:S01]  /*14c40*/  @!P0 ST.E.128 [R2.64], R16 ;  /* 0x0000001002008985 */ /* 0x0005e2000c101d08 */
[----:B------:R-:W-:Y:S05]  /*14c50*/  BRA.DIV ~URZ, `(.L_x_324) ;  /* 0x000037027f007947 */ /* 0x000fea000b800000 */
[----:B------:R3:W2:Y:S04]  /*14c60*/  SHFL.IDX PT, R8, R6, 0x1, 0x181f ;  /* 0x00381f0006087f89 */ /* 0x0006a800000e0000 */
[----:B--2---:R3:W2:Y:S02]  /*14c70*/  SHFL.IDX PT, R2, R7, 0x1, 0x181f ;  /* 0x00381f0007027f89 */ /* 0x0046a400000e0000 */
.L_x_400:
[----:B------:R-:W-:-:S04]  /*14c80*/  IADD3 R3, R5, 0x10, RZ ;  /* 0x0000001005037810 */ /* 0x000fc80007ffe0ff */
[----:B------:R-:W-:-:S13]  /*14c90*/  ISETP.GE.OR P0, PT, R3, R4, P2 ;  /* 0x000000040300720c */ /* 0x000fda0001706670 */
[----:B--2---:R-:W-:-:S04]  /*14ca0*/  @!P0 LEA R2, P1, R0, R2, 0x1 ;  /* 0x0000000200028211 */ /* 0x004fc800078208ff */
[----:B------:R-:W-:-:S05]  /*14cb0*/  @!P0 LEA.HI.X R3, R0, R8, R80, 0x1, P1 ;  /* 0x0000000800038211 */ /* 0x000fca00008f0c50 */
[----:B------:R2:W-:Y:S01]  /*14cc0*/  @!P0 ST.E.128 [R2.64], R20 ;  /* 0x0000001402008985 */ /* 0x0005e2000c101d08 */
[----:B------:R-:W-:Y:S05]  /*14cd0*/  BRA.DIV ~URZ, `(.L_x_325) ;  /* 0x000037527f007947 */ /* 0x000fea000b800000 */
[----:B------:R2:W3:Y:S02]  /*14ce0*/  SHFL.IDX PT, R8, R6, 0x2, 0x181f ;  /* 0x00581f0006087f89 */ /* 0x0004e400000e0000 */
.L_x_401:
[----:B------:R-:W-:Y:S05]  /*14cf0*/  BRA.DIV ~URZ, `(.L_x_326) ;  /* 0x000037a27f007947 */ /* 0x000fea000b800000 */
[----:B--2---:R2:W4:Y:S02]  /*14d00*/  SHFL.IDX PT, R2, R7, 0x2, 0x181f ;  /* 0x00581f0007027f89 */ /* 0x00452400000e0000 */
.L_x_402:
[----:B------:R-:W-:-:S04]  /*14d10*/  IADD3 R3, R5, 0x20, RZ ;  /* 0x0000002005037810 */ /* 0x000fc80007ffe0ff */
[----:B------:R-:W-:-:S13]  /*14d20*/  ISETP.GE.OR P0, PT, R3, R4, P2 ;  /* 0x000000040300720c */ /* 0x000fda0001706670 */
[----:B----4-:R-:W-:-:S04]  /*14d30*/  @!P0 LEA R2, P1, R0, R2, 0x1 ;  /* 0x0000000200028211 */ /* 0x010fc800078208ff */
[----:B---3--:R-:W-:-:S05]  /*14d40*/  @!P0 LEA.HI.X R3, R0, R8, R80, 0x1, P1 ;  /* 0x0000000800038211 */ /* 0x008fca00008f0c50 */
[----:B------:R3:W-:Y:S01]  /*14d50*/  @!P0 ST.E.128 [R2.64], R24 ;  /* 0x0000001802008985 */ /* 0x0007e2000c101d08 */
[----:B------:R-:W-:Y:S05]  /*14d60*/  BRA.DIV ~URZ, `(.L_x_327) ;  /* 0x000037a27f007947 */ /* 0x000fea000b800000 */
[----:B------:R4:W2:Y:S04]  /*14d70*/  SHFL.IDX PT, R8, R6, 0x3, 0x181f ;  /* 0x00781f0006087f89 */ /* 0x0008a800000e0000 */
[----:B---3--:R4:W3:Y:S02]  /*14d80*/  SHFL.IDX PT, R2, R7, 0x3, 0x181f ;  /* 0x00781f0007027f89 */ /* 0x0088e400000e0000 */
.L_x_403:
[----:B------:R-:W-:-:S04]  /*14d90*/  IADD3 R3, R5, 0x30, RZ ;  /* 0x0000003005037810 */ /* 0x000fc80007ffe0ff */
[----:B------:R-:W-:-:S13]  /*14da0*/  ISETP.GE.OR P0, PT, R3, R4, P2 ;  /* 0x000000040300720c */ /* 0x000fda0001706670 */
[----:B---3--:R-:W-:-:S04]  /*14db0*/  @!P0 LEA R2, P1, R0, R2, 0x1 ;  /* 0x0000000200028211 */ /* 0x008fc800078208ff */
[----:B--2---:R-:W-:-:S05]  /*14dc0*/  @!P0 LEA.HI.X R3, R0, R8, R80, 0x1, P1 ;  /* 0x0000000800038211 */ /* 0x004fca00008f0c50 */
[----:B-1----:R1:W-:Y:S01]  /*14dd0*/  @!P0 ST.E.128 [R2.64], R28 ;  /* 0x0000001c02008985 */ /* 0x0023e2000c101d08 */
[----:B------:R-:W-:Y:S05]  /*14de0*/  BRA.DIV ~URZ, `(.L_x_328) ;  /* 0x000037f27f007947 */ /* 0x000fea000b800000 */
[----:B------:R2:W3:Y:S02]  /*14df0*/  SHFL.IDX PT, R8, R6, 0x4, 0x181f ;  /* 0x00981f0006087f89 */ /* 0x0004e400000e0000 */
.L_x_404:
[----:B------:R-:W-:Y:S05]  /*14e00*/  BRA.DIV ~URZ, `(.L_x_329) ;  /* 0x000038427f007947 */ /* 0x000fea000b800000 */
[----:B-1----:R1:W2:Y:S02]  /*14e10*/  SHFL.IDX PT, R2, R7, 0x4, 0x181f ;  /* 0x00981f0007027f89 */ /* 0x0022a400000e0000 */
.L_x_405:
[----:B------:R-:W-:-:S04]  /*14e20*/  IADD3 R3, R5, 0x40, RZ ;  /* 0x0000004005037810 */ /* 0x000fc80007ffe0ff */
[----:B------:R-:W-:-:S13]  /*14e30*/  ISETP.GE.OR P0, PT, R3, R4, P2 ;  /* 0x000000040300720c */ /* 0x000fda0001706670 */
[----:B--2---:R-:W-:-:S04]  /*14e40*/  @!P0 LEA R2, P1, R0, R2, 0x1 ;  /* 0x0000000200028211 */ /* 0x004fc800078208ff */
[----:B---3--:R-:W-:-:S05]  /*14e50*/  @!P0 LEA.HI.X R3, R0, R8, R80, 0x1, P1 ;  /* 0x0000000800038211 */ /* 0x008fca00008f0c50 */
[----:B------:R2:W-:Y:S01]  /*14e60*/  @!P0 ST.E.128 [R2.64], R32 ;  /* 0x0000002002008985 */ /* 0x0005e2000c101d08 */
[----:B------:R-:W-:Y:S05]  /*14e70*/  BRA.DIV ~URZ, `(.L_x_330) ;  /* 0x000038427f007947 */ /* 0x000fea000b800000 */
[----:B------:R3:W1:Y:S04]  /*14e80*/  SHFL.IDX PT, R8, R6, 0x5, 0x181f ;  /* 0x00b81f0006087f89 */ /* 0x00066800000e0000 */
[----:B--2---:R3:W2:Y:S02]  /*14e90*/  SHFL.IDX PT, R2, R7, 0x5, 0x181f ;  /* 0x00b81f0007027f89 */ /* 0x0046a400000e0000 */
.L_x_406:
[----:B------:R-:W-:-:S04]  /*14ea0*/  IADD3 R3, R5, 0x50, RZ ;  /* 0x0000005005037810 */ /* 0x000fc80007ffe0ff */
[----:B------:R-:W-:-:S13]  /*14eb0*/  ISETP.GE.OR P0, PT, R3, R4, P2 ;  /* 0x000000040300720c */ /* 0x000fda0001706670 */
[----:B--2---:R-:W-:-:S04]  /*14ec0*/  @!P0 LEA R2, P1, R0, R2, 0x1 ;  /* 0x0000000200028211 */ /* 0x004fc800078208ff */
[----:B-1----:R-:W-:-:S05]  /*14ed0*/  @!P0 LEA.HI.X R3, R0, R8, R80, 0x1, P1 ;  /* 0x0000000800038211 */ /* 0x002fca00008f0c50 */
[----:B------:R1:W-:Y:S01]  /*14ee0*/  @!P0 ST.E.128 [R2.64], R36 ;  /* 0x0000002402008985 */ /* 0x0003e2000c101d08 */
[----:B------:R-:W-:Y:S05]  /*14ef0*/  BRA.DIV ~URZ, `(.L_x_331) ;  /* 0x000038927f007947 */ /* 0x000fea000b800000 */
[----:B------:R2:W1:Y:S02]  /*14f00*/  SHFL.IDX PT, R8, R6, 0x6, 0x181f ;  /* 0x00d81f0006087f89 */ /* 0x00046400000e0000 */
.L_x_407:
[----:B------:R-:W-:Y:S05]  /*14f10*/  BRA.DIV ~URZ, `(.L_x_332) ;  /* 0x000038e27f007947 */ /* 0x000fea000b800000 */
[----:B-1----:R1:W2:Y:S02]  /*14f20*/  SHFL.IDX PT, R2, R7, 0x6, 0x181f ;  /* 0x00d81f0007027f89 */ /* 0x0022a400000e0000 */
.L_x_408:
[----:B------:R-:W-:-:S04]  /*14f30*/  IADD3 R3, R5, 0x60, RZ ;  /* 0x0000006005037810 */ /* 0x000fc80007ffe0ff */
[----:B------:R-:W-:-:S13]  /*14f40*/  ISETP.GE.OR P0, PT, R3, R4, P2 ;  /* 0x000000040300720c */ /* 0x000fda0001706670 */
[----:B--2---:R-:W-:-:S04]  /*14f50*/  @!P0 LEA R2, P1, R0, R2, 0x1 ;  /* 0x0000000200028211 */ /* 0x004fc800078208ff */
[----:B------:R-:W-:-:S05]  /*14f60*/  @!P0 LEA.HI.X R3, R0, R8, R80, 0x1, P1 ;  /* 0x0000000800038211 */ /* 0x000fca00008f0c50 */
[----:B------:R2:W-:Y:S01]  /*14f70*/  @!P0 ST.E.128 [R2.64], R40 ;  /* 0x0000002802008985 */ /* 0x0005e2000c101d08 */
[----:B------:R-:W-:Y:S05]  /*14f80*/  BRA.DIV ~URZ, `(.L_x_333) ;  /* 0x000038e27f007947 */ /* 0x000fea000b800000 */
[----:B---34-:R-:W3:Y:S04]  /*14f90*/  SHFL.IDX PT, R6, R6, 0x7, 0x181f ;  /* 0x00f81f0006067f89 */ /* 0x018ee800000e0000 */
[----:B--2---:R2:W4:Y:S02]  /*14fa0*/  SHFL.IDX PT, R3, R7, 0x7, 0x181f ;  /* 0x00f81f0007037f89 */ /* 0x00452400000e0000 */
.L_x_409:
[----:B------:R-:W-:-:S04]  /*14fb0*/  IADD3 R2, R5, 0x70, RZ ;  /* 0x0000007005027810 */ /* 0x000fc80007ffe0ff */
[----:B------:R-:W-:-:S13]  /*14fc0*/  ISETP.GE.OR P0, PT, R2, R4, P2 ;  /* 0x000000040200720c */ /* 0x000fda0001706670 */
[----:B------:R-:W-:Y:S05]  /*14fd0*/  @P0 BRA `(.L_x_334) ;  /* 0x000018c000000947 */ /* 0x000fea0003800000 */
[----:B----4-:R-:W-:-:S04]  /*14fe0*/  LEA R2, P0, R0, R3, 0x1 ;  /* 0x0000000300027211 */ /* 0x010fc800078008ff */
[----:B---3--:R-:W-:-:S05]  /*14ff0*/  LEA.HI.X R3, R0, R6, R80, 0x1, P0 ;  /* 0x0000000600037211 */ /* 0x008fca00000f0c50 */
[----:B------:R3:W-:Y:S01]  /*15000*/  ST.E.128 [R2.64], R44 ;  /* 0x0000002c02007985 */ /* 0x0007e2000c101d08 */
[----:B------:R-:W-:Y:S05]  /*15010*/  BRA `(.L_x_334) ;  /* 0x0000188000007947 */ /* 0x000fea0003800000 */
.L_x_321:
        /* <DEDUP_REMOVED lines=34> */
.L_x_410:
[----:B------:R-:W-:Y:S05]  /*15240*/  BRA.DIV ~URZ, `(.L_x_336) ;  /* 0x000037627f007947 */ /* 0x000fea000b800000 */
[----:B------:R3:W4:Y:S02]  /*15250*/  SHFL.IDX PT, R2, R21, RZ, 0x1c1f ;  /* 0x001c1fff15027589 */ /* 0x00072400000e0000 */
.L_x_411:
[----:B------:R-:W-:Y:S01]  /*15260*/  LOP3.LUT R0, R27, 0x7ffffffc, RZ, 0xc0, !PT ;  /* 0x7ffffffc1b007812 */ /* 0x000fe200078ec0ff */
[----:B------:R-:W-:Y:S04]  /*15270*/  BSSY B0, `(.L_x_337) ;  /* 0x0000032000007945 */ /* 0x000fe80003800000 */
[----:B------:R-:W-:-:S04]  /*15280*/  IMAD.IADD R0, R19, 0x1, -R0 ;  /* 0x0000000113007824 */ /* 0x000fc800078e0a00 */
[----:B------:R-:W-:-:S05]  /*15290*/  IMAD.SHL.U32 R0, R0, 0x2, RZ ;  /* 0x0000000200007824 */ /* 0x000fca00078e00ff */
[C---:B------:R-:W-:Y:S02]  /*152a0*/  IADD3 R10, R0.reuse, 0x8, RZ ;  /* 0x00000008000a7810 */ /* 0x040fe40007ffe0ff */
[C---:B------:R-:W-:Y:S02]  /*152b0*/  IADD3 R9, R0.reuse, 0x10, RZ ;  /* 0x0000001000097810 */ /* 0x040fe40007ffe0ff */
[C---:B------:R-:W-:Y:S02]  /*152c0*/  IADD3 R8, R0.reuse, 0x20, RZ ;  /* 0x0000002000087810 */ /* 0x040fe40007ffe0ff */
[C---:B------:R-:W-:Y:S02]  /*152d0*/  IADD3 R7, R0.reuse, 0x28, RZ ;  /* 0x0000002800077810 */ /* 0x040fe40007ffe0ff */
[C---:B------:R-:W-:Y:S02]  /*152e0*/  IADD3 R6, R0.reuse, 0x30, RZ ;  /* 0x0000003000067810 */ /* 0x040fe40007ffe0ff */
[----:B------:R-:W-:-:S02]  /*152f0*/  IADD3 R5, R0, 0x38, RZ ;  /* 0x0000003800057810 */ /* 0x000fc40007ffe0ff */
[----:B------:R-:W-:Y:S02]  /*15300*/  IADD3 R4, R0, 0x18, RZ ;  /* 0x0000001800047810 */ /* 0x000fe40007ffe0ff */
[----:B------:R-:W-:Y:S02]  /*15310*/  SHF.R.S32.HI R24, RZ, 0x1f, R9 ;  /* 0x0000001fff187819 */ /* 0x000fe40000011409 */
[----:B------:R-:W-:Y:S02]  /*15320*/  SHF.R.S32.HI R22, RZ, 0x1f, R10 ;  /* 0x0000001fff167819 */ /* 0x000fe4000001140a */
[----:B------:R-:W-:Y:S02]  /*15330*/  SHF.R.S32.HI R26, RZ, 0x1f, R7 ;  /* 0x0000001fff1a7819 */ /* 0x000fe40000011407 */
[----:B------:R-:W-:Y:S02]  /*15340*/  SHF.R.S32.HI R27, RZ, 0x1f, R6 ;  /* 0x0000001fff1b7819 */ /* 0x000fe40000011406 */
[----:B------:R-:W-:-:S02]  /*15350*/  SHF.R.S32.HI R25, RZ, 0x1f, R8 ;  /* 0x0000001fff197819 */ /* 0x000fc40000011408 */
[----:B------:R-:W-:Y:S02]  /*15360*/  SHF.R.S32.HI R23, RZ, 0x1f, R4 ;  /* 0x0000001fff177819 */ /* 0x000fe40000011404 */
[----:B------:R-:W-:Y:S01]  /*15370*/  SHF.R.S32.HI R28, RZ, 0x1f, R5 ;  /* 0x0000001fff1c7819 */ /* 0x000fe20000011405 */
[----:B------:R-:W-:Y:S05]  /*15380*/  @P0 BRA `(.L_x_338) ;  /* 0x0000020000000947 */ /* 0x000fea0003800000 */
[----:B------:R-:W-:Y:S02]  /*15390*/  ISETP.GE.AND P0, PT, R0, c[0x0][0x3c8], PT ;  /* 0x0000f20000007a0c */ /* 0x000fe40003f06270 */
[----:B------:R-:W-:Y:S02]  /*153a0*/  ISETP.GE.AND P1, PT, R10, c[0x0][0x3c8], PT ;  /* 0x0000f2000a007a0c */ /* 0x000fe40003f26270 */
[----:B------:R-:W-:Y:S02]  /*153b0*/  ISETP.GE.AND P2, PT, R9, c[0x0][0x3c8], PT ;  /* 0x0000f20009007a0c */ /* 0x000fe40003f46270 */
[----:B------:R-:W-:Y:S02]  /*153c0*/  ISETP.GE.AND P5, PT, R4, c[0x0][0x3c8], PT ;  /* 0x0000f20004007a0c */ /* 0x000fe40003fa6270 */
[----:B------:R-:W-:-:S05]  /*153d0*/  ISETP.GE.AND P4, PT, R8, c[0x0][0x3c8], PT ;  /* 0x0000f20008007a0c */ /* 0x000fca0003f86270 */
[----:B--2---:R-:W-:Y:S02]  /*153e0*/  @!P0 IMAD.MOV.U32 R3, RZ, RZ, R13 ;  /* 0x000000ffff038224 */ /* 0x004fe400078e000d */
[-C--:B----4-:R-:W-:Y:S02]  /*153f0*/  @!P1 LEA R14, P3, R10, R2.reuse, 0x2 ;  /* 0x000000020a0e9211 */ /* 0x090fe400078610ff */
[----:B------:R-:W-:Y:S02]  /*15400*/  @!P0 IMAD.WIDE R16, R0, 0x4, R2 ;  /* 0x0000000400108825 */ /* 0x000fe400078e0202 */
[----:B------:R-:W-:Y:S02]  /*15410*/  @!P1 LEA.HI.X R15, R10, R13, R22, 0x2, P3 ;  /* 0x0000000d0a0f9211 */ /* 0x000fe400018f1416 */
[----:B------:R-:W-:Y:S01]  /*15420*/  ISETP.GE.AND P3, PT, R7, c[0x0][0x3c8], PT ;  /* 0x0000f20007007a0c */ /* 0x000fe20003f66270 */
[----:B------:R2:W-:Y:S01]  /*15430*/  @!P0 ST.E.64 [R16.64], R76 ;  /* 0x0000004c10008985 */ /* 0x0005e2000c101b08 */
[----:B------:R-:W-:-:S03]  /*15440*/  @!P2 LEA R18, P0, R9, R2, 0x2 ;  /* 0x000000020912a211 */ /* 0x000fc600078010ff */
[----:B------:R4:W-:Y:S01]  /*15450*/  @!P1 ST.E.64 [R14.64], R78 ;  /* 0x0000004e0e009985 */ /* 0x0009e2000c101b08 */
[----:B------:R-:W-:Y:S02]  /*15460*/  @!P2 LEA.HI.X R19, R9, R13, R24, 0x2, P0 ;  /* 0x0000000d0913a211 */ /* 0x000fe400000f1418 */
[----:B------:R-:W-:-:S03]  /*15470*/  ISETP.GE.AND P1, PT, R5, c[0x0][0x3c8], PT ;  /* 0x0000f20005007a0c */ /* 0x000fc60003f26270 */
[----:B------:R-:W-:Y:S01]  /*15480*/  @!P2 ST.E.64 [R18.64], R84 ;  /* 0x000000541200a985 */ /* 0x000fe2000c101b08 */
[----:B------:R-:W-:Y:S02]  /*15490*/  ISETP.GE.AND P2, PT, R6, c[0x0][0x3c8], PT ;  /* 0x0000f20006007a0c */ /* 0x000fe40003f46270 */
[----:B--2---:R-:W-:-:S04]  /*154a0*/  @!P5 LEA R16, P0, R4, R2, 0x2 ;  /* 0x000000020410d211 */ /* 0x004fc800078010ff */
[----:B------:R-:W-:Y:S02]  /*154b0*/  @!P5 LEA.HI.X R17, R4, R13, R23, 0x2, P0 ;  /* 0x0000000d0411d211 */ /* 0x000fe400000f1417 */
[----:B----4-:R-:W-:-:S03]  /*154c0*/  @!P4 LEA R14, P0, R8, R2, 0x2 ;  /* 0x00000002080ec211 */ /* 0x010fc600078010ff */
[----:B------:R2:W-:Y:S01]  /*154d0*/  @!P5 ST.E.64 [R16.64], R86 ;  /* 0x000000561000d985 */ /* 0x0005e2000c101b08 */
[----:B------:R-:W-:-:S05]  /*154e0*/  @!P4 LEA.HI.X R15, R8, R13, R25, 0x2, P0 ;  /* 0x0000000d080fc211 */ /* 0x000fca00000f1419 */
        /* <DEDUP_REMOVED lines=10> */
.L_x_338:
[----:B------:R-:W-:Y:S05]  /*15590*/  BSYNC B0 ;  /* 0x0000000000007941 */ /* 0x000fea0003800000 */
.L_x_337:
[----:B------:R-:W-:Y:S05]  /*155a0*/  BRA.DIV ~URZ, `(.L_x_339) ;  /* 0x000034727f007947 */ /* 0x000fea000b800000 */
[----:B--2---:R2:W1:Y:S04]  /*155b0*/  SHFL.IDX PT, R13, R20, 0x1, 0x1c1f ;  /* 0x003c1f00140d7f89 */ /* 0x00446800000e0000 */
[----:B----4-:R2:W4:Y:S02]  /*155c0*/  SHFL.IDX PT, R2, R21, 0x1, 0x1c1f ;  /* 0x003c1f0015027f89 */ /* 0x01052400000e0000 */
.L_x_412:
[----:B------:R-:W-:Y:S01]  /*155d0*/  BSSY B0, `(.L_x_340) ;  /* 0x0000022000007945 */ /* 0x000fe20003800000 */
[----:B------:R-:W-:Y:S05]  /*155e0*/  @P6 BRA `(.L_x_341) ;  /* 0x0000020000006947 */ /* 0x000fea0003800000 */
[----:B------:R-:W-:Y:S02]  /*155f0*/  ISETP.GE.AND P1, PT, R0, c[0x0][0x3c8], PT ;  /* 0x0000f20000007a0c */ /* 0x000fe40003f26270 */
[----:B------:R-:W-:Y:S02]  /*15600*/  ISETP.GE.AND P0, PT, R10, c[0x0][0x3c8], PT ;  /* 0x0000f2000a007a0c */ /* 0x000fe40003f06270 */
[----:B------:R-:W-:Y:S02]  /*15610*/  ISETP.GE.AND P2, PT, R9, c[0x0][0x3c8], PT ;  /* 0x0000f20009007a0c */ /* 0x000fe40003f46270 */
[----:B------:R-:W-:-:S02]  /*15620*/  ISETP.GE.AND P4, PT, R4, c[0x0][0x3c8], PT ;  /* 0x0000f20004007a0c */ /* 0x000fc40003f86270 */
[----:B------:R-:W-:-:S05]  /*15630*/  ISETP.GE.AND P5, PT, R8, c[0x0][0x3c8], PT ;  /* 0x0000f20008007a0c */ /* 0x000fca0003fa6270 */
[----:B-1----:R-:W-:Y:S02]  /*15640*/  @!P1 IMAD.MOV.U32 R3, RZ, RZ, R13 ;  /* 0x000000ffff039224 */ /* 0x002fe400078e000d */
[-C--:B----4-:R-:W-:Y:S02]  /*15650*/  @!P0 LEA R14, P3, R10, R2.reuse, 0x2 ;  /* 0x000000020a0e8211 */ /* 0x090fe400078610ff */
[----:B------:R-:W-:Y:S02]  /*15660*/  @!P1 IMAD.WIDE R16, R0, 0x4, R2 ;  /* 0x0000000400109825 */ /* 0x000fe400078e0202 */
[----:B------:R-:W-:Y:S02]  /*15670*/  @!P0 LEA.HI.X R15, R10, R13, R22, 0x2, P3 ;  /* 0x0000000d0a0f8211 */ /* 0x000fe400018f1416 */
[----:B------:R-:W-:Y:S01]  /*15680*/  ISETP.GE.AND P3, PT, R7, c[0x0][0x3c8], PT ;  /* 0x0000f20007007a0c */ /* 0x000fe20003f66270 */
[----:B------:R1:W-:Y:S04]  /*15690*/  @!P1 ST.E.64 [R16.64], R104 ;  /* 0x0000006810009985 */ /* 0x0003e8000c101b08 */
[----:B------:R4:W-:Y:S01]  /*156a0*/  @!P0 ST.E.64 [R14.64], R102 ;  /* 0x000000660e008985 */ /* 0x0009e2000c101b08 */
[----:B-1----:R-:W-:-:S04]  /*156b0*/  @!P2 LEA R16, P1, R9, R2, 0x2 ;  /* 0x000000020910a211 */ /* 0x002fc800078210ff */
[-C--:B------:R-:W-:Y:S02]  /*156c0*/  @!P2 LEA.HI.X R17, R9, R13.reuse, R24, 0x2, P1 ;  /* 0x0000000d0911a211 */ /* 0x080fe400008f1418 */
[-C--:B----4-:R-:W-:Y:S02]  /*156d0*/  @!P4 LEA R14, P0, R4, R2.reuse, 0x2 ;  /* 0x00000002040ec211 */ /* 0x090fe400078010ff */
[----:B------:R-:W-:Y:S01]  /*156e0*/  ISETP.GE.AND P1, PT, R5, c[0x0][0x3c8], PT ;  /* 0x0000f20005007a0c */ /* 0x000fe20003f26270 */
[----:B------:R1:W-:Y:S01]  /*156f0*/  @!P2 ST.E.64 [R16.64], R106 ;  /* 0x0000006a1000a985 */ /* 0x0003e2000c101b08 */
[----:B------:R-:W-:Y:S02]  /*15700*/  ISETP.GE.AND P2, PT, R6, c[0x0][0x3c8], PT ;  /* 0x0000f20006007a0c */ /* 0x000fe40003f46270 */
[----:B------:R-:W-:Y:S02]  /*15710*/  @!P4 LEA.HI.X R15, R4, R13, R23, 0x2, P0 ;  /* 0x0000000d040fc211 */ /* 0x000fe400000f1417 */
[----:B------:R-:W-:-:S03]  /*15720*/  @!P5 LEA R18, P0, R8, R2, 0x2 ;  /* 0x000000020812d211 */ /* 0x000fc600078010ff */
[----:B------:R4:W-:Y:S01]  /*15730*/  @!P4 ST.E.64 [R14.64], R118 ;  /* 0x000000760e00c985 */ /* 0x0009e2000c101b08 */
        /* <DEDUP_REMOVED lines=11> */
.L_x_341:
[----:B------:R-:W-:Y:S05]  /*157f0*/  BSYNC B0 ;  /* 0x0000000000007941 */ /* 0x000fea0003800000 */
.L_x_340:
[----:B------:R-:W-:Y:S05]  /*15800*/  BRA.DIV ~URZ, `(.L_x_342) ;  /* 0x000032e27f007947 */ /* 0x000fea000b800000 */
[----:B-1----:R1:W2:Y:S02]  /*15810*/  SHFL.IDX PT, R13, R20, 0x2, 0x1c1f ;  /* 0x005c1f00140d7f89 */ /* 0x0022a400000e0000 */
.L_x_413:
[----:B------:R-:W-:Y:S05]  /*15820*/  BRA.DIV ~URZ, `(.L_x_343) ;  /* 0x000033327f007947 */ /* 0x000fea000b800000 */
[----:B--2-4-:R2:W4:Y:S02]  /*15830*/  SHFL.IDX PT, R2, R21, 0x2, 0x1c1f ;  /* 0x005c1f0015027f89 */ /* 0x01452400000e0000 */
.L_x_414:
[----:B------:R-:W5:Y:S01]  /*15840*/  LDL R3, [R1+0x44] ;  /* 0x0000440001037983 */ /* 0x000f620000100800 */
[----:B------:R-:W-:Y:S01]  /*15850*/  BSSY B0, `(.L_x_344) ;  /* 0x0000023000007945 */ /* 0x000fe20003800000 */
[----:B-----5:R-:W-:-:S13]  /*15860*/  LOP3.LUT P0, RZ, R3, 0x1, RZ, 0xc0, !PT ;  /* 0x0000000103ff7812 */ /* 0x020fda000780c0ff */
[----:B------:R-:W-:Y:S05]  /*15870*/  @P0 BRA `(.L_x_345) ;  /* 0x0000020000000947 */ /* 0x000fea0003800000 */
[----:B------:R-:W-:Y:S02]  /*15880*/  ISETP.GE.AND P1, PT, R0, c[0x0][0x3c8], PT ;  /* 0x0000f20000007a0c */ /* 0x000fe40003f26270 */
[----:B------:R-:W-:Y:S02]  /*15890*/  ISETP.GE.AND P0, PT, R10, c[0x0][0x3c8], PT ;  /* 0x0000f2000a007a0c */ /* 0x000fe40003f06270 */
[----:B------:R-:W-:Y:S02]  /*158a0*/  ISETP.GE.AND P4, PT, R9, c[0x0][0x3c8], PT ;  /* 0x0000f20009007a0c */ /* 0x000fe40003f86270 */
[----:B------:R-:W-:Y:S02]  /*158b0*/  ISETP.GE.AND P5, PT, R4, c[0x0][0x3c8], PT ;  /* 0x0000f20004007a0c */ /* 0x000fe40003fa6270 */
[----:B------:R-:W-:-:S05]  /*158c0*/  ISETP.GE.AND P3, PT, R8, c[0x0][0x3c8], PT ;  /* 0x0000f20008007a0c */ /* 0x000fca0003f66270 */
[----:B------:R-:W-:Y:S02]  /*158d0*/  @!P1 IMAD.MOV.U32 R3, RZ, RZ, R13 ;  /* 0x000000ffff039224 */ /* 0x000fe400078e000d */
[-C--:B----4-:R-:W-:Y:S02]  /*158e0*/  @!P0 LEA R14, P2, R10, R2.reuse, 0x2 ;  /* 0x000000020a0e8211 */ /* 0x090fe400078410ff */
[----:B------:R-:W-:Y:S01]  /*158f0*/  @!P1 IMAD.WIDE R18, R0, 0x4, R2 ;  /* 0x0000000400129825 */ /* 0x000fe200078e0202 */
[----:B------:R-:W-:Y:S02]  /*15900*/  @!P4 LEA R16, P6, R9, R2, 0x2 ;  /* 0x000000020910c211 */ /* 0x000fe400078c10ff */
[----:B------:R-:W-:Y:S02]  /*15910*/  @!P0 LEA.HI.X R15, R10, R13, R22, 0x2, P2 ;  /* 0x0000000d0a0f8211 */ /* 0x000fe400010f1416 */
[----:B------:R-:W-:Y:S01]  /*15920*/  ISETP.GE.AND P2, PT, R7, c[0x0][0x3c8], PT ;  /* 0x0000f20007007a0c */ /* 0x000fe20003f46270 */
[----:B------:R-:W-:Y:S01]  /*15930*/  @!P1 ST.E.64 [R18.64], R54 ;  /* 0x0000003612009985 */ /* 0x000fe2000c101b08 */
[----:B------:R-:W-:-:S02]  /*15940*/  ISETP.GE.AND P1, PT, R6, c[0x0][0x3c8], PT ;  /* 0x0000f20006007a0c */ /* 0x000fc40003f26270 */
[----:B------:R-:W-:Y:S01]  /*15950*/  @!P4 LEA.HI.X R17, R9, R13, R24, 0x2, P6 ;  /* 0x0000000d0911c211 */ /* 0x000fe200030f1418 */
[----:B------:R4:W-:Y:S01]  /*15960*/  @!P0 ST.E.64 [R14.64], R42 ;  /* 0x0000002a0e008985 */ /* 0x0009e2000c101b08 */
[----:B------:R-:W-:-:S03]  /*15970*/  ISETP.GE.AND P0, PT, R5, c[0x0][0x3c8], PT ;  /* 0x0000f20005007a0c */ /* 0x000fc60003f06270 */
[----:B------:R5:W-:Y:S01]  /*15980*/  @!P4 ST.E.64 [R16.64], R44 ;  /* 0x0000002c1000c985 */ /* 0x000be2000c101b08 */
[----:B----4-:R-:W-:-:S04]  /*15990*/  @!P5 LEA R14, P6, R4, R2, 0x2 ;  /* 0x00000002040ed211 */ /* 0x010fc800078c10ff */
[-C--:B------:R-:W-:Y:S02]  /*159a0*/  @!P5 LEA.HI.X R15, R4, R13.reuse, R23, 0x2, P6 ;  /* 0x0000000d040fd211 */ /* 0x080fe400030f1417 */
[CC--:B-----5:R-:W-:Y:S02]  /*159b0*/  @!P2 LEA R16, P4, R7.reuse, R2.reuse, 0x2 ;  /* 0x000000020710a211 */ /* 0x0e0fe400078810ff */
[C---:B------:R-:W-:Y:S01]  /*159c0*/  @!P3 LEA R18, P6, R8.reuse, R2, 0x2 ;  /* 0x000000020812b211 */ /* 0x040fe200078c10ff */
[----:B------:R4:W-:Y:S01]  /*159d0*/  @!P5 ST.E.64 [R14.64], R46 ;  /* 0x0000002e0e00d985 */ /* 0x0009e2000c101b08 */
[-C--:B------:R-:W-:Y:S02]  /*159e0*/  @!P2 LEA.HI.X R17, R7, R13.reuse, R26, 0x2, P4 ;  /* 0x0000000d0711a211 */ /* 0x080fe400020f141a */
[----:B------:R-:W-:-:S05]  /*159f0*/  @!P3 LEA.HI.X R19, R8, R13, R25, 0x2, P6 ;  /* 0x0000000d0813b211 */ /* 0x000fca00030f1419 */
[----:B------:R1:W-:Y:S04]  /*15a00*/  @!P3 ST.E.64 [R18.64], R60 ;  /* 0x0000003c1200b985 */ /* 0x0003e8000c101b08 */
[----:B------:R1:W-:Y:S01]  /*15a10*/  @!P2 ST.E.64 [R16.64], R56 ;  /* 0x000000381000a985 */ /* 0x0003e2000c101b08 */
[CC--:B----4-:R-:W-:Y:S02]  /*15a20*/  @!P1 LEA R14, P5, R6.reuse, R2.reuse, 0x2 ;  /* 0x00000002060e9211 */ /* 0x0d0fe400078a10ff */
[C---:B------:R-:W-:Y:S02]  /*15a30*/  @!P0 LEA R2, P4, R5.reuse, R2, 0x2 ;  /* 0x0000000205028211 */ /* 0x040fe400078810ff */
[-C--:B------:R-:W-:Y:S02]  /*15a40*/  @!P1 LEA.HI.X R15, R6, R13.reuse, R27, 0x2, P5 ;  /* 0x0000000d060f9211 */ /* 0x080fe400028f141b */
[----:B------:R-:W-:-:S03]  /*15a50*/  @!P0 LEA.HI.X R3, R5, R13, R28, 0x2, P4 ;  /* 0x0000000d05038211 */ /* 0x000fc600020f141c */
[----:B------:R1:W-:Y:S04]  /*15a60*/  @!P1 ST.E.64 [R14.64], R50 ;  /* 0x000000320e009985 */ /* 0x0003e8000c101b08 */
[----:B------:R1:W-:Y:S02]  /*15a70*/  @!P0 ST.E.64 [R2.64], R36 ;  /* 0x0000002402008985 */ /* 0x0003e4000c101b08 */
.L_x_345:
[----:B------:R-:W-:Y:S05]  /*15a80*/  BSYNC B0 ;  /* 0x0000000000007941 */ /* 0x000fea0003800000 */
.L_x_344:
[----:B------:R-:W-:Y:S05]  /*15a90*/  BRA.DIV ~URZ, `(.L_x_346) ;  /* 0x000031327f007947 */ /* 0x000fea000b800000 */
[----:B------:R1:W2:Y:S04]  /*15aa0*/  SHFL.IDX PT, R13, R20, 0x3, 0x1c1f ;  /* 0x007c1f00140d7f89 */ /* 0x0002a800000e0000 */
[----:B-1--4-:R1:W4:Y:S02]  /*15ab0*/  SHFL.IDX PT, R2, R21, 0x3, 0x1c1f ;  /* 0x007c1f0015027f89 */ /* 0x01232400000e0000 */
.L_x_415:
[----:B------:R-:W5:Y:S02]  /*15ac0*/  LDL R3, [R1+0x44] ;  /* 0x0000440001037983 */ /* 0x000f640000100800 */
[----:B-----5:R-:W-:-:S13]  /*15ad0*/  LOP3.LUT P0, RZ, R3, 0x2, RZ, 0xc0, !PT ;  /* 0x0000000203ff7812 */ /* 0x020fda000780c0ff */
[----:B------:R-:W-:Y:S05]  /*15ae0*/  @P0 BRA `(.L_x_334) ;  /* 0x00000db000000947 */ /* 0x000fea0003800000 */
[----:B------:R-:W-:Y:S02]  /*15af0*/  ISETP.GE.AND P4, PT, R9, c[0x0][0x3c8], PT ;  /* 0x0000f20009007a0c */ /* 0x000fe40003f86270 */
[----:B------:R-:W-:Y:S02]  /*15b00*/  ISETP.GE.AND P0, PT, R0, c[0x0][0x3c8], PT ;  /* 0x0000f20000007a0c */ /* 0x000fe40003f06270 */
[----:B------:R-:W-:Y:S02]  /*15b10*/  ISETP.GE.AND P5, PT, R10, c[0x0][0x3c8], PT ;  /* 0x0000f2000a007a0c */ /* 0x000fe40003fa6270 */
[----:B------:R-:W-:Y:S02]  /*15b20*/  ISETP.GE.AND P3, PT, R4, c[0x0][0x3c8], PT ;  /* 0x0000f20004007a0c */ /* 0x000fe40003f66270 */
[----:B------:R-:W-:Y:S02]  /*15b30*/  ISETP.GE.AND P2, PT, R8, c[0x0][0x3c8], PT ;  /* 0x0000f20008007a0c */ /* 0x000fe40003f46270 */
[----:B------:R-:W-:-:S03]  /*15b40*/  ISETP.GE.AND P1, PT, R7, c[0x0][0x3c8], PT ;  /* 0x0000f20007007a0c */ /* 0x000fc60003f26270 */
[----:B----4-:R-:W-:Y:S02]  /*15b50*/  @!P4 LEA R18, P6, R9, R2, 0x2 ;  /* 0x000000020912c211 */ /* 0x010fe400078c10ff */
[----:B--2---:R-:W-:-:S04]  /*15b60*/  @!P0 IMAD.MOV.U32 R3, RZ, RZ, R13 ;  /* 0x000000ffff038224 */ /* 0x004fc800078e000d */
[----:B------:R-:W-:-:S05]  /*15b70*/  @!P0 IMAD.WIDE R14, R0, 0x4, R2 ;  /* 0x00000004000e8825 */ /* 0x000fca00078e0202 */
[----:B------:R2:W-:Y:S01]  /*15b80*/  @!P0 ST.E.64 [R14.64], R40 ;  /* 0x000000280e008985 */ /* 0x0005e2000c101b08 */
[CC--:B------:R-:W-:Y:S02]  /*15b90*/  @!P5 LEA R20, P0, R10.reuse, R2.reuse, 0x2 ;  /* 0x000000020a14d211 */ /* 0x0c0fe400078010ff */
[----:B------:R-:W-:Y:S02]  /*15ba0*/  P2R R0, PR, RZ, 0x40 ;  /* 0x00000040ff007803 */ /* 0x000fe40000000000 */
[-C--:B-1-3--:R-:W-:Y:S02]  /*15bb0*/  @!P5 LEA.HI.X R21, R10, R13.reuse, R22, 0x2, P0 ;  /* 0x0000000d0a15d211 */ /* 0x08afe400000f1416 */
[----:B------:R-:W-:Y:S02]  /*15bc0*/  ISETP.NE.AND P0, PT, R0, RZ, PT ;  /* 0x000000ff0000720c */ /* 0x000fe40003f05270 */
[----:B------:R-:W-:Y:S01]  /*15bd0*/  @!P3 LEA R16, P6, R4, R2, 0x2 ;  /* 0x000000020410b211 */ /* 0x000fe200078c10ff */
[----:B------:R1:W-:Y:S01]  /*15be0*/  @!P5 ST.E.64 [R20.64], R70 ;  /* 0x000000461400d985 */ /* 0x0003e2000c101b08 */
[----:B------:R-:W-:-:S02]  /*15bf0*/  @!P4 LEA.HI.X R19, R9, R13, R24, 0x2, P0 ;  /* 0x0000000d0913c211 */ /* 0x000fc400000f1418 */
[----:B------:R-:W-:Y:S02]  /*15c00*/  ISETP.GE.AND P0, PT, R6, c[0x0][0x3c8], PT ;  /* 0x0000f20006007a0c */ /* 0x000fe40003f06270 */
[----:B------:R-:W-:Y:S01]  /*15c10*/  @!P3 LEA.HI.X R17, R4, R13, R23, 0x2, P6 ;  /* 0x0000000d0411b211 */ /* 0x000fe200030f1417 */
[----:B------:R1:W-:Y:S04]  /*15c20*/  @!P4 ST.E.64 [R18.64], R68 ;  /* 0x000000441200c985 */ /* 0x0003e8000c101b08 */
[----:B------:R1:W-:Y:S01]  /*15c30*/  @!P3 ST.E.64 [R16.64], R64 ;  /* 0x000000401000b985 */ /* 0x0003e2000c101b08 */
[----:B--2---:R-:W-:-:S04]  /*15c40*/  @!P2 LEA R14, P6, R8, R2, 0x2 ;  /* 0x00000002080ea211 */ /* 0x004fc800078c10ff */
        /* <DEDUP_REMOVED lines=14> */
.L_x_319:
[----:B------:R-:W2:Y:S04]  /*15d30*/  LDL.LU R3, [R1+0x48] ;  /* 0x0000480001037983 */ /* 0x000ea80000300800 */
[----:B------:R-:W3:Y:S01]  /*15d40*/  LDL R8, [R1+0x10] ;  /* 0x0000100001087983 */ /* 0x000ee20000100800 */
        /* <DEDUP_REMOVED lines=16> */
[----:B------:R2:W3:Y:S04]  /*15e50*/  LDG.E R3, [R6.64] ;  /* 0x0000000806037981 */ /* 0x0004e8000c1e1900 */
[----:B-12---:R-:W3:Y:S02]  /*15e60*/  LDG.E R6, [R6.64+0x4] ;  /* 0x0000040806067981 */ /* 0x006ee4000c1e1900 */
[----:B---3-5:R-:W-:Y:S02]  /*15e70*/  IADD3 R20, -R3, R6, RZ ;  /* 0x0000000603147210 */ /* 0x028fe40007ffe1ff */
.L_x_347:
        /* <DEDUP_REMOVED lines=23> */
[----:B------:R-:W-:Y:S01]  /*15ff0*/  ISETP.NE.AND P0, PT, R3, 0x1, PT ;  /* 0x000000010300780c */ /* 0x000fe20003f05270 */
[----:B------:R-:W-:Y:S01]  /*16000*/  IMAD R9, R8, R21, R9 ;  /* 0x0000001508097224 */ /* 0x000fe200078e0209 */
[----:B------:R-:W-:-:S11]  /*16010*/  MOV R3, R11 ;  /* 0x0000000b00037202 */ /* 0x000fd60000000f00 */
[----:B------:R-:W-:-:S05]  /*16020*/  @P0 IMAD.HI.U32 R17, R11, c[0x0][0x4ec], RZ ;  /* 0x00013b000b110a27 */ /* 0x000fca00078e00ff */
[----:B------:R-:W-:Y:S01]  /*16030*/  @P0 SHF.R.U32.HI R3, RZ, c[0x0][0x4f0], R17 ;  /* 0x00013c00ff030a19 */ /* 0x000fe20000011611 */
[-C--:B--2---:R-:W-:Y:S02]  /*16040*/  IMAD R16, R7, R4.reuse, RZ ;  /* 0x0000000407107224 */ /* 0x084fe400078e02ff */
[----:B------:R-:W-:-:S04]  /*16050*/  IMAD.WIDE.U32 R6, R6, R4, RZ ;  /* 0x0000000406067225 */ /* 0x000fc800078e00ff */
[----:B------:R-:W-:Y:S01]  /*16060*/  IMAD.WIDE.U32 R4, R8, R10, RZ ;  /* 0x0000000a08047225 */ /* 0x000fe200078e00ff */
[----:B---3--:R-:W-:-:S03]  /*16070*/  SEL R8, R22, RZ, P2 ;  /* 0x000000ff16087207 */ /* 0x008fc60001000000 */
[----:B------:R-:W-:Y:S01]  /*16080*/  IMAD.IADD R16, R7, 0x1, R16 ;  /* 0x0000000107107824 */ /* 0x000fe200078e0210 */
[----:B------:R-:W-:Y:S01]  /*16090*/  IADD3 R17, P1, P0, R4, R6, R2 ;  /* 0x0000000604117210 */ /* 0x000fe2000783e002 */
[----:B------:R-:W-:Y:S01]  /*160a0*/  IMAD.MOV R4, RZ, RZ, -R3 ;  /* 0x000000ffff047224 */ /* 0x000fe200078e0a03 */
[----:B------:R-:W-:Y:S01]  /*160b0*/  IADD3 R5, R5, R9, RZ ;  /* 0x0000000905057210 */ /* 0x000fe20007ffe0ff */
[-C--:B-----5:R-:W-:Y:S02]  /*160c0*/  IMAD R9, R15, R8.reuse, RZ ;  /* 0x000000080f097224 */ /* 0x0a0fe400078e02ff */
[----:B------:R-:W-:-:S04]  /*160d0*/  IMAD.WIDE.U32 R6, R14, R8, RZ ;  /* 0x000000080e067225 */ /* 0x000fc800078e00ff */
[----:B------:R-:W-:Y:S01]  /*160e0*/  IMAD R4, R4, c[0x0][0x4e8], R11 ;  /* 0x00013a0004047a24 */ /* 0x000fe200078e020b */
[----:B------:R-:W-:Y:S02]  /*160f0*/  IADD3.X R11, R5, R16, R18, P1, P0 ;  /* 0x00000010050b7210 */ /* 0x000fe40000fe0412 */
[----:B------:R-:W-:Y:S01]  /*16100*/  IADD3 R7, R7, R9, RZ ;  /* 0x0000000907077210 */ /* 0x000fe20007ffe0ff */
[----:B------:R-:W-:Y:S01]  /*16110*/  IMAD.MOV.U32 R9, RZ, RZ, c[0x0][0x4a8] ;  /* 0x00012a00ff097624 */ /* 0x000fe200078e00ff */
[----:B------:R-:W-:Y:S02]  /*16120*/  IADD3 R6, P1, P0, R3, R17, R6 ;  /* 0x0000001103067210 */ /* 0x000fe4000783e006 */
[----:B------:R-:W-:Y:S01]  /*16130*/  SHF.R.S32.HI R5, RZ, 0x1f, R3 ;  /* 0x0000001fff057819 */ /* 0x000fe20000011403 */
[----:B------:R-:W-:Y:S01]  /*16140*/  IMAD R3, R13, R4, RZ ;  /* 0x000000040d037224 */ /* 0x000fe200078e02ff */
[----:B------:R-:W-:Y:S02]  /*16150*/  SHF.R.S32.HI R8, RZ, 0x1f, R4 ;  /* 0x0000001fff087819 */ /* 0x000fe40000011404 */
[----:B------:R-:W-:-:S03]  /*16160*/  IADD3.X R7, R5, R11, R7, P1, P0 ;  /* 0x0000000b05077210 */ /* 0x000fc60000fe0407 */
        /* <DEDUP_REMOVED lines=10> */
.L_x_349:
[----:B------:R-:W-:Y:S05]  /*16210*/  BSYNC B0 ;  /* 0x0000000000007941 */ /* 0x000fea0003800000 */
.L_x_348:
[----:B------:R-:W-:-:S13]  /*16220*/  ISETP.GT.AND P0, PT, R19, 0x1, PT ;  /* 0x000000011300780c */ /* 0x000fda0003f04270 */
[----:B------:R-:W-:Y:S05]  /*16230*/  @P0 BRA `(.L_x_334) ;  /* 0x0000066000000947 */ /* 0x000fea0003800000 */
[----:B------:R-:W2:Y:S04]  /*16240*/  LDL.LU R8, [R1+0x40] ;  /* 0x0000400001087983 */ /* 0x000ea80000300800 */
[----:B------:R-:W3:Y:S01]  /*16250*/  LDL.LU R9, [R1+0x34] ;  /* 0x0000340001097983 */ /* 0x000ee20000300800 */
[----:B------:R-:W-:Y:S01]  /*16260*/  MOV R4, c[0x0][0x4e8] ;  /* 0x00013a0000047a02 */ /* 0x000fe20000000f00 */
[----:B-1----:R-:W-:Y:S01]  /*16270*/  IMAD R3, R18, c[0x0][0x3a0], RZ ;  /* 0x0000e80012037a24 */ /* 0x002fe200078e02ff */
[----:B------:R-:W-:Y:S01]  /*16280*/  ISETP.GE.AND P2, PT, R0, c[0x0][0x3c8], PT ;  /* 0x0000f20000007a0c */ /* 0x000fe20003f46270 */
[----:B------:R-:W-:Y:S01]  /*16290*/  IMAD R6, R21, c[0x0][0x3f0], RZ ;  /* 0x0000fc0015067a24 */ /* 0x000fe200078e02ff */
[----:B------:R-:W-:Y:S01]  /*162a0*/  ISETP.NE.AND P0, PT, R4, 0x1, PT ;  /* 0x000000010400780c */ /* 0x000fe20003f05270 */
[----:B------:R-:W-:-:S04]  /*162b0*/  IMAD.WIDE.U32 R4, R2, c[0x0][0x3a0], RZ ;  /* 0x0000e80002047a25 */ /* 0x000fc800078e00ff */
[----:B------:R-:W-:-:S05]  /*162c0*/  IMAD R2, R2, c[0x0][0x3a4], R3 ;  /* 0x0000e90002027a24 */ /* 0x000fca00078e0203 */
[----:B------:R-:W-:-:S05]  /*162d0*/  IADD3 R5, R5, R2, RZ ;  /* 0x0000000205057210 */ /* 0x000fca0007ffe0ff */
[----:B--2---:R-:W-:Y:S01]  /*162e0*/  IMAD.WIDE.U32 R4, R8, c[0x0][0x3e8], R4 ;  /* 0x0000fa0008047a25 */ /* 0x004fe200078e0004 */
[----:B---3--:R-:W-:-:S03]  /*162f0*/  LEA R3, R9, R28, 0x7 ;  /* 0x0000001c09037211 */ /* 0x008fc600078e38ff */
[----:B------:R-:W-:Y:S02]  /*16300*/  IMAD R5, R8, c[0x0][0x3ec], R5 ;  /* 0x0000fb0008057a24 */ /* 0x000fe400078e0205 */
[----:B------:R-:W-:Y:S01]  /*16310*/  IMAD R8, R10, c[0x0][0x3f4], R6 ;  /* 0x0000fd000a087a24 */ /* 0x000fe200078e0206 */
[----:B------:R-:W-:Y:S01]  /*16320*/  MOV R2, R3 ;  /* 0x0000000300027202 */ /* 0x000fe20000000f00 */
[----:B------:R-:W-:-:S04]  /*16330*/  @P0 IMAD.HI.U32 R7, R3, c[0x0][0x4ec], RZ ;  /* 0x00013b0003070a27 */ /* 0x000fc800078e00ff */
[----:B------:R-:W-:Y:S01]  /*16340*/  IMAD.WIDE.U32 R4, R10, c[0x0][0x3f0], R4 ;  /* 0x0000fc000a047a25 */ /* 0x000fe200078e0004 */
[----:B------:R-:W-:-:S04]  /*16350*/  @P0 SHF.R.U32.HI R2, RZ, c[0x0][0x4f0], R7 ;  /* 0x00013c00ff020a19 */ /* 0x000fc80000011607 */
        /* <DEDUP_REMOVED lines=17> */
[----:B------:R1:W2:Y:S02]  /*16470*/  SHFL.IDX PT, R8, R6, RZ, 0x181f ;  /* 0x00181fff06087589 */ /* 0x0002a400000e0000 */
.L_x_416:
[----:B------:R-:W-:Y:S05]  /*16480*/  BRA.DIV ~URZ, `(.L_x_351) ;  /* 0x000028827f007947 */ /* 0x000fea000b800000 */
[----:B------:R3:W4:Y:S02]  /*16490*/  SHFL.IDX PT, R2, R7, RZ, 0x181f ;  /* 0x00181fff07027589 */ /* 0x00072400000e0000 */
.L_x_417:
[----:B------:R-:W-:-:S05]  /*164a0*/  IMAD R5, R20, c[0x0][0x4e8], RZ ;  /* 0x00013a0014057a24 */ /* 0x000fca00078e02ff */
[----:B------:R-:W-:-:S13]  /*164b0*/  ISETP.GE.OR P0, PT, R4, R5, P2 ;  /* 0x000000050400720c */ /* 0x000fda0001706670 */
[----:B----4-:R-:W-:-:S04]  /*164c0*/  @!P0 LEA R2, P1, R0, R2, 0x1 ;  /* 0x0000000200028211 */ /* 0x010fc800078208ff */
[----:B--2---:R-:W-:-:S05]  /*164d0*/  @!P0 LEA.HI.X R3, R0, R8, R80, 0x1, P1 ;  /* 0x0000000800038211 */ /* 0x004fca00008f0c50 */
[----:B------:R2:W-:Y:S01]  /*164e0*/  @!P0 ST.E.128 [R2.64], RZ ;  /* 0x000000ff02008985 */ /* 0x0005e2000c101d08 */
[----:B------:R-:W-:Y:S05]  /*164f0*/  BRA.DIV ~URZ, `(.L_x_352) ;  /* 0x000028827f007947 */ /* 0x000fea000b800000 */
[----:B------:R4:W1:Y:S04]  /*16500*/  SHFL.IDX PT, R8, R6, 0x1, 0x181f ;  /* 0x00381f0006087f89 */ /* 0x00086800000e0000 */
[----:B--2---:R4:W2:Y:S02]  /*16510*/  SHFL.IDX PT, R2, R7, 0x1, 0x181f ;  /* 0x00381f0007027f89 */ /* 0x0048a400000e0000 */
.L_x_418:
[----:B------:R-:W-:-:S04]  /*16520*/  IADD3 R3, R4, 0x10, RZ ;  /* 0x0000001004037810 */ /* 0x000fc80007ffe0ff */
[----:B------:R-:W-:-:S13]  /*16530*/  ISETP.GE.OR P0, PT, R3, R5, P2 ;  /* 0x000000050300720c */ /* 0x000fda0001706670 */
[----:B--2---:R-:W-:-:S04]  /*16540*/  @!P0 LEA R2, P1, R0, R2, 0x1 ;  /* 0x0000000200028211 */ /* 0x004fc800078208ff */
[----:B-1----:R-:W-:-:S05]  /*16550*/  @!P0 LEA.HI.X R3, R0, R8, R80, 0x1, P1 ;  /* 0x0000000800038211 */ /* 0x002fca00008f0c50 */
[----:B------:R1:W-:Y:S01]  /*16560*/  @!P0 ST.E.128 [R2.64], RZ ;  /* 0x000000ff02008985 */ /* 0x0003e2000c101d08 */
[----:B------:R-:W-:Y:S05]  /*16570*/  BRA.DIV ~URZ, `(.L_x_353) ;  /* 0x000028d27f007947 */ /* 0x000fea000b800000 */
[----:B------:R2:W1:Y:S02]  /*16580*/  SHFL.IDX PT, R8, R6, 0x2, 0x181f ;  /* 0x00581f0006087f89 */ /* 0x00046400000e0000 */
.L_x_419:
[----:B------:R-:W-:Y:S05]  /*16590*/  BRA.DIV ~URZ, `(.L_x_354) ;  /* 0x000029227f007947 */ /* 0x000fea000b800000 */
[----:B-1----:R1:W2:Y:S02]  /*165a0*/  SHFL.IDX PT, R2, R7, 0x2, 0x181f ;  /* 0x00581f0007027f89 */ /* 0x0022a400000e0000 */
.L_x_420:
[----:B------:R-:W-:-:S04]  /*165b0*/  IADD3 R3, R4, 0x20, RZ ;  /* 0x0000002004037810 */ /* 0x000fc80007ffe0ff */
[----:B------:R-:W-:-:S13]  /*165c0*/  ISETP.GE.OR P0, PT, R3, R5, P2 ;  /* 0x000000050300720c */ /* 0x000fda0001706670 */
[----:B--2---:R-:W-:-:S04]  /*165d0*/  @!P0 LEA R2, P1, R0, R2, 0x1 ;  /* 0x0000000200028211 */ /* 0x004fc800078208ff */
[----:B------:R-:W-:-:S05]  /*165e0*/  @!P0 LEA.HI.X R3, R0, R8, R80, 0x1, P1 ;  /* 0x0000000800038211 */ /* 0x000fca00008f0c50 */
[----:B------:R2:W-:Y:S01]  /*165f0*/  @!P0 ST.E.128 [R2.64], RZ ;  /* 0x000000ff02008985 */ /* 0x0005e2000c101d08 */
[----:B------:R-:W-:Y:S05]  /*16600*/  BRA.DIV ~URZ, `(.L_x_355) ;  /* 0x000029227f007947 */ /* 0x000fea000b800000 */
[----:B------:R1:W2:Y:S04]  /*16610*/  SHFL.IDX PT, R8, R6, 0x3, 0x181f ;  /* 0x00781f0006087f89 */ /* 0x0002a800000e0000 */
[----:B--2---:R1:W2:Y:S02]  /*16620*/  SHFL.IDX PT, R2, R7, 0x3, 0x181f ;  /* 0x00781f0007027f89 */ /* 0x0042a400000e0000 */
.L_x_421:
[----:B------:R-:W-:-:S04]  /*16630*/  IADD3 R3, R4, 0x30, RZ ;  /* 0x0000003004037810 */ /* 0x000fc80007ffe0ff */
[----:B------:R-:W-:-:S13]  /*16640*/  ISETP.GE.OR P0, PT, R3, R5, P2 ;  /* 0x000000050300720c */ /* 0x000fda0001706670 */
[----:B--2---:R-:W-:-:S04]  /*16650*/  @!P0 LEA R2, P1, R0, R2, 0x1 ;  /* 0x0000000200028211 */ /* 0x004fc800078208ff */
[----:B------:R-:W-:-:S05]  /*16660*/  @!P0 LEA.HI.X R3, R0, R8, R80, 0x1, P1 ;  /* 0x0000000800038211 */ /* 0x000fca00008f0c50 */
[----:B------:R2:W-:Y:S01]  /*16670*/  @!P0 ST.E.128 [R2.64], RZ ;  /* 0x000000ff02008985 */ /* 0x0005e2000c101d08 */
[----:B------:R-:W-:Y:S05]  /*16680*/  BRA.DIV ~URZ, `(.L_x_356) ;  /* 0x000029727f007947 */ /* 0x000fea000b800000 */
[----:B------:R1:W2:Y:S02]  /*16690*/  SHFL.IDX PT, R8, R6, 0x4, 0x181f ;  /* 0x00981f0006087f89 */ /* 0x0002a400000e0000 */
.L_x_422:
[----:B------:R-:W-:Y:S05]  /*166a0*/  BRA.DIV ~URZ, `(.L_x_357) ;  /* 0x000029c27f007947 */ /* 0x000fea000b800000 */
[----:B--2---:R2:W1:Y:S02]  /*166b0*/  SHFL.IDX PT, R2, R7, 0x4, 0x181f ;  /* 0x00981f0007027f89 */ /* 0x00446400000e0000 */
.L_x_423:
[----:B------:R-:W-:-:S04]  /*166c0*/  IADD3 R3, R4, 0x40, RZ ;  /* 0x0000004004037810 */ /* 0x000fc80007ffe0ff */
[----:B------:R-:W-:-:S13]  /*166d0*/  ISETP.GE.OR P0, PT, R3, R5, P2 ;  /* 0x000000050300720c */ /* 0x000fda0001706670 */
[----:B-1----:R-:W-:-:S04]  /*166e0*/  @!P0 LEA R2, P1, R0, R2, 0x1 ;  /* 0x0000000200028211 */ /* 0x002fc800078208ff */
[----:B------:R-:W-:-:S05]  /*166f0*/  @!P0 LEA.HI.X R3, R0, R8, R80, 0x1, P1 ;  /* 0x0000000800038211 */ /* 0x000fca00008f0c50 */
[----:B------:R1:W-:Y:S01]  /*16700*/  @!P0 ST.E.128 [R2.64], RZ ;  /* 0x000000ff02008985 */ /* 0x0003e2000c101d08 */
[----:B------:R-:W-:Y:S05]  /*16710*/  BRA.DIV ~URZ, `(.L_x_358) ;  /* 0x000029c27f007947 */ /* 0x000fea000b800000 */
[----:B------:R1:W2:Y:S04]  /*16720*/  SHFL.IDX PT, R8, R6, 0x5, 0x181f ;  /* 0x00b81f0006087f89 */ /* 0x0002a800000e0000 */
[----:B-1----:R1:W3:Y:S02]  /*16730*/  SHFL.IDX PT, R2, R7, 0x5, 0x181f ;  /* 0x00b81f0007027f89 */ /* 0x0022e400000e0000 */
.L_x_424:
[----:B------:R-:W-:-:S04]  /*16740*/  IADD3 R3, R4, 0x50, RZ ;  /* 0x0000005004037810 */ /* 0x000fc80007ffe0ff */
[----:B------:R-:W-:-:S13]  /*16750*/  ISETP.GE.OR P0, PT, R3, R5, P2 ;  /* 0x000000050300720c */ /* 0x000fda0001706670 */
[----:B---3--:R-:W-:-:S04]  /*16760*/  @!P0 LEA R2, P1, R0, R2, 0x1 ;  /* 0x0000000200028211 */ /* 0x008fc800078208ff */
[----:B--2---:R-:W-:-:S05]  /*16770*/  @!P0 LEA.HI.X R3, R0, R8, R80, 0x1, P1 ;  /* 0x0000000800038211 */ /* 0x004fca00008f0c50 */
[----:B------:R2:W-:Y:S01]  /*16780*/  @!P0 ST.E.128 [R2.64], RZ ;  /* 0x000000ff02008985 */ /* 0x0005e2000c101d08 */
[----:B------:R-:W-:Y:S05]  /*16790*/  BRA.DIV ~URZ, `(.L_x_359) ;  /* 0x00002a127f007947 */ /* 0x000fea000b800000 */
[----:B------:R3:W1:Y:S02]  /*167a0*/  SHFL.IDX PT, R8, R6, 0x6, 0x181f ;  /* 0x00d81f0006087f89 */ /* 0x00066400000e0000 */
.L_x_425:
[----:B------:R-:W-:Y:S05]  /*167b0*/  BRA.DIV ~URZ, `(.L_x_360) ;  /* 0x00002a627f007947 */ /* 0x000fea000b800000 */
[----:B--2---:R2:W3:Y:S02]  /*167c0*/  SHFL.IDX PT, R2, R7, 0x6, 0x181f ;  /* 0x00d81f0007027f89 */ /* 0x0044e400000e0000 */
.L_x_426:
[----:B------:R-:W-:-:S04]  /*167d0*/  IADD3 R3, R4, 0x60, RZ ;  /* 0x0000006004037810 */ /* 0x000fc80007ffe0ff */
[----:B------:R-:W-:-:S13]  /*167e0*/  ISETP.GE.OR P0, PT, R3, R5, P2 ;  /* 0x000000050300720c */ /* 0x000fda0001706670 */
[----:B---3--:R-:W-:-:S04]  /*167f0*/  @!P0 LEA R2, P1, R0, R2, 0x1 ;  /* 0x0000000200028211 */ /* 0x008fc800078208ff */
[----:B-1----:R-:W-:-:S05]  /*16800*/  @!P0 LEA.HI.X R3, R0, R8, R80, 0x1, P1 ;  /* 0x0000000800038211 */ /* 0x002fca00008f0c50 */
[----:B------:R1:W-:Y:S01]  /*16810*/  @!P0 ST.E.128 [R2.64], RZ ;  /* 0x000000ff02008985 */ /* 0x0003e2000c101d08 */
[----:B------:R-:W-:Y:S05]  /*16820*/  BRA.DIV ~URZ, `(.L_x_361) ;  /* 0x00002a627f007947 */ /* 0x000fea000b800000 */
[----:B----4-:R-:W3:Y:S04]  /*16830*/  SHFL.IDX PT, R6, R6, 0x7, 0x181f ;  /* 0x00f81f0006067f89 */ /* 0x010ee800000e0000 */
[----:B-1----:R1:W4:Y:S02]  /*16840*/  SHFL.IDX PT, R2, R7, 0x7, 0x181f ;  /* 0x00f81f0007027f89 */ /* 0x00232400000e0000 */
.L_x_427:
[----:B------:R-:W-:-:S04]  /*16850*/  IADD3 R4, R4, 0x70, RZ ;  /* 0x0000007004047810 */ /* 0x000fc80007ffe0ff */
[----:B------:R-:W-:-:S13]  /*16860*/  ISETP.GE.OR P0, PT, R4, R5, P2 ;  /* 0x000000050400720c */ /* 0x000fda0001706670 */
[----:B----4-:R-:W-:-:S04]  /*16870*/  @!P0 LEA R2, P1, R0, R2, 0x1 ;  /* 0x0000000200028211 */ /* 0x010fc800078208ff */
[----:B---3--:R-:W-:-:S05]  /*16880*/  @!P0 LEA.HI.X R3, R0, R6, R80, 0x1, P1 ;  /* 0x0000000600038211 */ /* 0x008fca00008f0c50 */
[----:B------:R3:W-:Y:S04]  /*16890*/  @!P0 ST.E.128 [R2.64], RZ ;  /* 0x000000ff02008985 */ /* 0x0007e8000c101d08 */
.L_x_334:
[----:B------:R-:W-:Y:S05]  /*168a0*/  BSYNC B1 ;  /* 0x0000000000017941 */ /* 0x000fea0003800000 */
.L_x_318:
        /* <DEDUP_REMOVED lines=15> */
.L_x_428:
[----:B------:R-:W-:Y:S05]  /*169a0*/  BRA.DIV ~URZ, `(.L_x_364) ;  /* 0x00002a227f007947 */ /* 0x000fea000b800000 */
[----:B------:R3:W1:Y:S02]  /*169b0*/  SHFL.IDX PT, R8, R49, 0x1, 0x1f ;  /* 0x00201f0031087f89 */ /* 0x00066400000e0000 */
.L_x_429:
        /* <DEDUP_REMOVED lines=19> */
.L_x_430:
        /* <DEDUP_REMOVED lines=16> */
.L_x_431:
[----:B----4-:R-:W-:Y:S01]  /*16bf0*/  IMAD R0, R0, c[0x0][0x538], RZ ;  /* 0x00014e0000007a24 */ /* 0x010fe200078e02ff */
[----:B------:R-:W-:Y:S04]  /*16c00*/  BSSY B1, `(.L_x_367) ;  /* 0x0000084000017945 */ /* 0x000fe80003800000 */
[----:B-1----:R-:W-:-:S04]  /*16c10*/  IADD3 R8, R0, R8, RZ ;  /* 0x0000000800087210 */ /* 0x002fc80007ffe0ff */
[----:B--2---:R-:W-:-:S13]  /*16c20*/  ISETP.GT.AND P0, PT, R8, R9, PT ;  /* 0x000000090800720c */ /* 0x004fda0003f04270 */
[----:B------:R-:W-:Y:S05]  /*16c30*/  @P0 BRA `(.L_x_368) ;  /* 0x0000025000000947 */ /* 0x000fea0003800000 */
.L_x_372:
        /* <DEDUP_REMOVED lines=17> */
.L_x_432:
        /* <DEDUP_REMOVED lines=16> */
.L_x_433:
[----:B--2---:R-:W-:-:S05]  /*16e50*/  IMAD R0, R0, c[0x0][0x538], RZ ;  /* 0x00014e0000007a24 */ /* 0x004fca00078e02ff */
[----:B------:R-:W-:-:S04]  /*16e60*/  IADD3 R8, R0, R8, RZ ;  /* 0x0000000800087210 */ /* 0x000fc80007ffe0ff */
[----:B------:R-:W-:-:S13]  /*16e70*/  ISETP.GT.AND P0, PT, R8, R9, PT ;  /* 0x000000090800720c */ /* 0x000fda0003f04270 */
[----:B-1----:R-:W-:Y:S05]  /*16e80*/  @!P0 BRA `(.L_x_372) ;  /* 0xfffffdb000008947 */ /* 0x002fea000383ffff */
.L_x_368:
[----:B------:R-:W-:-:S05]  /*16e90*/  IADD3 R10, -R0, R8, RZ ;  /* 0x00000008000a7210 */ /* 0x000fca0007ffe1ff */
[----:B------:R-:W-:-:S05]  /*16ea0*/  IMAD R0, R4, c[0x0][0x538], R10 ;  /* 0x00014e0004007a24 */ /* 0x000fca00078e020a */
[----:B------:R-:W-:Y:S01]  /*16eb0*/  ISETP.GT.AND P0, PT, R0, R9, PT ;  /* 0x000000090000720c */ /* 0x000fe20003f04270 */
[----:B------:R-:W-:-:S12]  /*16ec0*/  BRA.DIV ~URZ, `(.L_x_373) ;  /* 0x000029627f007947 */ /* 0x000fd8000b800000 */
[----:B------:R-:W-:-:S04]  /*16ed0*/  VOTE.ANY R0, PT, !P0 ;  /* 0x0000000000007806 */ /* 0x000fc800040e0100 */
.L_x_434:
[----:B------:R1:W2:Y:S01]  /*16ee0*/  POPC R13, R0 ;  /* 0x00000000000d7309 */ /* 0x0002a20000000000 */
[----:B------:R-:W-:Y:S05]  /*16ef0*/  BRA.DIV ~URZ, `(.L_x_374) ;  /* 0x000029727f007947 */ /* 0x000fea000b800000 */
[----:B--2---:R2:W4:Y:S04]  /*16f00*/  SHFL.IDX PT, R8, R6, R13, 0x1f ;  /* 0x00001f0d06087589 */ /* 0x00452800000e0000 */
[----:B------:R2:W1:Y:S02]  /*16f10*/  SHFL.IDX PT, R7, R7, R13, 0x1f ;  /* 0x00001f0d07077589 */ /* 0x00046400000e0000 */
.L_x_435:
[----:B------:R-:W-:Y:S01]  /*16f20*/  ISETP.NE.AND P0, PT, R0, RZ, PT ;  /* 0x000000ff0000720c */ /* 0x000fe20003f05270 */
[----:B------:R-:W-:-:S12]  /*16f30*/  BSSY B0, `(.L_x_375) ;  /* 0x0000005000007945 */ /* 0x000fd80003800000 */
[----:B------:R-:W-:Y:S05]  /*16f40*/  @!P0 BRA `(.L_x_376) ;  /* 0x0000003000008947 */ /* 0x000fea0003800000 */
[----:B------:R-:W-:Y:S01]  /*16f50*/  IADD3 R11, R13, -0x1, RZ ;  /* 0xffffffff0d0b7810 */ /* 0x000fe20007ffe0ff */
[----:B------:R-:W-:Y:S05]  /*16f60*/  BRA.DIV ~URZ, `(.L_x_377) ;  /* 0x000029d27f007947 */ /* 0x000fea000b800000 */
[----:B------:R2:W3:Y:S02]  /*16f70*/  SHFL.IDX PT, R14, R4, R11, 0x1f ;  /* 0x00001f0b040e7589 */ /* 0x0004e400000e0000 */
.L_x_376:
[----:B------:R-:W-:Y:S05]  /*16f80*/  BSYNC B0 ;  /* 0x0000000000007941 */ /* 0x000fea0003800000 */
.L_x_375:
        /* <DEDUP_REMOVED lines=70> */
.L_x_369:
[----:B------:R-:W-:Y:S01]  /*173f0*/  MOV R0, c[0x0][0x53c] ;  /* 0x00014f0000007a02 */ /* 0x000fe20000000f00 */
[----:B------:R1:W-:Y:S04]  /*17400*/  STL [R1+0x30], R9 ;  /* 0x0000300901007387 */ /* 0x0003e80000100800 */
[----:B------:R1:W-:Y:S04]  /*17410*/  STL [R1+0x34], RZ ;  /* 0x000034ff01007387 */ /* 0x0003e80000100800 */
[----:B------:R1:W-:Y:S04]  /*17420*/  STL [R1+0x38], RZ ;  /* 0x000038ff01007387 */ /* 0x0003e80000100800 */
[----:B------:R1:W-:Y:S02]  /*17430*/  STL [R1+0x3c], R0 ;  /* 0x00003c0001007387 */ /* 0x0003e40000100800 */
.L_x_378:
[----:B------:R-:W-:Y:S05]  /*17440*/  BSYNC B1 ;  /* 0x0000000000017941 */ /* 0x000fea0003800000 */
.L_x_367:
        /* <DEDUP_REMOVED lines=9> */
.L_x_362:
[----:B-1----:R-:W3:Y:S02]  /*174e0*/  LDL R0, [R1+0x3c] ;  /* 0x00003c0001007983 */ /* 0x002ee40000100800 */
[----:B---3--:R-:W-:-:S13]  /*174f0*/  ISETP.GE.AND P0, PT, R0, c[0x0][0x53c], PT ;  /* 0x00014f0000007a0c */ /* 0x008fda0003f06270 */
[----:B--2-4-:R-:W-:Y:S01]  /*17500*/  @P0 CALL.REL.NOINC `(.L_x_379) ;  /* 0x0000001000000944 */ /* 0x014fe20003c00000 */
[----:B------:R-:W-:Y:S05]  /*17510*/  BRA `(.L_x_380) ;  /* 0xfffe9d8000007947 */ /* 0x000fea000383ffff */
.L_x_379:
[----:B------:R-:W-:Y:S05]  /*17520*/  EXIT ;  /* 0x000000000000794d */ /* 0x000fea0003800000 */
.L_x_202:
[----:B------:R-:W-:Y:S01]  /*17530*/  IMAD.MOV.U32 R0, RZ, RZ, R5 ;  /* 0x000000ffff007224 */ /* 0x000fe200078e0005 */
[----:B------:R-:W-:Y:S02]  /*17540*/  MOV R2, 0x1 ;  /* 0x0000000100027802 */ /* 0x000fe40000000f00 */
[----:B------:R-:W-:Y:S02]  /*17550*/  MOV R3, 0x17570 ;  /* 0x0001757000037802 */ /* 0x000fe40000000f00 */
[----:B------:R-:W-:Y:S05]  /*17560*/  CALL.REL.NOINC `($__internal_6_$__cuda_sm70_shflsync_up_p) ;  /* 0x000024d000007944 */ /* 0x000fea0003c00000 */
[----:B------:R-:W-:Y:S01]  /*17570*/  MOV R0, R4 ;  /* 0x0000000400007202 */ /* 0x000fe20000000f00 */
[----:B------:R-:W-:Y:S05]  /*17580*/  BRA `(.L_x_381) ;  /* 0xfffe8ee000007947 */ /* 0x000fea000383ffff */
.L_x_203:
[----:B------:R-:W-:Y:S01]  /*17590*/  IMAD.MOV.U32 R0, RZ, RZ, R5 ;  /* 0x000000ffff007224 */ /* 0x000fe200078e0005 */
[----:B------:R-:W-:Y:S02]  /*175a0*/  MOV R2, 0x2 ;  /* 0x0000000200027802 */ /* 0x000fe40000000f00 */
[----:B------:R-:W-:Y:S02]  /*175b0*/  MOV R3, 0x175d0 ;  /* 0x000175d000037802 */ /* 0x000fe40000000f00 */
[----:B------:R-:W-:Y:S05]  /*175c0*/  CALL.REL.NOINC `($__internal_6_$__cuda_sm70_shflsync_up_p) ;  /* 0x0000247000007944 */ /* 0x000fea0003c00000 */
[----:B------:R-:W-:Y:S01]  /*175d0*/  SEL R0, R4, RZ, P4 ;  /* 0x000000ff04007207 */ /* 0x000fe20002000000 */
[----:B------:R-:W-:Y:S01]  /*175e0*/  IMAD.MOV.U32 R2, RZ, RZ, 0x4 ;  /* 0x00000004ff027424 */ /* 0x000fe200078e00ff */
[----:B------:R-:W-:-:S03]  /*175f0*/  MOV R3, 0x17620 ;  /* 0x0001762000037802 */ /* 0x000fc60000000f00 */
[----:B------:R-:W-:Y:S02]  /*17600*/  IMAD.IADD R0, R5, 0x1, R0 ;  /* 0x0000000105007824 */ /* 0x000fe400078e0200 */
        /* <DEDUP_REMOVED lines=13> */
[----:B------:R-:W-:Y:S02]  /*176e0*/  MOV R3, 0x1f ;  /* 0x0000001f00037802 */ /* 0x000fe40000000f00 */
[----:B------:R-:W-:Y:S01]  /*176f0*/  MOV R2, 0x17730 ;  /* 0x0001773000027802 */ /* 0x000fe20000000f00 */
[----:B------:R-:W-:-:S04]  /*17700*/  IMAD.IADD R4, R0, 0x1, R4 ;  /* 0x0000000100047824 */ /* 0x000fc800078e0204 */
[----:B------:R-:W-:Y:S02]  /*17710*/  IMAD.MOV.U32 R12, RZ, RZ, R4 ;  /* 0x000000ffff0c7224 */ /* 0x000fe400078e0004 */
[----:B------:R-:W-:Y:S05]  /*17720*/  CALL.REL.NOINC `($__internal_5_$__cuda_sm70_shflsync_idx_p) ;  /* 0x000022c000007944 */ /* 0x000fea0003c00000 */
[----:B------:R-:W-:Y:S01]  /*17730*/  MOV R0, R11 ;  /* 0x0000000b00007202 */ /* 0x000fe20000000f00 */
[----:B------:R-:W-:Y:S05]  /*17740*/  BRA `(.L_x_382) ;  /* 0xfffe8e2000007947 */ /* 0x000fea000383ffff */
.L_x_205:
[----:B------:R-:W-:Y:S02]  /*17750*/  SEL R0, RZ, 0x1, P0 ;  /* 0x00000001ff007807 */ /* 0x000fe40000000000 */
[----:B------:R-:W-:Y:S02]  /*17760*/  MOV R2, 0x17780 ;  /* 0x0001778000027802 */ /* 0x000fe40000000f00 */
[----:B------:R-:W-:Y:S05]  /*17770*/  CALL.REL.NOINC `($__internal_7_$__cuda_sm70_votesync_ballot) ;  /* 0x0000233000007944 */ /* 0x000fea0003c00000 */
[----:B------:R-:W-:Y:S05]  /*17780*/  BRA `(.L_x_383) ;  /* 0xfffe8e7000007947 */ /* 0x000fea000383ffff */
.L_x_206:
[----:B------:R-:W-:Y:S01]  /*17790*/  IMAD.MOV.U32 R12, RZ, RZ, R8 ;  /* 0x000000ffff0c7224 */ /* 0x000fe200078e0008 */
[----:B--2---:R-:W-:Y:S01]  /*177a0*/  MOV R11, R15 ;  /* 0x0000000f000b7202 */ /* 0x004fe20000000f00 */
[----:B------:R-:W-:Y:S01]  /*177b0*/  IMAD.MOV.U32 R3, RZ, RZ, 0x1f ;  /* 0x0000001fff037424 */ /* 0x000fe200078e00ff */
[----:B------:R-:W-:Y:S02]  /*177c0*/  MOV R2, 0x177e0 ;  /* 0x000177e000027802 */ /* 0x000fe40000000f00 */
[----:B-1----:R-:W-:Y:S05]  /*177d0*/  CALL.REL.NOINC `($__internal_5_$__cuda_sm70_shflsync_idx_p) ;  /* 0x0000221000007944 */ /* 0x002fea0003c00000 */
[----:B------:R-:W-:Y:S01]  /*177e0*/  IMAD.MOV.U32 R13, RZ, RZ, R11 ;  /* 0x000000ffff0d7224 */ /* 0x000fe200078e000b */
[----:B------:R-:W-:Y:S01]  /*177f0*/  MOV R12, R7 ;  /* 0x00000007000c7202 */ /* 0x000fe20000000f00 */
[----:B------:R-:W-:Y:S01]  /*17800*/  IMAD.MOV.U32 R6, RZ, RZ, RZ ;  /* 0x000000ffff067224 */ /* 0x000fe200078e00ff */
[----:B------:R-:W-:Y:S01]  /*17810*/  MOV R11, R15 ;  /* 0x0000000f000b7202 */ /* 0x000fe20000000f00 */
[----:B------:R-:W-:Y:S01]  /*17820*/  IMAD.MOV.U32 R3, RZ, RZ, 0x1f ;  /* 0x0000001fff037424 */ /* 0x000fe200078e00ff */
[----:B------:R-:W-:-:S02]  /*17830*/  MOV R2, 0x17850 ;  /* 0x0001785000027802 */ /* 0x000fc40000000f00 */
[----:B------:R-:W-:Y:S05]  /*17840*/  CALL.REL.NOINC `($__internal_5_$__cuda_sm70_shflsync_idx_p) ;  /* 0x000021a000007944 */ /* 0x000fea0003c00000 */
[----:B------:R-:W-:Y:S01]  /*17850*/  MOV R10, R11 ;  /* 0x0000000b000a7202 */ /* 0x000fe20000000f00 */
[----:B------:R-:W-:Y:S05]  /*17860*/  BRA `(.L_x_384) ;  /* 0xfffe8de000007947 */ /* 0x000fea000383ffff */
.L_x_209:
[----:B------:R-:W-:Y:S01]  /*17870*/  IMAD.MOV.U32 R12, RZ, RZ, R4 ;  /* 0x000000ffff0c7224 */ /* 0x000fe200078e0004 */
[----:B------:R-:W-:-:S02]  /*17880*/  MOV R3, 0x1f ;  /* 0x0000001f00037802 */ /* 0x000fc40000000f00 */
[----:B------:R-:W-:Y:S02]  /*17890*/  MOV R2, 0x178b0 ;  /* 0x000178b000027802 */ /* 0x000fe40000000f00 */
[----:B-1234-:R-:W-:Y:S05]  /*178a0*/  CALL.REL.NOINC `($__internal_5_$__cuda_sm70_shflsync_idx_p) ;  /* 0x0000214000007944 */ /* 0x01efea0003c00000 */
[----:B------:R-:W-:Y:S01]  /*178b0*/  MOV R6, R11 ;  /* 0x0000000b00067202 */ /* 0x000fe20000000f00 */
[----:B------:R-:W-:Y:S05]  /*178c0*/  BRA `(.L_x_208) ;  /* 0xfffe8de000007947 */ /* 0x000fea000383ffff */
.L_x_255:
[----:B------:R-:W-:Y:S01]  /*178d0*/  IMAD.MOV.U32 R12, RZ, RZ, R4 ;  /* 0x000000ffff0c7224 */ /* 0x000fe200078e0004 */
[----:B------:R-:W-:Y:S01]  /*178e0*/  MOV R11, RZ ;  /* 0x000000ff000b7202 */ /* 0x000fe20000000f00 */
[----:B-1----:R-:W-:Y:S01]  /*178f0*/  IMAD.MOV.U32 R3, RZ, RZ, 0x181f ;  /* 0x0000181fff037424 */ /* 0x002fe200078e00ff */
[----:B------:R-:W-:Y:S02]  /*17900*/  MOV R2, 0x17920 ;  /* 0x0001792000027802 */ /* 0x000fe40000000f00 */
[----:B-----5:R-:W-:Y:S05]  /*17910*/  CALL.REL.NOINC `($__internal_5_$__cuda_sm70_shflsync_idx_p) ;  /* 0x000020d000007944 */ /* 0x020fea0003c00000 */
[----:B------:R-:W-:Y:S01]  /*17920*/  MOV R6, R11 ;  /* 0x0000000b00067202 */ /* 0x000fe20000000f00 */
[----:B------:R-:W-:Y:S05]  /*17930*/  BRA `(.L_x_385) ;  /* 0xffff040000007947 */ /* 0x000fea000383ffff */
.L_x_256:
[----:B------:R-:W-:Y:S01]  /*17940*/  IMAD.MOV.U32 R12, RZ, RZ, R5 ;  /* 0x000000ffff0c7224 */ /* 0x000fe200078e0005 */
[----:B------:R-:W-:Y:S01]  /*17950*/  MOV R11, RZ ;  /* 0x000000ff000b7202 */ /* 0x000fe20000000f00 */
[----:B-1----:R-:W-:Y:S01]  /*17960*/  IMAD.MOV.U32 R3, RZ, RZ, 0x181f ;  /* 0x0000181fff037424 */ /* 0x002fe200078e00ff */
[----:B------:R-:W-:Y:S02]  /*17970*/  MOV R2, 0x17990 ;  /* 0x0001799000027802 */ /* 0x000fe40000000f00 */
[----:B--23-5:R-:W-:Y:S05]  /*17980*/  CALL.REL.NOINC `($__internal_5_$__cuda_sm70_shflsync_idx_p) ;  /* 0x0000206000007944 */ /* 0x02cfea0003c00000 */
[----:B------:R-:W-:Y:S01]  /*17990*/  MOV R2, R11 ;  /* 0x0000000b00027202 */ /* 0x000fe20000000f00 */
[----:B------:R-:W-:Y:S05]  /*179a0*/  BRA `(.L_x_386) ;  /* 0xffff03b000007947 */ /* 0x000fea000383ffff */
.L_x_259:
[----:B------:R-:W-:Y:S01]  /*179b0*/  IMAD.MOV.U32 R12, RZ, RZ, R4 ;  /* 0x000000ffff0c7224 */ /* 0x000fe200078e0004 */
[----:B------:R-:W-:Y:S01]  /*179c0*/  MOV R11, 0x1 ;  /* 0x00000001000b7802 */ /* 0x000fe20000000f00 */
[----:B---3--:R-:W-:Y:S01]  /*179d0*/  IMAD.MOV.U32 R3, RZ, RZ, 0x181f ;  /* 0x0000181fff037424 */ /* 0x008fe200078e00ff */
[----:B----4-:R-:W-:-:S02]  /*179e0*/  MOV R2, 0x17a00 ;  /* 0x00017a0000027802 */ /* 0x010fc40000000f00 */
[----:B-12--5:R-:W-:Y:S05]  /*179f0*/  CALL.REL.NOINC `($__internal_5_$__cuda_sm70_shflsync_idx_p) ;  /* 0x00001ff000007944 */ /* 0x026fea0003c00000 */
[----:B------:R-:W-:Y:S01]  /*17a00*/  IMAD.MOV.U32 R6, RZ, RZ, R11 ;  /* 0x000000ffff067224 */ /* 0x000fe200078e000b */
[----:B------:R-:W-:Y:S01]  /*17a10*/  MOV R11, 0x1 ;  /* 0x00000001000b7802 */ /* 0x000fe20000000f00 */
[----:B------:R-:W-:Y:S01]  /*17a20*/  IMAD.MOV.U32 R12, RZ, RZ, R5 ;  /* 0x000000ffff0c7224 */ /* 0x000fe200078e0005 */
[----:B------:R-:W-:-:S02]  /*17a30*/  MOV R3, 0x181f ;  /* 0x0000181f00037802 */ /* 0x000fc40000000f00 */
[----:B------:R-:W-:Y:S02]  /*17a40*/  MOV R2, 0x17a60 ;  /* 0x00017a6000027802 */ /* 0x000fe40000000f00 */
[----:B------:R-:W-:Y:S05]  /*17a50*/  CALL.REL.NOINC `($__internal_5_$__cuda_sm70_shflsync_idx_p) ;  /* 0x00001f9000007944 */ /* 0x000fea0003c00000 */
[----:B------:R-:W-:Y:S01]  /*17a60*/  MOV R2, R11 ;  /* 0x0000000b00027202 */ /* 0x000fe20000000f00 */
[----:B------:R-:W-:Y:S05]  /*17a70*/  BRA `(.L_x_387) ;  /* 0xffff03c000007947 */ /* 0x000fea000383ffff */
.L_x_262:
[----:B------:R-:W-:Y:S01]  /*17a80*/  IMAD.MOV.U32 R12, RZ, RZ, R4 ;  /* 0x000000ffff0c7224 */ /* 0x000fe200078e0004 */
[----:B------:R-:W-:Y:S01]  /*17a90*/  MOV R11, 0x2 ;  /* 0x00000002000b7802 */ /* 0x000fe20000000f00 */
[----:B-1----:R-:W-:Y:S01]  /*17aa0*/  IMAD.MOV.U32 R3, RZ, RZ, 0x181f ;  /* 0x0000181fff037424 */ /* 0x002fe200078e00ff */
[----:B----4-:R-:W-:Y:S02]  /*17ab0*/  MOV R2, 0x17ad0 ;  /* 0x00017ad000027802 */ /* 0x010fe40000000f00 */
[----:B--23-5:R-:W-:Y:S05]  /*17ac0*/  CALL.REL.NOINC `($__internal_5_$__cuda_sm70_shflsync_idx_p) ;  /* 0x00001f2000007944 */ /* 0x02cfea0003c00000 */
[----:B------:R-:W-:Y:S01]  /*17ad0*/  MOV R6, R11 ;  /* 0x0000000b00067202 */ /* 0x000fe20000000f00 */
[----:B------:R-:W-:Y:S05]  /*17ae0*/  BRA `(.L_x_388) ;  /* 0xffff042000007947 */ /* 0x000fea000383ffff */
.L_x_263:
[----:B------:R-:W-:Y:S01]  /*17af0*/  IMAD.MOV.U32 R12, RZ, RZ, R5 ;  /* 0x000000ffff0c7224 */ /* 0x000fe200078e0005 */
[----:B------:R-:W-:Y:S01]  /*17b00*/  MOV R11, 0x2 ;  /* 0x00000002000b7802 */ /* 0x000fe20000000f00 */
[----:B------:R-:W-:Y:S01]  /*17b10*/  IMAD.MOV.U32 R3, RZ, RZ, 0x181f ;  /* 0x0000181fff037424 */ /* 0x000fe200078e00ff */
[----:B----4-:R-:W-:Y:S02]  /*17b20*/  MOV R2, 0x17b40 ;  /* 0x00017b4000027802 */ /* 0x010fe40000000f00 */
[----:B-123-5:R-:W-:Y:S05]  /*17b30*/  CALL.REL.NOINC `($__internal_5_$__cuda_sm70_shflsync_idx_p) ;  /* 0x00001eb000007944 */ /* 0x02efea0003c00000 */
[----:B------:R-:W-:Y:S01]  /*17b40*/  MOV R2, R11 ;  /* 0x0000000b00027202 */ /* 0x000fe20000000f00 */
[----:B------:R-:W-:Y:S05]  /*17b50*/  BRA `(.L_x_389) ;  /* 0xffff03d000007947 */ /* 0x000fea000383ffff */
.L_x_266:
[----:B------:R-:W-:Y:S01]  /*17b60*/  IMAD.MOV.U32 R12, RZ, RZ, R4 ;  /* 0x000000ffff0c7224 */ /* 0x000fe200078e0004 */
[----:B------:R-:W-:Y:S01]  /*17b70*/  MOV R11, 0x3 ;  /* 0x00000003000b7802 */ /* 0x000fe20000000f00 */
[----:B-1----:R-:W-:Y:S01]  /*17b80*/  IMAD.MOV.U32 R3, RZ, RZ, 0x181f ;  /* 0x0000181fff037424 */ /* 0x002fe200078e00ff */
[----:B------:R-:W-:-:S02]  /*17b90*/  MOV R2, 0x17bb0 ;  /* 0x00017bb000027802 */ /* 0x000fc40000000f00 */
[----:B--2345:R-:W-:Y:S05]  /*17ba0*/  CALL.REL.NOINC `($__internal_5_$__cuda_sm70_shflsync_idx_p) ;  /* 0x00001e4000007944 */ /* 0x03cfea0003c00000 */
        /* <DEDUP_REMOVED lines=8> */
.L_x_269:
[----:B------:R-:W-:Y:S01]  /*17c30*/  IMAD.MOV.U32 R12, RZ, RZ, R4 ;  /* 0x000000ffff0c7224 */ /* 0x000fe200078e0004 */
[----:B------:R-:W-:Y:S01]  /*17c40*/  MOV R11, 0x4 ;  /* 0x00000004000b7802 */ /* 0x000fe20000000f00 */
[----:B-1----:R-:W-:Y:S01]  /*17c50*/  IMAD.MOV.U32 R3, RZ, RZ, 0x181f ;  /* 0x0000181fff037424 */ /* 0x002fe200078e00ff */
[----:B------:R-:W-:Y:S02]  /*17c60*/  MOV R2, 0x17c80 ;  /* 0x00017c8000027802 */ /* 0x000fe40000000f00 */
[----:B--2345:R-:W-:Y:S05]  /*17c70*/  CALL.REL.NOINC `($__internal_5_$__cuda_sm70_shflsync_idx_p) ;  /* 0x00001d7000007944 */ /* 0x03cfea0003c00000 */
[----:B------:R-:W-:Y:S01]  /*17c80*/  MOV R6, R11 ;  /* 0x0000000b00067202 */ /* 0x000fe20000000f00 */
[----:B------:R-:W-:Y:S05]  /*17c90*/  BRA `(.L_x_391) ;  /* 0xffff044000007947 */ /* 0x000fea000383ffff */
.L_x_270:
[----:B------:R-:W-:Y:S01]  /*17ca0*/  IMAD.MOV.U32 R12, RZ, RZ, R5 ;  /* 0x000000ffff0c7224 */ /* 0x000fe200078e0005 */
[----:B------:R-:W-:Y:S01]  /*17cb0*/  MOV R11, 0x4 ;  /* 0x00000004000b7802 */ /* 0x000fe20000000f00 */
[----:B-1----:R-:W-:Y:S01]  /*17cc0*/  IMAD.MOV.U32 R3, RZ, RZ, 0x181f ;  /* 0x0000181fff037424 */ /* 0x002fe200078e00ff */
[----:B------:R-:W-:Y:S02]  /*17cd0*/  MOV R2, 0x17cf0 ;  /* 0x00017cf000027802 */ /* 0x000fe40000000f00 */
[----:B--2345:R-:W-:Y:S05]  /*17ce0*/  CALL.REL.NOINC `($__internal_5_$__cuda_sm70_shflsync_idx_p) ;  /* 0x00001d0000007944 */ /* 0x03cfea0003c00000 */
[----:B------:R-:W-:Y:S01]  /*17cf0*/  MOV R2, R11 ;  /* 0x0000000b00027202 */ /* 0x000fe20000000f00 */
[----:B------:R-:W-:Y:S05]  /*17d00*/  BRA `(.L_x_392) ;  /* 0xffff03f000007947 */ /* 0x000fea000383ffff */
.L_x_273:
[----:B------:R-:W-:Y:S01]  /*17d10*/  IMAD.MOV.U32 R12, RZ, RZ, R4 ;  /* 0x000000ffff0c7224 */ /* 0x000fe200078e0004 */
[----:B------:R-:W-:Y:S01]  /*17d20*/  MOV R11, 0x5 ;  /* 0x00000005000b7802 */ /* 0x000fe20000000f00 */
[----:B--2---:R-:W-:Y:S01]  /*17d30*/  IMAD.MOV.U32 R3, RZ, RZ, 0x181f ;  /* 0x0000181fff037424 */ /* 0x004fe200078e00ff */
[----:B---3--:R-:W-:-:S02]  /*17d40*/  MOV R2, 0x17d60 ;  /* 0x00017d6000027802 */ /* 0x008fc40000000f00 */
        /* <DEDUP_REMOVED lines=9> */
.L_x_276:
[----:B------:R-:W-:Y:S01]  /*17de0*/  IMAD.MOV.U32 R12, RZ, RZ, R4 ;  /* 0x000000ffff0c7224 */ /* 0x000fe200078e0004 */
[----:B------:R-:W-:Y:S01]  /*17df0*/  MOV R11, 0x6 ;  /* 0x00000006000b7802 */ /* 0x000fe20000000f00 */
[----:B-1----:R-:W-:Y:S01]  /*17e00*/  IMAD.MOV.U32 R3, RZ, RZ, 0x181f ;  /* 0x0000181fff037424 */ /* 0x002fe200078e00ff */
[----:B---3--:R-:W-:Y:S02]  /*17e10*/  MOV R2, 0x17e30 ;  /* 0x00017e3000027802 */ /* 0x008fe40000000f00 */
[----:B--2-45:R-:W-:Y:S05]  /*17e20*/  CALL.REL.NOINC `($__internal_5_$__cuda_sm70_shflsync_idx_p) ;  /* 0x00001bc000007944 */ /* 0x034fea0003c00000 */
[----:B------:R-:W-:Y:S01]  /*17e30*/  MOV R6, R11 ;  /* 0x0000000b00067202 */ /* 0x000fe20000000f00 */
[----:B------:R-:W-:Y:S05]  /*17e40*/  BRA `(.L_x_394) ;  /* 0xffff046000007947 */ /* 0x000fea000383ffff */
.L_x_277:
[----:B------:R-:W-:Y:S01]  /*17e50*/  IMAD.MOV.U32 R12, RZ, RZ, R5 ;  /* 0x000000ffff0c7224 */ /* 0x000fe200078e0005 */
[----:B------:R-:W-:Y:S01]  /*17e60*/  MOV R11, 0x6 ;  /* 0x00000006000b7802 */ /* 0x000fe20000000f00 */
[----:B------:R-:W-:Y:S01]  /*17e70*/  IMAD.MOV.U32 R3, RZ, RZ, 0x181f ;  /* 0x0000181fff037424 */ /* 0x000fe200078e00ff */
[----:B---3--:R-:W-:Y:S02]  /*17e80*/  MOV R2, 0x17ea0 ;  /* 0x00017ea000027802 */ /* 0x008fe40000000f00 */
[----:B-12-45:R-:W-:Y:S05]  /*17e90*/  CALL.REL.NOINC `($__internal_5_$__cuda_sm70_shflsync_idx_p) ;  /* 0x00001b5000007944 */ /* 0x036fea0003c00000 */
[----:B------:R-:W-:Y:S01]  /*17ea0*/  MOV R2, R11 ;  /* 0x0000000b00027202 */ /* 0x000fe20000000f00 */
[----:B------:R-:W-:Y:S05]  /*17eb0*/  BRA `(.L_x_395) ;  /* 0xffff041000007947 */ /* 0x000fea000383ffff */
.L_x_280:
        /* <DEDUP_REMOVED lines=13> */
.L_x_315:
[----:B--2---:R2:W5:Y:S01]  /*17f90*/  LDL R0, [R1] ;  /* 0x0000000001007983 */ /* 0x0045620000100800 */
[----:B------:R-:W-:Y:S01]  /*17fa0*/  IMAD.MOV.U32 R8, RZ, RZ, 0x2 ;  /* 0x00000002ff087424 */ /* 0x000fe200078e00ff */
[----:B------:R-:W-:Y:S01]  /*17fb0*/  MOV R11, 0x1f ;  /* 0x0000001f000b7802 */ /* 0x000fe20000000f00 */
[----:B------:R-:W-:Y:S01]  /*17fc0*/  IMAD.MOV.U32 R10, RZ, RZ, -0x1 ;  /* 0xffffffffff0a7424 */ /* 0x000fe200078e00ff */
[----:B-1----:R-:W-:Y:S02]  /*17fd0*/  MOV R4, 0x17ff0 ;  /* 0x00017ff000047802 */ /* 0x002fe40000000f00 */
[----:B--2--5:R-:W-:Y:S05]  /*17fe0*/  CALL.REL.NOINC `($__internal_4_$__cuda_sm70_shflsync_bfly_p) ;  /* 0x000019b000007944 */ /* 0x024fea0003c00000 */
[----:B------:R-:W2:Y:S01]  /*17ff0*/  LDL.LU R3, [R1] ;  /* 0x0000000001037983 */ /* 0x000ea20000300800 */
[----:B------:R-:W-:Y:S02]  /*18000*/  MOV R8, 0x1 ;  /* 0x0000000100087802 */ /* 0x000fe40000000f00 */
[----:B------:R-:W-:Y:S01]  /*18010*/  MOV R4, 0x18050 ;  /* 0x0001805000047802 */ /* 0x000fe20000000f00 */
[----:B--2---:R-:W-:-:S05]  /*18020*/  FADD.FTZ R3, R3, R0 ;  /* 0x0000000003037221 */ /* 0x004fca0000010000 */
[----:B------:R-:W-:Y:S02]  /*18030*/  MOV R0, R3 ;  /* 0x0000000300007202 */ /* 0x000fe40000000f00 */
[----:B------:R-:W-:Y:S05]  /*18040*/  CALL.REL.NOINC `($__internal_4_$__cuda_sm70_shflsync_bfly_p) ;  /* 0x0000195000007944 */ /* 0x000fea0003c00000 */
[----:B------:R-:W-:Y:S02]  /*18050*/  FADD.FTZ R3, R3, R0 ;  /* 0x0000000003037221 */ /* 0x000fe40000010000 */
[----:B------:R1:W5:Y:S01]  /*18060*/  LDL R0, [R1+0x4] ;  /* 0x0000040001007983 */ /* 0x0003620000100800 */
[----:B------:R-:W-:Y:S02]  /*18070*/  MOV R8, 0x2 ;  /* 0x0000000200087802 */ /* 0x000fe40000000f00 */
[----:B------:R-:W-:Y:S02]  /*18080*/  MOV R4, 0x180a0 ;  /* 0x000180a000047802 */ /* 0x000fe40000000f00 */
[----:B-1---5:R-:W-:Y:S05]  /*18090*/  CALL.REL.NOINC `($__internal_4_$__cuda_sm70_shflsync_bfly_p) ;  /* 0x0000190000007944 */ /* 0x022fea0003c00000 */
[----:B------:R-:W2:Y:S01]  /*180a0*/  LDL.LU R4, [R1+0x4] ;  /* 0x0000040001047983 */ /* 0x000ea20000300800 */
[----:B------:R-:W-:Y:S01]  /*180b0*/  MOV R8, 0x1 ;  /* 0x0000000100087802 */ /* 0x000fe20000000f00 */
[----:B--2---:R-:W-:Y:S01]  /*180c0*/  FADD.FTZ R5, R4, R0 ;  /* 0x0000000004057221 */ /* 0x004fe20000010000 */
[----:B------:R-:W-:-:S04]  /*180d0*/  MOV R4, 0x18100 ;  /* 0x0001810000047802 */ /* 0x000fc80000000f00 */
        /* <DEDUP_REMOVED lines=24> */
[----:B------:R-:W-:Y:S01]  /*18260*/  MOV R9, R0 ;  /* 0x0000000000097202 */ /* 0x000fe20000000f00 */
[----:B------:R-:W-:Y:S05]  /*18270*/  BRA `(.L_x_397) ;  /* 0xffffb0c000007947 */ /* 0x000fea000383ffff */
.L_x_322:
[----:B--234-:R-:W-:Y:S01]  /*18280*/  IMAD.MOV.U32 R12, RZ, RZ, R6 ;  /* 0x000000ffff0c7224 */ /* 0x01cfe200078e0006 */
[----:B------:R-:W-:Y:S01]  /*18290*/  MOV R11, RZ ;  /* 0x000000ff000b7202 */ /* 0x000fe20000000f00 */
[----:B------:R-:W-:Y:S01]  /*182a0*/  IMAD.MOV.U32 R3, RZ, RZ, 0x181f ;  /* 0x0000181fff037424 */ /* 0x000fe200078e00ff */
[----:B------:R-:W-:Y:S02]  /*182b0*/  MOV R2, 0x182d0 ;  /* 0x000182d000027802 */ /* 0x000fe40000000f00 */
[----:B-1----:R-:W-:Y:S05]  /*182c0*/  CALL.REL.NOINC `($__internal_5_$__cuda_sm70_shflsync_idx_p) ;  /* 0x0000172000007944 */ /* 0x002fea0003c00000 */
[----:B------:R-:W-:Y:S01]  /*182d0*/  MOV R8, R11 ;  /* 0x0000000b00087202 */ /* 0x000fe20000000f00 */
[----:B------:R-:W-:Y:S05]  /*182e0*/  BRA `(.L_x_398) ;  /* 0xffffc8f000007947 */ /* 0x000fea000383ffff */
.L_x_323:
[----:B------:R-:W-:Y:S01]  /*182f0*/  IMAD.MOV.U32 R12, RZ, RZ, R7 ;  /* 0x000000ffff0c7224 */ /* 0x000fe200078e0007 */
[----:B------:R-:W-:Y:S01]  /*18300*/  MOV R11, RZ ;  /* 0x000000ff000b7202 */ /* 0x000fe20000000f00 */
[----:B------:R-:W-:Y:S01]  /*18310*/  IMAD.MOV.U32 R3, RZ, RZ, 0x181f ;  /* 0x0000181fff037424 */ /* 0x000fe200078e00ff */
[----:B------:R-:W-:Y:S02]  /*18320*/  MOV R2, 0x18340 ;  /* 0x0001834000027802 */ /* 0x000fe40000000f00 */
[----:B-123--:R-:W-:Y:S05]  /*18330*/  CALL.REL.NOINC `($__internal_5_$__cuda_sm70_shflsync_idx_p) ;  /* 0x000016b000007944 */ /* 0x00efea0003c00000 */
[----:B------:R-:W-:Y:S01]  /*18340*/  MOV R2, R11 ;  /* 0x0000000b00027202 */ /* 0x000fe20000000f00 */
[----:B------:R-:W-:Y:S05]  /*18350*/  BRA `(.L_x_399) ;  /* 0xffffc8a000007947 */ /* 0x000fea000383ffff */
.L_x_324:
[----:B------:R-:W-:Y:S01]  /*18360*/  IMAD.MOV.U32 R12, RZ, RZ, R6 ;  /* 0x000000ffff0c7224 */ /* 0x000fe200078e0006 */
[----:B------:R-:W-:Y:S01]  /*18370*/  MOV R11, 0x1 ;  /* 0x00000001000b7802 */ /* 0x000fe20000000f00 */
[----:B--2---:R-:W-:Y:S01]  /*18380*/  IMAD.MOV.U32 R3, RZ, RZ, 0x181f ;  /* 0x0000181fff037424 */ /* 0x004fe200078e00ff */
[----:B------:R-:W-:-:S02]  /*18390*/  MOV R2, 0x183b0 ;  /* 0x000183b000027802 */ /* 0x000fc40000000f00 */
[----:B-1--4-:R-:W-:Y:S05]  /*183a0*/  CALL.REL.NOINC `($__internal_5_$__cuda_sm70_shflsync_idx_p) ;  /* 0x0000164000007944 */ /* 0x012fea0003c00000 */
        /* <DEDUP_REMOVED lines=8> */
.L_x_325:
[----:B------:R-:W-:Y:S01]  /*18430*/  IMAD.MOV.U32 R12, RZ, RZ, R6 ;  /* 0x000000ffff0c7224 */ /* 0x000fe200078e0006 */
[----:B------:R-:W-:Y:S01]  /*18440*/  MOV R11, 0x2 ;  /* 0x00000002000b7802 */ /* 0x000fe20000000f00 */
[----:B--2---:R-:W-:Y:S01]  /*18450*/  IMAD.MOV.U32 R3, RZ, RZ, 0x181f ;  /* 0x0000181fff037424 */ /* 0x004fe200078e00ff */
[----:B------:R-:W-:Y:S02]  /*18460*/  MOV R2, 0x18480 ;  /* 0x0001848000027802 */ /* 0x000fe40000000f00 */
[----:B-1-34-:R-:W-:Y:S05]  /*18470*/  CALL.REL.NOINC `($__internal_5_$__cuda_sm70_shflsync_idx_p) ;  /* 0x0000157000007944 */ /* 0x01afea0003c00000 */
[----:B------:R-:W-:Y:S01]  /*18480*/  MOV R8, R11 ;  /* 0x0000000b00087202 */ /* 0x000fe20000000f00 */
[----:B------:R-:W-:Y:S05]  /*18490*/  BRA `(.L_x_401) ;  /* 0xffffc85000007947 */ /* 0x000fea000383ffff */
.L_x_326:
[----:B------:R-:W-:Y:S01]  /*184a0*/  IMAD.MOV.U32 R12, RZ, RZ, R7 ;  /* 0x000000ffff0c7224 */ /* 0x000fe200078e0007 */
[----:B------:R-:W-:Y:S01]  /*184b0*/  MOV R11, 0x2 ;  /* 0x00000002000b7802 */ /* 0x000fe20000000f00 */
[----:B--2---:R-:W-:Y:S01]  /*184c0*/  IMAD.MOV.U32 R3, RZ, RZ, 0x181f ;  /* 0x0000181fff037424 */ /* 0x004fe200078e00ff */
[----:B------:R-:W-:Y:S02]  /*184d0*/  MOV R2, 0x184f0 ;  /* 0x000184f000027802 */ /* 0x000fe40000000f00 */
[----:B-1-34-:R-:W-:Y:S05]  /*184e0*/  CALL.REL.NOINC `($__internal_5_$__cuda_sm70_shflsync_idx_p) ;  /* 0x0000150000007944 */ /* 0x01afea0003c00000 */
[----:B------:R-:W-:Y:S01]  /*184f0*/  MOV R2, R11 ;  /* 0x0000000b00027202 */ /* 0x000fe20000000f00 */
[----:B------:R-:W-:Y:S05]  /*18500*/  BRA `(.L_x_402) ;  /* 0xffffc80000007947 */ /* 0x000fea000383ffff */
.L_x_327:
[----:B------:R-:W-:Y:S01]  /*18510*/  IMAD.MOV.U32 R12, RZ, RZ, R6 ;  /* 0x000000ffff0c7224 */ /* 0x000fe200078e0006 */
[----:B------:R-:W-:Y:S01]  /*18520*/  MOV R11, 0x3 ;  /* 0x00000003000b7802 */ /* 0x000fe20000000f00 */
[----:B---3--:R-:W-:Y:S01]  /*18530*/  IMAD.MOV.U32 R3, RZ, RZ, 0x181f ;  /* 0x0000181fff037424 */ /* 0x008fe200078e00ff */
[----:B------:R-:W-:-:S02]  /*18540*/  MOV R2, 0x18560 ;  /* 0x0001856000027802 */ /* 0x000fc40000000f00 */
[----:B-12---:R-:W-:Y:S05]  /*18550*/  CALL.REL.NOINC `($__internal_5_$__cuda_sm70_shflsync_idx_p) ;  /* 0x0000149000007944 */ /* 0x006fea0003c00000 */
        /* <DEDUP_REMOVED lines=8> */
.L_x_328:
[----:B------:R-:W-:Y:S01]  /*185e0*/  IMAD.MOV.U32 R12, RZ, RZ, R6 ;  /* 0x000000ffff0c7224 */ /* 0x000fe200078e0006 */
[----:B------:R-:W-:Y:S01]  /*185f0*/  MOV R11, 0x4 ;  /* 0x00000004000b7802 */ /* 0x000fe20000000f00 */
[----:B-1----:R-:W-:Y:S01]  /*18600*/  IMAD.MOV.U32 R3, RZ, RZ, 0x181f ;  /* 0x0000181fff037424 */ /* 0x002fe200078e00ff */
[----:B------:R-:W-:Y:S02]  /*18610*/  MOV R2, 0x18630 ;  /* 0x0001863000027802 */ /* 0x000fe40000000f00 */
[----:B----4-:R-:W-:Y:S05]  /*18620*/  CALL.REL.NOINC `($__internal_5_$__cuda_sm70_shflsync_idx_p) ;  /* 0x000013c000007944 */ /* 0x010fea0003c00000 */
[----:B------:R-:W-:Y:S01]  /*18630*/  MOV R8, R11 ;  /* 0x0000000b00087202 */ /* 0x000fe20000000f00 */
[----:B------:R-:W-:Y:S05]  /*18640*/  BRA `(.L_x_404) ;  /* 0xffffc7b000007947 */ /* 0x000fea000383ffff */
.L_x_329:
[----:B------:R-:W-:Y:S01]  /*18650*/  IMAD.MOV.U32 R12, RZ, RZ, R7 ;  /* 0x000000ffff0c7224 */ /* 0x000fe200078e0007 */
[----:B------:R-:W-:Y:S01]  /*18660*/  MOV R11, 0x4 ;  /* 0x00000004000b7802 */ /* 0x000fe20000000f00 */
[----:B-1----:R-:W-:Y:S01]  /*18670*/  IMAD.MOV.U32 R3, RZ, RZ, 0x181f ;  /* 0x0000181fff037424 */ /* 0x002fe200078e00ff */
[----:B------:R-:W-:Y:S02]  /*18680*/  MOV R2, 0x186a0 ;  /* 0x000186a000027802 */ /* 0x000fe40000000f00 */
[----:B--234-:R-:W-:Y:S05]  /*18690*/  CALL.REL.NOINC `($__internal_5_$__cuda_sm70_shflsync_idx_p) ;  /* 0x0000135000007944 */ /* 0x01cfea0003c00000 */
[----:B------:R-:W-:Y:S01]  /*186a0*/  MOV R2, R11 ;  /* 0x0000000b00027202 */ /* 0x000fe20000000f00 */
[----:B------:R-:W-:Y:S05]  /*186b0*/  BRA `(.L_x_405) ;  /* 0xffffc76000007947 */ /* 0x000fea000383ffff */
.L_x_330:
        /* <DEDUP_REMOVED lines=13> */
.L_x_331:
[----:B------:R-:W-:Y:S01]  /*18790*/  IMAD.MOV.U32 R12, RZ, RZ, R6 ;  /* 0x000000ffff0c7224 */ /* 0x000fe200078e0006 */
[----:B------:R-:W-:Y:S01]  /*187a0*/  MOV R11, 0x6 ;  /* 0x00000006000b7802 */ /* 0x000fe20000000f00 */
[----:B-1----:R-:W-:Y:S01]  /*187b0*/  IMAD.MOV.U32 R3, RZ, RZ, 0x181f ;  /* 0x0000181fff037424 */ /* 0x002fe200078e00ff */
[----:B------:R-:W-:Y:S02]  /*187c0*/  MOV R2, 0x187e0 ;  /* 0x000187e000027802 */ /* 0x000fe40000000f00 */
[----:B---34-:R-:W-:Y:S05]  /*187d0*/  CALL.REL.NOINC `($__internal_5_$__cuda_sm70_shflsync_idx_p) ;  /* 0x0000121000007944 */ /* 0x018fea0003c00000 */
[----:B------:R-:W-:Y:S01]  /*187e0*/  MOV R8, R11 ;  /* 0x0000000b00087202 */ /* 0x000fe20000000f00 */
[----:B------:R-:W-:Y:S05]  /*187f0*/  BRA `(.L_x_407) ;  /* 0xffffc71000007947 */ /* 0x000fea000383ffff */
.L_x_332:
[----:B------:R-:W-:Y:S01]  /*18800*/  IMAD.MOV.U32 R12, RZ, RZ, R7 ;  /* 0x000000ffff0c7224 */ /* 0x000fe200078e0007 */
[----:B------:R-:W-:Y:S01]  /*18810*/  MOV R11, 0x6 ;  /* 0x00000006000b7802 */ /* 0x000fe20000000f00 */
[----:B-1----:R-:W-:Y:S01]  /*18820*/  IMAD.MOV.U32 R3, RZ, RZ, 0x181f ;  /* 0x0000181fff037424 */ /* 0x002fe200078e00ff */
[----:B------:R-:W-:Y:S02]  /*18830*/  MOV R2, 0x18850 ;  /* 0x0001885000027802 */ /* 0x000fe40000000f00 */
[----:B--234-:R-:W-:Y:S05]  /*18840*/  CALL.REL.NOINC `($__internal_5_$__cuda_sm70_shflsync_idx_p) ;  /* 0x000011a000007944 */ /* 0x01cfea0003c00000 */
[----:B------:R-:W-:Y:S01]  /*18850*/  MOV R2, R11 ;  /* 0x0000000b00027202 */ /* 0x000fe20000000f00 */
[----:B------:R-:W-:Y:S05]  /*18860*/  BRA `(.L_x_408) ;  /* 0xffffc6c000007947 */ /* 0x000fea000383ffff */
.L_x_333:
[----:B------:R-:W-:Y:S01]  /*18870*/  IMAD.MOV.U32 R12, RZ, RZ, R6 ;  /* 0x000000ffff0c7224 */ /* 0x000fe200078e0006 */
[----:B------:R-:W-:Y:S01]  /*18880*/  MOV R11, 0x7 ;  /* 0x00000007000b7802 */ /* 0x000fe20000000f00 */
[----:B--2---:R-:W-:Y:S01]  /*18890*/  IMAD.MOV.U32 R3, RZ, RZ, 0x181f ;  /* 0x0000181fff037424 */ /* 0x004fe200078e00ff */
[----:B------:R-:W-:-:S02]  /*188a0*/  MOV R2, 0x188c0 ;  /* 0x000188c000027802 */ /* 0x000fc40000000f00 */
[----:B-1-34-:R-:W-:Y:S05]  /*188b0*/  CALL.REL.NOINC `($__internal_5_$__cuda_sm70_shflsync_idx_p) ;  /* 0x0000113000007944 */ /* 0x01afea0003c00000 */
        /* <DEDUP_REMOVED lines=8> */
.L_x_335:
[----:B------:R-:W-:Y:S01]  /*18940*/  IMAD.MOV.U32 R12, RZ, RZ, R20 ;  /* 0x000000ffff0c7224 */ /* 0x000fe200078e0014 */
[----:B------:R-:W-:Y:S01]  /*18950*/  MOV R11, RZ ;  /* 0x000000ff000b7202 */ /* 0x000fe20000000f00 */
[----:B------:R-:W-:Y:S01]  /*18960*/  IMAD.MOV.U32 R3, RZ, RZ, 0x1c1f ;  /* 0x00001c1fff037424 */ /* 0x000fe200078e00ff */
[----:B------:R-:W-:Y:S02]  /*18970*/  MOV R2, 0x18990 ;  /* 0x0001899000027802 */ /* 0x000fe40000000f00 */
[----:B------:R-:W-:Y:S05]  /*18980*/  CALL.REL.NOINC `($__internal_5_$__cuda_sm70_shflsync_idx_p) ;  /* 0x0000106000007944 */ /* 0x000fea0003c00000 */
[----:B------:R-:W-:Y:S01]  /*18990*/  MOV R13, R11 ;  /* 0x0000000b000d7202 */ /* 0x000fe20000000f00 */
[----:B------:R-:W-:Y:S05]  /*189a0*/  BRA `(.L_x_410) ;  /* 0xffffc89000007947 */ /* 0x000fea000383ffff */
.L_x_336:
[----:B------:R-:W-:Y:S01]  /*189b0*/  IMAD.MOV.U32 R12, RZ, RZ, R21 ;  /* 0x000000ffff0c7224 */ /* 0x000fe200078e0015 */
[----:B------:R-:W-:Y:S01]  /*189c0*/  MOV R11, RZ ;  /* 0x000000ff000b7202 */ /* 0x000fe20000000f00 */
[----:B------:R-:W-:Y:S01]  /*189d0*/  IMAD.MOV.U32 R3, RZ, RZ, 0x1c1f ;  /* 0x00001c1fff037424 */ /* 0x000fe200078e00ff */
[----:B------:R-:W-:Y:S02]  /*189e0*/  MOV R2, 0x18a00 ;  /* 0x00018a0000027802 */ /* 0x000fe40000000f00 */
[----:B-12---:R-:W-:Y:S05]  /*189f0*/  CALL.REL.NOINC `($__internal_5_$__cuda_sm70_shflsync_idx_p) ;  /* 0x00000ff000007944 */ /* 0x006fea0003c00000 */
[----:B------:R-:W-:Y:S01]  /*18a00*/  MOV R2, R11 ;  /* 0x0000000b00027202 */ /* 0x000fe20000000f00 */
[----:B------:R-:W-:Y:S05]  /*18a10*/  BRA `(.L_x_411) ;  /* 0xffffc84000007947 */ /* 0x000fea000383ffff */
.L_x_339:
[----:B------:R-:W-:Y:S01]  /*18a20*/  IMAD.MOV.U32 R12, RZ, RZ, R20 ;  /* 0x000000ffff0c7224 */ /* 0x000fe200078e0014 */
[----:B------:R-:W-:Y:S01]  /*18a30*/  MOV R11, 0x1 ;  /* 0x00000001000b7802 */ /* 0x000fe20000000f00 */
[----:B--2---:R-:W-:Y:S01]  /*18a40*/  IMAD.MOV.U32 R3, RZ, RZ, 0x1c1f ;  /* 0x00001c1fff037424 */ /* 0x004fe200078e00ff */
[----:B----4-:R-:W-:-:S02]  /*18a50*/  MOV R2, 0x18a70 ;  /* 0x00018a7000027802 */ /* 0x010fc40000000f00 */
[----:B-1-3--:R-:W-:Y:S05]  /*18a60*/  CALL.REL.NOINC `($__internal_5_$__cuda_sm70_shflsync_idx_p) ;  /* 0x00000f8000007944 */ /* 0x00afea0003c00000 */
        /* <DEDUP_REMOVED lines=8> */
.L_x_342:
[----:B------:R-:W-:Y:S01]  /*18af0*/  IMAD.MOV.U32 R12, RZ, RZ, R20 ;  /* 0x000000ffff0c7224 */ /* 0x000fe200078e0014 */
[----:B------:R-:W-:Y:S01]  /*18b00*/  MOV R11, 0x2 ;  /* 0x00000002000b7802 */ /* 0x000fe20000000f00 */
[----:B--2---:R-:W-:Y:S01]  /*18b10*/  IMAD.MOV.U32 R3, RZ, RZ, 0x1c1f ;  /* 0x00001c1fff037424 */ /* 0x004fe200078e00ff */
[----:B----4-:R-:W-:Y:S02]  /*18b20*/  MOV R2, 0x18b40 ;  /* 0x00018b4000027802 */ /* 0x010fe40000000f00 */
[----:B-1-3--:R-:W-:Y:S05]  /*18b30*/  CALL.REL.NOINC `($__internal_5_$__cuda_sm70_shflsync_idx_p) ;  /* 0x00000eb000007944 */ /* 0x00afea0003c00000 */
[----:B------:R-:W-:Y:S01]  /*18b40*/  MOV R13, R11 ;  /* 0x0000000b000d7202 */ /* 0x000fe20000000f00 */
[----:B------:R-:W-:Y:S05]  /*18b50*/  BRA `(.L_x_413) ;  /* 0xffffccc000007947 */ /* 0x000fea000383ffff */
.L_x_343:
[----:B------:R-:W-:Y:S01]  /*18b60*/  IMAD.MOV.U32 R12, RZ, RZ, R21 ;  /* 0x000000ffff0c7224 */ /* 0x000fe200078e0015 */
[----:B------:R-:W-:Y:S01]  /*18b70*/  MOV R11, 0x2 ;  /* 0x00000002000b7802 */ /* 0x000fe20000000f00 */
[----:B--2---:R-:W-:Y:S01]  /*18b80*/  IMAD.MOV.U32 R3, RZ, RZ, 0x1c1f ;  /* 0x00001c1fff037424 */ /* 0x004fe200078e00ff */
[----:B----4-:R-:W-:Y:S02]  /*18b90*/  MOV R2, 0x18bb0 ;  /* 0x00018bb000027802 */ /* 0x010fe40000000f00 */
[----:B-1-3--:R-:W-:Y:S05]  /*18ba0*/  CALL.REL.NOINC `($__internal_5_$__cuda_sm70_shflsync_idx_p) ;  /* 0x00000e4000007944 */ /* 0x00afea0003c00000 */
[----:B------:R-:W-:Y:S01]  /*18bb0*/  MOV R2, R11 ;  /* 0x0000000b00027202 */ /* 0x000fe20000000f00 */
[----:B------:R-:W-:Y:S05]  /*18bc0*/  BRA `(.L_x_414) ;  /* 0xffffcc7000007947 */ /* 0x000fea000383ffff */
.L_x_346:
[----:B------:R-:W-:Y:S01]  /*18bd0*/  IMAD.MOV.U32 R12, RZ, RZ, R20 ;  /* 0x000000ffff0c7224 */ /* 0x000fe200078e0014 */
[----:B------:R-:W-:Y:S01]  /*18be0*/  MOV R11, 0x3 ;  /* 0x00000003000b7802 */ /* 0x000fe20000000f00 */
[----:B-1----:R-:W-:Y:S01]  /*18bf0*/  IMAD.MOV.U32 R3, RZ, RZ, 0x1c1f ;  /* 0x00001c1fff037424 */ /* 0x002fe200078e00ff */
[----:B----4-:R-:W-:-:S02]  /*18c00*/  MOV R2, 0x18c20 ;  /* 0x00018c2000027802 */ /* 0x010fc40000000f00 */
[----:B--23--:R-:W-:Y:S05]  /*18c10*/  CALL.REL.NOINC `($__internal_5_$__cuda_sm70_shflsync_idx_p) ;  /* 0x00000dd000007944 */ /* 0x00cfea0003c00000 */
        /* <DEDUP_REMOVED lines=8> */
.L_x_350:
[----:B------:R-:W-:Y:S01]  /*18ca0*/  IMAD.MOV.U32 R12, RZ, RZ, R6 ;  /* 0x000000ffff0c7224 */ /* 0x000fe200078e0006 */
[----:B------:R-:W-:Y:S01]  /*18cb0*/  MOV R11, RZ ;  /* 0x000000ff000b7202 */ /* 0x000fe20000000f00 */
[----:B------:R-:W-:Y:S01]  /*18cc0*/  IMAD.MOV.U32 R3, RZ, RZ, 0x181f ;  /* 0x0000181fff037424 */ /* 0x000fe200078e00ff */
[----:B------:R-:W-:Y:S02]  /*18cd0*/  MOV R2, 0x18cf0 ;  /* 0x00018cf000027802 */ /* 0x000fe40000000f00 */
[----:B------:R-:W-:Y:S05]  /*18ce0*/  CALL.REL.NOINC `($__internal_5_$__cuda_sm70_shflsync_idx_p) ;  /* 0x00000d0000007944 */ /* 0x000fea0003c00000 */
[----:B------:R-:W-:Y:S01]  /*18cf0*/  MOV R8, R11 ;  /* 0x0000000b00087202 */ /* 0x000fe20000000f00 */
[----:B------:R-:W-:Y:S05]  /*18d00*/  BRA `(.L_x_416) ;  /* 0xffffd77000007947 */ /* 0x000fea000383ffff */
.L_x_351:
[----:B------:R-:W-:Y:S01]  /*18d10*/  IMAD.MOV.U32 R12, RZ, RZ, R7 ;  /* 0x000000ffff0c7224 */ /* 0x000fe200078e0007 */
[----:B------:R-:W-:Y:S01]  /*18d20*/  MOV R11, RZ ;  /* 0x000000ff000b7202 */ /* 0x000fe20000000f00 */
[----:B------:R-:W-:Y:S01]  /*18d30*/  IMAD.MOV.U32 R3, RZ, RZ, 0x181f ;  /* 0x0000181fff037424 */ /* 0x000fe200078e00ff */
[----:B------:R-:W-:Y:S02]  /*18d40*/  MOV R2, 0x18d60 ;  /* 0x00018d6000027802 */ /* 0x000fe40000000f00 */
[----:B-12---:R-:W-:Y:S05]  /*18d50*/  CALL.REL.NOINC `($__internal_5_$__cuda_sm70_shflsync_idx_p) ;  /* 0x00000c9000007944 */ /* 0x006fea0003c00000 */
[----:B------:R-:W-:Y:S01]  /*18d60*/  MOV R2, R11 ;  /* 0x0000000b00027202 */ /* 0x000fe20000000f00 */
[----:B------:R-:W-:Y:S05]  /*18d70*/  BRA `(.L_x_417) ;  /* 0xffffd72000007947 */ /* 0x000fea000383ffff */
.L_x_352:
[----:B------:R-:W-:Y:S01]  /*18d80*/  IMAD.MOV.U32 R12, RZ, RZ, R6 ;  /* 0x000000ffff0c7224 */ /* 0x000fe200078e0006 */
[----:B------:R-:W-:Y:S01]  /*18d90*/  MOV R11, 0x1 ;  /* 0x00000001000b7802 */ /* 0x000fe20000000f00 */
[----:B--2---:R-:W-:Y:S01]  /*18da0*/  IMAD.MOV.U32 R3, RZ, RZ, 0x181f ;  /* 0x0000181fff037424 */ /* 0x004fe200078e00ff */
[----:B------:R-:W-:-:S02]  /*18db0*/  MOV R2, 0x18dd0 ;  /* 0x00018dd000027802 */ /* 0x000fc40000000f00 */
        /* <DEDUP_REMOVED lines=9> */
.L_x_353:
[----:B------:R-:W-:Y:S01]  /*18e50*/  IMAD.MOV.U32 R12, RZ, RZ, R6 ;  /* 0x000000ffff0c7224 */ /* 0x000fe200078e0006 */
[----:B------:R-:W-:Y:S01]  /*18e60*/  MOV R11, 0x2 ;  /* 0x00000002000b7802 */ /* 0x000fe20000000f00 */
[----:B-1----:R-:W-:Y:S01]  /*18e70*/  IMAD.MOV.U32 R3, RZ, RZ, 0x181f ;  /* 0x0000181fff037424 */ /* 0x002fe200078e00ff */
[----:B------:R-:W-:Y:S02]  /*18e80*/  MOV R2, 0x18ea0 ;  /* 0x00018ea000027802 */ /* 0x000fe40000000f00 */
[----:B---34-:R-:W-:Y:S05]  /*18e90*/  CALL.REL.NOINC `($__internal_5_$__cuda_sm70_shflsync_idx_p) ;  /* 0x00000b5000007944 */ /* 0x018fea0003c00000 */
[----:B------:R-:W-:Y:S01]  /*18ea0*/  MOV R8, R11 ;  /* 0x0000000b00087202 */ /* 0x000fe20000000f00 */
[----:B------:R-:W-:Y:S05]  /*18eb0*/  BRA `(.L_x_419) ;  /* 0xffffd6d000007947 */ /* 0x000fea000383ffff */
.L_x_354:
[----:B------:R-:W-:Y:S01]  /*18ec0*/  IMAD.MOV.U32 R12, RZ, RZ, R7 ;  /* 0x000000ffff0c7224 */ /* 0x000fe200078e0007 */
[----:B------:R-:W-:Y:S01]  /*18ed0*/  MOV R11, 0x2 ;  /* 0x00000002000b7802 */ /* 0x000fe20000000f00 */
[----:B-1----:R-:W-:Y:S01]  /*18ee0*/  IMAD.MOV.U32 R3, RZ, RZ, 0x181f ;  /* 0x0000181fff037424 */ /* 0x002fe200078e00ff */
[----:B------:R-:W-:Y:S02]  /*18ef0*/  MOV R2, 0x18f10 ;  /* 0x00018f1000027802 */ /* 0x000fe40000000f00 */
[----:B--234-:R-:W-:Y:S05]  /*18f00*/  CALL.REL.NOINC `($__internal_5_$__cuda_sm70_shflsync_idx_p) ;  /* 0x00000ae000007944 */ /* 0x01cfea0003c00000 */
[----:B------:R-:W-:Y:S01]  /*18f10*/  MOV R2, R11 ;  /* 0x0000000b00027202 */ /* 0x000fe20000000f00 */
[----:B------:R-:W-:Y:S05]  /*18f20*/  BRA `(.L_x_420) ;  /* 0xffffd68000007947 */ /* 0x000fea000383ffff */
.L_x_355:
        /* <DEDUP_REMOVED lines=13> */
.L_x_356:
[----:B------:R-:W-:Y:S01]  /*19000*/  IMAD.MOV.U32 R12, RZ, RZ, R6 ;  /* 0x000000ffff0c7224 */ /* 0x000fe200078e0006 */
[----:B------:R-:W-:Y:S01]  /*19010*/  MOV R11, 0x4 ;  /* 0x00000004000b7802 */ /* 0x000fe20000000f00 */
[----:B--2---:R-:W-:Y:S01]  /*19020*/  IMAD.MOV.U32 R3, RZ, RZ, 0x181f ;  /* 0x0000181fff037424 */ /* 0x004fe200078e00ff */
[----:B------:R-:W-:Y:S02]  /*19030*/  MOV R2, 0x19050 ;  /* 0x0001905000027802 */ /* 0x000fe40000000f00 */
[----:B-1-34-:R-:W-:Y:S05]  /*19040*/  CALL.REL.NOINC `($__internal_5_$__cuda_sm70_shflsync_idx_p) ;  /* 0x000009a000007944 */ /* 0x01afea0003c00000 */
[----:B------:R-:W-:Y:S01]  /*19050*/  MOV R8, R11 ;  /* 0x0000000b00087202 */ /* 0x000fe20000000f00 */
[----:B------:R-:W-:Y:S05]  /*19060*/  BRA `(.L_x_422) ;  /* 0xffffd63000007947 */ /* 0x000fea000383ffff */
.L_x_357:
[----:B------:R-:W-:Y:S01]  /*19070*/  IMAD.MOV.U32 R12, RZ, RZ, R7 ;  /* 0x000000ffff0c7224 */ /* 0x000fe200078e0007 */
[----:B------:R-:W-:Y:S01]  /*19080*/  MOV R11, 0x4 ;  /* 0x00000004000b7802 */ /* 0x000fe20000000f00 */
[----:B--2---:R-:W-:Y:S01]  /*19090*/  IMAD.MOV.U32 R3, RZ, RZ, 0x181f ;  /* 0x0000181fff037424 */ /* 0x004fe200078e00ff */
[----:B------:R-:W-:Y:S02]  /*190a0*/  MOV R2, 0x190c0 ;  /* 0x000190c000027802 */ /* 0x000fe40000000f00 */
[----:B-1-34-:R-:W-:Y:S05]  /*190b0*/  CALL.REL.NOINC `($__internal_5_$__cuda_sm70_shflsync_idx_p) ;  /* 0x0000093000007944 */ /* 0x01afea0003c00000 */
[----:B------:R-:W-:Y:S01]  /*190c0*/  MOV R2, R11 ;  /* 0x0000000b00027202 */ /* 0x000fe20000000f00 */
[----:B------:R-:W-:Y:S05]  /*190d0*/  BRA `(.L_x_423) ;  /* 0xffffd5e000007947 */ /* 0x000fea000383ffff */
.L_x_358:
[----:B------:R-:W-:Y:S01]  /*190e0*/  IMAD.MOV.U32 R12, RZ, RZ, R6 ;  /* 0x000000ffff0c7224 */ /* 0x000fe200078e0006 */
[----:B------:R-:W-:Y:S01]  /*190f0*/  MOV R11, 0x5 ;  /* 0x00000005000b7802 */ /* 0x000fe20000000f00 */
[----:B-1----:R-:W-:Y:S01]  /*19100*/  IMAD.MOV.U32 R3, RZ, RZ, 0x181f ;  /* 0x0000181fff037424 */ /* 0x002fe200078e00ff */
[----:B------:R-:W-:-:S02]  /*19110*/  MOV R2, 0x19130 ;  /* 0x0001913000027802 */ /* 0x000fc40000000f00 */
[----:B--234-:R-:W-:Y:S05]  /*19120*/  CALL.REL.NOINC `($__internal_5_$__cuda_sm70_shflsync_idx_p) ;  /* 0x000008c000007944 */ /* 0x01cfea0003c00000 */
        /* <DEDUP_REMOVED lines=8> */
.L_x_359:
[----:B------:R-:W-:Y:S01]  /*191b0*/  IMAD.MOV.U32 R12, RZ, RZ, R6 ;  /* 0x000000ffff0c7224 */ /* 0x000fe200078e0006 */
[----:B------:R-:W-:Y:S01]  /*191c0*/  MOV R11, 0x6 ;  /* 0x00000006000b7802 */ /* 0x000fe20000000f00 */
[----:B--2---:R-:W-:Y:S01]  /*191d0*/  IMAD.MOV.U32 R3, RZ, RZ, 0x181f ;  /* 0x0000181fff037424 */ /* 0x004fe200078e00ff */
[----:B------:R-:W-:Y:S02]  /*191e0*/  MOV R2, 0x19200 ;  /* 0x0001920000027802 */ /* 0x000fe40000000f00 */
[----:B-1--4-:R-:W-:Y:S05]  /*191f0*/  CALL.REL.NOINC `($__internal_5_$__cuda_sm70_shflsync_idx_p) ;  /* 0x000007f000007944 */ /* 0x012fea0003c00000 */
[----:B------:R-:W-:Y:S01]  /*19200*/  MOV R8, R11 ;  /* 0x0000000b00087202 */ /* 0x000fe20000000f00 */
[----:B------:R-:W-:Y:S05]  /*19210*/  BRA `(.L_x_425) ;  /* 0xffffd59000007947 */ /* 0x000fea000383ffff */
.L_x_360:
[----:B------:R-:W-:Y:S01]  /*19220*/  IMAD.MOV.U32 R12, RZ, RZ, R7 ;  /* 0x000000ffff0c7224 */ /* 0x000fe200078e0007 */
[----:B------:R-:W-:Y:S01]  /*19230*/  MOV R11, 0x6 ;  /* 0x00000006000b7802 */ /* 0x000fe20000000f00 */
[----:B--2---:R-:W-:Y:S01]  /*19240*/  IMAD.MOV.U32 R3, RZ, RZ, 0x181f ;  /* 0x0000181fff037424 */ /* 0x004fe200078e00ff */
[----:B------:R-:W-:Y:S02]  /*19250*/  MOV R2, 0x19270 ;  /* 0x0001927000027802 */ /* 0x000fe40000000f00 */
[----:B-1-34-:R-:W-:Y:S05]  /*19260*/  CALL.REL.NOINC `($__internal_5_$__cuda_sm70_shflsync_idx_p) ;  /* 0x0000078000007944 */ /* 0x01afea0003c00000 */
[----:B------:R-:W-:Y:S01]  /*19270*/  MOV R2, R11 ;  /* 0x0000000b00027202 */ /* 0x000fe20000000f00 */
[----:B------:R-:W-:Y:S05]  /*19280*/  BRA `(.L_x_426) ;  /* 0xffffd54000007947 */ /* 0x000fea000383ffff */
.L_x_361:
[----:B------:R-:W-:Y:S01]  /*19290*/  IMAD.MOV.U32 R12, RZ, RZ, R6 ;  /* 0x000000ffff0c7224 */ /* 0x000fe200078e0006 */
[----:B------:R-:W-:Y:S01]  /*192a0*/  MOV R11, 0x7 ;  /* 0x00000007000b7802 */ /* 0x000fe20000000f00 */
[----:B-1----:R-:W-:Y:S01]  /*192b0*/  IMAD.MOV.U32 R3, RZ, RZ, 0x181f ;  /* 0x0000181fff037424 */ /* 0x002fe200078e00ff */
[----:B------:R-:W-:-:S02]  /*192c0*/  MOV R2, 0x192e0 ;  /* 0x000192e000027802 */ /* 0x000fc40000000f00 */
[----:B--2-4-:R-:W-:Y:S05]  /*192d0*/  CALL.REL.NOINC `($__internal_5_$__cuda_sm70_shflsync_idx_p) ;  /* 0x0000071000007944 */ /* 0x014fea0003c00000 */
        /* <DEDUP_REMOVED lines=8> */
.L_x_363:
[----:B------:R-:W-:Y:S01]  /*19360*/  IMAD.MOV.U32 R12, RZ, RZ, R49 ;  /* 0x000000ffff0c7224 */ /* 0x000fe200078e0031 */
[----:B------:R-:W-:Y:S01]  /*19370*/  MOV R11, RZ ;  /* 0x000000ff000b7202 */ /* 0x000fe20000000f00 */
[----:B----4-:R-:W-:Y:S01]  /*19380*/  IMAD.MOV.U32 R3, RZ, RZ, 0x1f ;  /* 0x0000001fff037424 */ /* 0x010fe200078e00ff */
[----:B------:R-:W-:Y:S02]  /*19390*/  MOV R2, 0x193b0 ;  /* 0x000193b000027802 */ /* 0x000fe40000000f00 */
[----:B------:R-:W-:Y:S05]  /*193a0*/  CALL.REL.NOINC `($__internal_5_$__cuda_sm70_shflsync_idx_p) ;  /* 0x0000064000007944 */ /* 0x000fea0003c00000 */
[----:B------:R-:W-:Y:S01]  /*193b0*/  MOV R9, R11 ;  /* 0x0000000b00097202 */ /* 0x000fe20000000f00 */
[----:B------:R-:W-:Y:S05]  /*193c0*/  BRA `(.L_x_428) ;  /* 0xffffd5d000007947 */ /* 0x000fea000383ffff */
.L_x_364:
[----:B------:R-:W-:Y:S01]  /*193d0*/  IMAD.MOV.U32 R12, RZ, RZ, R49 ;  /* 0x000000ffff0c7224 */ /* 0x000fe200078e0031 */
[----:B------:R-:W-:Y:S01]  /*193e0*/  MOV R11, 0x1 ;  /* 0x00000001000b7802 */ /* 0x000fe20000000f00 */
[----:B----4-:R-:W-:Y:S01]  /*193f0*/  IMAD.MOV.U32 R3, RZ, RZ, 0x1f ;  /* 0x0000001fff037424 */ /* 0x010fe200078e00ff */
[----:B------:R-:W-:Y:S02]  /*19400*/  MOV R2, 0x19420 ;  /* 0x0001942000027802 */ /* 0x000fe40000000f00 */
[----:B-12---:R-:W-:Y:S05]  /*19410*/  CALL.REL.NOINC `($__internal_5_$__cuda_sm70_shflsync_idx_p) ;  /* 0x000005d000007944 */ /* 0x006fea0003c00000 */
[----:B------:R-:W-:Y:S01]  /*19420*/  MOV R8, R11 ;  /* 0x0000000b00087202 */ /* 0x000fe20000000f00 */
[----:B------:R-:W-:Y:S05]  /*19430*/  BRA `(.L_x_429) ;  /* 0xffffd58000007947 */ /* 0x000fea000383ffff */
.L_x_365:
[----:B------:R-:W-:Y:S02]  /*19440*/  MOV R2, 0x1 ;  /* 0x0000000100027802 */ /* 0x000fe40000000f00 */
[----:B------:R-:W-:-:S02]  /*19450*/  MOV R3, 0x19470 ;  /* 0x0001947000037802 */ /* 0x000fc40000000f00 */
[----:B-123--:R-:W-:Y:S05]  /*19460*/  CALL.REL.NOINC `($__internal_6_$__cuda_sm70_shflsync_up_p) ;  /* 0x000005d000007944 */ /* 0x00efea0003c00000 */
[----:B------:R-:W-:Y:S05]  /*19470*/  BRA `(.L_x_430) ;  /* 0xffffd67000007947 */ /* 0x000fea000383ffff */
.L_x_366:
[----:B------:R-:W-:Y:S02]  /*19480*/  MOV R2, 0x2 ;  /* 0x0000000200027802 */ /* 0x000fe40000000f00 */
[----:B------:R-:W-:-:S02]  /*19490*/  MOV R3, 0x194b0 ;  /* 0x000194b000037802 */ /* 0x000fc40000000f00 */
[----:B-12---:R-:W-:Y:S05]  /*194a0*/  CALL.REL.NOINC `($__internal_6_$__cuda_sm70_shflsync_up_p) ;  /* 0x0000059000007944 */ /* 0x006fea0003c00000 */
        /* <DEDUP_REMOVED lines=24> */
.L_x_370:
[----:B------:R-:W-:Y:S02]  /*19630*/  MOV R2, 0x1 ;  /* 0x0000000100027802 */ /* 0x000fe40000000f00 */
[----:B------:R-:W-:Y:S02]  /*19640*/  MOV R3, 0x19660 ;  /* 0x0001966000037802 */ /* 0x000fe40000000f00 */
[----:B------:R-:W-:Y:S05]  /*19650*/  CALL.REL.NOINC `($__internal_6_$__cuda_sm70_shflsync_up_p) ;  /* 0x000003e000007944 */ /* 0x000fea0003c00000 */
[----:B------:R-:W-:Y:S01]  /*19660*/  MOV R2, R4 ;  /* 0x0000000400027202 */ /* 0x000fe20000000f00 */
[----:B------:R-:W-:Y:S05]  /*19670*/  BRA `(.L_x_432) ;  /* 0xffffd6d000007947 */ /* 0x000fea000383ffff */
.L_x_371:
        /* <DEDUP_REMOVED lines=27> */
.L_x_373:
[----:B------:R-:W-:Y:S02]  /*19830*/  SEL R0, RZ, 0x1, P0 ;  /* 0x00000001ff007807 */ /* 0x000fe40000000000 */
[----:B------:R-:W-:Y:S02]  /*19840*/  MOV R2, 0x19860 ;  /* 0x0001986000027802 */ /* 0x000fe40000000f00 */
[----:B---3--:R-:W-:Y:S05]  /*19850*/  CALL.REL.NOINC `($__internal_7_$__cuda_sm70_votesync_ballot) ;  /* 0x0000025000007944 */ /* 0x008fea0003c00000 */
[----:B------:R-:W-:Y:S05]  /*19860*/  BRA `(.L_x_434) ;  /* 0xffffd67000007947 */ /* 0x000fea000383ffff */
.L_x_374:
[----:B------:R-:W-:Y:S01]  /*19870*/  IMAD.MOV.U32 R12, RZ, RZ, R6 ;  /* 0x000000ffff0c7224 */ /* 0x000fe200078e0006 */
[----:B--2---:R-:W-:Y:S01]  /*19880*/  MOV R11, R13 ;  /* 0x0000000d000b7202 */ /* 0x004fe20000000f00 */
[----:B------:R-:W-:Y:S01]  /*19890*/  IMAD.MOV.U32 R3, RZ, RZ, 0x1f ;  /* 0x0000001fff037424 */ /* 0x000fe200078e00ff */
[----:B------:R-:W-:Y:S02]  /*198a0*/  MOV R2, 0x198c0 ;  /* 0x000198c000027802 */ /* 0x000fe40000000f00 */
[----:B-1-3--:R-:W-:Y:S05]  /*198b0*/  CALL.REL.NOINC `($__internal_5_$__cuda_sm70_shflsync_idx_p) ;  /* 0x0000013000007944 */ /* 0x00afea0003c00000 */
[----:B------:R-:W-:Y:S01]  /*198c0*/  IMAD.MOV.U32 R8, RZ, RZ, R11 ;  /* 0x000000ffff087224 */ /* 0x000fe200078e000b */
[----:B------:R-:W-:Y:S01]  /*198d0*/  MOV R11, R13 ;  /* 0x0000000d000b7202 */ /* 0x000fe20000000f00 */
[----:B------:R-:W-:Y:S01]  /*198e0*/  IMAD.MOV.U32 R12, RZ, RZ, R7 ;  /* 0x000000ffff0c7224 */ /* 0x000fe200078e0007 */
[----:B------:R-:W-:Y:S02]  /*198f0*/  MOV R3, 0x1f ;  /* 0x0000001f00037802 */ /* 0x000fe40000000f00 */
[----:B------:R-:W-:-:S02]  /*19900*/  MOV R2, 0x19920 ;  /* 0x0001992000027802 */ /* 0x000fc40000000f00 */
[----:B------:R-:W-:Y:S05]  /*19910*/  CALL.REL.NOINC `($__internal_5_$__cuda_sm70_shflsync_idx_p) ;  /* 0x000000d000007944 */ /* 0x000fea0003c00000 */
[----:B------:R-:W-:Y:S01]  /*19920*/  MOV R7, R11 ;  /* 0x0000000b00077202 */ /* 0x000fe20000000f00 */
[----:B------:R-:W-:Y:S05]  /*19930*/  BRA `(.L_x_435) ;  /* 0xffffd5e000007947 */ /* 0x000fea000383ffff */
.L_x_377:
[----:B------:R-:W-:Y:S01]  /*19940*/  IMAD.MOV.U32 R12, RZ, RZ, R4 ;  /* 0x000000ffff0c7224 */ /* 0x000fe200078e0004 */
[----:B------:R-:W-:-:S02]  /*19950*/  MOV R3, 0x1f ;  /* 0x0000001f00037802 */ /* 0x000fc40000000f00 */
[----:B------:R-:W-:Y:S02]  /*19960*/  MOV R2, 0x19980 ;  /* 0x0001998000027802 */ /* 0x000fe40000000f00 */
[----:B-1234-:R-:W-:Y:S05]  /*19970*/  CALL.REL.NOINC `($__internal_5_$__cuda_sm70_shflsync_idx_p) ;  /* 0x0000007000007944 */ /* 0x01efea0003c00000 */
[----:B------:R-:W-:Y:S01]  /*19980*/  MOV R14, R11 ;  /* 0x0000000b000e7202 */ /* 0x000fe20000000f00 */
[----:B------:R-:W-:Y:S05]  /*19990*/  BRA `(.L_x_376) ;  /* 0xffffd5e000007947 */ /* 0x000fea000383ffff */
        .weak           $__internal_4_$__cuda_sm70_shflsync_bfly_p
        .type           $__internal_4_$__cuda_sm70_shflsync_bfly_p,@function
        .size           $__internal_4_$__cuda_sm70_shflsync_bfly_p,($__internal_5_$__cuda_sm70_shflsync_idx_p - $__internal_4_$__cuda_sm70_shflsync_bfly_p)
$__internal_4_$__cuda_sm70_shflsync_bfly_p:
[----:B------:R-:W-:Y:S04]  /*199a0*/  WARPSYNC R10 ;  /* 0x0000000a00007348 */ /* 0x000fe80003800000 */
[----:B------:R1:W2:Y:S01]  /*199b0*/  SHFL.BFLY PT, R0, R0, R8, R11 ;  /* 0x0c00000800007389 */ /* 0x0002a200000e000b */
[----:B------:R-:W-:Y:S02]  /*199c0*/  MOV R9, 0x0 ;  /* 0x0000000000097802 */ /* 0x000fe40000000f00 */
[----:B-1----:R-:W-:-:S04]  /*199d0*/  MOV R8, R4 ;  /* 0x0000000400087202 */ /* 0x002fc80000000f00 */
[----:B--2---:R-:W-:Y:S05]  /*199e0*/  RET.REL.NODEC R8 `(_ZN7cutlass13device_kernelIN5flash19enable_sm80_to_sm89INS1_16FlashAttnFwdSm80INS1_25CollectiveMainloopFwdSm80ILi4ELi1ELb0EN4cute5tupleIJNS5_1CILi128EEENS7_ILi80EEENS7_ILi64EEEEEELi64ENS_6half_tEfNS_4arch4Sm80ELb0ELb0ELb1ELb1ELb0ELb1ELb1ELb1EEENS1_21CollectiveEpilogueFwdINS6_IJS8_SA_S9_EEENS6_IJNS7_ILi1EEESI_SI_EEESC_SE_Li128ELb1ELb1ELb1ELb0EEENS1_36VarlenDynamicPersistentTileSchedulerILi128ELi80ELi128ELi128ELb1ELb1ELb0ELb0ELb1ELb1EEEEEEEEEvNT_6ParamsE) ;  /* 0xfffe661008007950 */ /* 0x004fea0003c3ffff */
        .weak           $__internal_5_$__cuda_sm70_shflsync_idx_p
        .type           $__internal_5_$__cuda_sm70_shflsync_idx_p,@function
        .size           $__internal_5_$__cuda_sm70_shflsync_idx_p,($__internal_6_$__cuda_sm70_shflsync_up_p - $__internal_5_$__cuda_sm70_shflsync_idx_p)
$__internal_5_$__cuda_sm70_shflsync_idx_p:
[----:B------:R-:W-:-:S04]  /*199f0*/  MOV R48, 0xffffffff ;  /* 0xffffffff00307802 */ /* 0x000fc80000000f00 */
[----:B------:R-:W-:Y:S04]  /*19a00*/  WARPSYNC R48 ;  /* 0x0000003000007348 */ /* 0x000fe80003800000 */
[----:B------:R1:W2:Y:S02]  /*19a10*/  SHFL.IDX PT, R11, R12, R11, R3 ;  /* 0x0000000b0c0b7389 */ /* 0x0002a400000e0003 */
[----:B-1----:R-:W-:-:S04]  /*19a20*/  MOV R3, 0x0 ;  /* 0x0000000000037802 */ /* 0x002fc80000000f00 */
[----:B--2---:R-:W-:Y:S05]  /*19a30*/  RET.REL.NODEC R2 `(_ZN7cutlass13device_kernelIN5flash19enable_sm80_to_sm89INS1_16FlashAttnFwdSm80INS1_25CollectiveMainloopFwdSm80ILi4ELi1ELb0EN4cute5tupleIJNS5_1CILi128EEENS7_ILi80EEENS7_ILi64EEEEEELi64ENS_6half_tEfNS_4arch4Sm80ELb0ELb0ELb1ELb1ELb0ELb1ELb1ELb1EEENS1_21CollectiveEpilogueFwdINS6_IJS8_SA_S9_EEENS6_IJNS7_ILi1EEESI_SI_EEESC_SE_Li128ELb1ELb1ELb1ELb0EEENS1_36VarlenDynamicPersistentTileSchedulerILi128ELi80ELi128ELi128ELb1ELb1ELb0ELb0ELb1ELb1EEEEEEEEEvNT_6ParamsE) ;  /* 0xfffe65c002007950 */ /* 0x004fea0003c3ffff */
        .weak           $__internal_6_$__cuda_sm70_shflsync_up_p
        .type           $__internal_6_$__cuda_sm70_shflsync_up_p,@function
        .size           $__internal_6_$__cuda_sm70_shflsync_up_p,($__internal_7_$__cuda_sm70_votesync_ballot - $__internal_6_$__cuda_sm70_shflsync_up_p)
$__internal_6_$__cuda_sm70_shflsync_up_p:
[----:B------:R-:W-:Y:S02]  /*19a40*/  IMAD.MOV.U32 R4, RZ, RZ, RZ ;  /* 0x000000ffff047224 */ /* 0x000fe400078e00ff */
[----:B------:R-:W-:-:S04]  /*19a50*/  IMAD.MOV.U32 R10, RZ, RZ, -0x1 ;  /* 0xffffffffff0a7424 */ /* 0x000fc800078e00ff */
[----:B------:R-:W-:Y:S04]  /*19a60*/  WARPSYNC R10 ;  /* 0x0000000a00007348 */ /* 0x000fe80003800000 */
[----:B------:R1:W2:Y:S02]  /*19a70*/  SHFL.UP PT, R4, R0, R2, R4 ;  /* 0x0400000200047389 */ /* 0x0002a400000e0004 */
[----:B-1----:R-:W-:Y:S02]  /*19a80*/  MOV R2, R3 ;  /* 0x0000000300027202 */ /* 0x002fe40000000f00 */
[----:B------:R-:W-:-:S04]  /*19a90*/  MOV R3, 0x0 ;  /* 0x0000000000037802 */ /* 0x000fc80000000f00 */
[----:B--2---:R-:W-:Y:S05]  /*19aa0*/  RET.REL.NODEC R2 `(_ZN7cutlass13device_kernelIN5flash19enable_sm80_to_sm89INS1_16FlashAttnFwdSm80INS1_25CollectiveMainloopFwdSm80ILi4ELi1ELb0EN4cute5tupleIJNS5_1CILi128EEENS7_ILi80EEENS7_ILi64EEEEEELi64ENS_6half_tEfNS_4arch4Sm80ELb0ELb0ELb1ELb1ELb0ELb1ELb1ELb1EEENS1_21CollectiveEpilogueFwdINS6_IJS8_SA_S9_EEENS6_IJNS7_ILi1EEESI_SI_EEESC_SE_Li128ELb1ELb1ELb1ELb0EEENS1_36VarlenDynamicPersistentTileSchedulerILi128ELi80ELi128ELi128ELb1ELb1ELb0ELb0ELb1ELb1EEEEEEEEEvNT_6ParamsE) ;  /* 0xfffe655002007950 */ /* 0x004fea0003c3ffff */
        .weak           $__internal_7_$__cuda_sm70_votesync_ballot
        .type           $__internal_7_$__cuda_sm70_votesync_ballot,@function
        .size           $__internal_7_$__cuda_sm70_votesync_ballot,(.L_x_1620 - $__internal_7_$__cuda_sm70_votesync_ballot)
$__internal_7_$__cuda_sm70_votesync_ballot:
[----:B------:R-:W-:Y:S01]  /*19ab0*/  ISETP.NE.U32.AND P0, PT, R0, 0x1, PT ;  /* 0x000000010000780c */ /* 0x000fe20003f05070 */
[----:B------:R-:W-:-:S04]  /*19ac0*/  IMAD.MOV.U32 R3, RZ, RZ, -0x1 ;  /* 0xffffffffff037424 */ /* 0x000fc800078e00ff */
[----:B------:R-:W-:Y:S08]  /*19ad0*/  WARPSYNC R3 ;  /* 0x0000000300007348 */ /* 0x000ff00003800000 */
[----:B------:R-:W-:-:S04]  /*19ae0*/  VOTE.ANY R0, PT, !P0 ;  /* 0x0000000000007806 */ /* 0x000fc800040e0100 */
[----:B------:R-:W-:Y:S01]  /*19af0*/  LOP3.LUT R0, R0, R3, RZ, 0xc0, !PT ;  /* 0x0000000300007212 */ /* 0x000fe200078ec0ff */
[----:B------:R-:W-:-:S04]  /*19b00*/  IMAD.MOV.U32 R3, RZ, RZ, 0x0 ;  /* 0x00000000ff037424 */ /* 0x000fc800078e00ff */
[----:B------:R-:W-:Y:S05]  /*19b10*/  RET.REL.NODEC R2 `(_ZN7cutlass13device_kernelIN5flash19enable_sm80_to_sm89INS1_16FlashAttnFwdSm80INS1_25CollectiveMainloopFwdSm80ILi4ELi1ELb0EN4cute5tupleIJNS5_1CILi128EEENS7_ILi80EEENS7_ILi64EEEEEELi64ENS_6half_tEfNS_4arch4Sm80ELb0ELb0ELb1ELb1ELb0ELb1ELb1ELb1EEENS1_21CollectiveEpilogueFwdINS6_IJS8_SA_S9_EEENS6_IJNS7_ILi1EEESI_SI_EEESC_SE_Li128ELb1ELb1ELb1ELb0EEENS1_36VarlenDynamicPersistentTileSchedulerILi128ELi80ELi128ELi128ELb1ELb1ELb0ELb0ELb1ELb1EEEEEEEEEvNT_6ParamsE) ;  /* 0xfffe64e002007950 */ /* 0x000fea0003c3ffff */
.L_x_436:
        /* <DEDUP_REMOVED lines=14> */
.L_x_1620:


//--------------------- .text._ZN7cutlass13device_kernelIN5flash19enable_sm80_to_sm89INS1_16FlashAttnFwdSm80INS1_25CollectiveMainloopFwdSm80ILi4ELi1ELb0EN4cute5tupleIJNS5_1CILi128EEENS7_ILi96EEENS7_ILi64EEEEEELi64ENS_6half_tEfNS_4arch4Sm80ELb0ELb1ELb1ELb0ELb0ELb0ELb1ELb1EEENS1_21CollectiveEpilogueFwdINS6_IJS8_SA_S9_EEENS6_IJNS7_ILi1EEESI_SI_EEESC_SE_Li128ELb0ELb1ELb1ELb0EEENS1_19SingleTileSchedulerILb0ELb1ELb1ELi128EEEEEEEEEvNT_6ParamsE --------------------------
	.section	.text._ZN7cutlass13device_kernelIN5flash19enable_sm80_to_sm89INS1_16FlashAttnFwdSm80INS1_25CollectiveMainloopFwdSm80ILi4ELi1ELb0EN4cute5tupleIJNS5_1CILi128EEENS7_ILi96EEENS7_ILi64EEEEEELi64ENS_6half_tEfNS_4arch4Sm80ELb0ELb1ELb1ELb0ELb0ELb0ELb1ELb1EEENS1_21CollectiveEpilogueFwdINS6_IJS8_SA_S9_EEENS6_IJNS7_ILi1EEESI_SI_EEESC_SE_Li128ELb0ELb1ELb1ELb0EEENS1_19SingleTileSchedulerILb0ELb1ELb1ELi128EEEEEEEEEvNT_6ParamsE,"ax",@progbits
	.sectioninfo	@"SHI_REGISTERS=255"
	.align	128
.text._ZN7cutlass13device_kernelIN5flash19enable_sm80_to_sm89INS1_16FlashAttnFwdSm80INS1_25CollectiveMainloopFwdSm80ILi4ELi1ELb0EN4cute5tupleIJNS5_1CILi128EEENS7_ILi96EEENS7_ILi64EEEEEELi64ENS_6half_tEfNS_4arch4Sm80ELb0ELb1ELb1ELb0ELb0ELb0ELb1ELb1EEENS1_21CollectiveEpilogueFwdINS6_IJS8_SA_S9_EEENS6_IJNS7_ILi1EEESI_SI_EEESC_SE_Li128ELb0ELb1ELb1ELb0EEENS1_19SingleTileSchedulerILb0ELb1ELb1ELi128EEEEEEEEEvNT_6ParamsE:
        .type           _ZN7cutlass13device_kernelIN5flash19enable_sm80_to_sm89INS1_16FlashAttnFwdSm80INS1_25CollectiveMainloopFwdSm80ILi4ELi1ELb0EN4cute5tupleIJNS5_1CILi128EEENS7_ILi96EEENS7_ILi64EEEEEELi64ENS_6half_tEfNS_4arch4Sm80ELb0ELb1ELb1ELb0ELb0ELb0ELb1ELb1EEENS1_21CollectiveEpilogueFwdINS6_IJS8_SA_S9_EEENS6_IJNS7_ILi1EEESI_SI_EEESC_SE_Li128ELb0ELb1ELb1ELb0EEENS1_19SingleTileSchedulerILb0ELb1ELb1ELi128EEEEEEEEEvNT_6ParamsE,@function
        .size           _ZN7cutlass13device_kernelIN5flash19enable_sm80_to_sm89INS1_16FlashAttnFwdSm80INS1_25CollectiveMainloopFwdSm80ILi4ELi1ELb0EN4cute5tupleIJNS5_1CILi128EEENS7_ILi96EEENS7_ILi64EEEEEELi64ENS_6half_tEfNS_4arch4Sm80ELb0ELb1ELb1ELb0ELb0ELb0ELb1ELb1EEENS1_21CollectiveEpilogueFwdINS6_IJS8_SA_S9_EEENS6_IJNS7_ILi1EEESI_SI_EEESC_SE_Li128ELb0ELb1ELb1ELb0EEENS1_19SingleTileSchedulerILb0ELb1ELb1ELi128EEEEEEEEEvNT_6ParamsE,(.L_x_1625 - _ZN7cutlass13device_kernelIN5flash19enable_sm80_to_sm89INS1_16FlashAttnFwdSm80INS1_25CollectiveMainloopFwdSm80ILi4ELi1ELb0EN4cute5tupleIJNS5_1CILi128EEENS7_ILi96EEENS7_ILi64EEEEEELi64ENS_6half_tEfNS_4arch4Sm80ELb0ELb1ELb1ELb0ELb0ELb0ELb1ELb1EEENS1_21CollectiveEpilogueFwdINS6_IJS8_SA_S9_EEENS6_IJNS7_ILi1EEESI_SI_EEESC_SE_Li128ELb0ELb1ELb1ELb0EEENS1_19SingleTileSchedulerILb0ELb1ELb1ELi128EEEEEEEEEvNT_6ParamsE)
        .other          _ZN7cutlass13device_kernelIN5flash19enable_sm80_to_sm89INS1_16FlashAttnFwdSm80INS1_25CollectiveMainloopFwdSm80ILi4ELi1ELb0EN4cute5tupleIJNS5_1CILi128EEENS7_ILi96EEENS7_ILi64EEEEEELi64ENS_6half_tEfNS_4arch4Sm80ELb0ELb1ELb1ELb0ELb0ELb0ELb1ELb1EEENS1_21CollectiveEpilogueFwdINS6_IJS8_SA_S9_EEENS6_IJNS7_ILi1EEESI_SI_EEESC_SE_Li128ELb0ELb1ELb1ELb0EEENS1_19SingleTileSchedulerILb0ELb1ELb1ELi128EEEEEEEEEvNT_6ParamsE,@"STO_CUDA_ENTRY STV_DEFAULT"
_ZN7cutlass13device_kernelIN5flash19enable_sm80_to_sm89INS1_16FlashAttnFwdSm80INS1_25CollectiveMainloopFwdSm80ILi4ELi1ELb0EN4cute5tupleIJNS5_1CILi128EEENS7_ILi96EEENS7_ILi64EEEEEELi64ENS_6half_tEfNS_4arch4Sm80ELb0ELb1ELb1ELb0ELb0ELb0ELb1ELb1EEENS1_21CollectiveEpilogueFwdINS6_IJS8_SA_S9_EEENS6_IJNS7_ILi1EEESI_SI_EEESC_SE_Li128ELb0ELb1ELb1ELb0EEENS1_19SingleTileSchedulerILb0ELb1ELb1ELi128EEEEEEEEEvNT_6ParamsE:
[----:B------:R-:W-:Y:S02]  /*0000*/  MOV R1, c[0x0][0x28] ;  /* 0x00000a0000017a02 */ /* 0x000fe40000000f00 */
[----:B------:R-:W1:Y:S01]  /*0010*/  S2R R210, SR_TID.X ;  /* 0x0000000000d27919 */ /* 0x000e620000002100 */
[----:B------:R-:W2:Y:S01]  /*0020*/  S2UR UR6, SR_CTAID.Y ;  /* 0x00000000000679c3 */ /* 0x000ea20000002600 */
[----:B------:R-:W-:Y:S02]  /*0030*/  IADD3 R1, R1, -0x78, RZ ;  /* 0xffffff8801017810 */ /* 0x000fe40007ffe0ff */
[----:B------:R-:W3:Y:S01]  /*0040*/  S2R R19, SR_CTAID.Z ;  /* 0x0000000000137919 */ /* 0x000ee20000002700 */
[----:B-1----:R-:W-:-:S06]  /*0050*/  SHF.R.U32.HI R0, RZ, 0x5, R210 ;  /* 0x00000005ff007819 */ /* 0x002fcc00000116d2 */
[----:B------:R-:W1:Y:S02]  /*0060*/  SHFL.IDX PT, R0, R0, RZ, 0x1f ;  /* 0x00001fff00007589 */ /* 0x000e6400000e0000 */
[----:B-1----:R-:W-:-:S13]  /*0070*/  ISETP.NE.AND P0, PT, R0, RZ, PT ;  /* 0x000000ff0000720c */ /* 0x002fda0003f05270 */
[----:B--2---:R-:W-:Y:S05]  /*0080*/  @!P0 BRA `(.L_x_437) ;  /* 0x0000009000008947 */ /* 0x004fea0003800000 */
[----:B---3--:R-:W-:Y:S01]  /*0090*/  MOV R0, c[0x0][0x550] ;  /* 0x0001540000007a02 */ /* 0x008fe20000000f00 */
[----:B------:R-:W-:-:S03]  /*00a0*/  UMOV UR11, UR6 ;  /* 0x00000006000b7c82 */ /* 0x000fc60008000000 */
[----:B------:R-:W-:-:S13]  /*00b0*/  ISETP.NE.AND P0, PT, R0, 0x1, PT ;  /* 0x000000010000780c */ /* 0x000fda0003f05270 */
[----:B------:R-:W-:Y:S05]  /*00c0*/  @!P0 BRA `(.L_x_438) ;  /* 0x000000b000008947 */ /* 0x000fea0003800000 */
[----:B------:R-:W-:Y:S02]  /*00d0*/  ULDC UR4, c[0x0][0x554] ;  /* 0x0001550000047ab9 */ /* 0x000fe40000000800 */
[----:B------:R-:W-:Y:S02]  /*00e0*/  UIMAD.WIDE.U32 UR4, UR6, UR4, URZ ;  /* 0x00000004060472a5 */ /* 0x000fe4000f8e003f */
[----:B------:R-:W-:Y:S02]  /*00f0*/  ULDC UR11, c[0x0][0x558] ;  /* 0x00015600000b7ab9 */ /* 0x000fe40000000800 */
[----:B------:R-:W-:Y:S01]  /*0100*/  USHF.R.U32.HI UR11, URZ, UR11, UR5 ;  /* 0x0000000b3f0b7299 */ /* 0x000fe20008011605 */
[----:B------:R-:W-:Y:S05]  /*0110*/  BRA `(.L_x_438) ;  /* 0x0000006000007947 */ /* 0x000fea0003800000 */
.L_x_437:
[----:B---3--:R-:W-:Y:S02]  /*0120*/  ULDC.64 UR4, c[0x0][0x550] ;  /* 0x0001540000047ab9 */ /* 0x008fe40000000a00 */
[----:B------:R-:W-:Y:S02]  /*0130*/  UISETP.NE.AND UP0, UPT, UR4, 0x1, UPT ;  /* 0x000000010400788c */ /* 0x000fe4000bf05270 */
[----:B------:R-:W-:-:S02]  /*0140*/  UIMAD.WIDE.U32 UR8, UR6, UR5, URZ ;  /* 0x00000005060872a5 */ /* 0x000fc4000f8e003f */
[----:B------:R-:W-:Y:S02]  /*0150*/  ULDC UR4, c[0x0][0x558] ;  /* 0x0001560000047ab9 */ /* 0x000fe40000000800 */
[----:B------:R-:W-:-:S05]  /*0160*/  UMOV UR11, UR6 ;  /* 0x00000006000b7c82 */ /* 0x000fca0008000000 */
[----:B------:R-:W-:-:S03]  /*0170*/  @UP0 USHF.R.U32.HI UR11, URZ, UR4, UR9 ;  /* 0x000000043f0b0299 */ /* 0x000fc60008011609 */
.L_x_438:
[----:B------:R-:W-:Y:S01]  /*0180*/  ISETP.GE.AND P0, PT, R19, RZ, PT ;  /* 0x000000ff1300720c */ /* 0x000fe20003f06270 */
[----:B------:R-:W-:Y:S02]  /*0190*/  UIADD3 UR4, -UR11, URZ, URZ ;  /* 0x0000003f0b047290 */ /* 0x000fe4000fffe13f */
[----:B------:R-:W-:Y:S02]  /*01a0*/  ULDC UR10, c[0x0][0x550] ;  /* 0x00015400000a7ab9 */ /* 0x000fe40000000800 */
[----:B------:R-:W-:-:S08]  /*01b0*/  UIMAD UR10, UR4, UR10, UR6 ;  /* 0x0000000a040a72a4 */ /* 0x000fd0000f8e0206 */
[----:B------:R-:W-:Y:S05]  /*01c0*/  @!P0 EXIT ;  /* 0x000000000000894d */ /* 0x000fea0003800000 */
[----:B------:R-:W1:Y:S01]  /*01d0*/  S2UR UR7, SR_CTAID.X ;  /* 0x00000000000779c3 */ /* 0x000e620000002500 */
[----:B------:R-:W-:Y:S02]  /*01e0*/  ULDC UR4, c[0x0][0x2c4] ;  /* 0x0000b10000047ab9 */ /* 0x000fe40000000800 */
[----:B------:R-:W-:Y:S02]  /*01f0*/  UISETP.NE.AND UP2, UPT, UR4, 0x1, UPT ;  /* 0x000000010400788c */ /* 0x000fe4000bf45270 */
[----:B------:R-:W-:Y:S02]  /*0200*/  UMOV UR6, 0x1 ;  /* 0x0000000100067882 */ /* 0x000fe40000000000 */
[----:B------:R-:W-:Y:S02]  /*0210*/  ULDC.64 UR4, c[0x0][0x328] ;  /* 0x0000ca0000047ab9 */ /* 0x000fe40000000a00 */
[----:B------:R-:W-:Y:S02]  /*0220*/  UISETP.LE.AND UP1, UPT, UR6, UR5, UPT ;  /* 0x000000050600728c */ /* 0x000fe4000bf23270 */
[----:B------:R-:W-:-:S02]  /*0230*/  ULDC.64 UR8, c[0x0][0x2c8] ;  /* 0x0000b20000087ab9 */ /* 0x000fc40000000a00 */
[----:B------:R-:W-:Y:S02]  /*0240*/  ULDC UR12, c[0x0][0x168] ;  /* 0x00005a00000c7ab9 */ /* 0x000fe40000000800 */
[----:B------:R-:W-:Y:S01]  /*0250*/  PLOP3.LUT P0, PT, PT, PT, UP1, 0x40, 0x0 ;  /* 0x000000000000781c */ /* 0x000fe20003f0e818 */
[----:B------:R-:W-:Y:S02]  /*0260*/  UIADD3 UR12, UR6, -UR12, URZ ;  /* 0x8000000c060c7290 */ /* 0x000fe4000fffe03f */
[----:B------:R-:W-:Y:S02]  /*0270*/  ULDC UR5, c[0x0][0x1d0] ;  /* 0x0000740000057ab9 */ /* 0x000fe40000000800 */
[----:B-1----:R-:W-:-:S04]  /*0280*/  USHF.L.U32 UR7, UR7, 0x7, URZ ;  /* 0x0000000707077899 */ /* 0x002fc8000800063f */
[----:B------:R-:W-:-:S04]  /*0290*/  @UP2 UIADD3 UR14, UR7, 0x7f, URZ ;  /* 0x0000007f070e2890 */ /* 0x000fc8000fffe03f */
[----:B------:R-:W-:Y:S02]  /*02a0*/  UIMAD.WIDE.U32 UR14, UR14, UR8, URZ ;  /* 0x000000080e0e72a5 */ /* 0x000fe4000f8e003f */
[----:B------:R-:W-:Y:S02]  /*02b0*/  UIADD3 UR8, UR7, 0x7f, URZ ;  /* 0x0000007f07087890 */ /* 0x000fe4000fffe03f */
[----:B------:R-:W-:-:S04]  /*02c0*/  @UP2 USHF.R.U32.HI UR8, URZ, UR9, UR15 ;  /* 0x000000093f082299 */ /* 0x000fc8000801160f */
[----:B------:R-:W-:-:S04]  /*02d0*/  UIADD3 UR5, UR8, UR5, UR12 ;  /* 0x0000000508057290 */ /* 0x000fc8000fffe00c */
[----:B------:R-:W-:Y:S01]  /*02e0*/  UIADD3 UR8, UR5, UR4, URZ ;  /* 0x0000000405087290 */ /* 0x000fe2000fffe03f */
[----:B------:R-:W-:Y:S05]  /*02f0*/  @P0 BRA `(.L_x_439) ;  /* 0x0000014000000947 */ /* 0x000fea0003800000 */
[----:B------:R-:W-:Y:S01]  /*0300*/  ISETP.LT.AND P0, PT, RZ, UR5, PT ;  /* 0x00000005ff007c0c */ /* 0x000fe2000bf01270 */
[----:B------:R-:W-:-:S12]  /*0310*/  UIADD3 UR9, UR5, -0x1, URZ ;  /* 0xffffffff05097890 */ /* 0x000fd8000fffe03f */
[----:B------:R-:W-:Y:S05]  /*0320*/  @P0 BRA `(.L_x_440) ;  /* 0x0000008000000947 */ /* 0x000fea0003800000 */
[----:B------:R-:W-:Y:S02]  /*0330*/  ULDC UR4, c[0x0][0x32c] ;  /* 0x0000cb0000047ab9 */ /* 0x000fe40000000800 */
[----:B------:R-:W-:Y:S02]  /*0340*/  UISETP.NE.AND UP0, UPT, UR6, UR4, UPT ;  /* 0x000000040600728c */ /* 0x000fe4000bf05270 */
[----:B------:R-:W-:-:S03]  /*0350*/  UIADD3 UR9, -UR5, URZ, URZ ;  /* 0x0000003f05097290 */ /* 0x000fc6000fffe13f */
[----:B------:R-:W-:Y:S02]  /*0360*/  ULDC.64 UR4, c[0x0][0x330] ;  /* 0x0000cc0000047ab9 */ /* 0x000fe40000000a00 */
[----:B------:R-:W-:-:S04]  /*0370*/  UIMAD.WIDE.U32 UR12, UR9, UR4, URZ ;  /* 0x00000004090c72a5 */ /* 0x000fc8000f8e003f */
[----:B------:R-:W-:-:S04]  /*0380*/  @UP0 USHF.R.U32.HI UR9, URZ, UR5, UR13 ;  /* 0x000000053f090299 */ /* 0x000fc8000801160d */
[----:B------:R-:W-:Y:S01]  /*0390*/  ULOP3.LUT UR9, URZ, UR9, URZ, 0x33, !UPT ;  /* 0x000000093f097292 */ /* 0x000fe2000f8e333f */
[----:B------:R-:W-:Y:S05]  /*03a0*/  BRA `(.L_x_441) ;  /* 0x0000005000007947 */ /* 0x000fea0003800000 */
.L_x_440:
[----:B------:R-:W-:Y:S02]  /*03b0*/  ULDC UR4, c[0x0][0x32c] ;  /* 0x0000cb0000047ab9 */ /* 0x000fe40000000800 */
[----:B------:R-:W-:-:S03]  /*03c0*/  UISETP.NE.AND UP0, UPT, UR6, UR4, UPT ;  /* 0x000000040600728c */ /* 0x000fc6000bf05270 */
[----:B------:R-:W-:Y:S02]  /*03d0*/  ULDC.64 UR4, c[0x0][0x330] ;  /* 0x0000cc0000047ab9 */ /* 0x000fe40000000a00 */
[----:B------:R-:W-:-:S06]  /*03e0*/  UIMAD.WIDE.U32 UR12, UR9, UR4, URZ ;  /* 0x00000004090c72a5 */ /* 0x000fcc000f8e003f */
[----:B------:R-:W-:Y:S02]  /*03f0*/  @UP0 USHF.R.U32.HI UR9, URZ, UR5, UR13 ;  /* 0x000000053f090299 */ /* 0x000fe4000801160d */
.L_x_441:
[----:B------:R-:W-:Y:S02]  /*0400*/  ULDC UR4, c[0x0][0x32c] ;  /* 0x0000cb0000047ab9 */ /* 0x000fe40000000800 */
[----:B------:R-:W-:-:S04]  /*0410*/  UIMAD UR4, UR9, UR4, UR4 ;  /* 0x00000004090472a4 */ /* 0x000fc8000f8e0204 */
[----:B------:R-:W-:-:S04]  /*0420*/  UISETP.LT.AND UP0, UPT, UR8, UR4, UPT ;  /* 0x000000040800728c */ /* 0x000fc8000bf01270 */
[----:B------:R-:W-:-:S03]  /*0430*/  USEL UR8, UR8, UR4, UP0 ;  /* 0x0000000408087287 */ /* 0x000fc60008000000 */
.L_x_439:
[----:B------:R-:W-:Y:S01]  /*0440*/  ULDC.64 UR4, c[0x0][0x2c8] ;  /* 0x0000b20000047ab9 */ /* 0x000fe20000000a00 */
[----:B------:R-:W-:Y:S01]  /*0450*/  PLOP3.LUT P0, PT, PT, PT, UP1, 0x40, 0x0 ;  /* 0x000000000000781c */ /* 0x000fe20003f0e818 */
[----:B------:R-:W-:Y:S02]  /*0460*/  UIMAD.WIDE.U32 UR14, UR7, UR4, URZ ;  /* 0x00000004070e72a5 */ /* 0x000fe4000f8e003f */
[----:B------:R-:W-:Y:S02]  /*0470*/  UMOV UR12, 0x5f ;  /* 0x0000005f000c7882 */ /* 0x000fe40000000000 */
[----:B------:R-:W-:Y:S02]  /*0480*/  ULDC UR6, c[0x0][0x1d0] ;  /* 0x0000740000067ab9 */ /* 0x000fe40000000800 */
[----:B------:R-:W-:Y:S02]  /*0490*/  UIADD3 UR8, UR8, 0x5f, URZ ;  /* 0x0000005f08087890 */ /* 0x000fe4000fffe03f */
[----:B------:R-:W-:-:S02]  /*04a0*/  UIADD3 UR12, UR12, UR6, URZ ;  /* 0x000000060c0c7290 */ /* 0x000fc4000fffe03f */
[----:B------:R-:W-:Y:S02]  /*04b0*/  UIMAD.WIDE UR8, UR8, 0x2aaaaaab, URZ ;  /* 0x2aaaaaab080878a5 */ /* 0x000fe4000f8e023f */
[----:B------:R-:W-:Y:S02]  /*04c0*/  UIMAD.WIDE UR12, UR12, 0x2aaaaaab, URZ ;  /* 0x2aaaaaab0c0c78a5 */ /* 0x000fe4000f8e023f */
[----:B------:R-:W-:Y:S02]  /*04d0*/  ULDC UR14, c[0x0][0x168] ;  /* 0x00005a00000e7ab9 */ /* 0x000fe40000000800 */
[----:B------:R-:W-:Y:S02]  /*04e0*/  UMOV UR4, UR7 ;  /* 0x0000000700047c82 */ /* 0x000fe40008000000 */
[----:B------:R-:W-:Y:S02]  /*04f0*/  @UP2 USHF.R.U32.HI UR4, URZ, UR5, UR15 ;  /* 0x000000053f042299 */ /* 0x000fe4000801160f */
[----:B------:R-:W-:-:S02]  /*0500*/  UIADD3 UR6, UR6, -UR14, URZ ;  /* 0x8000000e06067290 */ /* 0x000fc4000fffe03f */
[----:B------:R-:W-:Y:S02]  /*0510*/  USHF.R.U32.HI UR8, URZ, 0x1f, UR9 ;  /* 0x0000001f3f087899 */ /* 0x000fe40008011609 */
[----:B------:R-:W-:Y:S02]  /*0520*/  USHF.R.U32.HI UR12, URZ, 0x1f, UR13 ;  /* 0x0000001f3f0c7899 */ /* 0x000fe4000801160d */
[----:B------:R-:W-:Y:S02]  /*0530*/  UIADD3 UR4, UR6, UR4, URZ ;  /* 0x0000000406047290 */ /* 0x000fe4000fffe03f */
[----:B------:R-:W-:Y:S02]  /*0540*/  ULDC UR5, c[0x0][0x324] ;  /* 0x0000c90000057ab9 */ /* 0x000fe40000000800 */
[----:B------:R-:W-:Y:S02]  /*0550*/  ULEA.HI.SX32 UR8, UR9, UR8, 0x1c ;  /* 0x0000000809087291 */ /* 0x000fe4000f8fe23f */
[----:B------:R-:W-:-:S02]  /*0560*/  ULEA.HI.SX32 UR12, UR13, UR12, 0x1c ;  /* 0x0000000c0d0c7291 */ /* 0x000fc4000f8fe23f */
[----:B------:R-:W-:Y:S02]  /*0570*/  UIADD3 UR5, UR4, -UR5, URZ ;  /* 0x8000000504057290 */ /* 0x000fe4000fffe03f */
[----:B------:R-:W-:-:S04]  /*0580*/  UISETP.LT.AND UP0, UPT, UR12, UR8, UPT ;  /* 0x000000080c00728c */ /* 0x000fc8000bf01270 */
[----:B------:R-:W-:Y:S01]  /*0590*/  USEL UR8, UR12, UR8, UP0 ;  /* 0x000000080c087287 */ /* 0x000fe20008000000 */
[----:B------:R-:W-:Y:S01]  /*05a0*/  MOV R3, UR5 ;  /* 0x0000000500037c02 */ /* 0x000fe20008000f00 */
[----:B------:R-:W-:Y:S05]  /*05b0*/  @P0 BRA `(.L_x_442) ;  /* 0x0000010000000947 */ /* 0x000fea0003800000 */
[----:B------:R-:W-:-:S04]  /*05c0*/  MOV R0, UR4 ;  /* 0x0000000400007c02 */ /* 0x000fc80008000f00 */
[----:B------:R-:W-:-:S13]  /*05d0*/  ISETP.GT.AND P0, PT, R0, -0x1, PT ;  /* 0xffffffff0000780c */ /* 0x000fda0003f04270 */
[----:B------:R-:W-:Y:S05]  /*05e0*/  @P0 BRA `(.L_x_443) ;  /* 0x0000007000000947 */ /* 0x000fea0003800000 */
[----:B------:R-:W-:Y:S01]  /*05f0*/  IMAD.MOV.U32 R2, RZ, RZ, c[0x0][0x32c] ;  /* 0x0000cb00ff027624 */ /* 0x000fe200078e00ff */
[----:B------:R-:W-:-:S04]  /*0600*/  LOP3.LUT R0, RZ, R0, RZ, 0x33, !PT ;  /* 0x00000000ff007212 */ /* 0x000fc800078e33ff */
[----:B------:R-:W-:-:S13]  /*0610*/  ISETP.NE.AND P0, PT, R2, 0x1, PT ;  /* 0x000000010200780c */ /* 0x000fda0003f05270 */
[----:B------:R-:W-:-:S05]  /*0620*/  @P0 IMAD.HI.U32 R2, R0, c[0x0][0x330], RZ ;  /* 0x0000cc0000020a27 */ /* 0x000fca00078e00ff */
[----:B------:R-:W-:-:S04]  /*0630*/  @P0 SHF.R.U32.HI R0, RZ, c[0x0][0x334], R2 ;  /* 0x0000cd00ff000a19 */ /* 0x000fc80000011602 */
[----:B------:R-:W-:Y:S01]  /*0640*/  LOP3.LUT R0, RZ, R0, RZ, 0x33, !PT ;  /* 0x00000000ff007212 */ /* 0x000fe200078e33ff */
[----:B------:R-:W-:Y:S05]  /*0650*/  BRA `(.L_x_444) ;  /* 0x0000004000007947 */ /* 0x000fea0003800000 */
.L_x_443:
[----:B------:R-:W-:-:S04]  /*0660*/  MOV R2, c[0x0][0x32c] ;  /* 0x0000cb0000027a02 */ /* 0x000fc80000000f00 */
[----:B------:R-:W-:-:S13]  /*0670*/  ISETP.NE.AND P0, PT, R2, 0x1, PT ;  /* 0x000000010200780c */ /* 0x000fda0003f05270 */
[----:B------:R-:W-:-:S05]  /*0680*/  @P0 IMAD.HI.U32 R2, R0, c[0x0][0x330], RZ ;  /* 0x0000cc0000020a27 */ /* 0x000fca00078e00ff */
[----:B------:R-:W-:-:S05]  /*0690*/  @P0 SHF.R.U32.HI R0, RZ, c[0x0][0x334], R2 ;  /* 0x0000cd00ff000a19 */ /* 0x000fca0000011602 */
.L_x_444:
[----:B------:R-:W-:-:S05]  /*06a0*/  IMAD R0, R0, c[0x0][0x32c], RZ ;  /* 0x0000cb0000007a24 */ /* 0x000fca00078e02ff */
[----:B------:R-:W-:-:S05]  /*06b0*/  IMNMX R3, R3, R0, !PT ;  /* 0x0000000003037217 */ /* 0x000fca0007800200 */
.L_x_442:
[----:B------:R-:W-:Y:S01]  /*06c0*/  IMAD.HI R0, R3, 0x2aaaaaab, RZ ;  /* 0x2aaaaaab03007827 */ /* 0x000fe200078e02ff */
[----:B------:R-:W-:Y:S02]  /*06d0*/  USHF.R.U32.HI UR5, URZ, 0x10, UR10 ;  /* 0x000000103f057899 */ /* 0x000fe4000801160a */
[----:B------:R-:W-:Y:S02]  /*06e0*/  ULDC UR4, c[0x0][0x338] ;  /* 0x0000ce0000047ab9 */ /* 0x000fe40000000800 */
[----:B------:R-:W-:Y:S01]  /*06f0*/  SHF.R.U32.HI R2, RZ, 0x1f, R0 ;  /* 0x0000001fff027819 */ /* 0x000fe20000011600 */
[----:B------:R-:W-:-:S03]  /*0700*/  UISETP.NE.AND UP0, UPT, UR5, URZ, UPT ;  /* 0x0000003f0500728c */ /* 0x000fc6000bf05270 */
[----:B------:R-:W-:Y:S01]  /*0710*/  LEA.HI.SX32 R0, R0, R2, 0x1c ;  /* 0x0000000200007211 */ /* 0x000fe200078fe2ff */
[----:B------:R-:W-:-:S03]  /*0720*/  USEL UR4, UR5, UR4, UP0 ;  /* 0x0000000405047287 */ /* 0x000fc60008000000 */
[----:B------:R-:W-:Y:S01]  /*0730*/  IMNMX R9, RZ, R0, !PT ;  /* 0x00000000ff097217 */ /* 0x000fe20007800200 */
[----:B------:R-:W-:-:S03]  /*0740*/  IMAD.MOV.U32 R0, RZ, RZ, RZ ;  /* 0x000000ffff007224 */ /* 0x000fc600078e00ff */
[----:B------:R-:W-:-:S13]  /*0750*/  ISETP.LT.AND P0, PT, R9, UR8, PT ;  /* 0x0000000809007c0c */ /* 0x000fda000bf01270 */
[----:B------:R-:W-:Y:S05]  /*0760*/  @!P0 BRA `(.L_x_445) ;  /* 0x000001f000008947 */ /* 0x000fea0003800000 */
[----:B------:R-:W-:Y:S01]  /*0770*/  IMAD.U32 R5, RZ, RZ, UR4 ;  /* 0x00000004ff057e24 */ /* 0x000fe2000f8e00ff */
[----:B------:R-:W-:-:S04]  /*0780*/  UIADD3 UR5, UR4, -0x1, UR8 ;  /* 0xffffffff04057890 */ /* 0x000fc8000fffe008 */
[----:B------:R-:W-:Y:S02]  /*0790*/  IABS R0, R5 ;  /* 0x0000000500007213 */ /* 0x000fe40000000000 */
[----:B------:R-:W-:-:S03]  /*07a0*/  IADD3 R8, -R9, UR5, RZ ;  /* 0x0000000509087c10 */ /* 0x000fc6000fffe1ff */
[----:B------:R-:W-:Y:S01]  /*07b0*/  IMAD.MOV.U32 R4, RZ, RZ, R0 ;  /* 0x000000ffff047224 */ /* 0x000fe200078e0000 */
[----:B------:R-:W-:-:S03]  /*07c0*/  IABS R7, R8 ;  /* 0x0000000800077213 */ /* 0x000fc60000000000 */
[----:B------:R-:W1:Y:S08]  /*07d0*/  I2F.RP R2, R4 ;  /* 0x0000000400027306 */ /* 0x000e700000209400 */
[----:B-1----:R-:W1:Y:S02]  /*07e0*/  MUFU.RCP R2, R2 ;  /* 0x0000000200027308 */ /* 0x002e640000001000 */
[----:B-1----:R-:W-:-:S06]  /*07f0*/  IADD3 R2, R2, 0xffffffe, RZ ;  /* 0x0ffffffe02027810 */ /* 0x002fcc0007ffe0ff */
[----:B------:R-:W1:Y:S02]  /*0800*/  F2I.FTZ.U32.TRUNC.NTZ R3, R2 ;  /* 0x0000000200037305 */ /* 0x000e64000021f000 */
[----:B-1----:R-:W-:-:S04]  /*0810*/  IMAD.MOV R0, RZ, RZ, -R3 ;  /* 0x000000ffff007224 */ /* 0x002fc800078e0a03 */
[----:B------:R-:W-:Y:S01]  /*0820*/  IMAD.MOV.U32 R2, RZ, RZ, R0 ;  /* 0x000000ffff027224 */ /* 0x000fe200078e0000 */
[----:B------:R-:W-:-:S03]  /*0830*/  IABS R0, R5 ;  /* 0x0000000500007213 */ /* 0x000fc60000000000 */
[----:B------:R-:W-:Y:S01]  /*0840*/  IMAD R5, R2, R4, RZ ;  /* 0x0000000402057224 */ /* 0x000fe200078e02ff */
[----:B------:R-:W-:Y:S01]  /*0850*/  MOV R2, RZ ;  /* 0x000000ff00027202 */ /* 0x000fe20000000f00 */
[----:B------:R-:W-:-:S04]  /*0860*/  IMAD.MOV R6, RZ, RZ, -R0 ;  /* 0x000000ffff067224 */ /* 0x000fc800078e0a00 */
[----:B------:R-:W-:-:S04]  /*0870*/  IMAD.HI.U32 R0, R3, R5, R2 ;  /* 0x0000000503007227 */ /* 0x000fc800078e0002 */
[----:B------:R-:W-:Y:S02]  /*0880*/  IMAD.MOV.U32 R2, RZ, RZ, R7 ;  /* 0x000000ffff027224 */ /* 0x000fe400078e0007 */
[----:B------:R-:W-:Y:S02]  /*0890*/  IMAD.MOV.U32 R3, RZ, RZ, R6 ;  /* 0x000000ffff037224 */ /* 0x000fe400078e0006 */
[----:B------:R-:W-:-:S04]  /*08a0*/  IMAD.HI.U32 R0, R0, R2, RZ ;  /* 0x0000000200007227 */ /* 0x000fc800078e00ff */
[----:B------:R-:W-:-:S05]  /*08b0*/  IMAD R2, R0, R3, R2 ;  /* 0x0000000300027224 */ /* 0x000fca00078e0202 */
[----:B------:R-:W-:-:S13]  /*08c0*/  ISETP.GT.U32.AND P0, PT, R4, R2, PT ;  /* 0x000000020400720c */ /* 0x000fda0003f04070 */
[-C--:B------:R-:W-:Y:S02]  /*08d0*/  @!P0 IADD3 R2, R2, -R4.reuse, RZ ;  /* 0x8000000402028210 */ /* 0x080fe40007ffe0ff */
[----:B------:R-:W-:Y:S02]  /*08e0*/  @!P0 IADD3 R0, R0, 0x1, RZ ;  /* 0x0000000100008810 */ /* 0x000fe40007ffe0ff */
[----:B------:R-:W-:Y:S02]  /*08f0*/  ISETP.GE.U32.AND P2, PT, R2, R4, PT ;  /* 0x000000040200720c */ /* 0x000fe40003f46070 */
[----:B------:R-:W-:Y:S02]  /*0900*/  LOP3.LUT R2, R8, UR4, RZ, 0x3c, !PT ;  /* 0x0000000408027c12 */ /* 0x000fe4000f8e3cff */
[----:B------:R-:W-:Y:S02]  /*0910*/  ISETP.NE.AND P0, PT, RZ, UR4, PT ;  /* 0x00000004ff007c0c */ /* 0x000fe4000bf05270 */
[----:B------:R-:W-:-:S07]  /*0920*/  ISETP.GE.AND P1, PT, R2, RZ, PT ;  /* 0x000000ff0200720c */ /* 0x000fce0003f26270 */
[----:B------:R-:W-:-:S06]  /*0930*/  @P2 IADD3 R0, R0, 0x1, RZ ;  /* 0x0000000100002810 */ /* 0x000fcc0007ffe0ff */
[----:B------:R-:W-:Y:S01]  /*0940*/  @!P1 IMAD.MOV R0, RZ, RZ, -R0 ;  /* 0x000000ffff009224 */ /* 0x000fe200078e0a00 */
[----:B------:R-:W-:Y:S02]  /*0950*/  @!P0 LOP3.LUT R0, RZ, UR4, RZ, 0x33, !PT ;  /* 0x00000004ff008c12 */ /* 0x000fe4000f8e33ff */
.L_x_445:
[----:B------:R-:W-:Y:S01]  /*0960*/  ULOP3.LUT UR10, UR10, 0xffff, URZ, 0xc0, !UPT ;  /* 0x0000ffff0a0a7892 */ /* 0x000fe2000f8ec03f */
[----:B------:R-:W-:Y:S01]  /*0970*/  PLOP3.LUT P4, PT, PT, PT, PT, 0x80, 0x0 ;  /* 0x000000000000781c */ /* 0x000fe20003f8f070 */
[----:B------:R-:W-:Y:S01]  /*0980*/  ULDC.64 UR12, c[0x0][0x118] ;  /* 0x00004600000c7ab9 */ /* 0x000fe20000000a00 */
[----:B------:R-:W-:Y:S01]  /*0990*/  CS2R R22, SRZ ;  /* 0x0000000000167805 */ /* 0x000fe2000001ff00 */
[----:B------:R-:W-:Y:S01]  /*09a0*/  CS2R R20, SRZ ;  /* 0x0000000000147805 */ /* 0x000fe2000001ff00 */
[----:B------:R-:W-:Y:S01]  /*09b0*/  CS2R R162, SRZ ;  /* 0x0000000000a27805 */ /* 0x000fe2000001ff00 */
[----:B------:R-:W-:Y:S01]  /*09c0*/  IMAD R220, R0, UR10, R9 ;  /* 0x0000000a00dc7c24 */ /* 0x000fe2000f8e0209 */
[----:B------:R-:W-:Y:S01]  /*09d0*/  CS2R R160, SRZ ;  /* 0x0000000000a07805 */ /* 0x000fe2000001ff00 */
[----:B------:R-:W-:Y:S01]  /*09e0*/  CS2R R166, SRZ ;  /* 0x0000000000a67805 */ /* 0x000fe2000001ff00 */
[----:B------:R-:W-:Y:S01]  /*09f0*/  CS2R R164, SRZ ;  /* 0x0000000000a47805 */ /* 0x000fe2000001ff00 */
[----:B------:R-:W-:Y:S01]  /*0a00*/  IMAD.IADD R0, R220, 0x1, R0 ;  /* 0x00000001dc007824 */ /* 0x000fe200078e0200 */
[----:B------:R1:W-:Y:S01]  /*0a10*/  STL [R1], R220 ;  /* 0x000000dc01007387 */ /* 0x0003e20000100800 */
[----:B------:R-:W-:Y:S01]  /*0a20*/  CS2R R158, SRZ ;  /* 0x00000000009e7805 */ /* 0x000fe2000001ff00 */
[----:B------:R-:W-:Y:S01]  /*0a30*/  CS2R R156, SRZ ;  /* 0x00000000009c7805 */ /* 0x000fe2000001ff00 */
[----:B------:R-:W-:Y:S01]  /*0a40*/  CS2R R154, SRZ ;  /* 0x00000000009a7805 */ /* 0x000fe2000001ff00 */
[----:B------:R-:W-:Y:S01]  /*0a50*/  IMNMX R225, R0, UR8, PT ;  /* 0x0000000800e17c17 */ /* 0x000fe2000b800200 */
        /* <DEDUP_REMOVED lines=27> */
[----:B-1----:R-:W-:Y:S02]  /*0c10*/  ISETP.NE.U32.AND P0, PT, RZ, c[0x0][0x340], PT ;  /* 0x0000d000ff007a0c */ /* 0x002fe40003f05070 */
[----:B------:R-:W-:Y:S01]  /*0c20*/  SHF.R.S32.HI R209, RZ, 0x1f, R210 ;  /* 0x0000001fffd17819 */ /* 0x000fe200000114d2 */
[----:B------:R-:W-:Y:S01]  /*0c30*/  USHF.R.S32.HI UR8, URZ, 0x1f, UR11 ;  /* 0x0000001f3f087899 */ /* 0x000fe2000801140b */
[----:B------:R-:W-:Y:S01]  /*0c40*/  ISETP.NE.AND.EX P2, PT, RZ, c[0x0][0x344], PT, P0 ;  /* 0x0000d100ff007a0c */ /* 0x000fe20003f45300 */
[----:B------:R-:W-:-:S12]  /*0c50*/  ULDC.64 UR4, c[0x0][0x1b8] ;  /* 0x00006e0000047ab9 */ /* 0x000fd80000000a00 */
[----:B------:R-:W-:-:S04]  /*0c60*/  @P2 IMAD.MOV.U32 R2, RZ, RZ, 0x4 ;  /* 0x00000004ff022424 */ /* 0x000fc800078e00ff */
[----:B------:R-:W-:-:S05]  /*0c70*/  @P2 IMAD.WIDE R2, R19, R2, c[0x0][0x340] ;  /* 0x0000d00013022625 */ /* 0x000fca00078e0202 */
[----:B------:R1:W2:Y:S01]  /*0c80*/  @P2 LDG.E R13, [R2.64] ;  /* 0x0000000c020d2981 */ /* 0x0002a2000c1e1900 */
[----:B------:R-:W-:Y:S01]  /*0c90*/  PLOP3.LUT P1, PT, PT, PT, UP2, 0x80, 0x0 ;  /* 0x000000000000781c */ /* 0x000fe20003f2f028 */
[----:B------:R-:W-:Y:S01]  /*0ca0*/  UIMAD UR9, UR8, UR4, URZ ;  /* 0x00000004080972a4 */ /* 0x000fe2000f8e023f */
[----:B------:R-:W-:Y:S01]  /*0cb0*/  PLOP3.LUT P0, PT, PT, PT, UP2, 0x80, 0x0 ;  /* 0x000000000000781c */ /* 0x000fe20003f0f028 */
[----:B------:R-:W-:Y:S01]  /*0cc0*/  UIMAD.WIDE.U32 UR14, UR11, UR4, URZ ;  /* 0x000000040b0e72a5 */ /* 0x000fe2000f8e003f */
[----:B------:R-:W-:Y:S01]  /*0cd0*/  SHF.R.S32.HI R14, RZ, 0x1f, R19 ;  /* 0x0000001fff0e7819 */ /* 0x000fe20000011413 */
[----:B------:R-:W-:Y:S01]  /*0ce0*/  UIMAD UR4, UR11, UR5, UR9 ;  /* 0x000000050b0472a4 */ /* 0x000fe2000f8e0209 */
[----:B------:R-:W-:Y:S01]  /*0cf0*/  LEA.HI R20, R209, R210, RZ, 0x4 ;  /* 0x000000d2d1147211 */ /* 0x000fe200078f20ff */
[----:B------:R-:W-:Y:S01]  /*0d00*/  IMAD.MOV.U32 R23, RZ, RZ, 0x20 ;  /* 0x00000020ff177424 */ /* 0x000fe200078e00ff */
[----:B------:R-:W-:Y:S01]  /*0d10*/  BSSY B0, `(.L_x_447) ;  /* 0x0000067000007945 */ /* 0x000fe20003800000 */
[----:B------:R-:W-:Y:S01]  /*0d20*/  UIADD3 UR4, UR15, UR4, URZ ;  /* 0x000000040f047290 */ /* 0x000fe2000fffe03f */
[----:B------:R-:W-:-:S04]  /*0d30*/  IMAD R10, R14, c[0x0][0x1c0], RZ ;  /* 0x000070000e0a7a24 */ /* 0x000fc800078e02ff */
[----:B------:R-:W-:Y:S01]  /*0d40*/  IMAD R10, R19, c[0x0][0x1c4], R10 ;  /* 0x00007100130a7a24 */ /* 0x000fe200078e020a */
[----:B-1----:R-:W-:Y:S01]  /*0d50*/  LEA.HI R2, R209, R210, RZ, 0x3 ;  /* 0x000000d2d1027211 */ /* 0x002fe200078f18ff */
[----:B------:R-:W-:Y:S02]  /*0d60*/  IMAD.U32 R3, RZ, RZ, UR15 ;  /* 0x0000000fff037e24 */ /* 0x000fe4000f8e00ff */
[----:B------:R-:W-:Y:S01]  /*0d70*/  IMAD.U32 R3, RZ, RZ, UR4 ;  /* 0x00000004ff037e24 */ /* 0x000fe2000f8e00ff */
[----:B------:R-:W-:Y:S01]  /*0d80*/  LOP3.LUT R0, R2, 0xfffffff8, RZ, 0xc0, !PT ;  /* 0xfffffff802007812 */ /* 0x000fe200078ec0ff */
[----:B------:R-:W-:Y:S01]  /*0d90*/  ULDC.64 UR4, c[0x0][0x1e8] ;  /* 0x00007a0000047ab9 */ /* 0x000fe20000000a00 */
[----:B------:R-:W-:Y:S01]  /*0da0*/  SHF.R.S32.HI R18, RZ, 0x3, R2 ;  /* 0x00000003ff127819 */ /* 0x000fe20000011402 */
[----:B------:R-:W-:Y:S01]  /*0db0*/  UIMAD UR4, UR8, UR4, URZ ;  /* 0x00000004080472a4 */ /* 0x000fe2000f8e023f */
[----:B------:R-:W-:Y:S01]  /*0dc0*/  MOV R2, UR14 ;  /* 0x0000000e00027c02 */ /* 0x000fe20008000f00 */
[----:B------:R-:W-:Y:S01]  /*0dd0*/  IMAD.IADD R25, R210, 0x1, -R0 ;  /* 0x00000001d2197824 */ /* 0x000fe200078e0a00 */
[----:B------:R-:W-:Y:S01]  /*0de0*/  SHF.R.S32.HI R4, RZ, 0x1f, R18 ;  /* 0x0000001fff047819 */ /* 0x000fe20000011412 */
[----:B------:R-:W-:-:S02]  /*0df0*/  UIMAD UR9, UR11, UR5, UR4 ;  /* 0x000000050b0972a4 */ /* 0x000fc4000f8e0204 */
[C---:B------:R-:W-:Y:S01]  /*0e00*/  IMAD R0, R25.reuse, 0x10, R18 ;  /* 0x0000001019007824 */ /* 0x040fe200078e0212 */
[----:B------:R-:W-:Y:S01]  /*0e10*/  ULDC.64 UR4, c[0x0][0x210] ;  /* 0x0000840000047ab9 */ /* 0x000fe20000000a00 */
[----:B------:R-:W-:Y:S01]  /*0e20*/  IMAD.SHL.U32 R16, R25, 0x8, RZ ;  /* 0x0000000819107824 */ /* 0x000fe200078e00ff */
[----:B------:R-:W-:Y:S01]  /*0e30*/  UIMAD UR4, UR8, UR4, URZ ;  /* 0x00000004080472a4 */ /* 0x000fe2000f8e023f */
[----:B------:R-:W-:Y:S01]  /*0e40*/  IMAD.WIDE.U32 R2, R19, c[0x0][0x1c0], R2 ;  /* 0x0000700013027a25 */ /* 0x000fe200078e0002 */
[----:B------:R-:W-:Y:S02]  /*0e50*/  IADD3 R9, R0, UR7, RZ ;  /* 0x0000000700097c10 */ /* 0x000fe4000fffe0ff */
[----:B------:R-:W-:Y:S01]  /*0e60*/  SHF.R.S32.HI R17, RZ, 0x1f, R16 ;  /* 0x0000001fff117819 */ /* 0x000fe20000011410 */
[----:B------:R-:W-:Y:S01]  /*0e70*/  IMAD.IADD R3, R3, 0x1, R10 ;  /* 0x0000000103037824 */ /* 0x000fe200078e020a */
[----:B------:R-:W-:Y:S01]  /*0e80*/  MOV R8, R9 ;  /* 0x0000000900087202 */ /* 0x000fe20000000f00 */
[----:B------:R-:W-:Y:S01]  /*0e90*/  @P1 IMAD.HI.U32 R0, R9, c[0x0][0x2c8], RZ ;  /* 0x0000b20009001a27 */ /* 0x000fe200078e00ff */
[----:B------:R-:W-:Y:S01]  /*0ea0*/  UIMAD UR4, UR11, UR5, UR4 ;  /* 0x000000050b0472a4 */ /* 0x000fe2000f8e0204 */
[----:B------:R-:W-:-:S02]  /*0eb0*/  ISETP.GE.AND P3, PT, R16, c[0x0][0x198], PT ;  /* 0x0000660010007a0c */ /* 0x000fc40003f66270 */
[----:B------:R-:W-:Y:S01]  /*0ec0*/  IMAD.WIDE.U32 R6, R18, c[0x0][0x1e0], R16 ;  /* 0x0000780012067a25 */ /* 0x000fe200078e0010 */
[----:B------:R-:W-:Y:S01]  /*0ed0*/  @P0 SHF.R.U32.HI R8, RZ, c[0x0][0x2cc], R0 ;  /* 0x0000b300ff080a19 */ /* 0x000fe20000011600 */
[----:B------:R-:W-:Y:S02]  /*0ee0*/  ULDC UR5, c[0x0][0x2c4] ;  /* 0x0000b10000057ab9 */ /* 0x000fe40000000800 */
[----:B------:R-:W-:Y:S01]  /*0ef0*/  IMAD R0, R4, c[0x0][0x1e0], RZ ;  /* 0x0000780004007a24 */ /* 0x000fe200078e02ff */
[----:B------:R-:W-:Y:S01]  /*0f00*/  IADD3 R11, -R8, RZ, RZ ;  /* 0x000000ff080b7210 */ /* 0x000fe20007ffe1ff */
[----:B------:R-:W-:Y:S02]  /*0f10*/  IMAD R4, R4, c[0x0][0x208], RZ ;  /* 0x0000820004047a24 */ /* 0x000fe400078e02ff */
[C---:B------:R-:W-:Y:S02]  /*0f20*/  IMAD R12, R18.reuse, c[0x0][0x1e4], R0 ;  /* 0x00007900120c7a24 */ /* 0x040fe400078e0200 */
[----:B------:R-:W-:-:S02]  /*0f30*/  IMAD R0, R18, c[0x0][0x20c], R4 ;  /* 0x0000830012007a24 */ /* 0x000fc400078e0204 */
[----:B------:R-:W-:-:S04]  /*0f40*/  IMAD.WIDE.U32 R4, R18, c[0x0][0x208], R16 ;  /* 0x0000820012047a25 */ /* 0x000fc800078e0010 */
[----:B------:R-:W-:Y:S01]  /*0f50*/  IMAD.IADD R5, R5, 0x1, R0 ;  /* 0x0000000105057824 */ /* 0x000fe200078e0200 */
[----:B------:R-:W-:Y:S01]  /*0f60*/  SHF.R.S32.HI R0, RZ, 0x1f, R8 ;  /* 0x0000001fff007819 */ /* 0x000fe20000011408 */
[----:B------:R-:W-:Y:S01]  /*0f70*/  IMAD R11, R11, c[0x0][0x2c4], R9 ;  /* 0x0000b1000b0b7a24 */ /* 0x000fe200078e0209 */
[----:B------:R-:W-:Y:S01]  /*0f80*/  MOV R9, UR11 ;  /* 0x0000000b00097c02 */ /* 0x000fe20008000f00 */
[----:B------:R-:W-:Y:S02]  /*0f90*/  IMAD.IADD R7, R7, 0x1, R12 ;  /* 0x0000000107077824 */ /* 0x000fe400078e020c */
[----:B------:R-:W-:Y:S02]  /*0fa0*/  IMAD R0, R0, c[0x0][0x1b0], RZ ;  /* 0x00006c0000007a24 */ /* 0x000fe400078e02ff */
[----:B------:R-:W-:-:S04]  /*0fb0*/  IMAD.WIDE.U32 R2, R8, c[0x0][0x1b0], R2 ;  /* 0x00006c0008027a25 */ /* 0x000fc800078e0002 */
[----:B------:R-:W-:-:S04]  /*0fc0*/  IMAD.WIDE.U32 R6, R9, c[0x0][0x1e8], R6 ;  /* 0x00007a0009067a25 */ /* 0x000fc800078e0006 */
[----:B------:R-:W-:Y:S01]  /*0fd0*/  IMAD R8, R8, c[0x0][0x1b4], R0 ;  /* 0x00006d0008087a24 */ /* 0x000fe200078e0200 */
[----:B------:R-:W-:Y:S01]  /*0fe0*/  LOP3.LUT R0, R20, 0xfffffff0, RZ, 0xc0, !PT ;  /* 0xfffffff014007812 */ /* 0x000fe200078ec0ff */
[----:B------:R-:W-:Y:S01]  /*0ff0*/  IMAD.SHL.U32 R9, R18, 0x40, RZ ;  /* 0x0000004012097824 */ /* 0x000fe200078e00ff */
[----:B------:R-:W-:Y:S01]  /*1000*/  IADD3 R7, R7, UR9, RZ ;  /* 0x0000000907077c10 */ /* 0x000fe2000fffe0ff */
[----:B------:R-:W-:Y:S01]  /*1010*/  IMAD.IADD R3, R3, 0x1, R8 ;  /* 0x0000000103037824 */ /* 0x000fe200078e0208 */
[----:B------:R-:W-:Y:S01]  /*1020*/  IADD3 R0, -R0, R210, RZ ;  /* 0x000000d200007210 */ /* 0x000fe20007ffe1ff */
[----:B------:R-:W-:Y:S01]  /*1030*/  IMAD.U32 R10, RZ, RZ, UR11 ;  /* 0x0000000bff0a7e24 */ /* 0x000fe2000f8e00ff */
[----:B------:R-:W-:Y:S01]  /*1040*/  LOP3.LUT R8, R9, 0x1c0, RZ, 0xc0, !PT ;  /* 0x000001c009087812 */ /* 0x000fe200078ec0ff */
[----:B------:R-:W-:Y:S01]  /*1050*/  IMAD.WIDE.U32 R2, R11, c[0x0][0x1a8], R2 ;  /* 0x00006a000b027a25 */ /* 0x000fe200078e0002 */
[----:B------:R-:W-:Y:S02]  /*1060*/  SHF.R.S32.HI R9, RZ, 0x1f, R11 ;  /* 0x0000001fff097819 */ /* 0x000fe4000001140b */
[----:B------:R-:W-:Y:S01]  /*1070*/  LOP3.LUT R12, R8, 0x38, R16, 0xf8, !PT ;  /* 0x00000038080c7812 */ /* 0x000fe200078ef810 */
[----:B------:R-:W-:Y:S01]  /*1080*/  IMAD.WIDE.U32 R4, R10, c[0x0][0x210], R4 ;  /* 0x000084000a047a25 */ /* 0x000fe200078e0004 */
[----:B------:R-:W-:-:S03]  /*1090*/  SHF.R.S32.HI R10, RZ, 0x1f, R0 ;  /* 0x0000001fff0a7819 */ /* 0x000fc60000011400 */
[----:B------:R-:W-:Y:S01]  /*10a0*/  IMAD R9, R9, c[0x0][0x1a8], RZ ;  /* 0x00006a0009097a24 */ /* 0x000fe200078e02ff */
[----:B------:R-:W-:Y:S02]  /*10b0*/  LEA.HI R22, R10, R0, RZ, 0x3 ;  /* 0x000000000a167211 */ /* 0x000fe400078f18ff */
[----:B------:R-:W-:Y:S01]  /*10c0*/  SHF.R.U32.HI R10, RZ, 0x3, R8 ;  /* 0x00000003ff0a7819 */ /* 0x000fe20000011608 */
[----:B------:R-:W-:Y:S01]  /*10d0*/  IMAD R9, R11, c[0x0][0x1ac], R9 ;  /* 0x00006b000b097a24 */ /* 0x000fe200078e0209 */
[----:B------:R-:W-:Y:S02]  /*10e0*/  LOP3.LUT R8, R22, 0xfffffff8, RZ, 0xc0, !PT ;  /* 0xfffffff816087812 */ /* 0x000fe400078ec0ff */
[----:B------:R-:W-:Y:S02]  /*10f0*/  LOP3.LUT R15, R12, R10, RZ, 0x3c, !PT ;  /* 0x0000000a0c0f7212 */ /* 0x000fe400078e3cff */
[----:B------:R-:W-:Y:S01]  /*1100*/  IADD3 R10, R3, R9, RZ ;  /* 0x00000009030a7210 */ /* 0x000fe20007ffe0ff */
[----:B------:R-:W-:Y:S01]  /*1110*/  IMAD.IADD R21, R0, 0x1, -R8 ;  /* 0x0000000100157824 */ /* 0x000fe200078e0a08 */
[----:B------:R-:W-:-:S02]  /*1120*/  LEA R11, P0, R2, c[0x0][0x160], 0x1 ;  /* 0x00005800020b7a11 */ /* 0x000fc400078008ff */
[----:B------:R-:W-:Y:S01]  /*1130*/  IADD3 R5, R5, UR4, RZ ;  /* 0x0000000405057c10 */ /* 0x000fe2000fffe0ff */
[----:B------:R-:W-:Y:S01]  /*1140*/  ULDC UR4, c[0x0][0x168] ;  /* 0x00005a0000047ab9 */ /* 0x000fe20000000800 */
[----:B------:R-:W-:Y:S01]  /*1150*/  LEA.HI.X R10, R2, c[0x0][0x164], R10, 0x1, P0 ;  /* 0x00005900020a7a11 */ /* 0x000fe200000f0c0a */
[----:B------:R-:W-:Y:S01]  /*1160*/  UIMAD UR4, UR5, UR4, URZ ;  /* 0x00000004050472a4 */ /* 0x000fe2000f8e023f */
[----:B------:R-:W-:Y:S02]  /*1170*/  IADD3 R9, R18, UR7, RZ ;  /* 0x0000000712097c10 */ /* 0x000fe4000fffe0ff */
[----:B------:R-:W-:-:S03]  /*1180*/  LEA.HI R12, R209, R210, RZ, 0x6 ;  /* 0x000000d2d10c7211 */ /* 0x000fc600078f30ff */
[----:B------:R-:W-:Y:S02]  /*1190*/  ISETP.GE.AND P0, PT, R9, UR4, PT ;  /* 0x0000000409007c0c */ /* 0x000fe4000bf06270 */
[----:B------:R-:W-:Y:S02]  /*11a0*/  SHF.L.U32 R12, R12, 0x3, RZ ;  /* 0x000000030c0c7819 */ /* 0x000fe400000006ff */
[--C-:B--2---:R-:W-:Y:S01]  /*11b0*/  @P2 SHF.R.S32.HI R3, RZ, 0x1f, R13.reuse ;  /* 0x0000001fff032819 */ /* 0x104fe2000001140d */
[----:B------:R-:W-:Y:S01]  /*11c0*/  @P2 IMAD.MOV.U32 R2, RZ, RZ, R13 ;  /* 0x000000ffff022224 */ /* 0x000fe200078e000d */
[----:B------:R-:W-:Y:S01]  /*11d0*/  @!P2 MOV R3, R14 ;  /* 0x0000000e0003a202 */ /* 0x000fe20000000f00 */
[----:B------:R-:W-:Y:S01]  /*11e0*/  @!P2 IMAD.MOV.U32 R2, RZ, RZ, R19 ;  /* 0x000000ffff02a224 */ /* 0x000fe200078e0013 */
[----:B------:R-:W-:Y:S01]  /*11f0*/  R2P PR, R21, 0x6 ;  /* 0x0000000615007804 */ /* 0x000fe20000000000 */
[----:B------:R-:W-:Y:S01]  /*1200*/  IMAD.MOV.U32 R19, RZ, RZ, 0x10 ;  /* 0x00000010ff137424 */ /* 0x000fe200078e00ff */
[----:B------:R1:W2:Y:S01]  /*1210*/  SHFL.IDX PT, R13, R11, RZ, 0x181f ;  /* 0x00181fff0b0d7589 */ /* 0x0002a200000e0000 */
[----:B------:R-:W-:-:S02]  /*1220*/  IMAD R0, R3, c[0x0][0x218], RZ ;  /* 0x0000860003007a24 */ /* 0x000fc400078e02ff */
[----:B------:R-:W-:Y:S01]  /*1230*/  IMAD R8, R3, c[0x0][0x1f0], RZ ;  /* 0x00007c0003087a24 */ /* 0x000fe200078e02ff */
[----:B------:R1:W3:Y:S01]  /*1240*/  SHFL.IDX PT, R14, R10, RZ, 0x181f ;  /* 0x00181fff0a0e7589 */ /* 0x0002e200000e0000 */
[C---:B------:R-:W-:Y:S02]  /*1250*/  IMAD R0, R2.reuse, c[0x0][0x21c], R0 ;  /* 0x0000870002007a24 */ /* 0x040fe400078e0200 */
[C---:B------:R-:W-:Y:S01]  /*1260*/  IMAD.WIDE.U32 R74, R2.reuse, c[0x0][0x218], R4 ;  /* 0x00008600024a7a25 */ /* 0x040fe200078e0004 */
[----:B------:R-:W-:Y:S02]  /*1270*/  LOP3.LUT R5, R15, 0xfffffe00, R12, 0xf8, !PT ;  /* 0xfffffe000f057812 */ /* 0x000fe400078ef80c */
[----:B------:R-:W-:Y:S01]  /*1280*/  SEL R4, R23, 0xffffffe0, !P2 ;  /* 0xffffffe017047807 */ /* 0x000fe20005000000 */
[C---:B------:R-:W-:Y:S01]  /*1290*/  IMAD R8, R2.reuse, c[0x0][0x1f4], R8 ;  /* 0x00007d0002087a24 */ /* 0x040fe200078e0208 */
[----:B------:R-:W-:Y:S01]  /*12a0*/  IADD3 R29, R75, R0, RZ ;  /* 0x000000004b1d7210 */ /* 0x000fe20007ffe0ff */
[----:B------:R-:W-:Y:S01]  /*12b0*/  IMAD.WIDE.U32 R30, R2, c[0x0][0x1f0], R6 ;  /* 0x00007c00021e7a25 */ /* 0x000fe200078e0006 */
[----:B------:R-:W-:-:S03]  /*12c0*/  SEL R2, R19, 0xfffffff0, !P1 ;  /* 0xfffffff013027807 */ /* 0x000fc60004800000 */
[----:B------:R-:W-:Y:S01]  /*12d0*/  IMAD.IADD R27, R31, 0x1, R8 ;  /* 0x000000011f1b7824 */ /* 0x000fe200078e0208 */
[----:B------:R1:W-:Y:S04]  /*12e0*/  STL.64 [R1+0x38], R30 ;  /* 0x0000381e01007387 */ /* 0x0003e80000100a00 */
[----:B------:R1:W-:Y:S04]  /*12f0*/  STL.64 [R1+0x48], R74 ;  /* 0x0000484a01007387 */ /* 0x0003e80000100a00 */
[----:B------:R1:W-:Y:S04]  /*1300*/  STL [R1+0x44], R29 ;  /* 0x0000441d01007387 */ /* 0x0003e80000100800 */
[----:B------:R1:W-:Y:S01]  /*1310*/  STL [R1+0x34], R27 ;  /* 0x0000341b01007387 */ /* 0x0003e20000100800 */
[----:B------:R-:W-:Y:S05]  /*1320*/  @P0 BRA `(.L_x_448) ;  /* 0x0000005000000947 */ /* 0x000fea0003800000 */
[----:B--23--:R-:W-:Y:S01]  /*1330*/  LEA R6, P0, R16, R13, 0x1 ;  /* 0x0000000d10067211 */ /* 0x00cfe200078008ff */
[----:B------:R-:W-:-:S03]  /*1340*/  IMAD.SHL.U32 R0, R5, 0x2, RZ ;  /* 0x0000000205007824 */ /* 0x000fc600078e00ff */
[----:B------:R-:W-:-:S05]  /*1350*/  LEA.HI.X R7, R16, R14, R17, 0x1, P0 ;  /* 0x0000000e10077211 */ /* 0x000fca00000f0c11 */
[----:B------:R-:W-:Y:S01]  /*1360*/  @!PT LDS RZ, [RZ] ;  /* 0x00000000fffff984 */ /* 0x000fe20000000800 */
[----:B------:R2:W-:Y:S04]  /*1370*/  LDGSTS.E.BYPASS.LTC128B.128 [R0+0x6100], [R6.64], !P3 ;  /* 0x0610000006007fae */ /* 0x0005e8000d901d4c */
.L_x_448:
[----:B--23--:R-:W-:Y:S05]  /*1380*/  BSYNC B0 ;  /* 0x0000000000007941 */ /* 0x00cfea0003800000 */
.L_x_447:
[----:B------:R-:W-:Y:S01]  /*1390*/  IADD3 R0, R9, 0x10, RZ ;  /* 0x0000001009007810 */ /* 0x000fe20007ffe0ff */
[----:B------:R2:W3:Y:S01]  /*13a0*/  SHFL.IDX PT, R3, R10, 0x1, 0x181f ;  /* 0x00381f000a037f89 */ /* 0x0004e200000e0000 */
[----:B------:R-:W-:Y:S02]  /*13b0*/  BSSY B0, `(.L_x_449) ;  /* 0x0000009000007945 */ /* 0x000fe40003800000 */
[----:B------:R-:W-:Y:S01]  /*13c0*/  ISETP.GE.AND P0, PT, R0, UR4, PT ;  /* 0x0000000400007c0c */ /* 0x000fe2000bf06270 */
[----:B------:R2:W4:-:S12]  /*13d0*/  SHFL.IDX PT, R6, R11, 0x1, 0x181f ;  /* 0x00381f000b067f89 */ /* 0x00051800000e0000 */
[----:B------:R-:W-:Y:S05]  /*13e0*/  @P0 BRA `(.L_x_450) ;  /* 0x0000005000000947 */ /* 0x000fea0003800000 */
[----:B----4-:R-:W-:Y:S01]  /*13f0*/  LEA R6, P0, R16, R6, 0x1 ;  /* 0x0000000610067211 */ /* 0x010fe200078008ff */
[----:B------:R-:W-:-:S03]  /*1400*/  IMAD.SHL.U32 R0, R5, 0x2, RZ ;  /* 0x0000000205007824 */ /* 0x000fc600078e00ff */
[----:B---3--:R-:W-:-:S05]  /*1410*/  LEA.HI.X R7, R16, R3, R17, 0x1, P0 ;  /* 0x0000000310077211 */ /* 0x008fca00000f0c11 */
[----:B------:R-:W-:Y:S01]  /*1420*/  @!PT LDS RZ, [RZ] ;  /* 0x00000000fffff984 */ /* 0x000fe20000000800 */
[----:B------:R3:W-:Y:S04]  /*1430*/  LDGSTS.E.BYPASS.LTC128B.128 [R0+0x6900], [R6.64], !P3 ;  /* 0x0690000006007fae */ /* 0x0007e8000d901d4c */
.L_x_450:
[----:B------:R-:W-:Y:S05]  /*1440*/  BSYNC B0 ;  /* 0x0000000000007941 */ /* 0x000fea0003800000 */
.L_x_449:
[----:B---3--:R-:W-:Y:S01]  /*1450*/  IADD3 R0, R9, 0x20, RZ ;  /* 0x0000002009007810 */ /* 0x008fe20007ffe0ff */
[----:B------:R3:W1:Y:S01]  /*1460*/  SHFL.IDX PT, R3, R10, 0x2, 0x181f ;  /* 0x00581f000a037f89 */ /* 0x00066200000e0000 */
[----:B------:R-:W-:Y:S02]  /*1470*/  BSSY B0, `(.L_x_451) ;  /* 0x0000009000007945 */ /* 0x000fe40003800000 */
[----:B------:R-:W-:Y:S01]  /*1480*/  ISETP.GE.AND P0, PT, R0, UR4, PT ;  /* 0x0000000400007c0c */ /* 0x000fe2000bf06270 */
[----:B----4-:R3:W4:-:S12]  /*1490*/  SHFL.IDX PT, R6, R11, 0x2, 0x181f ;  /* 0x00581f000b067f89 */ /* 0x01071800000e0000 */
[----:B------:R-:W-:Y:S05]  /*14a0*/  @P0 BRA `(.L_x_452) ;  /* 0x0000005000000947 */ /* 0x000fea0003800000 */
[----:B----4-:R-:W-:Y:S01]  /*14b0*/  LEA R6, P0, R16, R6, 0x1 ;  /* 0x0000000610067211 */ /* 0x010fe200078008ff */
[----:B------:R-:W-:-:S03]  /*14c0*/  IMAD.SHL.U32 R0, R5, 0x2, RZ ;  /* 0x0000000205007824 */ /* 0x000fc600078e00ff */
[----:B-1----:R-:W-:-:S05]  /*14d0*/  LEA.HI.X R7, R16, R3, R17, 0x1, P0 ;  /* 0x0000000310077211 */ /* 0x002fca00000f0c11 */
[----:B------:R-:W-:Y:S01]  /*14e0*/  @!PT LDS RZ, [RZ] ;  /* 0x00000000fffff984 */ /* 0x000fe20000000800 */
[----:B------:R1:W-:Y:S04]  /*14f0*/  LDGSTS.E.BYPASS.LTC128B.128 [R0+0x7100], [R6.64], !P3 ;  /* 0x0710000006007fae */ /* 0x0003e8000d901d4c */
.L_x_452:
[----:B------:R-:W-:Y:S05]  /*1500*/  BSYNC B0 ;  /* 0x0000000000007941 */ /* 0x000fea0003800000 */
.L_x_451:
[----:B-1----:R-:W-:Y:S01]  /*1510*/  IADD3 R0, R9, 0x30, RZ ;  /* 0x0000003009007810 */ /* 0x002fe20007ffe0ff */
[----:B------:R1:W2:Y:S01]  /*1520*/  SHFL.IDX PT, R3, R10, 0x3, 0x181f ;  /* 0x00781f000a037f89 */ /* 0x0002a200000e0000 */
[----:B------:R-:W-:Y:S02]  /*1530*/  BSSY B0, `(.L_x_453) ;  /* 0x0000009000007945 */ /* 0x000fe40003800000 */
[----:B------:R-:W-:Y:S01]  /*1540*/  ISETP.GE.AND P0, PT, R0, UR4, PT ;  /* 0x0000000400007c0c */ /* 0x000fe2000bf06270 */
[----:B----4-:R1:W4:-:S12]  /*1550*/  SHFL.IDX PT, R6, R11, 0x3, 0x181f ;  /* 0x00781f000b067f89 */ /* 0x01031800000e0000 */
[----:B------:R-:W-:Y:S05]  /*1560*/  @P0 BRA `(.L_x_454) ;  /* 0x0000005000000947 */ /* 0x000fea0003800000 */
[----:B----4-:R-:W-:Y:S01]  /*1570*/  LEA R6, P0, R16, R6, 0x1 ;  /* 0x0000000610067211 */ /* 0x010fe200078008ff */
[----:B------:R-:W-:-:S03]  /*1580*/  IMAD.SHL.U32 R0, R5, 0x2, RZ ;  /* 0x0000000205007824 */ /* 0x000fc600078e00ff */
[----:B--2---:R-:W-:-:S05]  /*1590*/  LEA.HI.X R7, R16, R3, R17, 0x1, P0 ;  /* 0x0000000310077211 */ /* 0x004fca00000f0c11 */
[----:B------:R-:W-:Y:S01]  /*15a0*/  @!PT LDS RZ, [RZ] ;  /* 0x00000000fffff984 */ /* 0x000fe20000000800 */
[----:B------:R2:W-:Y:S04]  /*15b0*/  LDGSTS.E.BYPASS.LTC128B.128 [R0+0x7900], [R6.64], !P3 ;  /* 0x0790000006007fae */ /* 0x0005e8000d901d4c */
.L_x_454:
[----:B------:R-:W-:Y:S05]  /*15c0*/  BSYNC B0 ;  /* 0x0000000000007941 */ /* 0x000fea0003800000 */
.L_x_453:
[----:B--2---:R-:W-:Y:S01]  /*15d0*/  IADD3 R0, R9, 0x40, RZ ;  /* 0x0000004009007810 */ /* 0x004fe20007ffe0ff */
        /* <DEDUP_REMOVED lines=10> */
.L_x_456:
[----:B------:R-:W-:Y:S05]  /*1680*/  BSYNC B0 ;  /* 0x0000000000007941 */ /* 0x000fea0003800000 */
.L_x_455:
        /* <DEDUP_REMOVED lines=11> */
.L_x_458:
[----:B------:R-:W-:Y:S05]  /*1740*/  BSYNC B0 ;  /* 0x0000000000007941 */ /* 0x000fea0003800000 */
.L_x_457:
        /* <DEDUP_REMOVED lines=11> */
.L_x_460:
[----:B------:R-:W-:Y:S05]  /*1800*/  BSYNC B0 ;  /* 0x0000000000007941 */ /* 0x000fea0003800000 */
.L_x_459:
[----:B-1--4-:R-:W1:Y:S01]  /*1810*/  SHFL.IDX PT, R6, R11, 0x7, 0x181f ;  /* 0x00f81f000b067f89 */ /* 0x012e6200000e0000 */
[----:B------:R-:W-:Y:S01]  /*1820*/  IADD3 R0, R9, 0x70, RZ ;  /* 0x0000007009007810 */ /* 0x000fe20007ffe0ff */
[----:B------:R-:W-:Y:S01]  /*1830*/  IMAD.SHL.U32 R227, R5, 0x2, RZ ;  /* 0x0000000205e37824 */ /* 0x000fe200078e00ff */
[C---:B------:R-:W-:Y:S01]  /*1840*/  IADD3 R204, R225.reuse, -0x1, RZ ;  /* 0xffffffffe1cc7810 */ /* 0x040fe20007ffe0ff */
[----:B------:R-:W4:Y:S01]  /*1850*/  SHFL.IDX PT, R3, R10, 0x7, 0x181f ;  /* 0x00f81f000a037f89 */ /* 0x000f2200000e0000 */
[----:B------:R-:W-:Y:S01]  /*1860*/  ISETP.GE.AND P0, PT, R0, UR4, PT ;  /* 0x0000000400007c0c */ /* 0x000fe2000bf06270 */
[----:B------:R-:W-:Y:S01]  /*1870*/  IMAD.MOV.U32 R0, RZ, RZ, 0x60 ;  /* 0x00000060ff007424 */ /* 0x000fe200078e00ff */
[----:B------:R-:W-:Y:S01]  /*1880*/  ISETP.GE.AND P6, PT, R16, c[0x0][0x1d4], PT ;  /* 0x0000750010007a0c */ /* 0x000fe20003fc6270 */
[----:B------:R-:W-:Y:S01]  /*1890*/  IMAD.MOV.U32 R230, RZ, RZ, R26 ;  /* 0x000000ffffe67224 */ /* 0x000fe200078e001a */
[----:B------:R-:W-:Y:S01]  /*18a0*/  SHF.R.S32.HI R26, RZ, 0x1f, R204 ;  /* 0x0000001fff1a7819 */ /* 0x000fe200000114cc */
[----:B------:R-:W-:Y:S01]  /*18b0*/  IMAD R24, R225, -0x60, R0 ;  /* 0xffffffa0e1187824 */ /* 0x000fe200078e0200 */
[----:B------:R-:W-:Y:S01]  /*18c0*/  LEA.HI R206, R209, R210, RZ, 0x5 ;  /* 0x000000d2d1ce7211 */ /* 0x000fe200078f28ff */
[C---:B------:R-:W-:Y:S01]  /*18d0*/  IMAD R8, R0.reuse, c[0x0][0x1e4], RZ ;  /* 0x0000790000087a24 */ /* 0x040fe200078e02ff */
[----:B------:R-:W-:Y:S01]  /*18e0*/  ULDC.64 UR4, c[0x0][0x208] ;  /* 0x0000820000047ab9 */ /* 0x000fe20000000a00 */
[----:B------:R-:W-:Y:S01]  /*18f0*/  IMAD.WIDE.U32 R228, R0, c[0x0][0x1e0], RZ ;  /* 0x0000780000e47a25 */ /* 0x000fe200078e00ff */
[----:B------:R-:W-:Y:S01]  /*1900*/  IADD3 R19, R24, c[0x0][0x1d0], -R18 ;  /* 0x0000740018137a10 */ /* 0x000fe20007ffe812 */
[----:B------:R-:W-:Y:S01]  /*1910*/  USHF.L.U32 UR9, UR4, 0x5, URZ ;  /* 0x0000000504097899 */ /* 0x000fe2000800063f */
[----:B------:R-:W-:Y:S01]  /*1920*/  SHF.R.S32.HI R205, RZ, 0x5, R206 ;  /* 0x00000005ffcd7819 */ /* 0x000fe200000114ce */
[----:B------:R-:W-:Y:S01]  /*1930*/  IMAD.IADD R207, R229, 0x1, R8 ;  /* 0x00000001e5cf7824 */ /* 0x000fe200078e0208 */
[----:B------:R-:W-:Y:S01]  /*1940*/  ISETP.GE.AND P4, PT, R19, 0x11, PT ;  /* 0x000000111300780c */ /* 0x000fe20003f86270 */
[----:B------:R-:W-:Y:S01]  /*1950*/  IMAD.MOV.U32 R231, RZ, RZ, R27 ;  /* 0x000000ffffe77224 */ /* 0x000fe200078e001b */
[----:B------:R-:W-:Y:S01]  /*1960*/  UMOV UR8, 0x5 ;  /* 0x0000000500087882 */ /* 0x000fe20000000000 */
[----:B------:R-:W-:Y:S01]  /*1970*/  IMAD R0, R207, R204, RZ ;  /* 0x000000cccf007224 */ /* 0x000fe200078e02ff */
[----:B------:R-:W-:Y:S01]  /*1980*/  USHF.L.U64.HI UR8, UR4, UR8, UR5 ;  /* 0x0000000804087299 */ /* 0x000fe20008010205 */
[----:B-1----:R-:W-:Y:S01]  /*1990*/  @!P0 LEA R6, P1, R16, R6, 0x1 ;  /* 0x0000000610068211 */ /* 0x002fe200078208ff */
[----:B------:R-:W-:-:S02]  /*19a0*/  IMAD.MOV.U32 R211, RZ, RZ, c[0x0][0x1e0] ;  /* 0x00007800ffd37624 */ /* 0x000fc400078e00ff */
[----:B------:R-:W-:Y:S01]  /*19b0*/  IMAD.MOV.U32 R230, RZ, RZ, R30 ;  /* 0x000000ffffe67224 */ /* 0x000fe200078e001e */
[----:B----4-:R-:W-:Y:S01]  /*19c0*/  @!P0 LEA.HI.X R7, R16, R3, R17, 0x1, P1 ;  /* 0x0000000310078211 */ /* 0x010fe200008f0c11 */
[----:B------:R-:W-:Y:S01]  /*19d0*/  IMAD R0, R26, R228, R0 ;  /* 0x000000e41a007224 */ /* 0x000fe200078e0200 */
[----:B------:R-:W-:Y:S01]  /*19e0*/  SHF.R.S32.HI R17, RZ, 0x4, R20 ;  /* 0x00000004ff117819 */ /* 0x000fe20000011414 */
[----:B------:R-:W-:Y:S01]  /*19f0*/  IMAD.WIDE.U32 R8, R211, 0x20, RZ ;  /* 0x00000020d3087825 */ /* 0x000fe200078e00ff */
[----:B------:R-:W-:Y:S02]  /*1a00*/  STL.64 [R1+0x30], R230 ;  /* 0x000030e601007387 */ /* 0x000fe40000100a00 */
[----:B------:R-:W-:Y:S01]  /*1a10*/  LEA.HI R20, R20, R17, RZ, 0x1 ;  /* 0x0000001114147211 */ /* 0x000fe200078f08ff */
[----:B------:R-:W-:Y:S01]  /*1a20*/  IMAD.MOV.U32 R212, RZ, RZ, c[0x0][0x1e4] ;  /* 0x00007900ffd47624 */ /* 0x000fe200078e00ff */
[----:B------:R-:W-:Y:S01]  /*1a30*/  @!PT LDS RZ, [RZ] ;  /* 0x00000000fffff984 */ /* 0x000fe20000000800 */
[----:B------:R1:W-:Y:S01]  /*1a40*/  @!P0 LDGSTS.E.BYPASS.LTC128B.128 [R227+0x9900], [R6.64], !P3 ;  /* 0x0990000006e38fae */ /* 0x0003e2000d901d4c */
[C---:B------:R-:W-:Y:S01]  /*1a50*/  ISETP.GE.AND P3, PT, R19.reuse, 0x21, PT ;  /* 0x000000211300780c */ /* 0x040fe20003f66270 */
[----:B------:R-:W-:Y:S01]  /*1a60*/  IMAD.MOV.U32 R72, RZ, RZ, R28 ;  /* 0x000000ffff487224 */ /* 0x000fe200078e001c */
[----:B------:R-:W-:Y:S01]  /*1a70*/  ISETP.GE.AND P0, PT, R19, 0x1, PT ;  /* 0x000000011300780c */ /* 0x000fe20003f06270 */
[----:B------:R-:W0:Y:S01]  /*1a80*/  LDGDEPBAR ;  /* 0x00000000000079af */ /* 0x000e220000000000 */
[----:B--23--:R-:W-:-:S02]  /*1a90*/  IMAD.SHL.U32 R11, R212, 0x20, RZ ;  /* 0x00000020d40b7824 */ /* 0x00cfc400078e00ff */
[----:B------:R-:W-:Y:S02]  /*1aa0*/  IMAD.MOV.U32 R73, RZ, RZ, R29 ;  /* 0x000000ffff497224 */ /* 0x000fe400078e001d */
[----:B------:R-:W-:-:S05]  /*1ab0*/  IMAD.MOV.U32 R72, RZ, RZ, R74 ;  /* 0x000000ffff487224 */ /* 0x000fca00078e004a */
[----:B------:R-:W-:Y:S01]  /*1ac0*/  STL.64 [R1+0x40], R72 ;  /* 0x0000404801007387 */ /* 0x000fe20000100a00 */
[----:B-1----:R-:W-:-:S04]  /*1ad0*/  IMAD.WIDE.U32 R6, R204, R228, R230 ;  /* 0x000000e4cc067225 */ /* 0x002fc800078e00e6 */
[----:B------:R-:W-:Y:S01]  /*1ae0*/  IMAD.IADD R7, R7, 0x1, R0 ;  /* 0x0000000107077824 */ /* 0x000fe200078e0200 */
[----:B------:R-:W-:Y:S01]  /*1af0*/  BAR.SYNC.DEFER_BLOCKING 0x0 ;  /* 0x0000000000007b1d */ /* 0x000fe20000010000 */
[C---:B------:R-:W-:Y:S02]  /*1b00*/  @P3 IADD3 R0, P1, R6.reuse, R8, RZ ;  /* 0x0000000806003210 */ /* 0x040fe40007f3e0ff */
[----:B------:R-:W-:Y:S02]  /*1b10*/  @P0 LEA R8, P5, R6, c[0x0][0x1c8], 0x1 ;  /* 0x0000720006080a11 */ /* 0x000fe400078a08ff */
[----:B------:R-:W-:-:S04]  /*1b20*/  @P4 LEA R3, P2, R211, R6, 0x4 ;  /* 0x00000006d3034211 */ /* 0x000fc800078420ff */
[----:B------:R-:W-:-:S07]  /*1b30*/  @P4 LEA.HI.X R10, R211, R7, R212, 0x4, P2 ;  /* 0x00000007d30a4211 */ /* 0x000fce00010f24d4 */
[----:B------:R-:W-:Y:S02]  /*1b40*/  P2R R5, PR, RZ, 0x20 ;  /* 0x00000020ff057803 */ /* 0x000fe40000000000 */
[----:B------:R-:W-:Y:S02]  /*1b50*/  @P4 LEA R12, P5, R3, c[0x0][0x1c8], 0x1 ;  /* 0x00007200030c4a11 */ /* 0x000fe400078a08ff */
[----:B------:R-:W-:Y:S02]  /*1b60*/  ISETP.NE.AND P2, PT, R5, RZ, PT ;  /* 0x000000ff0500720c */ /* 0x000fe40003f45270 */
[----:B------:R-:W-:Y:S02]  /*1b70*/  @P3 IADD3.X R5, R7, R9, R11, P1, !PT ;  /* 0x0000000907053210 */ /* 0x000fe40000ffe40b */
[----:B------:R-:W-:Y:S02]  /*1b80*/  ISETP.GE.AND P1, PT, R19, 0x41, PT ;  /* 0x000000411300780c */ /* 0x000fe40003f26270 */
[----:B------:R-:W-:-:S02]  /*1b90*/  @P0 LEA.HI.X R9, R6, c[0x0][0x1cc], R7, 0x1, P2 ;  /* 0x0000730006090a11 */ /* 0x000fc400010f0c07 */
[----:B------:R-:W-:Y:S02]  /*1ba0*/  ISETP.GE.AND P2, PT, R19, 0x31, PT ;  /* 0x000000311300780c */ /* 0x000fe40003f46270 */
[----:B------:R-:W-:Y:S01]  /*1bb0*/  @P4 LEA.HI.X R13, R3, c[0x0][0x1cc], R10, 0x1, P5 ;  /* 0x00007300030d4a11 */ /* 0x000fe200028f0c0a */
[----:B------:R-:W-:Y:S01]  /*1bc0*/  @!PT LDS RZ, [RZ] ;  /* 0x00000000fffff984 */ /* 0x000fe20000000800 */
[----:B------:R-:W-:Y:S01]  /*1bd0*/  @!PT LDS RZ, [RZ] ;  /* 0x00000000fffff984 */ /* 0x000fe20000000800 */
[----:B------:R-:W-:Y:S01]  /*1be0*/  @!PT LDS RZ, [RZ] ;  /* 0x00000000fffff984 */ /* 0x000fe20000000800 */
[----:B------:R1:W-:Y:S01]  /*1bf0*/  @P0 LDGSTS.E.BYPASS.LTC128B.128 [R227+0x3100], [R8.64], !P6 ;  /* 0x0310000008e30fae */ /* 0x0003e2000f101d4c */
[C---:B------:R-:W-:Y:S02]  /*1c00*/  @P3 LEA R14, P5, R0.reuse, c[0x0][0x1c8], 0x1 ;  /* 0x00007200000e3a11 */ /* 0x040fe400078a08ff */
[----:B------:R-:W-:Y:S01]  /*1c10*/  ISETP.GE.AND P0, PT, R19, 0x51, PT ;  /* 0x000000511300780c */ /* 0x000fe20003f06270 */
[----:B------:R2:W-:Y:S01]  /*1c20*/  @P4 LDGSTS.E.BYPASS.LTC128B.128 [R227+0x3900], [R12.64], !P6 ;  /* 0x039000000ce34fae */ /* 0x0005e2000f101d4c */
[----:B------:R-:W-:Y:S02]  /*1c30*/  @P3 LEA.HI.X R15, R0, c[0x0][0x1cc], R5, 0x1, P5 ;  /* 0x00007300000f3a11 */ /* 0x000fe400028f0c05 */
[----:B------:R-:W-:-:S03]  /*1c40*/  @P1 LEA R0, P5, R211, R6, 0x6 ;  /* 0x00000006d3001211 */ /* 0x000fc600078a30ff */
[----:B------:R-:W-:Y:S01]  /*1c50*/  @P2 IMAD R3, R212, 0x30, RZ ;  /* 0x00000030d4032824 */ /* 0x000fe200078e02ff */
[----:B------:R3:W-:Y:S01]  /*1c60*/  @P3 LDGSTS.E.BYPASS.LTC128B.128 [R227+0x4100], [R14.64], !P6 ;  /* 0x041000000ee33fae */ /* 0x0007e2000f101d4c */
[----:B------:R-:W-:-:S04]  /*1c70*/  @P2 IMAD.WIDE.U32 R10, R211, 0x30, R6 ;  /* 0x00000030d30a2825 */ /* 0x000fc800078e0006 */
[----:B------:R-:W-:Y:S02]  /*1c80*/  @P2 IMAD.IADD R3, R11, 0x1, R3 ;  /* 0x000000010b032824 */ /* 0x000fe400078e0203 */
[----:B------:R-:W-:Y:S02]  /*1c90*/  @P0 IMAD R11, R212, 0x50, RZ ;  /* 0x00000050d40b0824 */ /* 0x000fe400078e02ff */
[----:B------:R-:W-:Y:S01]  /*1ca0*/  P2R R5, PR, RZ, 0x20 ;  /* 0x00000020ff057803 */ /* 0x000fe20000000000 */
[----:B-1----:R-:W-:Y:S02]  /*1cb0*/  @P0 IMAD.MOV.U32 R8, RZ, RZ, R6 ;  /* 0x000000ffff080224 */ /* 0x002fe400078e0006 */
[----:B------:R-:W-:Y:S01]  /*1cc0*/  @P0 IMAD.MOV.U32 R9, RZ, RZ, R7 ;  /* 0x000000ffff090224 */ /* 0x000fe200078e0007 */
[----:B--2---:R-:W-:-:S03]  /*1cd0*/  @P2 LEA R12, P4, R10, c[0x0][0x1c8], 0x1 ;  /* 0x000072000a0c2a11 */ /* 0x004fc600078808ff */
[----:B------:R-:W-:Y:S01]  /*1ce0*/  @P0 IMAD.WIDE.U32 R8, R211, 0x50, R8 ;  /* 0x00000050d3080825 */ /* 0x000fe200078e0008 */
[----:B------:R-:W-:Y:S02]  /*1cf0*/  @P2 LEA.HI.X R13, R10, c[0x0][0x1cc], R3, 0x1, P4 ;  /* 0x000073000a0d2a11 */ /* 0x000fe400020f0c03 */
[----:B------:R-:W-:Y:S01]  /*1d00*/  ISETP.NE.AND P4, PT, R5, RZ, PT ;  /* 0x000000ff0500720c */ /* 0x000fe20003f85270 */
[----:B------:R-:W-:Y:S01]  /*1d10*/  @P0 IMAD.IADD R3, R9, 0x1, R11 ;  /* 0x0000000109030824 */ /* 0x000fe200078e020b */
[----:B------:R-:W-:Y:S01]  /*1d20*/  @P1 LEA R10, P5, R0, c[0x0][0x1c8], 0x1 ;  /* 0x00007200000a1a11 */ /* 0x000fe200078a08ff */
[----:B------:R3:W-:Y:S01]  /*1d30*/  @P2 LDGSTS.E.BYPASS.LTC128B.128 [R227+0x4900], [R12.64], !P6 ;  /* 0x049000000ce32fae */ /* 0x0007e2000f101d4c */
[----:B------:R-:W-:Y:S02]  /*1d40*/  @P1 LEA.HI.X R7, R211, R7, R212, 0x6, P4 ;  /* 0x00000007d3071211 */ /* 0x000fe400020f34d4 */
[----:B------:R-:W-:Y:S02]  /*1d50*/  @P0 LEA R6, P4, R8, c[0x0][0x1c8], 0x1 ;  /* 0x0000720008060a11 */ /* 0x000fe400078808ff */
[----:B------:R-:W-:Y:S01]  /*1d60*/  @P1 LEA.HI.X R11, R0, c[0x0][0x1cc], R7, 0x1, P5 ;  /* 0x00007300000b1a11 */ /* 0x000fe200028f0c07 */
[----:B------:R-:W-:Y:S01]  /*1d70*/  IMAD.SHL.U32 R0, R25, 0x40, RZ ;  /* 0x0000004019007824 */ /* 0x000fe200078e00ff */
[----:B------:R-:W-:Y:S01]  /*1d80*/  @P0 LEA.HI.X R7, R8, c[0x0][0x1cc], R3, 0x1, P4 ;  /* 0x0000730008070a11 */ /* 0x000fe200020f0c03 */
[----:B------:R-:W-:Y:S01]  /*1d90*/  IMAD.SHL.U32 R3, R21, 0x40, RZ ;  /* 0x0000004015037824 */ /* 0x000fe200078e00ff */
[----:B------:R-:W-:Y:S01]  /*1da0*/  LOP3.LUT R5, R20, 0xfffffffe, RZ, 0xc0, !PT ;  /* 0xfffffffe14057812 */ /* 0x000fe200078ec0ff */
[----:B------:R1:W-:Y:S01]  /*1db0*/  @P1 LDGSTS.E.BYPASS.LTC128B.128 [R227+0x5100], [R10.64], !P6 ;  /* 0x051000000ae31fae */ /* 0x0003e2000f101d4c */
[----:B------:R-:W-:-:S02]  /*1dc0*/  LOP3.LUT R0, R0, 0x1c0, RZ, 0xc0, !PT ;  /* 0x000001c000007812 */ /* 0x000fc400078ec0ff */
[----:B------:R-:W-:Y:S01]  /*1dd0*/  LOP3.LUT R3, R3, 0x1c0, RZ, 0xc0, !PT ;  /* 0x000001c003037812 */ /* 0x000fe200078ec0ff */
[----:B------:R2:W-:Y:S01]  /*1de0*/  @P0 LDGSTS.E.BYPASS.LTC128B.128 [R227+0x5900], [R6.64], !P6 ;  /* 0x0590000006e30fae */ /* 0x0005e2000f101d4c */
[----:B------:R-:W-:Y:S01]  /*1df0*/  IMAD.IADD R9, R17, 0x1, -R5 ;  /* 0x0000000111097824 */ /* 0x000fe200078e0a05 */
[----:B------:R-:W-:Y:S01]  /*1e00*/  LOP3.LUT P0, RZ, R25, 0x2, RZ, 0xc0, !PT ;  /* 0x0000000219ff7812 */ /* 0x000fe2000780c0ff */
[----:B------:R-:W-:Y:S01]  /*1e10*/  IMAD.SHL.U32 R5, R22, 0x40, RZ ;  /* 0x0000004016057824 */ /* 0x000fe200078e00ff */
[----:B------:R-:W0:Y:S01]  /*1e20*/  LDGDEPBAR ;  /* 0x00000000000079af */ /* 0x000e220000000000 */
[----:B------:R-:W-:-:S03]  /*1e30*/  ISETP.GE.AND P1, PT, R16, c[0x0][0x1d4], PT ;  /* 0x0000750010007a0c */ /* 0x000fc60003f26270 */
[----:B------:R-:W-:Y:S02]  /*1e40*/  LOP3.LUT R27, R5, 0xfffffe00, RZ, 0xc0, !PT ;  /* 0xfffffe00051b7812 */ /* 0x000fe400078ec0ff */
[C---:B------:R-:W-:Y:S02]  /*1e50*/  ISETP.LT.OR P3, PT, R19.reuse, 0x1, P1 ;  /* 0x000000011300780c */ /* 0x040fe40000f61670 */
[C---:B------:R-:W-:Y:S02]  /*1e60*/  ISETP.LT.OR P5, PT, R19.reuse, 0x11, P1 ;  /* 0x000000111300780c */ /* 0x040fe40000fa1670 */
[----:B------:R-:W-:Y:S01]  /*1e70*/  ISETP.LT.OR P4, PT, R19, 0x21, P1 ;  /* 0x000000211300780c */ /* 0x000fe20000f81670 */
[----:B--2---:R-:W-:Y:S01]  /*1e80*/  IMAD.SHL.U32 R7, R18, 0x8, RZ ;  /* 0x0000000812077824 */ /* 0x004fe200078e00ff */
[----:B------:R-:W-:-:S04]  /*1e90*/  DEPBAR.LE SB0, 0x1 ;  /* 0x000080400000791a */ /* 0x000fc80000000000 */
[----:B------:R-:W-:-:S04]  /*1ea0*/  DEPBAR.LE SB0, 0x0 ;  /* 0x000080000000791a */ /* 0x000fc80000000000 */
[----:B------:R-:W-:Y:S01]  /*1eb0*/  IMAD.SHL.U32 R6, R9, 0x8, RZ ;  /* 0x0000000809067824 */ /* 0x000fe200078e00ff */
[----:B------:R-:W-:Y:S02]  /*1ec0*/  LOP3.LUT R7, R0, 0x8, R7, 0xf8, !PT ;  /* 0x0000000800077812 */ /* 0x000fe400078ef807 */
[----:B------:R-:W-:Y:S02]  /*1ed0*/  SHF.R.U32.HI R0, RZ, 0x3, R0 ;  /* 0x00000003ff007819 */ /* 0x000fe40000011600 */
[----:B------:R-:W-:Y:S02]  /*1ee0*/  LOP3.LUT R5, R3, 0x8, R6, 0xf8, !PT ;  /* 0x0000000803057812 */ /* 0x000fe400078ef806 */
[----:B------:R-:W-:Y:S02]  /*1ef0*/  SHF.R.U32.HI R3, RZ, 0x3, R3 ;  /* 0x00000003ff037819 */ /* 0x000fe40000011603 */
[----:B------:R-:W-:Y:S01]  /*1f00*/  LOP3.LUT R0, R7, R0, RZ, 0x3c, !PT ;  /* 0x0000000007007212 */ /* 0x000fe200078e3cff */
[----:B------:R-:W-:Y:S01]  /*1f10*/  IMAD.WIDE.U32 R6, R204, c[0x0][0x208], RZ ;  /* 0x00008200cc067a25 */ /* 0x000fe200078e00ff */
[----:B------:R-:W-:-:S03]  /*1f20*/  LOP3.LUT R5, R5, R3, RZ, 0x3c, !PT ;  /* 0x0000000305057212 */ /* 0x000fc600078e3cff */
[----:B------:R-:W-:Y:S02]  /*1f30*/  IMAD R3, R205, 0x400, R27 ;  /* 0x00000400cd037824 */ /* 0x000fe400078e021b */
[----:B------:R-:W-:Y:S02]  /*1f40*/  IMAD R0, R9, 0x200, R0 ;  /* 0x0000020009007824 */ /* 0x000fe400078e0200 */
[----:B------:R-:W-:Y:S02]  /*1f50*/  IMAD.IADD R3, R5, 0x1, R3 ;  /* 0x0000000105037824 */ /* 0x000fe400078e0203 */
[----:B------:R-:W-:Y:S01]  /*1f60*/  IMAD.SHL.U32 R208, R0, 0x2, RZ ;  /* 0x0000000200d07824 */ /* 0x000fe200078e00ff */
[----:B------:R-:W-:Y:S01]  /*1f70*/  BAR.SYNC.DEFER_BLOCKING 0x0 ;  /* 0x0000000000007b1d */ /* 0x000fe20000010000 */
[----:B------:R-:W-:-:S03]  /*1f80*/  IMAD.SHL.U32 R215, R3, 0x2, RZ ;  /* 0x0000000203d77824 */ /* 0x000fc600078e00ff */
[----:B------:R-:W-:Y:S01]  /*1f90*/  IADD3 R0, R208, 0x3100, RZ ;  /* 0x00003100d0007810 */ /* 0x000fe20007ffe0ff */
[--C-:B------:R-:W-:Y:S01]  /*1fa0*/  IMAD R218, R2, 0x2, R215.reuse ;  /* 0x0000000202da7824 */ /* 0x100fe200078e02d7 */
[----:B------:R-:W-:Y:S01]  /*1fb0*/  IADD3 R219, R208, 0x3120, RZ ;  /* 0x00003120d0db7810 */ /* 0x000fe20007ffe0ff */
[----:B------:R-:W-:Y:S01]  /*1fc0*/  IMAD R216, R4, 0x2, R215 ;  /* 0x0000000204d87824 */ /* 0x000fe200078e02d7 */
[----:B------:R-:W-:Y:S01]  /*1fd0*/  @P0 IADD3 R219, R0, -0x20, RZ ;  /* 0xffffffe000db0810 */ /* 0x000fe20007ffe0ff */
[----:B------:R-:W-:Y:S02]  /*1fe0*/  IMAD R0, R26, c[0x0][0x208], RZ ;  /* 0x000082001a007a24 */ /* 0x000fe400078e02ff */
[----:B------:R-:W-:Y:S01]  /*1ff0*/  IMAD R217, R2, 0x2, R216 ;  /* 0x0000000202d97824 */ /* 0x000fe200078e02d8 */
[C---:B------:R-:W-:Y:S01]  /*2000*/  IADD3 R224, R219.reuse, 0x800, RZ ;  /* 0x00000800dbe07810 */ /* 0x040fe20007ffe0ff */
[----:B------:R-:W-:Y:S01]  /*2010*/  IMAD R0, R204, c[0x0][0x20c], R0 ;  /* 0x00008300cc007a24 */ /* 0x000fe200078e0200 */
[----:B------:R-:W-:-:S02]  /*2020*/  IADD3 R223, R219, 0x1000, RZ ;  /* 0x00001000dbdf7810 */ /* 0x000fc40007ffe0ff */
[----:B------:R-:W-:Y:S01]  /*2030*/  IADD3 R222, R219, 0x1800, RZ ;  /* 0x00001800dbde7810 */ /* 0x000fe20007ffe0ff */
[----:B------:R-:W-:Y:S01]  /*2040*/  IMAD.IADD R0, R7, 0x1, R0 ;  /* 0x0000000107007824 */ /* 0x000fe200078e0200 */
[----:B------:R-:W-:-:S03]  /*2050*/  IADD3 R221, R219, 0x2000, RZ ;  /* 0x00002000dbdd7810 */ /* 0x000fc60007ffe0ff */
[----:B------:R-:W-:Y:S01]  /*2060*/  IMAD R0, R0, 0x60, RZ ;  /* 0x0000006000007824 */ /* 0x000fe200078e02ff */
[----:B------:R-:W-:Y:S04]  /*2070*/  LDSM.16.M88.4 R28, [R208+0x3100] ;  /* 0x00310000d01c783b */ /* 0x000fe80000000200 */
[----:B---3--:R-:W2:Y:S04]  /*2080*/  LDSM.16.M88.4 R12, [R215+0x6100] ;  /* 0x00610000d70c783b */ /* 0x008ea80000000200 */
[----:B-1----:R-:W1:Y:S04]  /*2090*/  LDSM.16.M88.4 R8, [R215+0x8100] ;  /* 0x00810000d708783b */ /* 0x002e680000000200 */
[----:B------:R-:W3:Y:S04]  /*20a0*/  LDSM.16.M88.4 R20, [R208+0x3900] ;  /* 0x00390000d014783b */ /* 0x000ee80000000200 */
[----:B------:R-:W4:Y:S04]  /*20b0*/  LDSM.16.M88.4 R32, [R208+0x4100] ;  /* 0x00410000d020783b */ /* 0x000f280000000200 */
[----:B------:R-:W5:Y:S04]  /*20c0*/  LDSM.16.M88.4 R36, [R208+0x4900] ;  /* 0x00490000d024783b */ /* 0x000f680000000200 */
[----:B------:R-:W3:Y:S04]  /*20d0*/  LDSM.16.M88.4 R40, [R208+0x5100] ;  /* 0x00510000d028783b */ /* 0x000ee80000000200 */
[----:B------:R-:W-:Y:S04]  /*20e0*/  LDSM.16.M88.4 R68, [R219] ;  /* 0x00000000db44783b */ /* 0x000fe80000000200 */
[----:B------:R-:W-:Y:S04]  /*20f0*/  LDSM.16.M88.4 R48, [R219+0x800] ;  /* 0x00080000db30783b */ /* 0x000fe80000000200 */
[----:B------:R-:W-:Y:S01]  /*2100*/  LDSM.16.M88.4 R44, [R219+0x1000] ;  /* 0x00100000db2c783b */ /* 0x000fe20000000200 */
[-C--:B--2---:R-:W-:Y:S08]  /*2110*/  HMMA.16816.F32 R176, R12, R28.reuse, RZ ;  /* 0x0000001c0cb0723c */ /* 0x084ff000000018ff */
[C---:B-1----:R-:W-:Y:S08]  /*2120*/  HMMA.16816.F32 R52, R8.reuse, R28, RZ ;  /* 0x0000001c0834723c */ /* 0x042ff000000018ff */
[-C--:B------:R-:W-:Y:S08]  /*2130*/  HMMA.16816.F32 R92, R8, R30.reuse, RZ ;  /* 0x0000001e085c723c */ /* 0x080ff000000018ff */
[C---:B------:R-:W-:Y:S01]  /*2140*/  HMMA.16816.F32 R156, R12.reuse, R30, RZ ;  /* 0x0000001e0c9c723c */ /* 0x040fe200000018ff */
[----:B------:R-:W1:Y:S07]  /*2150*/  LDSM.16.M88.4 R28, [R208+0x5900] ;  /* 0x00590000d01c783b */ /* 0x000e6e0000000200 */
[-C--:B---3--:R-:W-:Y:S08]  /*2160*/  HMMA.16816.F32 R144, R12, R20.reuse, RZ ;  /* 0x000000140c90723c */ /* 0x088ff000000018ff */
[C---:B------:R-:W-:Y:S08]  /*2170*/  HMMA.16816.F32 R56, R8.reuse, R20, RZ ;  /* 0x000000140838723c */ /* 0x040ff000000018ff */
[-C--:B------:R-:W-:Y:S08]  /*2180*/  HMMA.16816.F32 R100, R8, R22.reuse, RZ ;  /* 0x000000160864723c */ /* 0x080ff000000018ff */
[----:B------:R-:W-:Y:S01]  /*2190*/  HMMA.16816.F32 R152, R12, R22, RZ ;  /* 0x000000160c98723c */ /* 0x000fe200000018ff */
[----:B------:R-:W2:Y:S07]  /*21a0*/  LDSM.16.M88.4 R20, [R218+0x8100] ;  /* 0x00810000da14783b */ /* 0x000eae0000000200 */
[C---:B----4-:R-:W-:Y:S08]  /*21b0*/  HMMA.16816.F32 R76, R8.reuse, R32, RZ ;  /* 0x00000020084c723c */ /* 0x050ff000000018ff */
[C---:B------:R-:W-:Y:S08]  /*21c0*/  HMMA.16816.F32 R96, R8.reuse, R34, RZ ;  /* 0x000000220860723c */ /* 0x040ff000000018ff */
[C---:B-----5:R-:W-:Y:S08]  /*21d0*/  HMMA.16816.F32 R60, R8.reuse, R36, RZ ;  /* 0x00000024083c723c */ /* 0x060ff000000018ff */
[C---:B------:R-:W-:Y:S08]  /*21e0*/  HMMA.16816.F32 R128, R8.reuse, R38, RZ ;  /* 0x000000260880723c */ /* 0x040ff000000018ff */
[C---:B------:R-:W-:Y:S08]  /*21f0*/  HMMA.16816.F32 R64, R8.reuse, R40, RZ ;  /* 0x000000280840723c */ /* 0x040ff000000018ff */
[C---:B------:R-:W-:Y:S08]  /*2200*/  HMMA.16816.F32 R116, R8.reuse, R42, RZ ;  /* 0x0000002a0874723c */ /* 0x040ff000000018ff */
[C---:B-1----:R-:W-:Y:S08]  /*2210*/  HMMA.16816.F32 R80, R8.reuse, R28, RZ ;  /* 0x0000001c0850723c */ /* 0x042ff000000018ff */
[----:B------:R-:W-:Y:S07]  /*2220*/  HMMA.16816.F32 R112, R8, R30, RZ ;  /* 0x0000001e0870723c */ /* 0x000fee00000018ff */
[----:B------:R-:W-:Y:S01]  /*2230*/  IMAD.WIDE.U32 R8, R6, 0x60, R72 ;  /* 0x0000006006087825 */ /* 0x000fe200078e0048 */
[----:B------:R-:W-:Y:S03]  /*2240*/  HMMA.16816.F32 R140, R12, R32, RZ ;  /* 0x000000200c8c723c */ /* 0x000fe600000018ff */
[----:B------:R-:W-:-:S05]  /*2250*/  IMAD.IADD R0, R9, 0x1, R0 ;  /* 0x0000000109007824 */ /* 0x000fca00078e0200 */
[C---:B------:R-:W-:Y:S01]  /*2260*/  HMMA.16816.F32 R148, R12.reuse, R34, RZ ;  /* 0x000000220c94723c */ /* 0x040fe200000018ff */
[----:B------:R-:W1:Y:S07]  /*2270*/  LDSM.16.M88.4 R32, [R219+0x2800] ;  /* 0x00280000db20783b */ /* 0x000e6e0000000200 */
[C---:B------:R-:W-:Y:S08]  /*2280*/  HMMA.16816.F32 R132, R12.reuse, R36, RZ ;  /* 0x000000240c84723c */ /* 0x040ff000000018ff */
[C---:B------:R-:W-:Y:S01]  /*2290*/  HMMA.16816.F32 R160, R12.reuse, R38, RZ ;  /* 0x000000260ca0723c */ /* 0x040fe200000018ff */
[----:B------:R-:W-:Y:S07]  /*22a0*/  LDSM.16.M88.4 R36, [R219+0x2000] ;  /* 0x00200000db24783b */ /* 0x000fee0000000200 */
[C---:B------:R-:W-:Y:S08]  /*22b0*/  HMMA.16816.F32 R124, R12.reuse, R40, RZ ;  /* 0x000000280c7c723c */ /* 0x040ff000000018ff */
[C---:B------:R-:W-:Y:S01]  /*22c0*/  HMMA.16816.F32 R172, R12.reuse, R42, RZ ;  /* 0x0000002a0cac723c */ /* 0x040fe200000018ff */
[----:B------:R-:W3:Y:S07]  /*22d0*/  LDSM.16.M88.4 R40, [R219+0x1800] ;  /* 0x00180000db28783b */ /* 0x000eee0000000200 */
[C---:B------:R-:W-:Y:S08]  /*22e0*/  HMMA.16816.F32 R120, R12.reuse, R28, RZ ;  /* 0x0000001c0c78723c */ /* 0x040ff000000018ff */
[----:B------:R-:W-:Y:S07]  /*22f0*/  HMMA.16816.F32 R108, R12, R30, RZ ;  /* 0x0000001e0c6c723c */ /* 0x000fee00000018ff */
[----:B------:R-:W-:Y:S01]  /*2300*/  LEA R12, P0, R8, c[0x0][0x1f8], 0x1 ;  /* 0x00007e00080c7a11 */ /* 0x000fe200078008ff */
[----:B--2---:R-:W-:Y:S03]  /*2310*/  HMMA.16816.F32 R104, R20, R68, R52 ;  /* 0x000000441468723c */ /* 0x004fe60000001834 */
[----:B------:R-:W-:-:S02]  /*2320*/  IADD3 R6, P2, R12, UR9, RZ ;  /* 0x000000090c067c10 */ /* 0x000fc4000ff5e0ff */
[----:B------:R-:W-:Y:S01]  /*2330*/  LEA.HI.X R13, R8, c[0x0][0x1fc], R0, 0x1, P0 ;  /* 0x00007f00080d7a11 */ /* 0x000fe200000f0c00 */
[----:B------:R-:W-:Y:S01]  /*2340*/  IMAD.MOV.U32 R0, RZ, RZ, 0x40 ;  /* 0x00000040ff007424 */ /* 0x000fe200078e00ff */
[----:B------:R-:W-:Y:S01]  /*2350*/  IADD3 R16, P0, R6, UR9, RZ ;  /* 0x0000000906107c10 */ /* 0x000fe2000ff1e0ff */
[----:B------:R-:W2:Y:S01]  /*2360*/  LDSM.16.M88.4 R8, [R218+0x6100] ;  /* 0x00610000da08783b */ /* 0x000ea20000000200 */
[----:B------:R-:W-:Y:S01]  /*2370*/  IADD3.X R7, R13, UR8, RZ, P2, !PT ;  /* 0x000000080d077c10 */ /* 0x000fe200097fe4ff */
[C---:B------:R-:W-:Y:S01]  /*2380*/  HMMA.16816.F32 R88, R20.reuse, R48, R56 ;  /* 0x000000301458723c */ /* 0x040fe20000001838 */
[----:B------:R-:W-:Y:S01]  /*2390*/  ISETP.LT.OR P2, PT, R19, 0x41, P1 ;  /* 0x000000411300780c */ /* 0x000fe20000f41670 */
[----:B------:R-:W-:Y:S01]  /*23a0*/  @!PT LDS RZ, [RZ] ;  /* 0x00000000fffff984 */ /* 0x000fe20000000800 */
[----:B------:R-:W-:Y:S01]  /*23b0*/  @!PT LDS RZ, [RZ] ;  /* 0x00000000fffff984 */ /* 0x000fe20000000800 */
[----:B------:R-:W-:Y:S01]  /*23c0*/  @!PT LDS RZ, [RZ] ;  /* 0x00000000fffff984 */ /* 0x000fe20000000800 */
[----:B------:R4:W-:Y:S01]  /*23d0*/  LDGSTS.E.BYPASS.LTC128B.128 [R227+0x100], [R12.64], !P3 ;  /* 0x001000000ce37fae */ /* 0x0009e2000d901d4c */
[----:B------:R-:W-:Y:S02]  /*23e0*/  IADD3.X R17, R7, UR8, RZ, P0, !PT ;  /* 0x0000000807117c10 */ /* 0x000fe400087fe4ff */
[----:B------:R-:W-:Y:S01]  /*23f0*/  IADD3 R14, P0, R16, UR9, RZ ;  /* 0x00000009100e7c10 */ /* 0x000fe2000ff1e0ff */
[----:B------:R5:W-:Y:S01]  /*2400*/  LDGSTS.E.BYPASS.LTC128B.128 [R227+0x900], [R6.64], !P5 ;  /* 0x0090000006e37fae */ /* 0x000be2000e901d4c */
[----:B------:R-:W-:Y:S01]  /*2410*/  ISETP.LT.OR P3, PT, R19, 0x31, P1 ;  /* 0x000000311300780c */ /* 0x000fe20000f61670 */
[----:B-1----:R-:W-:Y:S01]  /*2420*/  HMMA.16816.F32 R80, R20, R32, R80 ;  /* 0x000000201450723c */ /* 0x002fe20000001850 */
[----:B------:R-:W-:Y:S01]  /*2430*/  IADD3.X R15, R17, UR8, RZ, P0, !PT ;  /* 0x00000008110f7c10 */ /* 0x000fe200087fe4ff */
[----:B------:R3:W-:Y:S01]  /*2440*/  LDGSTS.E.BYPASS.LTC128B.128 [R227+0x1100], [R16.64], !P4 ;  /* 0x0110000010e37fae */ /* 0x0007e2000e101d4c */
[----:B------:R-:W-:-:S02]  /*2450*/  ISETP.LT.OR P1, PT, R19, 0x51, P1 ;  /* 0x000000511300780c */ /* 0x000fc40000f21670 */
[----:B------:R-:W-:-:S03]  /*2460*/  LOP3.LUT P5, RZ, R25, 0x4, RZ, 0xc0, !PT ;  /* 0x0000000419ff7812 */ /* 0x000fc600078ac0ff */
[----:B------:R-:W-:Y:S01]  /*2470*/  HMMA.16816.F32 R76, R20, R44, R76 ;  /* 0x0000002c144c723c */ /* 0x000fe2000000184c */
[----:B------:R-:W-:-:S03]  /*2480*/  SEL R0, R0, 0xffffffc0, !P5 ;  /* 0xffffffc000007807 */ /* 0x000fc60006800000 */
[----:B------:R1:W-:Y:S02]  /*2490*/  LDGSTS.E.BYPASS.LTC128B.128 [R227+0x1900], [R14.64], !P3 ;  /* 0x019000000ee37fae */ /* 0x0003e4000d901d4c */
[----:B------:R-:W-:Y:S02]  /*24a0*/  IMAD.IADD R214, R208, 0x1, R0 ;  /* 0x00000001d0d67824 */ /* 0x000fe400078e0200 */
[----:B------:R-:W-:Y:S01]  /*24b0*/  HMMA.16816.F32 R92, R20, R70, R92 ;  /* 0x00000046145c723c */ /* 0x000fe2000000185c */
[----:B------:R-:W-:Y:S01]  /*24c0*/  IMAD.IADD R213, R0, 0x1, R219 ;  /* 0x0000000100d57824 */ /* 0x000fe200078e02db */
[----:B------:R-:W-:-:S06]  /*24d0*/  LOP3.LUT R0, R5, R27, RZ, 0xfc, !PT ;  /* 0x0000001b05007212 */ /* 0x000fcc00078efcff */
[----:B------:R-:W-:Y:S01]  /*24e0*/  HMMA.16816.F32 R96, R20, R46, R96 ;  /* 0x0000002e1460723c */ /* 0x000fe20000001860 */
[----:B-----5:R-:W-:-:S04]  /*24f0*/  IADD3 R6, P0, R14, UR9, RZ ;  /* 0x000000090e067c10 */ /* 0x020fc8000ff1e0ff */
[----:B------:R-:W-:Y:S02]  /*2500*/  IADD3.X R7, R15, UR8, RZ, P0, !PT ;  /* 0x000000080f077c10 */ /* 0x000fe400087fe4ff */
[----:B----4-:R-:W-:Y:S01]  /*2510*/  IADD3 R12, P0, R6, UR9, RZ ;  /* 0x00000009060c7c10 */ /* 0x010fe2000ff1e0ff */
[----:B---3--:R-:W-:Y:S02]  /*2520*/  HMMA.16816.F32 R16, R20, R40, R60 ;  /* 0x000000281410723c */ /* 0x008fe4000000183c */
[----:B------:R3:W-:Y:S01]  /*2530*/  LDGSTS.E.BYPASS.LTC128B.128 [R227+0x2100], [R6.64], !P2 ;  /* 0x0210000006e37fae */ /* 0x0007e2000d101d4c */
[----:B------:R-:W-:Y:S02]  /*2540*/  IADD3.X R13, R7, UR8, RZ, P0, !PT ;  /* 0x00000008070d7c10 */ /* 0x000fe400087fe4ff */
[----:B------:R-:W-:Y:S02]  /*2550*/  ISETP.GT.AND P0, PT, R204, R220, PT ;  /* 0x000000dccc00720c */ /* 0x000fe40003f04270 */
[----:B------:R-:W-:Y:S01]  /*2560*/  IADD3 R220, R219, 0x2800, RZ ;  /* 0x00002800dbdc7810 */ /* 0x000fe20007ffe0ff */
[----:B------:R1:W-:Y:S01]  /*2570*/  LDGSTS.E.BYPASS.LTC128B.128 [R227+0x2900], [R12.64], !P1 ;  /* 0x029000000ce37fae */ /* 0x0003e2000c901d4c */
[C---:B--2---:R-:W-:Y:S03]  /*2580*/  HMMA.16816.F32 R180, R8.reuse, R48, R144 ;  /* 0x0000003008b4723c */ /* 0x044fe60000001890 */
[----:B------:R-:W-:Y:S04]  /*2590*/  LDSM.16.M88.4 R28, [R216+0x8100] ;  /* 0x00810000d81c783b */ /* 0x000fe80000000200 */
[----:B------:R-:W2:Y:S01]  /*25a0*/  LDSM.16.M88.4 R52, [R214+0x4900] ;  /* 0x00490000d634783b */ /* 0x000ea20000000200 */
[C---:B------:R-:W-:Y:S03]  /*25b0*/  HMMA.16816.F32 R184, R8.reuse, R44, R140 ;  /* 0x0000002c08b8723c */ /* 0x040fe6000000188c */
[----:B------:R-:W4:Y:S04]  /*25c0*/  LDSM.16.M88.4 R72, [R214+0x5100] ;  /* 0x00510000d648783b */ /* 0x000f280000000200 */
[----:B------:R-:W5:Y:S01]  /*25d0*/  LDSM.16.M88.4 R84, [R214+0x5900] ;  /* 0x00590000d654783b */ /* 0x000f620000000200 */
[C---:B------:R-:W-:Y:S03]  /*25e0*/  HMMA.16816.F32 R176, R8.reuse, R68, R176 ;  /* 0x0000004408b0723c */ /* 0x040fe600000018b0 */
[----:B------:R-:W3:Y:S04]  /*25f0*/  LDSM.16.M88.4 R60, [R214+0x3900] ;  /* 0x00390000d63c783b */ /* 0x000ee80000000200 */
[----:B------:R-:W3:Y:S01]  /*2600*/  LDSM.16.M88.4 R56, [R214+0x4100] ;  /* 0x00410000d638783b */ /* 0x000ee20000000200 */
[----:B------:R-:W-:Y:S03]  /*2610*/  HMMA.16816.F32 R140, R8, R50, R152 ;  /* 0x00000032088c723c */ /* 0x000fe60000001898 */
[----:B------:R-:W0:Y:S05]  /*2620*/  LDGDEPBAR ;  /* 0x00000000000079af */ /* 0x000e2a0000000000 */
[C---:B-1----:R-:W-:Y:S01]  /*2630*/  HMMA.16816.F32 R12, R20.reuse, R36, R64 ;  /* 0x00000024140c723c */ /* 0x042fe20000001840 */
[----:B------:R-:W1:Y:S07]  /*2640*/  LDSM.16.M88.4 R64, [R214+0x3100] ;  /* 0x00310000d640783b */ /* 0x000e6e0000000200 */
[----:B------:R-:W-:Y:S01]  /*2650*/  HMMA.16816.F32 R100, R20, R50, R100 ;  /* 0x000000321464723c */ /* 0x000fe20000001864 */
[----:B------:R-:W-:Y:S07]  /*2660*/  LDSM.16.M88.4 R48, [R213] ;  /* 0x00000000d530783b */ /* 0x000fee0000000200 */
[----:B--2---:R-:W-:Y:S01]  /*2670*/  HMMA.16816.F32 R144, R28, R52, R16 ;  /* 0x000000341c90723c */ /* 0x004fe20000001810 */
[----:B------:R-:W2:Y:S07]  /*2680*/  LDSM.16.M88.4 R16, [R216+0x6100] ;  /* 0x00610000d810783b */ /* 0x000eae0000000200 */
[----:B------:R-:W-:Y:S08]  /*2690*/  HMMA.16816.F32 R68, R8, R70, R156 ;  /* 0x000000460844723c */ /* 0x000ff0000000189c */
[C---:B------:R-:W-:Y:S08]  /*26a0*/  HMMA.16816.F32 R128, R20.reuse, R42, R128 ;  /* 0x0000002a1480723c */ /* 0x040ff00000001880 */
[C---:B------:R-:W-:Y:S08]  /*26b0*/  HMMA.16816.F32 R188, R20.reuse, R38, R116 ;  /* 0x0000002614bc723c */ /* 0x040ff00000001874 */
[----:B------:R-:W-:Y:S01]  /*26c0*/  HMMA.16816.F32 R136, R20, R34, R112 ;  /* 0x000000221488723c */ /* 0x000fe20000001870 */
[----:B------:R-:W-:Y:S07]  /*26d0*/  LDSM.16.M88.4 R20, [R213+0x2800] ;  /* 0x00280000d514783b */ /* 0x000fee0000000200 */
[C---:B------:R-:W-:Y:S08]  /*26e0*/  HMMA.16816.F32 R192, R8.reuse, R40, R132 ;  /* 0x0000002808c0723c */ /* 0x040ff00000001884 */
[C---:B------:R-:W-:Y:S01]  /*26f0*/  HMMA.16816.F32 R148, R8.reuse, R46, R148 ;  /* 0x0000002e0894723c */ /* 0x040fe20000001894 */
[----:B------:R-:W-:Y:S07]  /*2700*/  LDSM.16.M88.4 R44, [R213+0x800] ;  /* 0x00080000d52c783b */ /* 0x000fee0000000200 */
[C---:B------:R-:W-:Y:S01]  /*2710*/  HMMA.16816.F32 R160, R8.reuse, R42, R160 ;  /* 0x0000002a08a0723c */ /* 0x040fe200000018a0 */
[----:B------:R-:W-:Y:S07]  /*2720*/  LDSM.16.M88.4 R40, [R213+0x1000] ;  /* 0x00100000d528783b */ /* 0x000fee0000000200 */
[C---:B------:R-:W-:Y:S08]  /*2730*/  HMMA.16816.F32 R196, R8.reuse, R36, R124 ;  /* 0x0000002408c4723c */ /* 0x040ff0000000187c */
[C---:B------:R-:W-:Y:S08]  /*2740*/  HMMA.16816.F32 R200, R8.reuse, R32, R120 ;  /* 0x0000002008c8723c */ /* 0x040ff00000001878 */
[C---:B------:R-:W-:Y:S01]  /*2750*/  HMMA.16816.F32 R172, R8.reuse, R38, R172 ;  /* 0x0000002608ac723c */ /* 0x040fe200000018ac */
[----:B------:R-:W-:Y:S07]  /*2760*/  LDSM.16.M88.4 R36, [R213+0x1800] ;  /* 0x00180000d524783b */ /* 0x000fee0000000200 */
[----:B------:R-:W-:Y:S01]  /*2770*/  HMMA.16816.F32 R168, R8, R34, R108 ;  /* 0x0000002208a8723c */ /* 0x000fe2000000186c */
[----:B------:R-:W-:Y:S04]  /*2780*/  LDSM.16.M88.4 R8, [R217+0x8100] ;  /* 0x00810000d908783b */ /* 0x000fe80000000200 */
[----:B------:R-:W-:Y:S03]  /*2790*/  LDSM.16.M88.4 R32, [R213+0x2000] ;  /* 0x00200000d520783b */ /* 0x000fe60000000200 */
[----:B----4-:R-:W-:Y:S01]  /*27a0*/  HMMA.16816.F32 R132, R28, R72, R12 ;  /* 0x000000481c84723c */ /* 0x010fe2000000180c */
[----:B------:R-:W4:Y:S01]  /*27b0*/  LDSM.16.M88.4 R12, [R217+0x6100] ;  /* 0x00610000d90c783b */ /* 0x000f220000000200 */
[----:B------:R-:W-:-:S06]  /*27c0*/  DEPBAR.LE SB0, 0x0 ;  /* 0x000080000000791a */ /* 0x000fcc0000000000 */
[C---:B-----5:R-:W-:Y:S08]  /*27d0*/  HMMA.16816.F32 R124, R28.reuse, R84, R80 ;  /* 0x000000541c7c723c */ /* 0x060ff00000001850 */
[C---:B---3--:R-:W-:Y:S08]  /*27e0*/  HMMA.16816.F32 R156, R28.reuse, R60, R88 ;  /* 0x0000003c1c9c723c */ /* 0x048ff00000001858 */
[C---:B------:R-:W-:Y:S08]  /*27f0*/  HMMA.16816.F32 R152, R28.reuse, R56, R76 ;  /* 0x000000381c98723c */ /* 0x040ff0000000184c */
[C---:B-1----:R-:W-:Y:S08]  /*2800*/  HMMA.16816.F32 R120, R28.reuse, R66, R92 ;  /* 0x000000421c78723c */ /* 0x042ff0000000185c */
[----:B------:R-:W-:Y:S08]  /*2810*/  HMMA.16816.F32 R112, R28, R58, R96 ;  /* 0x0000003a1c70723c */ /* 0x000ff00000001860 */
[----:B--2---:R-:W-:Y:S08]  /*2820*/  HMMA.16816.F32 R80, R16, R62, R140 ;  /* 0x0000003e1050723c */ /* 0x004ff0000000188c */
[C---:B------:R-:W-:Y:S08]  /*2830*/  HMMA.16816.F32 R164, R28.reuse, R64, R104 ;  /* 0x000000401ca4723c */ /* 0x040ff00000001868 */
[----:B------:R-:W-:Y:S08]  /*2840*/  HMMA.16816.F32 R116, R28, R62, R100 ;  /* 0x0000003e1c74723c */ /* 0x000ff00000001864 */
[C---:B------:R-:W-:Y:S08]  /*2850*/  HMMA.16816.F32 R96, R16.reuse, R64, R176 ;  /* 0x000000401060723c */ /* 0x040ff000000018b0 */
[C---:B------:R-:W-:Y:S08]  /*2860*/  HMMA.16816.F32 R92, R16.reuse, R66, R68 ;  /* 0x00000042105c723c */ /* 0x040ff00000001844 */
[C---:B------:R-:W-:Y:S08]  /*2870*/  HMMA.16816.F32 R88, R16.reuse, R60, R180 ;  /* 0x0000003c1058723c */ /* 0x040ff000000018b4 */
[----:B------:R-:W-:Y:S08]  /*2880*/  HMMA.16816.F32 R76, R16, R56, R184 ;  /* 0x00000038104c723c */ /* 0x000ff000000018b8 */
[C---:B------:R-:W-:Y:S08]  /*2890*/  HMMA.16816.F32 R108, R28.reuse, R54, R128 ;  /* 0x000000361c6c723c */ /* 0x040ff00000001880 */
[C---:B------:R-:W-:Y:S08]  /*28a0*/  HMMA.16816.F32 R104, R28.reuse, R74, R188 ;  /* 0x0000004a1c68723c */ /* 0x040ff000000018bc */
[----:B------:R-:W-:Y:S08]  /*28b0*/  HMMA.16816.F32 R100, R28, R86, R136 ;  /* 0x000000561c64723c */ /* 0x000ff00000001888 */
[C---:B------:R-:W-:Y:S08]  /*28c0*/  HMMA.16816.F32 R68, R16.reuse, R58, R148 ;  /* 0x0000003a1044723c */ /* 0x040ff00000001894 */
[C---:B------:R-:W-:Y:S08]  /*28d0*/  HMMA.16816.F32 R64, R16.reuse, R52, R192 ;  /* 0x000000341040723c */ /* 0x040ff000000018c0 */
[C---:B------:R-:W-:Y:S08]  /*28e0*/  HMMA.16816.F32 R60, R16.reuse, R54, R160 ;  /* 0x00000036103c723c */ /* 0x040ff000000018a0 */
[C---:B------:R-:W-:Y:S08]  /*28f0*/  HMMA.16816.F32 R56, R16.reuse, R72, R196 ;  /* 0x000000481038723c */ /* 0x040ff000000018c4 */
[C---:B------:R-:W-:Y:S08]  /*2900*/  HMMA.16816.F32 R52, R16.reuse, R74, R172 ;  /* 0x0000004a1034723c */ /* 0x040ff000000018ac */
[C---:B------:R-:W-:Y:S08]  /*2910*/  HMMA.16816.F32 R28, R16.reuse, R84, R200 ;  /* 0x00000054101c723c */ /* 0x040ff000000018c8 */
[----:B------:R-:W-:Y:S08]  /*2920*/  HMMA.16816.F32 R16, R16, R86, R168 ;  /* 0x000000561010723c */ /* 0x000ff000000018a8 */
[----:B----4-:R-:W-:Y:S08]  /*2930*/  HMMA.16816.F32 R84, R12, R46, R80 ;  /* 0x0000002e0c54723c */ /* 0x010ff00000001850 */
[----:B------:R-:W-:Y:S08]  /*2940*/  HMMA.16816.F32 R160, R8, R50, R120 ;  /* 0x0000003208a0723c */ /* 0x000ff00000001878 */
[----:B------:R-:W-:Y:S08]  /*2950*/  HMMA.16816.F32 R80, R12, R40, R76 ;  /* 0x000000280c50723c */ /* 0x000ff0000000184c */
[C---:B------:R-:W-:Y:S08]  /*2960*/  HMMA.16816.F32 R136, R8.reuse, R46, R116 ;  /* 0x0000002e0888723c */ /* 0x040ff00000001874 */
[----:B------:R-:W-:Y:S08]  /*2970*/  HMMA.16816.F32 R120, R8, R22, R100 ;  /* 0x000000160878723c */ /* 0x000ff00000001864 */
[-C--:B------:R-:W-:Y:S08]  /*2980*/  HMMA.16816.F32 R76, R12, R42.reuse, R68 ;  /* 0x0000002a0c4c723c */ /* 0x080ff00000001844 */
[----:B------:R-:W-:Y:S08]  /*2990*/  HMMA.16816.F32 R116, R8, R42, R112 ;  /* 0x0000002a0874723c */ /* 0x000ff00000001870 */
        /* <DEDUP_REMOVED lines=16> */
[----:B------:R-:W-:Y:S01]  /*2aa0*/  HMMA.16816.F32 R56, R12, R22, R16 ;  /* 0x000000160c38723c */ /* 0x000fe20000001810 */
[----:B------:R-:W-:Y:S06]  /*2ab0*/  BAR.SYNC.DEFER_BLOCKING 0x0 ;  /* 0x0000000000007b1d */ /* 0x000fec0000010000 */
[----:B------:R-:W-:Y:S05]  /*2ac0*/  @!P0 BRA `(.L_x_461) ;  /* 0x000001d000008947 */ /* 0x000fea0003800000 */
[----:B------:R-:W-:Y:S01]  /*2ad0*/  IADD3 R3, R225, -0x2, RZ ;  /* 0xfffffffee1037810 */ /* 0x000fe20007ffe0ff */
        /* <DEDUP_REMOVED lines=25> */
[----:B-1----:R-:W-:-:S05]  /*2c70*/  IADD3 R14, P0, R6, R16, RZ ;  /* 0x00000010060e7210 */ /* 0x002fca0007f1e0ff */
[----:B------:R-:W-:-:S05]  /*2c80*/  IMAD.X R15, R7, 0x1, R5, P0 ;  /* 0x00000001070f7824 */ /* 0x000fca00000e0605 */
[----:B------:R2:W-:Y:S03]  /*2c90*/  LDGSTS.E.BYPASS.LTC128B.128 [R227+0x5900], [R14.64], !P6 ;  /* 0x059000000ee37fae */ /* 0x0005e6000f101d4c */
.L_x_461:
[----:B------:R-:W-:Y:S01]  /*2ca0*/  FMUL.FTZ R3, R65, c[0x0][0x320] ;  /* 0x0000c80041037a20 */ /* 0x000fe20000410000 */
[----:B--2---:R-:W-:Y:S01]  /*2cb0*/  SHF.R.S32.HI R7, RZ, 0x1f, R205 ;  /* 0x0000001fff077819 */ /* 0x004fe200000114cd */
[----:B------:R-:W-:Y:S01]  /*2cc0*/  FMUL.FTZ R5, R61, c[0x0][0x320] ;  /* 0x0000c8003d057a20 */ /* 0x000fe20000410000 */
[----:B------:R-:W-:Y:S01]  /*2cd0*/  LEA.HI R6, R209, R210, RZ, 0x2 ;  /* 0x000000d2d1067211 */ /* 0x000fe200078f10ff */
[----:B------:R1:W2:Y:S01]  /*2ce0*/  MUFU.TANH R32, R3 ;  /* 0x0000000300207308 */ /* 0x0002a20000002400 */
[----:B------:R-:W-:Y:S01]  /*2cf0*/  PLOP3.LUT P1, PT, PT, PT, UP2, 0x80, 0x0 ;  /* 0x000000000000781c */ /* 0x000fe20003f2f028 */
[----:B------:R-:W-:Y:S01]  /*2d00*/  FMUL.FTZ R10, R69, c[0x0][0x320] ;  /* 0x0000c800450a7a20 */ /* 0x000fe20000410000 */
[----:B------:R-:W-:Y:S01]  /*2d10*/  LOP3.LUT R6, R6, 0xfffffffc, RZ, 0xc0, !PT ;  /* 0xfffffffc06067812 */ /* 0x000fe200078ec0ff */
[----:B------:R-:W-:Y:S01]  /*2d20*/  ULDC UR10, c[0x0][0x324] ;  /* 0x0000c900000a7ab9 */ /* 0x000fe20000000800 */
[----:B------:R-:W-:Y:S01]  /*2d30*/  PLOP3.LUT P0, PT, PT, PT, UP2, 0x80, 0x0 ;  /* 0x000000000000781c */ /* 0x000fe20003f0f028 */
[----:B------:R-:W-:Y:S01]  /*2d40*/  ULOP3.LUT UR10, URZ, UR10, URZ, 0x33, !UPT ;  /* 0x0000000a3f0a7292 */ /* 0x000fe2000f8e333f */
[----:B------:R-:W0:Y:S01]  /*2d50*/  LDGDEPBAR ;  /* 0x00000000000079af */ /* 0x000e220000000000 */
[----:B------:R3:W4:Y:S01]  /*2d60*/  MUFU.TANH R16, R5 ;  /* 0x0000000500107308 */ /* 0x0007220000002400 */
[----:B------:R-:W-:-:S02]  /*2d70*/  IMAD.IADD R6, R210, 0x1, -R6 ;  /* 0x00000001d2067824 */ /* 0x000fc400078e0a06 */
[----:B-1----:R-:W-:-:S05]  /*2d80*/  FMUL.FTZ R3, R96, c[0x0][0x320] ;  /* 0x0000c80060037a20 */ /* 0x002fca0000410000 */
[----:B------:R1:W1:Y:S01]  /*2d90*/  MUFU.TANH R14, R10 ;  /* 0x0000000a000e7308 */ /* 0x0002620000002400 */
[----:B---3--:R-:W-:-:S07]  /*2da0*/  LEA.HI R5, R7, R205, RZ, 0x2 ;  /* 0x000000cd07057211 */ /* 0x008fce00078f10ff */
[----:B------:R3:W2:Y:S01]  /*2db0*/  MUFU.TANH R37, R3 ;  /* 0x0000000300257308 */ /* 0x0006a20000002400 */
[----:B------:R-:W-:Y:S01]  /*2dc0*/  FMUL.FTZ R7, R68, c[0x0][0x320] ;  /* 0x0000c80044077a20 */ /* 0x000fe20000410000 */
[----:B------:R-:W-:-:S04]  /*2dd0*/  LOP3.LUT R5, R5, 0xffffffc, RZ, 0xc0, !PT ;  /* 0x0ffffffc05057812 */ /* 0x000fc800078ec0ff */
[----:B------:R-:W-:Y:S02]  /*2de0*/  IADD3 R8, -R5, R205, RZ ;  /* 0x000000cd05087210 */ /* 0x000fe40007ffe1ff */
[----:B------:R-:W2:Y:S01]  /*2df0*/  MUFU.TANH R15, R7 ;  /* 0x00000007000f7308 */ /* 0x000ea20000002400 */
[----:B------:R-:W-:Y:S01]  /*2e00*/  LEA.HI R5, R6, R6, RZ, 0x1 ;  /* 0x0000000606057211 */ /* 0x000fe200078f08ff */
[----:B-1----:R-:W-:Y:S02]  /*2e10*/  FMUL.FTZ R10, R72, c[0x0][0x320] ;  /* 0x0000c800480a7a20 */ /* 0x002fe40000410000 */
[----:B---3--:R-:W-:-:S04]  /*2e20*/  FMUL.FTZ R3, R97, c[0x0][0x320] ;  /* 0x0000c80061037a20 */ /* 0x008fc80000410000 */
[----:B------:R-:W1:Y:S08]  /*2e30*/  MUFU.TANH R13, R10 ;  /* 0x0000000a000d7308 */ /* 0x000e700000002400 */
[----:B------:R3:W1:Y:S02]  /*2e40*/  MUFU.TANH R31, R3 ;  /* 0x00000003001f7308 */ /* 0x0006640000002400 */
[----:B---3--:R-:W-:-:S06]  /*2e50*/  FMUL.FTZ R3, R92, c[0x0][0x320] ;  /* 0x0000c8005c037a20 */ /* 0x008fcc0000410000 */
        /* <DEDUP_REMOVED lines=23> */
[----:B---3--:R-:W-:-:S04]  /*2fd0*/  LOP3.LUT R3, R206, 0xffffffe0, RZ, 0xc0, !PT ;  /* 0xffffffe0ce037812 */ /* 0x008fc800078ec0ff */
[----:B------:R-:W-:-:S04]  /*2fe0*/  IADD3 R3, -R3, R210, RZ ;  /* 0x000000d203037210 */ /* 0x000fc80007ffe1ff */
[----:B------:R-:W-:-:S04]  /*2ff0*/  SHF.R.S32.HI R9, RZ, 0x1f, R3 ;  /* 0x0000001fff097819 */ /* 0x000fc80000011403 */
[----:B------:R-:W-:-:S04]  /*3000*/  LEA.HI R9, R9, R3, RZ, 0x2 ;  /* 0x0000000309097211 */ /* 0x000fc800078f10ff */
[----:B------:R-:W-:-:S05]  /*3010*/  LEA.HI.SX32 R7, R9, UR7, 0x1e ;  /* 0x0000000709077c11 */ /* 0x000fca000f8ff2ff */
[----:B------:R-:W-:Y:S01]  /*3020*/  IMAD R11, R8, 0x10, R7 ;  /* 0x00000010080b7824 */ /* 0x000fe200078e0207 */
[C---:B------:R-:W-:Y:S02]  /*3030*/  SHF.L.U32 R7, R5.reuse, 0x5, RZ ;  /* 0x0000000505077819 */ /* 0x040fe400000006ff */
[----:B------:R-:W-:Y:S02]  /*3040*/  LOP3.LUT R8, R5, 0x1ffffffe, RZ, 0xc0, !PT ;  /* 0x1ffffffe05087812 */ /* 0x000fe400078ec0ff */
[----:B------:R-:W-:Y:S02]  /*3050*/  LOP3.LUT R5, R7, 0xffffffc0, RZ, 0xc0, !PT ;  /* 0xffffffc007057812 */ /* 0x000fe400078ec0ff */
[----:B------:R-:W-:Y:S01]  /*3060*/  IADD3.X R7, R24, c[0x0][0x1d0], RZ, PT, !PT ;  /* 0x0000740018077a10 */ /* 0x000fe20003ffe4ff */
[----:B------:R-:W-:Y:S01]  /*3070*/  IMAD.IADD R6, R6, 0x1, -R8 ;  /* 0x0000000106067824 */ /* 0x000fe200078e0a08 */
[----:B------:R-:W-:Y:S01]  /*3080*/  IADD3 R5, R5, R11, RZ ;  /* 0x0000000b05057210 */ /* 0x000fe20007ffe0ff */
[----:B------:R-:W-:-:S04]  /*3090*/  FMUL.FTZ R8, R56, c[0x0][0x320] ;  /* 0x0000c80038087a20 */ /* 0x000fc80000410000 */
[----:B------:R-:W-:Y:S02]  /*30a0*/  IMAD R25, R6, 0x8, R5 ;  /* 0x0000000806197824 */ /* 0x000fe400078e0205 */
[----:B------:R-:W-:Y:S02]  /*30b0*/  FMUL.FTZ R5, R73, c[0x0][0x320] ;  /* 0x0000c80049057a20 */ /* 0x000fe40000410000 */
[----:B------:R-:W-:Y:S01]  /*30c0*/  @P1 IMAD.HI.U32 R6, R25, c[0x0][0x2c8], RZ ;  /* 0x0000b20019061a27 */ /* 0x000fe200078e00ff */
[----:B------:R3:W-:Y:S01]  /*30d0*/  STL [R1+0x28], R25 ;  /* 0x0000281901007387 */ /* 0x0007e20000100800 */
[----:B------:R5:W1:Y:S02]  /*30e0*/  MUFU.TANH R12, R5 ;  /* 0x00000005000c7308 */ /* 0x000a640000002400 */
[----:B-----5:R-:W-:-:S06]  /*30f0*/  FMUL.FTZ R5, R88, c[0x0][0x320] ;  /* 0x0000c80058057a20 */ /* 0x020fcc0000410000 */
[----:B------:R5:W1:Y:S01]  /*3100*/  MUFU.TANH R11, R5 ;  /* 0x00000005000b7308 */ /* 0x000a620000002400 */
[----:B---3--:R-:W-:Y:S02]  /*3110*/  @P0 SHF.R.U32.HI R25, RZ, c[0x0][0x2cc], R6 ;  /* 0x0000b300ff190a19 */ /* 0x008fe40000011606 */
[----:B------:R-:W-:-:S03]  /*3120*/  PLOP3.LUT P0, PT, PT, PT, UP1, 0x40, 0x0 ;  /* 0x000000000000781c */ /* 0x000fc60003f0e818 */
[----:B------:R-:W3:Y:S01]  /*3130*/  SHFL.IDX PT, R6, R25, RZ, 0x1c1f ;  /* 0x001c1fff19067589 */ /* 0x000ee200000e0000 */
[----:B-----5:R-:W-:-:S04]  /*3140*/  FMUL.FTZ R5, R89, c[0x0][0x320] ;  /* 0x0000c80059057a20 */ /* 0x020fc80000410000 */
[----:B------:R5:W1:Y:S02]  /*3150*/  MUFU.TANH R10, R5 ;  /* 0x00000005000a7308 */ /* 0x000a640000002400 */
[----:B-----5:R-:W-:-:S06]  /*3160*/  LOP3.LUT R5, R9, 0x7ffffffc, RZ, 0xc0, !PT ;  /* 0x7ffffffc09057812 */ /* 0x020fcc00078ec0ff */
[----:B------:R-:W1:Y:S01]  /*3170*/  MUFU.TANH R9, R8 ;  /* 0x0000000800097308 */ /* 0x000e620000002400 */
[----:B------:R-:W-:Y:S01]  /*3180*/  IADD3 R3, R3, -R5, RZ ;  /* 0x8000000503037210 */ /* 0x000fe20007ffe0ff */
[----:B------:R-:W-:-:S03]  /*3190*/  FMUL.FTZ R5, R57, c[0x0][0x320] ;  /* 0x0000c80039057a20 */ /* 0x000fc60000410000 */
[----:B------:R-:W-:-:S03]  /*31a0*/  SHF.L.U32 R36, R3, 0x1, RZ ;  /* 0x0000000103247819 */ /* 0x000fc600000006ff */
[----:B------:R5:W1:Y:S01]  /*31b0*/  MUFU.TANH R8, R5 ;  /* 0x0000000500087308 */ /* 0x000a620000002400 */
[----:B------:R-:W-:Y:S01]  /*31c0*/  IADD3 R3, R7, -c[0x0][0x168], -R36 ;  /* 0x80005a0007037a10 */ /* 0x000fe20007ffe824 */
[----:B------:R1:W-:Y:S01]  /*31d0*/  STL [R1+0x20], R36 ;  /* 0x0000202401007387 */ /* 0x0003e20000100800 */
[----:B------:R-:W-:Y:S02]  /*31e0*/  IADD3 R34, -R36, c[0x0][0x1d0], R24 ;  /* 0x0000740024227a10 */ /* 0x000fe40007ffe118 */
[C---:B------:R-:W-:Y:S02]  /*31f0*/  IADD3 R33, R3.reuse, c[0x0][0x328], RZ ;  /* 0x0000ca0003217a10 */ /* 0x040fe40007ffe0ff */
[----:B------:R-:W-:-:S04]  /*3200*/  IADD3 R35, R3, UR10, RZ ;  /* 0x0000000a03237c10 */ /* 0x000fc8000fffe0ff */
[----:B---3--:R-:W-:Y:S01]  /*3210*/  IADD3 R3, R35, R6, RZ ;  /* 0x0000000623037210 */ /* 0x008fe20007ffe0ff */
[----:B-----5:R-:W-:-:S05]  /*3220*/  IMAD.IADD R5, R33, 0x1, R6 ;  /* 0x0000000121057824 */ /* 0x020fca00078e0206 */
[----:B------:R-:W-:Y:S02]  /*3230*/  IMNMX R5, R5, R34, PT ;  /* 0x0000002205057217 */ /* 0x000fe40003800200 */
[----:B-1----:R-:W-:Y:S01]  /*3240*/  IADD3 R36, R24, -R36, RZ ;  /* 0x8000002418247210 */ /* 0x002fe20007ffe0ff */
[----:B------:R-:W-:Y:S05]  /*3250*/  @P0 BRA `(.L_x_462) ;  /* 0x0000015000000947 */ /* 0x000fea0003800000 */
[----:B--2-4-:R-:W-:Y:S01]  /*3260*/  IADD3 R6, R6, c[0x0][0x1d0], RZ ;  /* 0x0000740006067a10 */ /* 0x014fe20007ffe0ff */
[----:B------:R-:W-:Y:S03]  /*3270*/  BSSY B0, `(.L_x_463) ;  /* 0x000000f000007945 */ /* 0x000fe60003800000 */
[----:B------:R-:W-:-:S04]  /*3280*/  IADD3 R6, R6, -c[0x0][0x168], RZ ;  /* 0x80005a0006067a10 */ /* 0x000fc80007ffe0ff */
        /* <DEDUP_REMOVED lines=9> */
.L_x_464:
[----:B------:R-:W-:-:S04]  /*3320*/  MOV R7, c[0x0][0x32c] ;  /* 0x0000cb0000077a02 */ /* 0x000fc80000000f00 */
[----:B------:R-:W-:-:S13]  /*3330*/  ISETP.NE.AND P0, PT, R7, 0x1, PT ;  /* 0x000000010700780c */ /* 0x000fda0003f05270 */
[----:B------:R-:W-:-:S05]  /*3340*/  @P0 IMAD.HI.U32 R7, R6, c[0x0][0x330], RZ ;  /* 0x0000cc0006070a27 */ /* 0x000fca00078e00ff */
[----:B------:R-:W-:Y:S02]  /*3350*/  @P0 SHF.R.U32.HI R6, RZ, c[0x0][0x334], R7 ;  /* 0x0000cd00ff060a19 */ /* 0x000fe40000011607 */
.L_x_465:
[----:B------:R-:W-:Y:S05]  /*3360*/  BSYNC B0 ;  /* 0x0000000000007941 */ /* 0x000fea0003800000 */
.L_x_463:
[----:B------:R-:W-:-:S05]  /*3370*/  IMAD R6, R6, c[0x0][0x32c], R36 ;  /* 0x0000cb0006067a24 */ /* 0x000fca00078e0224 */
[----:B------:R-:W-:Y:S02]  /*3380*/  IADD3 R7, R6, c[0x0][0x32c], RZ ;  /* 0x0000cb0006077a10 */ /* 0x000fe40007ffe0ff */
[----:B------:R-:W-:Y:S02]  /*3390*/  IMNMX R3, R3, R6, !PT ;  /* 0x0000000603037217 */ /* 0x000fe40007800200 */
[----:B------:R-:W-:Y:S02]  /*33a0*/  IMNMX R5, R5, R7, PT ;  /* 0x0000000705057217 */ /* 0x000fe40003800200 */
.L_x_462:
[C---:B--2-4-:R-:W-:Y:S01]  /*33b0*/  ISETP.GE.AND P0, PT, R24.reuse, 0x9, PT ;  /* 0x000000091800780c */ /* 0x054fe20003f06270 */
[----:B------:R-:W1:Y:S01]  /*33c0*/  SHFL.IDX PT, R6, R25, 0x1, 0x1c1f ;  /* 0x003c1f0019067f89 */ /* 0x000e6200000e0000 */
[----:B------:R-:W-:Y:S02]  /*33d0*/  ISETP.GE.AND P1, PT, R24, 0x2, PT ;  /* 0x000000021800780c */ /* 0x000fe40003f26270 */
[----:B------:R-:W-:Y:S02]  /*33e0*/  P2R R54, PR, RZ, 0x1 ;  /* 0x00000001ff367803 */ /* 0x000fe40000000000 */
[----:B------:R-:W-:-:S02]  /*33f0*/  ISETP.GT.AND P0, PT, R3, 0x8, !P0 ;  /* 0x000000080300780c */ /* 0x000fc40004704270 */
[----:B------:R-:W-:Y:S02]  /*3400*/  P2R R55, PR, RZ, 0x2 ;  /* 0x00000002ff377803 */ /* 0x000fe40000000000 */
[----:B------:R-:W-:Y:S02]  /*3410*/  ISETP.LT.OR P0, PT, R5, 0x9, P0 ;  /* 0x000000090500780c */ /* 0x000fe40000701670 */
[----:B------:R-:W-:Y:S02]  /*3420*/  ISETP.GT.AND P1, PT, R3, 0x1, !P1 ;  /* 0x000000010300780c */ /* 0x000fe40004f24270 */
[----:B------:R-:W-:Y:S02]  /*3430*/  ISETP.GE.AND P2, PT, R24, 0x11, PT ;  /* 0x000000111800780c */ /* 0x000fe40003f46270 */
[----:B------:R-:W-:Y:S02]  /*3440*/  FSEL R73, R30, -INF , !P0 ;  /* 0xff8000001e497808 */ /* 0x000fe40004000000 */
[----:B------:R-:W-:-:S02]  /*3450*/  ISETP.LT.OR P1, PT, R5, 0x2, P1 ;  /* 0x000000020500780c */ /* 0x000fc40000f21670 */
[----:B------:R-:W-:Y:S02]  /*3460*/  ISETP.GT.AND P0, PT, R3, 0x10, !P2 ;  /* 0x000000100300780c */ /* 0x000fe40005704270 */
[----:B------:R-:W-:Y:S02]  /*3470*/  ISETP.GE.AND P3, PT, R24, 0xa, PT ;  /* 0x0000000a1800780c */ /* 0x000fe40003f66270 */
[----:B------:R-:W-:Y:S02]  /*3480*/  FSEL R64, R31, -INF , !P1 ;  /* 0xff8000001f407808 */ /* 0x000fe40004800000 */
[----:B------:R-:W-:Y:S02]  /*3490*/  P2R R52, PR, RZ, 0x4 ;  /* 0x00000004ff347803 */ /* 0x000fe40000000000 */
[----:B------:R-:W-:Y:S02]  /*34a0*/  ISETP.LT.OR P0, PT, R5, 0x11, P0 ;  /* 0x000000110500780c */ /* 0x000fe40000701670 */
[----:B------:R-:W-:-:S02]  /*34b0*/  ISETP.GT.AND P1, PT, R3, 0x9, !P3 ;  /* 0x000000090300780c */ /* 0x000fc40005f24270 */
[----:B------:R-:W-:Y:S02]  /*34c0*/  ISETP.GE.AND P2, PT, R24, 0x12, PT ;  /* 0x000000121800780c */ /* 0x000fe40003f46270 */
[----:B------:R-:W-:Y:S02]  /*34d0*/  FSEL R77, R28, -INF , !P0 ;  /* 0xff8000001c4d7808 */ /* 0x000fe40004000000 */
[----:B------:R-:W-:Y:S02]  /*34e0*/  ISETP.LT.OR P1, PT, R5, 0xa, P1 ;  /* 0x0000000a0500780c */ /* 0x000fe40000f21670 */
[----:B------:R-:W-:Y:S02]  /*34f0*/  ISETP.GT.AND P0, PT, R3, 0x11, !P2 ;  /* 0x000000110300780c */ /* 0x000fe40005704270 */
[----:B------:R-:W-:Y:S02]  /*3500*/  FSEL R76, R29, -INF , !P1 ;  /* 0xff8000001d4c7808 */ /* 0x000fe40004800000 */
[----:B------:R-:W-:-:S02]  /*3510*/  ISETP.LT.OR P0, PT, R5, 0x12, P0 ;  /* 0x000000120500780c */ /* 0x000fc40000701670 */
[C---:B------:R-:W-:Y:S02]  /*3520*/  ISETP.GE.AND P1, PT, R24.reuse, 0x19, PT ;  /* 0x000000191800780c */ /* 0x040fe40003f26270 */
[----:B------:R-:W-:Y:S02]  /*3530*/  FSEL R81, R27, -INF , !P0 ;  /* 0xff8000001b517808 */ /* 0x000fe40004000000 */
[----:B------:R-:W-:Y:S02]  /*3540*/  ISETP.GT.AND P0, PT, R3, 0x18, !P1 ;  /* 0x000000180300780c */ /* 0x000fe40004f04270 */
[----:B------:R-:W-:Y:S02]  /*3550*/  P2R R50, PR, RZ, 0x2 ;  /* 0x00000002ff327803 */ /* 0x000fe40000000000 */
[----:B------:R-:W-:Y:S02]  /*3560*/  ISETP.LT.OR P0, PT, R5, 0x19, P0 ;  /* 0x000000190500780c */ /* 0x000fe40000701670 */
[----:B------:R-:W-:-:S02]  /*3570*/  ISETP.GE.AND P1, PT, R24, 0x1a, PT ;  /* 0x0000001a1800780c */ /* 0x000fc40003f26270 */
[----:B------:R-:W-:Y:S02]  /*3580*/  FSEL R84, R26, -INF , !P0 ;  /* 0xff8000001a547808 */ /* 0x000fe40004000000 */
[----:B------:R-:W-:Y:S02]  /*3590*/  ISETP.GT.AND P0, PT, R3, 0x19, !P1 ;  /* 0x000000190300780c */ /* 0x000fe40004f04270 */
[----:B------:R-:W-:Y:S02]  /*35a0*/  P2R R49, PR, RZ, 0x2 ;  /* 0x00000002ff317803 */ /* 0x000fe40000000000 */
[----:B------:R-:W-:Y:S02]  /*35b0*/  ISETP.LT.OR P0, PT, R5, 0x1a, P0 ;  /* 0x0000001a0500780c */ /* 0x000fe40000701670 */
[----:B------:R-:W-:Y:S02]  /*35c0*/  ISETP.GE.AND P1, PT, R24, 0x21, PT ;  /* 0x000000211800780c */ /* 0x000fe40003f26270 */
[----:B------:R-:W-:-:S02]  /*35d0*/  FSEL R85, R23, -INF , !P0 ;  /* 0xff80000017557808 */ /* 0x000fc40004000000 */
[----:B------:R-:W-:Y:S02]  /*35e0*/  ISETP.GT.AND P0, PT, R3, 0x20, !P1 ;  /* 0x000000200300780c */ /* 0x000fe40004f04270 */
[----:B------:R-:W-:Y:S02]  /*35f0*/  P2R R48, PR, RZ, 0x2 ;  /* 0x00000002ff307803 */ /* 0x000fe40000000000 */
[----:B------:R-:W-:Y:S02]  /*3600*/  ISETP.LT.OR P0, PT, R5, 0x21, P0 ;  /* 0x000000210500780c */ /* 0x000fe40000701670 */
[----:B------:R-:W-:Y:S02]  /*3610*/  ISETP.GE.AND P1, PT, R24, 0x22, PT ;  /* 0x000000221800780c */ /* 0x000fe40003f26270 */
[----:B------:R-:W-:Y:S02]  /*3620*/  FSEL R97, R22, -INF , !P0 ;  /* 0xff80000016617808 */ /* 0x000fe40004000000 */
[----:B------:R-:W-:-:S02]  /*3630*/  ISETP.GT.AND P0, PT, R3, 0x21, !P1 ;  /* 0x000000210300780c */ /* 0x000fc40004f04270 */
[----:B------:R-:W-:Y:S02]  /*3640*/  P2R R47, PR, RZ, 0x2 ;  /* 0x00000002ff2f7803 */ /* 0x000fe40000000000 */
[----:B------:R-:W-:Y:S02]  /*3650*/  ISETP.LT.OR P0, PT, R5, 0x22, P0 ;  /* 0x000000220500780c */ /* 0x000fe40000701670 */
[----:B------:R-:W-:Y:S02]  /*3660*/  ISETP.GE.AND P1, PT, R24, 0x29, PT ;  /* 0x000000291800780c */ /* 0x000fe40003f26270 */
[----:B------:R-:W-:Y:S02]  /*3670*/  FSEL R100, R21, -INF , !P0 ;  /* 0xff80000015647808 */ /* 0x000fe40004000000 */
[----:B------:R-:W-:Y:S02]  /*3680*/  ISETP.GT.AND P0, PT, R3, 0x28, !P1 ;  /* 0x000000280300780c */ /* 0x000fe40004f04270 */
[----:B------:R-:W-:-:S02]  /*3690*/  P2R R46, PR, RZ, 0x2 ;  /* 0x00000002ff2e7803 */ /* 0x000fc40000000000 */
[----:B------:R-:W-:Y:S02]  /*36a0*/  ISETP.LT.OR P0, PT, R5, 0x29, P0 ;  /* 0x000000290500780c */ /* 0x000fe40000701670 */
[----:B------:R-:W-:Y:S02]  /*36b0*/  ISETP.GE.AND P1, PT, R24, 0x2a, PT ;  /* 0x0000002a1800780c */ /* 0x000fe40003f26270 */
[----:B------:R-:W-:Y:S02]  /*36c0*/  FSEL R101, R20, -INF , !P0 ;  /* 0xff80000014657808 */ /* 0x000fe40004000000 */
[----:B------:R-:W-:Y:S02]  /*36d0*/  ISETP.GT.AND P0, PT, R3, 0x29, !P1 ;  /* 0x000000290300780c */ /* 0x000fe40004f04270 */
[----:B------:R-:W-:Y:S02]  /*36e0*/  P2R R45, PR, RZ, 0x2 ;  /* 0x00000002ff2d7803 */ /* 0x000fe40000000000 */
        /* <DEDUP_REMOVED lines=14> */
[----:B------:R-:W-:Y:S02]  /*37d0*/  ISETP.GE.AND P5, PT, R24, 0x3a, PT ;  /* 0x0000003a1800780c */ /* 0x000fe40003fa6270 */
[----:B------:R-:W-:Y:S02]  /*37e0*/  ISETP.LT.OR P0, PT, R5, 0x39, P0 ;  /* 0x000000390500780c */ /* 0x000fe40000701670 */
[----:B------:R-:W-:Y:S02]  /*37f0*/  P2R R53, PR, RZ, 0x8 ;  /* 0x00000008ff357803 */ /* 0x000fe40000000000 */
[----:B------:R-:W-:Y:S02]  /*3800*/  FSEL R170, R17, -INF , !P0 ;  /* 0xff80000011aa7808 */ /* 0x000fe40004000000 */
[----:B------:R-:W-:-:S02]  /*3810*/  ISETP.GT.AND P0, PT, R3, 0x39, !P5 ;  /* 0x000000390300780c */ /* 0x000fc40006f04270 */
[----:B------:R-:W-:Y:S02]  /*3820*/  ISETP.GE.AND P3, PT, R24, 0x41, PT ;  /* 0x000000411800780c */ /* 0x000fe40003f66270 */
[----:B------:R-:W-:Y:S02]  /*3830*/  ISETP.LT.OR P0, PT, R5, 0x3a, P0 ;  /* 0x0000003a0500780c */ /* 0x000fe40000701670 */
[----:B------:R-:W-:Y:S02]  /*3840*/  P2R R51, PR, RZ, 0x4 ;  /* 0x00000004ff337803 */ /* 0x000fe40000000000 */
[----:B------:R-:W-:Y:S02]  /*3850*/  FSEL R171, R16, -INF , !P0 ;  /* 0xff80000010ab7808 */ /* 0x000fe40004000000 */
[----:B------:R-:W-:Y:S02]  /*3860*/  ISETP.GT.AND P0, PT, R3, 0x40, !P3 ;  /* 0x000000400300780c */ /* 0x000fe40005f04270 */
[----:B------:R-:W-:-:S02]  /*3870*/  ISETP.GE.AND P2, PT, R24, 0x42, PT ;  /* 0x000000421800780c */ /* 0x000fc40003f46270 */
[----:B------:R-:W-:Y:S02]  /*3880*/  ISETP.LT.OR P0, PT, R5, 0x41, P0 ;  /* 0x000000410500780c */ /* 0x000fe40000701670 */
[----:B------:R-:W-:Y:S02]  /*3890*/  P2R R42, PR, RZ, 0x2 ;  /* 0x00000002ff2a7803 */ /* 0x000fe40000000000 */
[----:B------:R-:W-:Y:S02]  /*38a0*/  FSEL R172, R15, -INF , !P0 ;  /* 0xff8000000fac7808 */ /* 0x000fe40004000000 */
[----:B------:R-:W-:Y:S02]  /*38b0*/  ISETP.GT.AND P0, PT, R3, 0x41, !P2 ;  /* 0x000000410300780c */ /* 0x000fe40005704270 */
[----:B------:R-:W-:Y:S02]  /*38c0*/  ISETP.GE.AND P1, PT, R24, 0x49, PT ;  /* 0x000000491800780c */ /* 0x000fe40003f26270 */
[----:B------:R-:W-:-:S02]  /*38d0*/  ISETP.LT.OR P0, PT, R5, 0x42, P0 ;  /* 0x000000420500780c */ /* 0x000fc40000701670 */
[----:B------:R-:W-:Y:S02]  /*38e0*/  P2R R41, PR, RZ, 0x2 ;  /* 0x00000002ff297803 */ /* 0x000fe40000000000 */
[----:B------:R-:W-:Y:S02]  /*38f0*/  FSEL R191, R14, -INF , !P0 ;  /* 0xff8000000ebf7808 */ /* 0x000fe40004000000 */
[----:B------:R-:W-:Y:S02]  /*3900*/  ISETP.GT.AND P0, PT, R3, 0x48, !P1 ;  /* 0x000000480300780c */ /* 0x000fe40004f04270 */
[----:B------:R-:W-:Y:S02]  /*3910*/  ISETP.GE.AND P1, PT, R24, 0x4a, PT ;  /* 0x0000004a1800780c */ /* 0x000fe40003f26270 */
[----:B------:R-:W-:Y:S02]  /*3920*/  ISETP.LT.OR P0, PT, R5, 0x49, P0 ;  /* 0x000000490500780c */ /* 0x000fe40000701670 */
[----:B------:R-:W-:-:S02]  /*3930*/  P2R R40, PR, RZ, 0x2 ;  /* 0x00000002ff287803 */ /* 0x000fc40000000000 */
[----:B------:R-:W-:Y:S02]  /*3940*/  FSEL R192, R13, -INF , !P0 ;  /* 0xff8000000dc07808 */ /* 0x000fe40004000000 */
[----:B------:R-:W-:Y:S02]  /*3950*/  ISETP.GT.AND P0, PT, R3, 0x49, !P1 ;  /* 0x000000490300780c */ /* 0x000fe40004f04270 */
[----:B------:R-:W-:Y:S02]  /*3960*/  ISETP.GE.AND P1, PT, R24, 0x51, PT ;  /* 0x000000511800780c */ /* 0x000fe40003f26270 */
[----:B------:R-:W-:Y:S02]  /*3970*/  ISETP.LT.OR P0, PT, R5, 0x4a, P0 ;  /* 0x0000004a0500780c */ /* 0x000fe40000701670 */
[----:B------:R-:W-:Y:S02]  /*3980*/  P2R R39, PR, RZ, 0x2 ;  /* 0x00000002ff277803 */ /* 0x000fe40000000000 */
[----:B------:R-:W-:-:S02]  /*3990*/  FSEL R193, R12, -INF , !P0 ;  /* 0xff8000000cc17808 */ /* 0x000fc40004000000 */
[----:B------:R-:W-:Y:S02]  /*39a0*/  ISETP.GT.AND P0, PT, R3, 0x50, !P1 ;  /* 0x000000500300780c */ /* 0x000fe40004f04270 */
[C---:B------:R-:W-:Y:S02]  /*39b0*/  ISETP.GE.AND P1, PT, R24.reuse, 0x52, PT ;  /* 0x000000521800780c */ /* 0x040fe40003f26270 */
        /* <DEDUP_REMOVED lines=8> */
[----:B------:R-:W-:-:S04]  /*3a40*/  ISETP.GT.AND P0, PT, R3, 0x58, !P4 ;  /* 0x000000580300780c */ /* 0x000fc80006704270 */
[----:B------:R-:W-:-:S04]  /*3a50*/  ISETP.LT.OR P0, PT, R5, 0x59, P0 ;  /* 0x000000590500780c */ /* 0x000fc80000701670 */
[----:B------:R-:W-:Y:S02]  /*3a60*/  FSEL R200, R9, -INF , !P0 ;  /* 0xff80000009c87808 */ /* 0x000fe40004000000 */
[----:B------:R-:W-:-:S04]  /*3a70*/  ISETP.GT.AND P0, PT, R3, RZ, !P1 ;  /* 0x000000ff0300720c */ /* 0x000fc80004f04270 */
[----:B------:R-:W-:-:S04]  /*3a80*/  ISETP.LT.OR P0, PT, R5, 0x1, P0 ;  /* 0x000000010500780c */ /* 0x000fc80000701670 */
[----:B------:R-:W-:Y:S02]  /*3a90*/  FSEL R61, R37, -INF , !P0 ;  /* 0xff800000253d7808 */ /* 0x000fe40004000000 */
[----:B------:R-:W-:-:S04]  /*3aa0*/  ISETP.GE.AND P0, PT, R24, 0x5a, PT ;  /* 0x0000005a1800780c */ /* 0x000fc80003f06270 */
[----:B------:R-:W-:Y:S02]  /*3ab0*/  P2R R37, PR, RZ, 0x1 ;  /* 0x00000001ff257803 */ /* 0x000fe40000000000 */
[----:B------:R-:W-:Y:S01]  /*3ac0*/  ISETP.GT.AND P0, PT, R3, 0x59, !P0 ;  /* 0x000000590300780c */ /* 0x000fe20004704270 */
[----:B------:R-:W-:-:S03]  /*3ad0*/  FMUL.FTZ R3, R63, c[0x0][0x320] ;  /* 0x0000c8003f037a20 */ /* 0x000fc60000410000 */
[----:B------:R-:W-:Y:S01]  /*3ae0*/  ISETP.LT.OR P0, PT, R5, 0x5a, P0 ;  /* 0x0000005a0500780c */ /* 0x000fe20000701670 */
[----:B------:R2:W3:Y:S01]  /*3af0*/  MUFU.TANH R32, R3 ;  /* 0x0000000300207308 */ /* 0x0004e20000002400 */
[----:B------:R-:W-:Y:S02]  /*3b00*/  FMUL.FTZ R5, R103, c[0x0][0x320] ;  /* 0x0000c80067057a20 */ /* 0x000fe40000410000 */
[----:B------:R-:W-:Y:S02]  /*3b10*/  FSEL R202, R8, -INF , !P0 ;  /* 0xff80000008ca7808 */ /* 0x000fe40004000000 */
[----:B------:R-:W-:-:S03]  /*3b20*/  PLOP3.LUT P0, PT, PT, PT, UP1, 0x40, 0x0 ;  /* 0x000000000000781c */ /* 0x000fc60003f0e818 */
[----:B------:R1:W4:Y:S01]  /*3b30*/  MUFU.TANH R12, R5 ;  /* 0x00000005000c7308 */ /* 0x0003220000002400 */
[----:B--2---:R-:W-:-:S07]  /*3b40*/  FMUL.FTZ R3, R86, c[0x0][0x320] ;  /* 0x0000c80056037a20 */ /* 0x004fce0000410000 */
[----:B------:R2:W2:Y:S01]  /*3b50*/  MUFU.TANH R31, R3 ;  /* 0x00000003001f7308 */ /* 0x0004a20000002400 */
[----:B-1----:R-:W-:-:S05]  /*3b60*/  IMAD.IADD R5, R33, 0x1, R6 ;  /* 0x0000000121057824 */ /* 0x002fca00078e0206 */
[----:B------:R-:W-:Y:S01]  /*3b70*/  IMNMX R5, R5, R34, PT ;  /* 0x0000002205057217 */ /* 0x000fe20003800200 */
[----:B--2---:R-:W-:-:S04]  /*3b80*/  FMUL.FTZ R3, R87, c[0x0][0x320] ;  /* 0x0000c80057037a20 */ /* 0x004fc80000410000 */
[----:B------:R1:W2:Y:S02]  /*3b90*/  MUFU.TANH R30, R3 ;  /* 0x00000003001e7308 */ /* 0x0002a40000002400 */
        /* <DEDUP_REMOVED lines=40> */
[----:B-1----:R-:W-:Y:S01]  /*3e20*/  IMAD.IADD R3, R35, 0x1, R6 ;  /* 0x0000000123037824 */ /* 0x002fe200078e0206 */
[----:B------:R-:W-:Y:S05]  /*3e30*/  @P0 BRA `(.L_x_466) ;  /* 0x0000015000000947 */ /* 0x000fea0003800000 */
[----:B--234-:R-:W-:Y:S01]  /*3e40*/  IADD3 R6, R6, c[0x0][0x1d0], RZ ;  /* 0x0000740006067a10 */ /* 0x01cfe20007ffe0ff */
        /* <DEDUP_REMOVED lines=11> */
.L_x_468:
[----:B------:R-:W-:-:S04]  /*3f00*/  MOV R7, c[0x0][0x32c] ;  /* 0x0000cb0000077a02 */ /* 0x000fc80000000f00 */
[----:B------:R-:W-:-:S13]  /*3f10*/  ISETP.NE.AND P0, PT, R7, 0x1, PT ;  /* 0x000000010700780c */ /* 0x000fda0003f05270 */
[----:B------:R-:W-:-:S05]  /*3f20*/  @P0 IMAD.HI.U32 R7, R6, c[0x0][0x330], RZ ;  /* 0x0000cc0006070a27 */ /* 0x000fca00078e00ff */
[----:B------:R-:W-:Y:S02]  /*3f30*/  @P0 SHF.R.U32.HI R6, RZ, c[0x0][0x334], R7 ;  /* 0x0000cd00ff060a19 */ /* 0x000fe40000011607 */
.L_x_469:
[----:B------:R-:W-:Y:S05]  /*3f40*/  BSYNC B0 ;  /* 0x0000000000007941 */ /* 0x000fea0003800000 */
.L_x_467:
[----:B------:R-:W-:-:S05]  /*3f50*/  IMAD R6, R6, c[0x0][0x32c], R36 ;  /* 0x0000cb0006067a24 */ /* 0x000fca00078e0224 */
[----:B------:R-:W-:Y:S02]  /*3f60*/  IADD3 R7, R6, c[0x0][0x32c], RZ ;  /* 0x0000cb0006077a10 */ /* 0x000fe40007ffe0ff */
[----:B------:R-:W-:Y:S02]  /*3f70*/  IMNMX R3, R3, R6, !PT ;  /* 0x0000000603037217 */ /* 0x000fe40007800200 */
[----:B------:R-:W-:Y:S02]  /*3f80*/  IMNMX R5, R5, R7, PT ;  /* 0x0000000705057217 */ /* 0x000fe40003800200 */
.L_x_466:
[----:B--234-:R-:W-:Y:S01]  /*3f90*/  ISETP.NE.AND P0, PT, R55, RZ, PT ;  /* 0x000000ff3700720c */ /* 0x01cfe20003f05270 */
[----:B------:R-:W1:Y:S03]  /*3fa0*/  SHFL.IDX PT, R6, R25, 0x2, 0x1c1f ;  /* 0x005c1f0019067f89 */ /* 0x000e6600000e0000 */
[----:B------:R-:W-:-:S04]  /*3fb0*/  ISETP.GT.AND P0, PT, R3, 0x1, !P0 ;  /* 0x000000010300780c */ /* 0x000fc80004704270 */
[----:B------:R-:W-:-:S04]  /*3fc0*/  ISETP.LT.OR P0, PT, R5, 0x2, P0 ;  /* 0x000000020500780c */ /* 0x000fc80000701670 */
[----:B------:R-:W-:Y:S02]  /*3fd0*/  FSEL R57, R28, -INF , !P0 ;  /* 0xff8000001c397808 */ /* 0x000fe40004000000 */
[----:B------:R-:W-:-:S04]  /*3fe0*/  ISETP.NE.AND P0, PT, R54, RZ, PT ;  /* 0x000000ff3600720c */ /* 0x000fc80003f05270 */
        /* <DEDUP_REMOVED lines=79> */
[----:B------:R-:W-:-:S04]  /*44e0*/  ISETP.GT.AND P0, PT, R3, RZ, !P1 ;  /* 0x000000ff0300720c */ /* 0x000fc80004f04270 */
[----:B------:R-:W-:-:S04]  /*44f0*/  ISETP.LT.OR P0, PT, R5, 0x1, P0 ;  /* 0x000000010500780c */ /* 0x000fc80000701670 */
[----:B------:R-:W-:Y:S02]  /*4500*/  FSEL R56, R29, -INF , !P0 ;  /* 0xff8000001d387808 */ /* 0x000fe40004000000 */
[----:B------:R-:W-:-:S04]  /*4510*/  ISETP.NE.AND P0, PT, R37, RZ, PT ;  /* 0x000000ff2500720c */ /* 0x000fc80003f05270 */
        /* <DEDUP_REMOVED lines=68> */
.L_x_472:
[----:B------:R-:W-:-:S04]  /*4960*/  MOV R7, c[0x0][0x32c] ;  /* 0x0000cb0000077a02 */ /* 0x000fc80000000f00 */
[----:B------:R-:W-:-:S13]  /*4970*/  ISETP.NE.AND P0, PT, R7, 0x1, PT ;  /* 0x000000010700780c */ /* 0x000fda0003f05270 */
[----:B------:R-:W-:-:S05]  /*4980*/  @P0 IMAD.HI.U32 R7, R6, c[0x0][0x330], RZ ;  /* 0x0000cc0006070a27 */ /* 0x000fca00078e00ff */
[----:B------:R-:W-:Y:S02]  /*4990*/  @P0 SHF.R.U32.HI R6, RZ, c[0x0][0x334], R7 ;  /* 0x0000cd00ff060a19 */ /* 0x000fe40000011607 */
.L_x_473:
[----:B------:R-:W-:Y:S05]  /*49a0*/  BSYNC B0 ;  /* 0x0000000000007941 */ /* 0x000fea0003800000 */
.L_x_471:
[----:B------:R-:W-:-:S05]  /*49b0*/  IMAD R6, R6, c[0x0][0x32c], R36 ;  /* 0x0000cb0006067a24 */ /* 0x000fca00078e0224 */
[----:B------:R-:W-:Y:S02]  /*49c0*/  IADD3 R7, R6, c[0x0][0x32c], RZ ;  /* 0x0000cb0006077a10 */ /* 0x000fe40007ffe0ff */
[----:B------:R-:W-:Y:S02]  /*49d0*/  IMNMX R3, R3, R6, !PT ;  /* 0x0000000603037217 */ /* 0x000fe40007800200 */
[----:B------:R-:W-:Y:S02]  /*49e0*/  IMNMX R5, R5, R7, PT ;  /* 0x0000000705057217 */ /* 0x000fe40003800200 */
.L_x_470:
        /* <DEDUP_REMOVED lines=93> */
[----:B-1----:R-:W-:Y:S02]  /*4fc0*/  IMAD.IADD R5, R33, 0x1, R6 ;  /* 0x0000000121057824 */ /* 0x002fe400078e0206 */
[----:B------:R-:W-:Y:S02]  /*4fd0*/  FSEL R201, R8, -INF , !P0 ;  /* 0xff80000008c97808 */ /* 0x000fe40004000000 */
[----:B------:R-:W-:Y:S02]  /*4fe0*/  PLOP3.LUT P0, PT, PT, PT, UP1, 0x40, 0x0 ;  /* 0x000000000000781c */ /* 0x000fe40003f0e818 */
[----:B------:R-:W-:Y:S01]  /*4ff0*/  IMNMX R5, R5, R34, PT ;  /* 0x0000002205057217 */ /* 0x000fe20003800200 */
[----:B--2---:R-:W-:-:S04]  /*5000*/  FMUL.FTZ R3, R119, c[0x0][0x320] ;  /* 0x0000c80077037a20 */ /* 0x004fc80000410000 */
[----:B------:R1:W2:Y:S02]  /*5010*/  MUFU.TANH R24, R3 ;  /* 0x0000000300187308 */ /* 0x0002a40000002400 */
[----:B-1----:R-:W-:-:S06]  /*5020*/  FMUL.FTZ R3, R138, c[0x0][0x320] ;  /* 0x0000c8008a037a20 */ /* 0x002fcc0000410000 */
[----:B------:R1:W4:Y:S02]  /*5030*/  MUFU.TANH R23, R3 ;  /* 0x0000000300177308 */ /* 0x0003240000002400 */
        /* <DEDUP_REMOVED lines=56> */
.L_x_476:
[----:B------:R-:W-:-:S04]  /*53c0*/  MOV R7, c[0x0][0x32c] ;  /* 0x0000cb0000077a02 */ /* 0x000fc80000000f00 */
[----:B------:R-:W-:-:S13]  /*53d0*/  ISETP.NE.AND P0, PT, R7, 0x1, PT ;  /* 0x000000010700780c */ /* 0x000fda0003f05270 */
[----:B------:R-:W-:-:S05]  /*53e0*/  @P0 IMAD.HI.U32 R7, R6, c[0x0][0x330], RZ ;  /* 0x0000cc0006070a27 */ /* 0x000fca00078e00ff */
[----:B------:R-:W-:Y:S02]  /*53f0*/  @P0 SHF.R.U32.HI R6, RZ, c[0x0][0x334], R7 ;  /* 0x0000cd00ff060a19 */ /* 0x000fe40000011607 */
.L_x_477:
[----:B------:R-:W-:Y:S05]  /*5400*/  BSYNC B0 ;  /* 0x0000000000007941 */ /* 0x000fea0003800000 */
.L_x_475:
[----:B------:R-:W-:-:S05]  /*5410*/  IMAD R6, R6, c[0x0][0x32c], R36 ;  /* 0x0000cb0006067a24 */ /* 0x000fca00078e0224 */
[----:B------:R-:W-:Y:S02]  /*5420*/  IADD3 R7, R6, c[0x0][0x32c], RZ ;  /* 0x0000cb0006077a10 */ /* 0x000fe40007ffe0ff */
[----:B------:R-:W-:Y:S02]  /*5430*/  IMNMX R3, R3, R6, !PT ;  /* 0x0000000603037217 */ /* 0x000fe40007800200 */
[----:B------:R-:W-:Y:S02]  /*5440*/  IMNMX R5, R5, R7, PT ;  /* 0x0000000705057217 */ /* 0x000fe40003800200 */
.L_x_474:
[----:B--234-:R-:W-:Y:S01]  /*5450*/  ISETP.NE.AND P0, PT, R55, RZ, PT ;  /* 0x000000ff3700720c */ /* 0x01cfe20003f05270 */
[----:B------:R-:W-:Y:S01]  /*5460*/  IMAD.SHL.U32 R209, R0, 0x2, RZ ;  /* 0x0000000200d17824 */ /* 0x000fe200078e00ff */
[----:B------:R-:W-:Y:S01]  /*5470*/  P2R R25, PR, RZ, 0x40 ;  /* 0x00000040ff197803 */ /* 0x000fe20000000000 */
[----:B------:R-:W-:Y:S01]  /*5480*/  ULDC.64 UR4, c[0x0][0x2c8] ;  /* 0x0000b20000047ab9 */ /* 0x000fe20000000a00 */
[----:B------:R-:W-:Y:S01]  /*5490*/  ISETP.GT.AND P0, PT, R3, 0x1, !P0 ;  /* 0x000000010300780c */ /* 0x000fe20004704270 */
[--C-:B------:R-:W-:Y:S01]  /*54a0*/  IMAD R210, R4, 0x2, R209.reuse ;  /* 0x0000000204d27824 */ /* 0x100fe200078e02d1 */
[----:B------:R-:W-:Y:S01]  /*54b0*/  ISETP.NE.AND P6, PT, R53, RZ, PT ;  /* 0x000000ff3500720c */ /* 0x000fe20003fc5270 */
[C---:B------:R-:W-:Y:S01]  /*54c0*/  IMAD R212, R2.reuse, 0x2, R209 ;  /* 0x0000000202d47824 */ /* 0x040fe200078e02d1 */
[----:B------:R-:W-:Y:S01]  /*54d0*/  ISETP.LT.OR P0, PT, R5, 0x2, P0 ;  /* 0x000000020500780c */ /* 0x000fe20000701670 */
[----:B------:R-:W-:Y:S01]  /*54e0*/  IMAD R211, R2, 0x2, R210 ;  /* 0x0000000202d37824 */ /* 0x000fe200078e02d2 */
[----:B------:R-:W-:Y:S01]  /*54f0*/  FMNMX.FTZ R72, R61, R64, !PT ;  /* 0x000000403d487209 */ /* 0x000fe20007810000 */
[----:B------:R-:W-:Y:S01]  /*5500*/  LDSM.16.MT88.4 R88, [R209+0x900] ;  /* 0x00090000d158783b */ /* 0x000fe20000004200 */
[----:B------:R-:W-:Y:S01]  /*5510*/  FSEL R69, R15, -INF , !P0 ;  /* 0xff8000000f457808 */ /* 0x000fe20004000000 */
[----:B------:R-:W-:Y:S01]  /*5520*/  UIMAD.WIDE.U32 UR14, UR7, UR4, URZ ;  /* 0x00000004070e72a5 */ /* 0x000fe2000f8e003f */
[----:B------:R-:W-:Y:S01]  /*5530*/  ISETP.NE.AND P0, PT, R54, RZ, PT ;  /* 0x000000ff3600720c */ /* 0x000fe20003f05270 */
[----:B------:R-:W-:Y:S01]  /*5540*/  LDSM.16.MT88.4 R108, [R209+0x1100] ;  /* 0x00110000d16c783b */ /* 0x000fe20000004200 */
[----:B------:R-:W-:Y:S01]  /*5550*/  FMNMX.FTZ R72, R73, R72, !PT ;  /* 0x0000004849487209 */ /* 0x000fe20007810000 */
[----:B------:R-:W-:Y:S01]  /*5560*/  @UP2 USHF.R.U32.HI UR7, URZ, UR5, UR15 ;  /* 0x000000053f072299 */ /* 0x000fe2000801160f */
[----:B------:R-:W-:-:S02]  /*5570*/  ISETP.GT.AND P0, PT, R3, 0x8, !P0 ;  /* 0x000000080300780c */ /* 0x000fc40004704270 */
[----:B------:R-:W-:Y:S01]  /*5580*/  FMNMX.FTZ R72, R76, R72, !PT ;  /* 0x000000484c487209 */ /* 0x000fe20007810000 */
[----:B------:R-:W-:Y:S01]  /*5590*/  UIADD3 UR4, UR6, UR7, URZ ;  /* 0x0000000706047290 */ /* 0x000fe2000fffe03f */
[----:B------:R-:W-:Y:S02]  /*55a0*/  ISETP.LT.OR P0, PT, R5, 0x9, P0 ;  /* 0x000000090500780c */ /* 0x000fe40000701670 */
[----:B------:R-:W-:Y:S01]  /*55b0*/  FMNMX.FTZ R72, R77, R72, !PT ;  /* 0x000000484d487209 */ /* 0x000fe20007810000 */
[----:B------:R-:W-:Y:S01]  /*55c0*/  ULDC UR7, c[0x0][0x328] ;  /* 0x0000ca0000077ab9 */ /* 0x000fe20000000800 */
[----:B------:R-:W-:Y:S01]  /*55d0*/  FSEL R74, R26, -INF , !P0 ;  /* 0xff8000001a4a7808 */ /* 0x000fe20004000000 */
[----:B------:R-:W-:Y:S01]  /*55e0*/  UIADD3 UR7, UR4, UR7, URZ ;  /* 0x0000000704077290 */ /* 0x000fe2000fffe03f */
[----:B------:R-:W-:Y:S02]  /*55f0*/  ISETP.GT.AND P0, PT, R3, 0x9, !P6 ;  /* 0x000000090300780c */ /* 0x000fe40007704270 */
[----:B------:R-:W-:-:S02]  /*5600*/  FMNMX.FTZ R72, R81, R72, !PT ;  /* 0x0000004851487209 */ /* 0x000fc40007810000 */
[----:B------:R-:W-:Y:S02]  /*5610*/  ISETP.LT.OR P0, PT, R5, 0xa, P0 ;  /* 0x0000000a0500780c */ /* 0x000fe40000701670 */
[----:B------:R-:W-:Y:S02]  /*5620*/  FMNMX.FTZ R72, R84, R72, !PT ;  /* 0x0000004854487209 */ /* 0x000fe40007810000 */
[----:B------:R-:W-:Y:S02]  /*5630*/  FSEL R75, R18, -INF , !P0 ;  /* 0xff800000124b7808 */ /* 0x000fe40004000000 */
[----:B------:R-:W-:Y:S02]  /*5640*/  ISETP.NE.AND P0, PT, R52, RZ, PT ;  /* 0x000000ff3400720c */ /* 0x000fe40003f05270 */
[----:B------:R-:W-:Y:S01]  /*5650*/  FMNMX.FTZ R72, R85, R72, !PT ;  /* 0x0000004855487209 */ /* 0x000fe20007810000 */
[----:B------:R-:W-:Y:S01]  /*5660*/  LDSM.16.MT88.4 R52, [R209+0x100] ;  /* 0x00010000d134783b */ /* 0x000fe20000004200 */
[----:B------:R-:W-:-:S02]  /*5670*/  ISETP.GT.AND P0, PT, R3, 0x10, !P0 ;  /* 0x000000100300780c */ /* 0x000fc40004704270 */
[----:B------:R-:W-:Y:S02]  /*5680*/  FMNMX.FTZ R72, R97, R72, !PT ;  /* 0x0000004861487209 */ /* 0x000fe40007810000 */
[----:B------:R-:W-:Y:S02]  /*5690*/  ISETP.LT.OR P0, PT, R5, 0x11, P0 ;  /* 0x000000110500780c */ /* 0x000fe40000701670 */
[----:B------:R-:W-:Y:S02]  /*56a0*/  FMNMX.FTZ R72, R100, R72, !PT ;  /* 0x0000004864487209 */ /* 0x000fe40007810000 */
[----:B------:R-:W-:Y:S02]  /*56b0*/  FSEL R112, R13, -INF , !P0 ;  /* 0xff8000000d707808 */ /* 0x000fe40004000000 */
[----:B------:R-:W-:Y:S02]  /*56c0*/  ISETP.NE.AND P0, PT, R51, RZ, PT ;  /* 0x000000ff3300720c */ /* 0x000fe40003f05270 */
[----:B------:R-:W-:-:S02]  /*56d0*/  FMNMX.FTZ R72, R101, R72, !PT ;  /* 0x0000004865487209 */ /* 0x000fc40007810000 */
[----:B------:R-:W-:Y:S02]  /*56e0*/  ISETP.GT.AND P0, PT, R3, 0x11, !P0 ;  /* 0x000000110300780c */ /* 0x000fe40004704270 */
[----:B------:R-:W-:Y:S02]  /*56f0*/  FMNMX.FTZ R72, R107, R72, !PT ;  /* 0x000000486b487209 */ /* 0x000fe40007810000 */
[----:B------:R-:W-:Y:S02]  /*5700*/  ISETP.LT.OR P0, PT, R5, 0x12, P0 ;  /* 0x000000120500780c */ /* 0x000fe40000701670 */
[----:B------:R-:W-:Y:S02]  /*5710*/  FMNMX.FTZ R72, R166, R72, !PT ;  /* 0x00000048a6487209 */ /* 0x000fe40007810000 */
[----:B------:R-:W-:Y:S02]  /*5720*/  FSEL R113, R8, -INF , !P0 ;  /* 0xff80000008717808 */ /* 0x000fe40004000000 */
[----:B------:R-:W-:-:S02]  /*5730*/  ISETP.NE.AND P0, PT, R50, RZ, PT ;  /* 0x000000ff3200720c */ /* 0x000fc40003f05270 */
[----:B------:R-:W-:Y:S02]  /*5740*/  FMNMX.FTZ R72, R167, R72, !PT ;  /* 0x00000048a7487209 */ /* 0x000fe40007810000 */
[----:B------:R-:W-:Y:S02]  /*5750*/  ISETP.GT.AND P0, PT, R3, 0x18, !P0 ;  /* 0x000000180300780c */ /* 0x000fe40004704270 */
[----:B------:R-:W-:Y:S02]  /*5760*/  FMNMX.FTZ R72, R170, R72, !PT ;  /* 0x00000048aa487209 */ /* 0x000fe40007810000 */
[----:B------:R-:W-:Y:S02]  /*5770*/  ISETP.LT.OR P0, PT, R5, 0x19, P0 ;  /* 0x000000190500780c */ /* 0x000fe40000701670 */
[----:B------:R-:W-:Y:S02]  /*5780*/  FMNMX.FTZ R71, R56, R57, !PT ;  /* 0x0000003938477209 */ /* 0x000fe40007810000 */
[----:B------:R-:W-:-:S02]  /*5790*/  FSEL R114, R23, -INF , !P0 ;  /* 0xff80000017727808 */ /* 0x000fc40004000000 */
[----:B------:R-:W-:Y:S02]  /*57a0*/  ISETP.NE.AND P0, PT, R49, RZ, PT ;  /* 0x000000ff3100720c */ /* 0x000fe40003f05270 */
[----:B------:R-:W-:Y:S02]  /*57b0*/  FMNMX.FTZ R72, R171, R72, !PT ;  /* 0x00000048ab487209 */ /* 0x000fe40007810000 */
[----:B------:R-:W-:Y:S02]  /*57c0*/  ISETP.GT.AND P0, PT, R3, 0x19, !P0 ;  /* 0x000000190300780c */ /* 0x000fe40004704270 */
[----:B------:R-:W-:Y:S02]  /*57d0*/  FMNMX.FTZ R71, R58, R71, !PT ;  /* 0x000000473a477209 */ /* 0x000fe40007810000 */
[----:B------:R-:W-:Y:S02]  /*57e0*/  ISETP.LT.OR P0, PT, R5, 0x1a, P0 ;  /* 0x0000001a0500780c */ /* 0x000fe40000701670 */
[----:B------:R-:W-:-:S02]  /*57f0*/  FMNMX.FTZ R72, R172, R72, !PT ;  /* 0x00000048ac487209 */ /* 0x000fc40007810000 */
[----:B------:R-:W-:Y:S02]  /*5800*/  FSEL R115, R22, -INF , !P0 ;  /* 0xff80000016737808 */ /* 0x000fe40004000000 */
[----:B------:R-:W-:Y:S02]  /*5810*/  ISETP.NE.AND P0, PT, R48, RZ, PT ;  /* 0x000000ff3000720c */ /* 0x000fe40003f05270 */
[----:B------:R-:W-:Y:S02]  /*5820*/  FMNMX.FTZ R71, R60, R71, !PT ;  /* 0x000000473c477209 */ /* 0x000fe40007810000 */
[----:B------:R-:W-:Y:S02]  /*5830*/  ISETP.GT.AND P0, PT, R3, 0x20, !P0 ;  /* 0x000000200300780c */ /* 0x000fe40004704270 */
[----:B------:R-:W-:Y:S02]  /*5840*/  FMNMX.FTZ R72, R191, R72, !PT ;  /* 0x00000048bf487209 */ /* 0x000fe40007810000 */
[----:B------:R-:W-:-:S02]  /*5850*/  FMNMX.FTZ R71, R65, R71, !PT ;  /* 0x0000004741477209 */ /* 0x000fc40007810000 */
[----:B------:R-:W-:Y:S02]  /*5860*/  ISETP.LT.OR P0, PT, R5, 0x21, P0 ;  /* 0x000000210500780c */ /* 0x000fe40000701670 */
[----:B------:R-:W-:Y:S02]  /*5870*/  FMNMX.FTZ R72, R192, R72, !PT ;  /* 0x00000048c0487209 */ /* 0x000fe40007810000 */
[----:B------:R-:W-:Y:S02]  /*5880*/  FMNMX.FTZ R71, R66, R71, !PT ;  /* 0x0000004742477209 */ /* 0x000fe40007810000 */
[----:B------:R-:W-:Y:S02]  /*5890*/  FSEL R140, R17, -INF , !P0 ;  /* 0xff800000118c7808 */ /* 0x000fe40004000000 */
[----:B------:R-:W-:Y:S02]  /*58a0*/  ISETP.NE.AND P0, PT, R47, RZ, PT ;  /* 0x000000ff2f00720c */ /* 0x000fe40003f05270 */
[----:B------:R-:W-:-:S02]  /*58b0*/  FMNMX.FTZ R72, R193, R72, !PT ;  /* 0x00000048c1487209 */ /* 0x000fc40007810000 */
[----:B------:R-:W-:Y:S02]  /*58c0*/  FMNMX.FTZ R71, R67, R71, !PT ;  /* 0x0000004743477209 */ /* 0x000fe40007810000 */
[----:B------:R-:W-:Y:S02]  /*58d0*/  ISETP.GT.AND P0, PT, R3, 0x21, !P0 ;  /* 0x000000210300780c */ /* 0x000fe40004704270 */
[----:B------:R-:W-:Y:S02]  /*58e0*/  FMNMX.FTZ R72, R194, R72, !PT ;  /* 0x00000048c2487209 */ /* 0x000fe40007810000 */
[----:B------:R-:W-:Y:S02]  /*58f0*/  FMNMX.FTZ R71, R70, R71, !PT ;  /* 0x0000004746477209 */ /* 0x000fe40007810000 */
[----:B------:R-:W-:Y:S02]  /*5900*/  ISETP.LT.OR P0, PT, R5, 0x22, P0 ;  /* 0x000000220500780c */ /* 0x000fe40000701670 */
[----:B------:R-:W-:-:S02]  /*5910*/  FMNMX.FTZ R72, R195, R72, !PT ;  /* 0x00000048c3487209 */ /* 0x000fc40007810000 */
[----:B------:R-:W-:Y:S02]  /*5920*/  FMNMX.FTZ R71, R92, R71, !PT ;  /* 0x000000475c477209 */ /* 0x000fe40007810000 */
[----:B------:R-:W-:Y:S02]  /*5930*/  FSEL R141, R16, -INF , !P0 ;  /* 0xff800000108d7808 */ /* 0x000fe40004000000 */
[----:B------:R-:W-:Y:S02]  /*5940*/  FMNMX.FTZ R72, R200, R72, !PT ;  /* 0x00000048c8487209 */ /* 0x000fe40007810000 */
[----:B------:R-:W-:Y:S02]  /*5950*/  ISETP.NE.AND P0, PT, R46, RZ, PT ;  /* 0x000000ff2e00720c */ /* 0x000fe40003f05270 */
[----:B------:R-:W-:Y:S02]  /*5960*/  FMNMX.FTZ R71, R93, R71, !PT ;  /* 0x000000475d477209 */ /* 0x000fe40007810000 */
[----:B------:R-:W-:-:S02]  /*5970*/  FMNMX.FTZ R72, R202, R72, !PT ;  /* 0x00000048ca487209 */ /* 0x000fc40007810000 */
[----:B------:R-:W-:Y:S02]  /*5980*/  ISETP.GT.AND P0, PT, R3, 0x28, !P0 ;  /* 0x000000280300780c */ /* 0x000fe40004704270 */
[----:B------:R-:W-:Y:S01]  /*5990*/  FMNMX.FTZ R71, R94, R71, !PT ;  /* 0x000000475e477209 */ /* 0x000fe20007810000 */
[----:B------:R-:W1:Y:S01]  /*59a0*/  SHFL.BFLY PT, R6, R72, 0x2, 0x1f ;  /* 0x0c401f0048067f89 */ /* 0x000e6200000e0000 */
        /* <DEDUP_REMOVED lines=10> */
[----:B------:R-:W-:Y:S02]  /*5a50*/  FMNMX.FTZ R71, R159, R71, !PT ;  /* 0x000000479f477209 */ /* 0x000fe40007810000 */
[----:B------:R-:W-:Y:S02]  /*5a60*/  ISETP.NE.AND P0, PT, R44, RZ, PT ;  /* 0x000000ff2c00720c */ /* 0x000fe40003f05270 */
[----:B------:R-:W-:Y:S02]  /*5a70*/  FMNMX.FTZ R71, R176, R71, !PT ;  /* 0x00000047b0477209 */ /* 0x000fe40007810000 */
[----:B------:R-:W-:Y:S02]  /*5a80*/  ISETP.GT.AND P0, PT, R3, 0x30, !P0 ;  /* 0x000000300300780c */ /* 0x000fe40004704270 */
[----:B-1----:R-:W-:Y:S02]  /*5a90*/  FMNMX.FTZ R72, R72, R6, !PT ;  /* 0x0000000648487209 */ /* 0x002fe40007810000 */
[----:B------:R-:W-:-:S02]  /*5aa0*/  FMNMX.FTZ R71, R181, R71, !PT ;  /* 0x00000047b5477209 */ /* 0x000fc40007810000 */
[----:B------:R-:W-:Y:S01]  /*5ab0*/  ISETP.LT.OR P0, PT, R5, 0x31, P0 ;  /* 0x000000310500780c */ /* 0x000fe20000701670 */
[----:B------:R-:W1:Y:S01]  /*5ac0*/  SHFL.BFLY PT, R6, R72, 0x1, 0x1f ;  /* 0x0c201f0048067f89 */ /* 0x000e6200000e0000 */
[----:B------:R-:W-:Y:S02]  /*5ad0*/  FMNMX.FTZ R71, R180, R71, !PT ;  /* 0x00000047b4477209 */ /* 0x000fe40007810000 */
[----:B------:R-:W-:Y:S02]  /*5ae0*/  FSEL R164, R14, -INF , !P0 ;  /* 0xff8000000ea47808 */ /* 0x000fe40004000000 */
[----:B------:R-:W-:Y:S02]  /*5af0*/  ISETP.NE.AND P0, PT, R43, RZ, PT ;  /* 0x000000ff2b00720c */ /* 0x000fe40003f05270 */
[----:B------:R-:W-:Y:S02]  /*5b00*/  FMNMX.FTZ R71, R182, R71, !PT ;  /* 0x00000047b6477209 */ /* 0x000fe40007810000 */
[----:B------:R-:W-:-:S02]  /*5b10*/  ISETP.GT.AND P0, PT, R3, 0x31, !P0 ;  /* 0x000000310300780c */ /* 0x000fc40004704270 */
[----:B------:R-:W-:Y:S02]  /*5b20*/  FMNMX.FTZ R71, R183, R71, !PT ;  /* 0x00000047b7477209 */ /* 0x000fe40007810000 */
[----:B------:R-:W-:Y:S02]  /*5b30*/  ISETP.LT.OR P0, PT, R5, 0x32, P0 ;  /* 0x000000320500780c */ /* 0x000fe40000701670 */
[----:B------:R-:W-:Y:S02]  /*5b40*/  ISETP.NE.AND P6, PT, R42, RZ, PT ;  /* 0x000000ff2a00720c */ /* 0x000fe40003fc5270 */
[----:B------:R-:W-:Y:S02]  /*5b50*/  FMNMX.FTZ R71, R188, R71, !PT ;  /* 0x00000047bc477209 */ /* 0x000fe40007810000 */
[----:B------:R-:W-:Y:S02]  /*5b60*/  FSEL R165, R12, -INF , !P0 ;  /* 0xff8000000ca57808 */ /* 0x000fe40004000000 */
[----:B------:R-:W-:-:S02]  /*5b70*/  ISETP.GT.AND P0, PT, R3, 0x38, !P6 ;  /* 0x000000380300780c */ /* 0x000fc40007704270 */
[----:B------:R-:W-:Y:S02]  /*5b80*/  FMNMX.FTZ R71, R189, R71, !PT ;  /* 0x00000047bd477209 */ /* 0x000fe40007810000 */
[----:B------:R-:W-:Y:S02]  /*5b90*/  ISETP.LT.OR P0, PT, R5, 0x39, P0 ;  /* 0x000000390500780c */ /* 0x000fe40000701670 */
[----:B------:R-:W-:Y:S02]  /*5ba0*/  FMNMX.FTZ R71, R190, R71, !PT ;  /* 0x00000047be477209 */ /* 0x000fe40007810000 */
[----:B------:R-:W-:Y:S02]  /*5bb0*/  FSEL R168, R20, -INF , !P0 ;  /* 0xff80000014a87808 */ /* 0x000fe40004000000 */
[----:B------:R-:W-:Y:S02]  /*5bc0*/  ISETP.GT.AND P0, PT, R3, 0x39, !P5 ;  /* 0x000000390300780c */ /* 0x000fe40006f04270 */
[----:B-1----:R-:W-:-:S02]  /*5bd0*/  FMNMX.FTZ R72, R72, R6, !PT ;  /* 0x0000000648487209 */ /* 0x002fc40007810000 */
[----:B------:R-:W1:Y:S01]  /*5be0*/  SHFL.BFLY PT, R6, R71, 0x2, 0x1f ;  /* 0x0c401f0047067f89 */ /* 0x000e6200000e0000 */
[----:B------:R-:W-:Y:S02]  /*5bf0*/  ISETP.LT.OR P0, PT, R5, 0x3a, P0 ;  /* 0x0000003a0500780c */ /* 0x000fe40000701670 */
[----:B------:R-:W-:Y:S01]  /*5c00*/  FMUL.FTZ R7, R72, c[0x0][0x2d0] ;  /* 0x0000b40048077a20 */ /* 0x000fe20000410000 */
[----:B------:R-:W-:Y:S02]  /*5c10*/  ISETP.NE.AND P5, PT, R38, RZ, PT ;  /* 0x000000ff2600720c */ /* 0x000fe40003fa5270 */
[----:B------:R-:W-:Y:S02]  /*5c20*/  FSEL R169, R19, -INF , !P0 ;  /* 0xff80000013a97808 */ /* 0x000fe40004000000 */
[----:B------:R-:W-:Y:S02]  /*5c30*/  ISETP.GT.AND P0, PT, R3, 0x40, !P3 ;  /* 0x000000400300780c */ /* 0x000fe40005f04270 */
[----:B------:R-:W-:-:S02]  /*5c40*/  ISETP.NE.AND P6, PT, R37, RZ, PT ;  /* 0x000000ff2500720c */ /* 0x000fc40003fc5270 */
[----:B------:R-:W-:Y:S02]  /*5c50*/  ISETP.LT.OR P0, PT, R5, 0x41, P0 ;  /* 0x000000410500780c */ /* 0x000fe40000701670 */
[----:B------:R-:W-:Y:S02]  /*5c60*/  ISETP.NE.AND P3, PT, R41, RZ, PT ;  /* 0x000000ff2900720c */ /* 0x000fe40003f65270 */
[----:B------:R-:W-:Y:S02]  /*5c70*/  FSEL R178, R11, -INF , !P0 ;  /* 0xff8000000bb27808 */ /* 0x000fe40004000000 */
[----:B------:R-:W-:Y:S02]  /*5c80*/  ISETP.GT.AND P0, PT, R3, 0x41, !P2 ;  /* 0x000000410300780c */ /* 0x000fe40005704270 */
[----:B------:R-:W-:Y:S02]  /*5c90*/  ISETP.NE.AND P2, PT, R40, RZ, PT ;  /* 0x000000ff2800720c */ /* 0x000fe40003f45270 */
[----:B------:R-:W-:-:S02]  /*5ca0*/  ISETP.LT.OR P0, PT, R5, 0x42, P0 ;  /* 0x000000420500780c */ /* 0x000fc40000701670 */
[----:B-1----:R-:W-:Y:S02]  /*5cb0*/  FMNMX.FTZ R71, R71, R6, !PT ;  /* 0x0000000647477209 */ /* 0x002fe40007810000 */
[----:B------:R-:W-:Y:S02]  /*5cc0*/  FSEL R177, R10, -INF , !P0 ;  /* 0xff8000000ab17808 */ /* 0x000fe40004000000 */
[----:B------:R-:W-:Y:S01]  /*5cd0*/  ISETP.GT.AND P0, PT, R3, RZ, !P1 ;  /* 0x000000ff0300720c */ /* 0x000fe20004f04270 */
[----:B------:R-:W1:Y:S01]  /*5ce0*/  SHFL.BFLY PT, R6, R71, 0x1, 0x1f ;  /* 0x0c201f0047067f89 */ /* 0x000e6200000e0000 */
[----:B------:R-:W-:Y:S02]  /*5cf0*/  ISETP.NE.AND P1, PT, R39, RZ, PT ;  /* 0x000000ff2700720c */ /* 0x000fe40003f25270 */
[----:B------:R-:W-:Y:S02]  /*5d00*/  ISETP.LT.OR P0, PT, R5, 0x1, P0 ;  /* 0x000000010500780c */ /* 0x000fe40000701670 */
[----:B------:R-:W-:-:S02]  /*5d10*/  ISETP.GT.AND P3, PT, R3, 0x48, !P3 ;  /* 0x000000480300780c */ /* 0x000fc40005f64270 */
[----:B------:R-:W-:Y:S02]  /*5d20*/  FSEL R68, R21, -INF , !P0 ;  /* 0xff80000015447808 */ /* 0x000fe40004000000 */
[----:B------:R-:W-:Y:S02]  /*5d30*/  FSETP.NEU.FTZ.AND P0, PT, R72, -INF , PT ;  /* 0xff8000004800780b */ /* 0x000fe40003f1d000 */
[----:B------:R-:W-:Y:S02]  /*5d40*/  ISETP.GT.AND P2, PT, R3, 0x49, !P2 ;  /* 0x000000490300780c */ /* 0x000fe40005744270 */
[----:B------:R-:W-:Y:S02]  /*5d50*/  FSEL R7, R7, RZ, P0 ;  /* 0x000000ff07077208 */ /* 0x000fe40000000000 */
[C---:B------:R-:W-:Y:S02]  /*5d60*/  ISETP.GT.AND P1, PT, R3.reuse, 0x50, !P1 ;  /* 0x000000500300780c */ /* 0x040fe40004f24270 */
[----:B------:R-:W-:Y:S01]  /*5d70*/  ISETP.GT.AND P4, PT, R3, 0x58, !P4 ;  /* 0x000000580300780c */ /* 0x000fe20006784270 */
[--C-:B------:R-:W-:Y:S01]  /*5d80*/  FFMA.FTZ R8, R61, c[0x0][0x2d0], -R7.reuse ;  /* 0x0000b4003d087a23 */ /* 0x100fe20000010807 */
[----:B------:R-:W-:Y:S01]  /*5d90*/  IADD3 R225, R225, -0x2, RZ ;  /* 0xfffffffee1e17810 */ /* 0x000fe20007ffe0ff */
[----:B------:R-:W-:-:S02]  /*5da0*/  FFMA.FTZ R9, R73, c[0x0][0x2d0], -R7 ;  /* 0x0000b40049097a23 */ /* 0x000fc40000010807 */
[----:B------:R2:W-:Y:S01]  /*5db0*/  MUFU.EX2 R120, R8 ;  /* 0x0000000800787308 */ /* 0x0005e20000000800 */
[----:B-1----:R-:W-:-:S04]  /*5dc0*/  FMNMX.FTZ R71, R71, R6, !PT ;  /* 0x0000000647477209 */ /* 0x002fc80007810000 */
[C---:B------:R-:W-:Y:S01]  /*5dd0*/  FSETP.NEU.FTZ.AND P0, PT, R71.reuse, -INF , PT ;  /* 0xff8000004700780b */ /* 0x040fe20003f1d000 */
[----:B------:R-:W-:Y:S02]  /*5de0*/  FMUL.FTZ R6, R71, c[0x0][0x2d0] ;  /* 0x0000b40047067a20 */ /* 0x000fe40000410000 */
[----:B------:R1:W-:Y:S03]  /*5df0*/  MUFU.EX2 R119, R9 ;  /* 0x0000000900777308 */ /* 0x0003e60000000800 */
[----:B------:R-:W-:Y:S02]  /*5e00*/  FSEL R6, R6, RZ, P0 ;  /* 0x000000ff06067208 */ /* 0x000fe40000000000 */
[C---:B------:R-:W-:Y:S01]  /*5e10*/  ISETP.GT.AND P0, PT, R3.reuse, 0x51, !P5 ;  /* 0x000000510300780c */ /* 0x040fe20006f04270 */
[--C-:B--2---:R-:W-:Y:S01]  /*5e20*/  FFMA.FTZ R8, R64, c[0x0][0x2d0], -R7.reuse ;  /* 0x0000b40040087a23 */ /* 0x104fe20000010807 */
[----:B------:R-:W-:Y:S01]  /*5e30*/  ISETP.GT.AND P5, PT, R3, 0x59, !P6 ;  /* 0x000000590300780c */ /* 0x000fe200077a4270 */
[----:B------:R-:W-:Y:S01]  /*5e40*/  FFMA.FTZ R4, R60, c[0x0][0x2d0], -R6 ;  /* 0x0000b4003c047a23 */ /* 0x000fe20000010806 */
[C---:B------:R-:W-:Y:S01]  /*5e50*/  ISETP.LT.OR P6, PT, R5.reuse, 0x49, P3 ;  /* 0x000000490500780c */ /* 0x040fe20001fc1670 */
[----:B------:R2:W-:Y:S01]  /*5e60*/  MUFU.EX2 R246, R8 ;  /* 0x0000000800f67308 */ /* 0x0005e20000000800 */
[----:B------:R-:W-:Y:S01]  /*5e70*/  ISETP.LT.OR P3, PT, R5, 0x51, P1 ;  /* 0x000000510500780c */ /* 0x000fe20000f61670 */
[----:B------:R-:W3:Y:S01]  /*5e80*/  LDSM.16.MT88.4 R60, [R210+0x100] ;  /* 0x00010000d23c783b */ /* 0x000ee20000004200 */
[----:B------:R-:W-:Y:S01]  /*5e90*/  FSEL R158, R27, -INF , !P6 ;  /* 0xff8000001b9e7808 */ /* 0x000fe20007000000 */
[----:B-1----:R-:W-:Y:S01]  /*5ea0*/  FFMA.FTZ R9, R76, c[0x0][0x2d0], -R7 ;  /* 0x0000b4004c097a23 */ /* 0x002fe20000010807 */
[----:B------:R-:W-:-:S02]  /*5eb0*/  FSEL R160, R80, -INF , !P3 ;  /* 0xff80000050a07808 */ /* 0x000fc40005800000 */
[----:B------:R-:W-:Y:S01]  /*5ec0*/  ISETP.LT.OR P1, PT, R5, 0x59, P4 ;  /* 0x000000590500780c */ /* 0x000fe20002721670 */
[----:B------:R-:W-:Y:S01]  /*5ed0*/  MUFU.EX2 R235, R4 ;  /* 0x0000000400eb7308 */ /* 0x000fe20000000800 */
[----:B------:R-:W-:Y:S02]  /*5ee0*/  ISETP.NE.AND P6, PT, R25, RZ, PT ;  /* 0x000000ff1900720c */ /* 0x000fe40003fc5270 */
[----:B------:R-:W-:Y:S02]  /*5ef0*/  FSEL R162, R87, -INF , !P1 ;  /* 0xff80000057a27808 */ /* 0x000fe40004800000 */
[----:B--2---:R-:W-:-:S03]  /*5f00*/  FMNMX.FTZ R8, R104, R105, !PT ;  /* 0x0000006968087209 */ /* 0x004fc60007810000 */
[----:B------:R1:W2:Y:S01]  /*5f10*/  MUFU.EX2 R247, R9 ;  /* 0x0000000900f77308 */ /* 0x0002a20000000800 */
[----:B------:R-:W-:-:S04]  /*5f20*/  FMNMX.FTZ R8, R106, R8, !PT ;  /* 0x000000086a087209 */ /* 0x000fc80007810000 */
[----:B------:R-:W-:-:S04]  /*5f30*/  FMNMX.FTZ R8, R116, R8, !PT ;  /* 0x0000000874087209 */ /* 0x000fc80007810000 */
[----:B------:R-:W-:Y:S02]  /*5f40*/  FMNMX.FTZ R3, R124, R8, !PT ;  /* 0x000000087c037209 */ /* 0x000fe40007810000 */
[----:B------:R-:W-:Y:S02]  /*5f50*/  FMNMX.FTZ R8, R68, R69, !PT ;  /* 0x0000004544087209 */ /* 0x000fe40007810000 */
[----:B------:R-:W-:Y:S01]  /*5f60*/  FMNMX.FTZ R0, R125, R3, !PT ;  /* 0x000000037d007209 */ /* 0x000fe20007810000 */
[----:B------:R-:W-:Y:S01]  /*5f70*/  FFMA.FTZ R3, R56, c[0x0][0x2d0], -R6 ;  /* 0x0000b40038037a23 */ /* 0x000fe20000010806 */
[----:B------:R-:W-:Y:S02]  /*5f80*/  FMNMX.FTZ R8, R74, R8, !PT ;  /* 0x000000084a087209 */ /* 0x000fe40007810000 */
[----:B------:R-:W-:Y:S01]  /*5f90*/  FMNMX.FTZ R0, R128, R0, !PT ;  /* 0x0000000080007209 */ /* 0x000fe20007810000 */
[----:B------:R4:W-:Y:S01]  /*5fa0*/  MUFU.EX2 R230, R3 ;  /* 0x0000000300e67308 */ /* 0x0009e20000000800 */
[----:B------:R-:W-:-:S02]  /*5fb0*/  FMNMX.FTZ R8, R75, R8, !PT ;  /* 0x000000084b087209 */ /* 0x000fc40007810000 */
[----:B------:R-:W-:Y:S02]  /*5fc0*/  FMNMX.FTZ R0, R129, R0, !PT ;  /* 0x0000000081007209 */ /* 0x000fe40007810000 */
[----:B-1----:R-:W-:Y:S02]  /*5fd0*/  P2R R9, PR, RZ, 0x20 ;  /* 0x00000020ff097803 */ /* 0x002fe40000000000 */
[----:B------:R-:W-:Y:S02]  /*5fe0*/  FMNMX.FTZ R0, R145, R0, !PT ;  /* 0x0000000091007209 */ /* 0x000fe40007810000 */
[----:B------:R-:W-:Y:S02]  /*5ff0*/  ISETP.LT.OR P5, PT, R5, 0x4a, P2 ;  /* 0x0000004a0500780c */ /* 0x000fe400017a1670 */
[----:B------:R-:W-:Y:S02]  /*6000*/  FMNMX.FTZ R0, R144, R0, !PT ;  /* 0x0000000090007209 */ /* 0x000fe40007810000 */
[----:B------:R-:W-:-:S02]  /*6010*/  FSEL R157, R82, -INF , !P5 ;  /* 0xff800000529d7808 */ /* 0x000fc40006800000 */
[----:B------:R-:W-:Y:S01]  /*6020*/  FMNMX.FTZ R0, R146, R0, !PT ;  /* 0x0000000092007209 */ /* 0x000fe20007810000 */
[----:B----4-:R-:W-:Y:S01]  /*6030*/  FFMA.FTZ R3, R57, c[0x0][0x2d0], -R6 ;  /* 0x0000b40039037a23 */ /* 0x010fe20000010806 */
[----:B------:R-:W-:Y:S02]  /*6040*/  ISETP.LT.OR P2, PT, R5, 0x52, P0 ;  /* 0x000000520500780c */ /* 0x000fe40000741670 */
[----:B------:R-:W-:Y:S01]  /*6050*/  FMNMX.FTZ R0, R147, R0, !PT ;  /* 0x0000000093007209 */ /* 0x000fe20007810000 */
[----:B------:R1:W4:Y:S01]  /*6060*/  MUFU.EX2 R233, R3 ;  /* 0x0000000300e97308 */ /* 0x0003220000000800 */
[----:B------:R-:W-:Y:S02]  /*6070*/  ISETP.NE.AND P0, PT, R9, RZ, PT ;  /* 0x000000ff0900720c */ /* 0x000fe40003f05270 */
[----:B------:R-:W-:Y:S02]  /*6080*/  FMNMX.FTZ R0, R173, R0, !PT ;  /* 0x00000000ad007209 */ /* 0x000fe40007810000 */
[----:B------:R-:W-:-:S02]  /*6090*/  FSEL R161, R83, -INF , !P2 ;  /* 0xff80000053a17808 */ /* 0x000fc40005000000 */
[----:B------:R-:W-:Y:S02]  /*60a0*/  FMNMX.FTZ R0, R174, R0, !PT ;  /* 0x00000000ae007209 */ /* 0x000fe40007810000 */
[----:B------:R-:W-:Y:S02]  /*60b0*/  ISETP.LT.OR P0, PT, R5, 0x5a, P0 ;  /* 0x0000005a0500780c */ /* 0x000fe40000701670 */
[----:B------:R-:W-:Y:S02]  /*60c0*/  FMNMX.FTZ R0, R175, R0, !PT ;  /* 0x00000000af007209 */ /* 0x000fe40007810000 */
[----:B------:R-:W-:Y:S02]  /*60d0*/  FSEL R163, R86, -INF , !P0 ;  /* 0xff80000056a37808 */ /* 0x000fe40004000000 */
[----:B--2---:R-:W-:Y:S02]  /*60e0*/  F2FP.PACK_AB R10, R247, R119 ;  /* 0x00000077f70a723e */ /* 0x004fe400000000ff */
[----:B-1----:R-:W-:Y:S01]  /*60f0*/  FMNMX.FTZ R3, R112, R8, !PT ;  /* 0x0000000870037209 */ /* 0x002fe20007810000 */
[----:B------:R-:W-:Y:S01]  /*6100*/  FFMA.FTZ R8, R58, c[0x0][0x2d0], -R6 ;  /* 0x0000b4003a087a23 */ /* 0x000fe20000010806 */
[----:B----4-:R-:W-:Y:S01]  /*6110*/  F2FP.PACK_AB R9, R233, R230 ;  /* 0x000000e6e909723e */ /* 0x010fe200000000ff */
[----:B------:R-:W1:Y:S01]  /*6120*/  LDSM.16.MT88.4 R56, [R212+0x100] ;  /* 0x00010000d438783b */ /* 0x000e620000004200 */
[----:B------:R-:W-:Y:S01]  /*6130*/  FMNMX.FTZ R3, R113, R3, !PT ;  /* 0x0000000371037209 */ /* 0x000fe20007810000 */
[----:B------:R2:W4:Y:S03]  /*6140*/  MUFU.EX2 R117, R8 ;  /* 0x0000000800757308 */ /* 0x0005260000000800 */
[----:B------:R-:W-:-:S04]  /*6150*/  FMNMX.FTZ R3, R114, R3, !PT ;  /* 0x0000000372037209 */ /* 0x000fc80007810000 */
[----:B------:R-:W-:Y:S01]  /*6160*/  FMNMX.FTZ R2, R115, R3, !PT ;  /* 0x0000000373027209 */ /* 0x000fe20007810000 */
[----:B------:R-:W-:Y:S02]  /*6170*/  FFMA.FTZ R3, R77, c[0x0][0x2d0], -R7 ;  /* 0x0000b4004d037a23 */ /* 0x000fe40000010807 */
[----:B------:R-:W5:Y:S01]  /*6180*/  LDSM.16.MT88.4 R76, [R211+0x100] ;  /* 0x00010000d34c783b */ /* 0x000f620000004200 */
[----:B------:R-:W-:Y:S01]  /*6190*/  FMNMX.FTZ R2, R140, R2, !PT ;  /* 0x000000028c027209 */ /* 0x000fe20007810000 */
[----:B------:R3:W-:Y:S03]  /*61a0*/  MUFU.EX2 R207, R3 ;  /* 0x0000000300cf7308 */ /* 0x0007e60000000800 */
[----:B------:R-:W-:Y:S02]  /*61b0*/  FMNMX.FTZ R2, R141, R2, !PT ;  /* 0x000000028d027209 */ /* 0x000fe40007810000 */
[----:B--2---:R-:W-:-:S02]  /*61c0*/  F2FP.PACK_AB R8, R246, R120 ;  /* 0x00000078f608723e */ /* 0x004fc400000000ff */
[----:B----4-:R-:W-:-:S07]  /*61d0*/  F2FP.PACK_AB R11, R235, R117 ;  /* 0x00000075eb0b723e */ /* 0x010fce00000000ff */
[C---:B------:R-:W-:Y:S01]  /*61e0*/  HMMA.16816.F32 R32, R8.reuse, R52, RZ ;  /* 0x000000340820723c */ /* 0x040fe200000018ff */
[----:B---3--:R-:W-:Y:S02]  /*61f0*/  FMNMX.FTZ R3, R142, R2, !PT ;  /* 0x000000028e037209 */ /* 0x008fe40007810000 */
[----:B------:R-:W-:Y:S01]  /*6200*/  FMNMX.FTZ R2, R179, R0, !PT ;  /* 0x00000000b3027209 */ /* 0x000fe20007810000 */
[----:B------:R-:W-:Y:S01]  /*6210*/  FFMA.FTZ R0, R81, c[0x0][0x2d0], -R7 ;  /* 0x0000b40051007a23 */ /* 0x000fe20000010807 */
[----:B------:R-:W-:Y:S01]  /*6220*/  FMNMX.FTZ R4, R143, R3, !PT ;  /* 0x000000038f047209 */ /* 0x000fe20007810000 */
[----:B------:R-:W-:Y:S01]  /*6230*/  LDSM.16.MT88.4 R80, [R210+0x900] ;  /* 0x00090000d250783b */ /* 0x000fe20000004200 */
[----:B------:R-:W-:Y:S01]  /*6240*/  FMNMX.FTZ R2, R184, R2, !PT ;  /* 0x00000002b8027209 */ /* 0x000fe20007810000 */
[----:B------:R2:W3:Y:S01]  /*6250*/  MUFU.EX2 R187, R0 ;  /* 0x0000000000bb7308 */ /* 0x0004e20000000800 */
[----:B------:R-:W-:Y:S02]  /*6260*/  HMMA.16816.F32 R24, R8, R60, RZ ;  /* 0x0000003c0818723c */ /* 0x000fe400000018ff */
[----:B------:R-:W-:-:S02]  /*6270*/  FMNMX.FTZ R3, R185, R2, !PT ;  /* 0x00000002b9037209 */ /* 0x000fc40007810000 */
[----:B------:R-:W-:-:S04]  /*6280*/  FMNMX.FTZ R2, R164, R4, !PT ;  /* 0x00000004a4027209 */ /* 0x000fc80007810000 */
[----:B------:R-:W-:Y:S01]  /*6290*/  FMNMX.FTZ R2, R165, R2, !PT ;  /* 0x00000002a5027209 */ /* 0x000fe20007810000 */
[----:B-1----:R-:W-:Y:S01]  /*62a0*/  HMMA.16816.F32 R28, R8, R56, RZ ;  /* 0x00000038081c723c */ /* 0x002fe200000018ff */
[----:B--2---:R-:W-:Y:S01]  /*62b0*/  FFMA.FTZ R0, R84, c[0x0][0x2d0], -R7 ;  /* 0x0000b40054007a23 */ /* 0x004fe20000010807 */
[----:B---3--:R-:W-:-:S06]  /*62c0*/  F2FP.PACK_AB R12, R187, R207 ;  /* 0x000000cfbb0c723e */ /* 0x008fcc00000000ff */
[C---:B-----5:R-:W-:Y:S01]  /*62d0*/  HMMA.16816.F32 R16, R8.reuse, R76, RZ ;  /* 0x0000004c0810723c */ /* 0x060fe200000018ff */
[----:B------:R1:W-:Y:S07]  /*62e0*/  MUFU.EX2 R234, R0 ;  /* 0x0000000000ea7308 */ /* 0x0003ee0000000800 */
[C---:B------:R-:W-:Y:S08]  /*62f0*/  HMMA.16816.F32 R20, R8.reuse, R54, RZ ;  /* 0x000000360814723c */ /* 0x040ff000000018ff */
[----:B------:R-:W-:Y:S01]  /*6300*/  HMMA.16816.F32 R36, R8, R58, RZ ;  /* 0x0000003a0824723c */ /* 0x000fe200000018ff */
[----:B-1----:R-:W-:Y:S01]  /*6310*/  FMNMX.FTZ R0, R196, R3, !PT ;  /* 0x00000003c4007209 */ /* 0x002fe20007810000 */
[----:B------:R-:W-:-:S02]  /*6320*/  FFMA.FTZ R3, R85, c[0x0][0x2d0], -R7 ;  /* 0x0000b40055037a23 */ /* 0x000fc40000010807 */
[----:B------:R-:W-:Y:S01]  /*6330*/  LDSM.16.MT88.4 R84, [R211+0x900] ;  /* 0x00090000d354783b */ /* 0x000fe20000004200 */
[----:B------:R-:W-:Y:S01]  /*6340*/  FMNMX.FTZ R0, R197, R0, !PT ;  /* 0x00000000c5007209 */ /* 0x000fe20007810000 */
[----:B------:R1:W2:Y:S02]  /*6350*/  MUFU.EX2 R118, R3 ;  /* 0x0000000300767308 */ /* 0x0002a40000000800 */
[----:B------:R-:W-:Y:S01]  /*6360*/  HMMA.16816.F32 R40, R8, R62, RZ ;  /* 0x0000003e0828723c */ /* 0x000fe200000018ff */
[----:B------:R-:W-:-:S04]  /*6370*/  FMNMX.FTZ R0, R198, R0, !PT ;  /* 0x00000000c6007209 */ /* 0x000fc80007810000 */
[----:B------:R-:W-:-:S03]  /*6380*/  FMNMX.FTZ R0, R199, R0, !PT ;  /* 0x00000000c7007209 */ /* 0x000fc60007810000 */
[----:B------:R-:W-:Y:S01]  /*6390*/  HMMA.16816.F32 R8, R8, R78, RZ ;  /* 0x0000004e0808723c */ /* 0x000fe200000018ff */
[----:B------:R-:W-:-:S04]  /*63a0*/  FMNMX.FTZ R0, R203, R0, !PT ;  /* 0x00000000cb007209 */ /* 0x000fc80007810000 */
[----:B------:R-:W-:Y:S02]  /*63b0*/  FMNMX.FTZ R0, R201, R0, !PT ;  /* 0x00000000c9007209 */ /* 0x000fe40007810000 */
[----:B-1----:R-:W-:Y:S01]  /*63c0*/  FMNMX.FTZ R3, R168, R2, !PT ;  /* 0x00000002a8037209 */ /* 0x002fe20007810000 */
[----:B------:R-:W-:Y:S01]  /*63d0*/  FFMA.FTZ R2, R65, c[0x0][0x2d0], -R6 ;  /* 0x0000b40041027a23 */ /* 0x000fe20000010806 */
[----:B--2---:R-:W-:Y:S01]  /*63e0*/  F2FP.PACK_AB R14, R118, R234 ;  /* 0x000000ea760e723e */ /* 0x004fe200000000ff */
[----:B------:R-:W1:Y:S01]  /*63f0*/  SHFL.BFLY PT, R4, R0, 0x2, 0x1f ;  /* 0x0c401f0000047f89 */ /* 0x000e6200000e0000 */
[----:B------:R-:W-:Y:S01]  /*6400*/  FMNMX.FTZ R3, R169, R3, !PT ;  /* 0x00000003a9037209 */ /* 0x000fe20007810000 */
[----:B------:R2:W-:Y:S03]  /*6410*/  MUFU.EX2 R243, R2 ;  /* 0x0000000200f37308 */ /* 0x0005e60000000800 */
[----:B------:R-:W-:-:S04]  /*6420*/  FMNMX.FTZ R3, R178, R3, !PT ;  /* 0x00000003b2037209 */ /* 0x000fc80007810000 */
[----:B------:R-:W-:-:S04]  /*6430*/  FMNMX.FTZ R3, R177, R3, !PT ;  /* 0x00000003b1037209 */ /* 0x000fc80007810000 */
[----:B------:R-:W-:-:S04]  /*6440*/  FMNMX.FTZ R3, R158, R3, !PT ;  /* 0x000000039e037209 */ /* 0x000fc80007810000 */
[----:B------:R-:W-:Y:S01]  /*6450*/  FMNMX.FTZ R3, R157, R3, !PT ;  /* 0x000000039d037209 */ /* 0x000fe20007810000 */
[----:B--2---:R-:W-:-:S03]  /*6460*/  FFMA.FTZ R2, R66, c[0x0][0x2d0], -R6 ;  /* 0x0000b40042027a23 */ /* 0x004fc60000010806 */
[----:B------:R-:W-:Y:S01]  /*6470*/  FMNMX.FTZ R3, R160, R3, !PT ;  /* 0x00000003a0037209 */ /* 0x000fe20007810000 */
[----:B------:R2:W3:Y:S01]  /*6480*/  MUFU.EX2 R186, R2 ;  /* 0x0000000200ba7308 */ /* 0x0004e20000000800 */
[----:B-1----:R-:W-:Y:S02]  /*6490*/  FMNMX.FTZ R0, R0, R4, !PT ;  /* 0x0000000400007209 */ /* 0x002fe40007810000 */
[----:B------:R-:W-:-:S03]  /*64a0*/  FMNMX.FTZ R3, R161, R3, !PT ;  /* 0x00000003a1037209 */ /* 0x000fc60007810000 */
[----:B------:R-:W1:Y:S01]  /*64b0*/  SHFL.BFLY PT, R4, R0, 0x1, 0x1f ;  /* 0x0c201f0000047f89 */ /* 0x000e6200000e0000 */
[----:B------:R-:W-:-:S04]  /*64c0*/  FMNMX.FTZ R3, R162, R3, !PT ;  /* 0x00000003a2037209 */ /* 0x000fc80007810000 */
[----:B------:R-:W-:Y:S01]  /*64d0*/  FMNMX.FTZ R3, R163, R3, !PT ;  /* 0x00000003a3037209 */ /* 0x000fe20007810000 */
[----:B--2---:R-:W-:-:S04]  /*64e0*/  FFMA.FTZ R2, R67, c[0x0][0x2d0], -R6 ;  /* 0x0000b40043027a23 */ /* 0x004fc80000010806 */
[----:B------:R-:W2:Y:S01]  /*64f0*/  SHFL.BFLY PT, R5, R3, 0x2, 0x1f ;  /* 0x0c401f0003057f89 */ /* 0x000ea200000e0000 */
[----:B---3--:R-:W-:Y:S01]  /*6500*/  F2FP.PACK_AB R13, R186, R243 ;  /* 0x000000f3ba0d723e */ /* 0x008fe200000000ff */
[----:B------:R3:W-:Y:S02]  /*6510*/  MUFU.EX2 R232, R2 ;  /* 0x0000000200e87308 */ /* 0x0007e40000000800 */
[----:B------:R-:W-:Y:S01]  /*6520*/  LDSM.16.MT88.4 R64, [R212+0x900] ;  /* 0x00090000d440783b */ /* 0x000fe20000004200 */
[--C-:B---3--:R-:W-:Y:S01]  /*6530*/  FFMA.FTZ R2, R70, c[0x0][0x2d0], -R6.reuse ;  /* 0x0000b40046027a23 */ /* 0x108fe20000010806 */
[----:B-1----:R-:W-:Y:S01]  /*6540*/  FMNMX.FTZ R70, R0, R4, !PT ;  /* 0x0000000400467209 */ /* 0x002fe20007810000 */
[----:B------:R-:W-:-:S03]  /*6550*/  FFMA.FTZ R0, R94, c[0x0][0x2d0], -R6 ;  /* 0x0000b4005e007a23 */ /* 0x000fc60000010806 */
[----:B------:R1:W3:Y:S01]  /*6560*/  MUFU.EX2 R240, R2 ;  /* 0x0000000200f07308 */ /* 0x0002e20000000800 */
[----:B--2---:R-:W-:Y:S02]  /*6570*/  FMNMX.FTZ R3, R3, R5, !PT ;  /* 0x0000000503037209 */ /* 0x004fe40007810000 */
[----:B------:R-:W-:-:S03]  /*6580*/  FSETP.NEU.FTZ.AND P0, PT, R70, -INF , PT ;  /* 0xff8000004600780b */ /* 0x000fc60003f1d000 */
[----:B------:R-:W2:Y:S02]  /*6590*/  SHFL.BFLY PT, R5, R3, 0x1, 0x1f ;  /* 0x0c201f0003057f89 */ /* 0x000ea400000e0000 */
[----:B------:R4:W-:Y:S01]  /*65a0*/  MUFU.EX2 R205, R0 ;  /* 0x0000000000cd7308 */ /* 0x0009e20000000800 */
[----:B-1----:R-:W-:Y:S01]  /*65b0*/  FFMA.FTZ R2, R97, c[0x0][0x2d0], -R7 ;  /* 0x0000b40061027a23 */ /* 0x002fe20000010807 */
[----:B---3--:R-:W-:-:S06]  /*65c0*/  F2FP.PACK_AB R15, R240, R232 ;  /* 0x000000e8f00f723e */ /* 0x008fcc00000000ff */
[----:B------:R1:W-:Y:S01]  /*65d0*/  MUFU.EX2 R239, R2 ;  /* 0x0000000200ef7308 */ /* 0x0003e20000000800 */
[----:B----4-:R-:W-:Y:S01]  /*65e0*/  FFMA.FTZ R0, R96, c[0x0][0x2d0], -R6 ;  /* 0x0000b40060007a23 */ /* 0x010fe20000010806 */
[C---:B------:R-:W-:Y:S01]  /*65f0*/  HMMA.16816.F32 R48, R12.reuse, R88, R32 ;  /* 0x000000580c30723c */ /* 0x040fe20000001820 */
[----:B------:R-:W-:Y:S05]  /*6600*/  LDSM.16.MT88.4 R96, [R211+0x1100] ;  /* 0x00110000d360783b */ /* 0x000fea0000004200 */
[----:B------:R-:W-:Y:S01]  /*6610*/  MUFU.EX2 R206, R0 ;  /* 0x0000000000ce7308 */ /* 0x000fe20000000800 */
[----:B--2---:R-:W-:Y:S01]  /*6620*/  FMNMX.FTZ R3, R3, R5, !PT ;  /* 0x0000000503037209 */ /* 0x004fe20007810000 */
[----:B------:R-:W-:Y:S01]  /*6630*/  IMAD.MOV.U32 R5, RZ, RZ, R120 ;  /* 0x000000ffff057224 */ /* 0x000fe200078e0078 */
[----:B------:R-:W-:Y:S01]  /*6640*/  HMMA.16816.F32 R44, R12, R64, R28 ;  /* 0x000000400c2c723c */ /* 0x000fe2000000181c */
[----:B-1----:R-:W-:-:S04]  /*6650*/  FFMA.FTZ R2, R100, c[0x0][0x2d0], -R7 ;  /* 0x0000b40064027a23 */ /* 0x002fc80000010807 */
[----:B------:R1:W2:Y:S03]  /*6660*/  MUFU.EX2 R228, R2 ;  /* 0x0000000200e47308 */ /* 0x0002a60000000800 */
[C---:B------:R-:W-:Y:S08]  /*6670*/  HMMA.16816.F32 R32, R12.reuse, R80, R24 ;  /* 0x000000500c20723c */ /* 0x040ff00000001818 */
[----:B------:R-:W-:Y:S01]  /*6680*/  HMMA.16816.F32 R28, R12, R84, R16 ;  /* 0x000000540c1c723c */ /* 0x000fe20000001810 */
[----:B-1----:R-:W-:-:S07]  /*6690*/  FFMA.FTZ R2, R101, c[0x0][0x2d0], -R7 ;  /* 0x0000b40065027a23 */ /* 0x002fce0000010807 */
[C---:B------:R-:W-:Y:S01]  /*66a0*/  HMMA.16816.F32 R24, R12.reuse, R90, R20 ;  /* 0x0000005a0c18723c */ /* 0x040fe20000001814 */
[----:B------:R-:W1:Y:S01]  /*66b0*/  LDSM.16.MT88.4 R100, [R210+0x1100] ;  /* 0x00110000d264783b */ /* 0x000e620000004200 */
[----:B------:R3:W-:Y:S06]  /*66c0*/  MUFU.EX2 R231, R2 ;  /* 0x0000000200e77308 */ /* 0x0007ec0000000800 */
[C---:B------:R-:W-:Y:S08]  /*66d0*/  HMMA.16816.F32 R20, R12.reuse, R66, R36 ;  /* 0x000000420c14723c */ /* 0x040ff00000001824 */
[----:B------:R-:W-:Y:S01]  /*66e0*/  HMMA.16816.F32 R16, R12, R82, R40 ;  /* 0x000000520c10723c */ /* 0x000fe20000001828 */
[----:B---3--:R-:W-:-:S04]  /*66f0*/  FFMA.FTZ R2, R107, c[0x0][0x2d0], -R7 ;  /* 0x0000b4006b027a23 */ /* 0x008fc80000010807 */
[----:B------:R3:W4:Y:S03]  /*6700*/  MUFU.EX2 R204, R2 ;  /* 0x0000000200cc7308 */ /* 0x0007260000000800 */
[----:B------:R-:W-:Y:S07]  /*6710*/  HMMA.16816.F32 R12, R12, R86, R8 ;  /* 0x000000560c0c723c */ /* 0x000fee0000001808 */
[----:B--2---:R-:W-:-:S02]  /*6720*/  F2FP.PACK_AB R8, R228, R239 ;  /* 0x000000efe408723e */ /* 0x004fc400000000ff */
[----:B------:R-:W-:Y:S01]  /*6730*/  F2FP.PACK_AB R11, R206, R205 ;  /* 0x000000cdce0b723e */ /* 0x000fe200000000ff */
[----:B---3--:R-:W-:Y:S01]  /*6740*/  FFMA.FTZ R2, R92, c[0x0][0x2d0], -R6 ;  /* 0x0000b4005c027a23 */ /* 0x008fe20000010806 */
[----:B----4-:R-:W-:-:S03]  /*6750*/  F2FP.PACK_AB R10, R204, R231 ;  /* 0x000000e7cc0a723e */ /* 0x010fc600000000ff */
[----:B------:R2:W-:Y:S02]  /*6760*/  MUFU.EX2 R238, R2 ;  /* 0x0000000200ee7308 */ /* 0x0005e40000000800 */
[----:B--2---:R-:W-:Y:S02]  /*6770*/  FFMA.FTZ R2, R93, c[0x0][0x2d0], -R6 ;  /* 0x0000b4005d027a23 */ /* 0x004fe40000010806 */
[----:B------:R-:W2:Y:S04]  /*6780*/  LDSM.16.MT88.4 R92, [R212+0x1100] ;  /* 0x00110000d45c783b */ /* 0x000ea80000004200 */
[----:B------:R3:W4:Y:S02]  /*6790*/  MUFU.EX2 R226, R2 ;  /* 0x0000000200e27308 */ /* 0x0007240000000800 */
[----:B---3--:R-:W-:Y:S01]  /*67a0*/  FMUL.FTZ R2, R70, c[0x0][0x2d0] ;  /* 0x0000b40046027a20 */ /* 0x008fe20000410000 */
[----:B----4-:R-:W-:-:S04]  /*67b0*/  F2FP.PACK_AB R9, R226, R238 ;  /* 0x000000eee209723e */ /* 0x010fc800000000ff */
[----:B------:R-:W-:Y:S02]  /*67c0*/  FSEL R2, R2, RZ, P0 ;  /* 0x000000ff02027208 */ /* 0x000fe40000000000 */
[----:B------:R-:W-:Y:S01]  /*67d0*/  FSETP.NEU.FTZ.AND P0, PT, R3, -INF , PT ;  /* 0xff8000000300780b */ /* 0x000fe20003f1d000 */
[C---:B-1----:R-:W-:Y:S02]  /*67e0*/  HMMA.16816.F32 R136, R8.reuse, R100, R32 ;  /* 0x000000640888723c */ /* 0x042fe40000001820 */
[--C-:B------:R-:W-:Y:S02]  /*67f0*/  FFMA.FTZ R0, R104, c[0x0][0x2d0], -R2.reuse ;  /* 0x0000b40068007a23 */ /* 0x100fe40000010802 */
[--C-:B------:R-:W-:Y:S02]  /*6800*/  FFMA.FTZ R4, R116, c[0x0][0x2d0], -R2.reuse ;  /* 0x0000b40074047a23 */ /* 0x100fe40000010802 */
[----:B------:R1:W-:Y:S02]  /*6810*/  MUFU.EX2 R229, R0 ;  /* 0x0000000000e57308 */ /* 0x0003e40000000800 */
[C---:B------:R-:W-:Y:S06]  /*6820*/  HMMA.16816.F32 R152, R8.reuse, R96, R28 ;  /* 0x000000600898723c */ /* 0x040fec000000181c */
[----:B------:R-:W-:Y:S02]  /*6830*/  MUFU.EX2 R250, R4 ;  /* 0x0000000400fa7308 */ /* 0x000fe40000000800 */
[----:B--2---:R-:W-:Y:S01]  /*6840*/  HMMA.16816.F32 R120, R8, R92, R44 ;  /* 0x0000005c0878723c */ /* 0x004fe2000000182c */
[----:B-1----:R-:W-:-:S07]  /*6850*/  FFMA.FTZ R0, R105, c[0x0][0x2d0], -R2 ;  /* 0x0000b40069007a23 */ /* 0x002fce0000010802 */
[C---:B------:R-:W-:Y:S01]  /*6860*/  HMMA.16816.F32 R132, R8.reuse, R94, R20 ;  /* 0x0000005e0884723c */ /* 0x040fe20000001814 */
[----:B------:R1:W2:Y:S07]  /*6870*/  MUFU.EX2 R251, R0 ;  /* 0x0000000000fb7308 */ /* 0x0002ae0000000800 */
[----:B------:R-:W-:Y:S01]  /*6880*/  HMMA.16816.F32 R148, R8, R102, R16 ;  /* 0x000000660894723c */ /* 0x000fe20000001810 */
[----:B-1----:R-:W-:-:S07]  /*6890*/  FFMA.FTZ R0, R106, c[0x0][0x2d0], -R2 ;  /* 0x0000b4006a007a23 */ /* 0x002fce0000010802 */
[----:B------:R-:W-:Y:S01]  /*68a0*/  HMMA.16816.F32 R104, R8, R108, R48 ;  /* 0x0000006c0868723c */ /* 0x000fe20000001830 */
[----:B------:R1:W3:Y:S06]  /*68b0*/  MUFU.EX2 R252, R0 ;  /* 0x0000000000fc7308 */ /* 0x0002ec0000000800 */
[----:B------:R-:W-:Y:S02]  /*68c0*/  IMAD.MOV.U32 R51, RZ, RZ, R119 ;  /* 0x000000ffff337224 */ /* 0x000fe400078e0077 */
[----:B------:R-:W-:Y:S02]  /*68d0*/  IMAD.MOV.U32 R50, RZ, RZ, R118 ;  /* 0x000000ffff327224 */ /* 0x000fe400078e0076 */
[----:B------:R-:W-:-:S02]  /*68e0*/  IMAD.MOV.U32 R49, RZ, RZ, R117 ;  /* 0x000000ffff317224 */ /* 0x000fc400078e0075 */
[----:B------:R-:W-:Y:S01]  /*68f0*/  HMMA.16816.F32 R116, R8, R110, R24 ;  /* 0x0000006e0874723c */ /* 0x000fe20000001818 */
[----:B-1----:R-:W-:-:S05]  /*6900*/  FMUL.FTZ R0, R3, c[0x0][0x2d0] ;  /* 0x0000b40003007a20 */ /* 0x002fca0000410000 */
[----:B------:R-:W-:Y:S02]  /*6910*/  FSEL R0, R0, RZ, P0 ;  /* 0x000000ff00007208 */ /* 0x000fe40000000000 */
[----:B------:R-:W-:-:S03]  /*6920*/  PLOP3.LUT P0, PT, PT, PT, UP1, 0x40, 0x0 ;  /* 0x000000000000781c */ /* 0x000fc60003f0e818 */
[----:B------:R-:W-:-:S04]  /*6930*/  FFMA.FTZ R4, R68, c[0x0][0x2d0], -R0 ;  /* 0x0000b40044047a23 */ /* 0x000fc80000010800 */
[----:B------:R1:W-:Y:S02]  /*6940*/  MUFU.EX2 R73, R4 ;  /* 0x0000000400497308 */ /* 0x0003e40000000800 */
[----:B-1----:R-:W-:Y:S02]  /*6950*/  FFMA.FTZ R4, R69, c[0x0][0x2d0], -R0 ;  /* 0x0000b40045047a23 */ /* 0x002fe40000010800 */
[----:B------:R-:W-:-:S04]  /*6960*/  IMAD.MOV.U32 R69, RZ, RZ, R5 ;  /* 0x000000ffff457224 */ /* 0x000fc800078e0005 */
[----:B------:R1:W4:Y:S01]  /*6970*/  MUFU.EX2 R248, R4 ;  /* 0x0000000400f87308 */ /* 0x0003220000000800 */
[----:B------:R-:W-:Y:S02]  /*6980*/  IMAD.MOV.U32 R5, RZ, RZ, R246 ;  /* 0x000000ffff057224 */ /* 0x000fe400078e00f6 */
[----:B-1----:R-:W-:Y:S02]  /*6990*/  FFMA.FTZ R4, R74, c[0x0][0x2d0], -R0 ;  /* 0x0000b4004a047a23 */ /* 0x002fe40000010800 */
[----:B------:R-:W-:-:S03]  /*69a0*/  IMAD.MOV.U32 R74, RZ, RZ, R234 ;  /* 0x000000ffff4a7224 */ /* 0x000fc600078e00ea */
[----:B------:R1:W-:Y:S02]  /*69b0*/  MUFU.EX2 R249, R4 ;  /* 0x0000000400f97308 */ /* 0x0003e40000000800 */
[----:B-1----:R-:W-:Y:S02]  /*69c0*/  FFMA.FTZ R4, R75, c[0x0][0x2d0], -R0 ;  /* 0x0000b4004b047a23 */ /* 0x002fe40000010800 */
[----:B------:R-:W-:-:S04]  /*69d0*/  IMAD.MOV.U32 R75, RZ, RZ, R232 ;  /* 0x000000ffff4b7224 */ /* 0x000fc800078e00e8 */
[----:B------:R1:W5:Y:S02]  /*69e0*/  MUFU.EX2 R68, R4 ;  /* 0x0000000400447308 */ /* 0x0003640000000800 */
[----:B-1----:R-:W-:-:S06]  /*69f0*/  FFMA.FTZ R4, R124, c[0x0][0x2d0], -R2 ;  /* 0x0000b4007c047a23 */ /* 0x002fcc0000010802 */
[----:B------:R1:W-:Y:S02]  /*6a00*/  MUFU.EX2 R242, R4 ;  /* 0x0000000400f27308 */ /* 0x0003e40000000800 */
[----:B-1----:R-:W-:Y:S02]  /*6a10*/  FFMA.FTZ R4, R125, c[0x0][0x2d0], -R2 ;  /* 0x0000b4007d047a23 */ /* 0x002fe40000010802 */
[----:B------:R-:W-:Y:S04]  /*6a20*/  HMMA.16816.F32 R124, R8, R98, R12 ;  /* 0x00000062087c723c */ /* 0x000fe8000000180c */
[----:B------:R1:W1:Y:S03]  /*6a30*/  MUFU.EX2 R241, R4 ;  /* 0x0000000400f17308 */ /* 0x0002660000000800 */
[----:B--2---:R-:W-:-:S02]  /*6a40*/  F2FP.PACK_AB R8, R251, R229 ;  /* 0x000000e5fb08723e */ /* 0x004fc400000000ff */
[----:B---3--:R-:W-:Y:S02]  /*6a50*/  F2FP.PACK_AB R10, R250, R252 ;  /* 0x000000fcfa0a723e */ /* 0x008fe400000000ff */
[----:B----4-:R-:W-:Y:S02]  /*6a60*/  F2FP.PACK_AB R9, R248, R73 ;  /* 0x00000049f809723e */ /* 0x010fe400000000ff */
[----:B-----5:R-:W-:Y:S01]  /*6a70*/  F2FP.PACK_AB R11, R68, R249 ;  /* 0x000000f9440b723e */ /* 0x020fe200000000ff */
[----:B-1----:R-:W-:-:S06]  /*6a80*/  FFMA.FTZ R4, R128, c[0x0][0x2d0], -R2 ;  /* 0x0000b40080047a23 */ /* 0x002fcc0000010802 */
[C---:B------:R-:W-:Y:S01]  /*6a90*/  HMMA.16816.F32 R16, R8.reuse, R60, RZ ;  /* 0x0000003c0810723c */ /* 0x040fe200000018ff */
[----:B------:R1:W-:Y:S06]  /*6aa0*/  MUFU.EX2 R245, R4 ;  /* 0x0000000400f57308 */ /* 0x0003ec0000000800 */
[----:B------:R-:W-:Y:S01]  /*6ab0*/  IMAD.MOV.U32 R60, RZ, RZ, R240 ;  /* 0x000000ffff3c7224 */ /* 0x000fe200078e00f0 */
[----:B------:R-:W-:Y:S01]  /*6ac0*/  HMMA.16816.F32 R32, R8, R62, RZ ;  /* 0x0000003e0820723c */ /* 0x000fe200000018ff */
[----:B------:R-:W-:-:S06]  /*6ad0*/  IMAD.MOV.U32 R61, RZ, RZ, R50 ;  /* 0x000000ffff3d7224 */ /* 0x000fcc00078e0032 */
[----:B------:R-:W-:Y:S01]  /*6ae0*/  IMAD.MOV.U32 R62, RZ, RZ, R239 ;  /* 0x000000ffff3e7224 */ /* 0x000fe200078e00ef */
[----:B------:R-:W-:Y:S01]  /*6af0*/  HMMA.16816.F32 R28, R8, R52, RZ ;  /* 0x00000034081c723c */ /* 0x000fe200000018ff */
[----:B------:R-:W-:Y:S02]  /*6b00*/  IMAD.MOV.U32 R63, RZ, RZ, R49 ;  /* 0x000000ffff3f7224 */ /* 0x000fe400078e0031 */
[----:B-1----:R-:W-:-:S04]  /*6b10*/  FFMA.FTZ R4, R129, c[0x0][0x2d0], -R2 ;  /* 0x0000b40081047a23 */ /* 0x002fc80000010802 */
[----:B------:R1:W2:Y:S01]  /*6b20*/  MUFU.EX2 R244, R4 ;  /* 0x0000000400f47308 */ /* 0x0002a20000000800 */
[----:B------:R-:W-:Y:S01]  /*6b30*/  HMMA.16816.F32 R40, R8, R54, RZ ;  /* 0x000000360828723c */ /* 0x000fe200000018ff */
[----:B------:R-:W-:Y:S02]  /*6b40*/  IMAD.MOV.U32 R53, RZ, RZ, R233 ;  /* 0x000000ffff357224 */ /* 0x000fe400078e00e9 */
[----:B------:R-:W-:-:S04]  /*6b50*/  IMAD.MOV.U32 R52, RZ, RZ, R230 ;  /* 0x000000ffff347224 */ /* 0x000fc800078e00e6 */
[----:B------:R-:W-:Y:S01]  /*6b60*/  IMAD.MOV.U32 R55, RZ, RZ, R229 ;  /* 0x000000ffff377224 */ /* 0x000fe200078e00e5 */
[----:B------:R-:W-:Y:S01]  /*6b70*/  HMMA.16816.F32 R24, R8, R56, RZ ;  /* 0x000000380818723c */ /* 0x000fe200000018ff */
[----:B------:R-:W-:Y:S02]  /*6b80*/  IMAD.MOV.U32 R54, RZ, RZ, R51 ;  /* 0x000000ffff367224 */ /* 0x000fe400078e0033 */
[----:B------:R-:W-:Y:S01]  /*6b90*/  LDSM.16.MT88.4 R48, [R210+0x1900] ;  /* 0x00190000d230783b */ /* 0x000fe20000004200 */
[----:B-1----:R-:W-:-:S04]  /*6ba0*/  FFMA.FTZ R4, R112, c[0x0][0x2d0], -R0 ;  /* 0x0000b40070047a23 */ /* 0x002fc80000010800 */
[C---:B------:R-:W-:Y:S01]  /*6bb0*/  HMMA.16816.F32 R36, R8.reuse, R58, RZ ;  /* 0x0000003a0824723c */ /* 0x040fe200000018ff */
[----:B------:R-:W-:Y:S01]  /*6bc0*/  LDSM.16.MT88.4 R56, [R211+0x1900] ;  /* 0x00190000d338783b */ /* 0x000fe20000004200 */
[----:B------:R1:W-:Y:S06]  /*6bd0*/  MUFU.EX2 R237, R4 ;  /* 0x0000000400ed7308 */ /* 0x0003ec0000000800 */
[C---:B------:R-:W-:Y:S08]  /*6be0*/  HMMA.16816.F32 R12, R8.reuse, R76, RZ ;  /* 0x0000004c080c723c */ /* 0x040ff000000018ff */
[----:B------:R-:W-:Y:S01]  /*6bf0*/  HMMA.16816.F32 R20, R8, R78, RZ ;  /* 0x0000004e0814723c */ /* 0x000fe200000018ff */
[----:B-1----:R-:W-:-:S04]  /*6c00*/  FFMA.FTZ R4, R113, c[0x0][0x2d0], -R0 ;  /* 0x0000b40071047a23 */ /* 0x002fc80000010800 */
[----:B------:R1:W3:Y:S02]  /*6c10*/  MUFU.EX2 R236, R4 ;  /* 0x0000000400ec7308 */ /* 0x0002e40000000800 */
[----:B------:R-:W-:Y:S02]  /*6c20*/  F2FP.PACK_AB R8, R241, R242 ;  /* 0x000000f2f108723e */ /* 0x000fe400000000ff */
[----:B--2---:R-:W-:Y:S01]  /*6c30*/  F2FP.PACK_AB R10, R244, R245 ;  /* 0x000000f5f40a723e */ /* 0x004fe200000000ff */
[----:B-1----:R-:W-:Y:S01]  /*6c40*/  FFMA.FTZ R4, R114, c[0x0][0x2d0], -R0 ;  /* 0x0000b40072047a23 */ /* 0x002fe20000010800 */
[----:B---3--:R-:W-:-:S03]  /*6c50*/  F2FP.PACK_AB R9, R236, R237 ;  /* 0x000000edec09723e */ /* 0x008fc600000000ff */
[----:B------:R1:W-:Y:S02]  /*6c60*/  MUFU.EX2 R240, R4 ;  /* 0x0000000400f07308 */ /* 0x0003e40000000800 */
[----:B-1----:R-:W-:Y:S02]  /*6c70*/  FFMA.FTZ R4, R115, c[0x0][0x2d0], -R0 ;  /* 0x0000b40073047a23 */ /* 0x002fe40000010800 */
[----:B------:R-:W1:Y:S04]  /*6c80*/  LDSM.16.MT88.4 R112, [R209+0x1900] ;  /* 0x00190000d170783b */ /* 0x000e680000004200 */
[----:B------:R2:W3:Y:S02]  /*6c90*/  MUFU.EX2 R239, R4 ;  /* 0x0000000400ef7308 */ /* 0x0004e40000000800 */
[----:B--2---:R-:W-:Y:S01]  /*6ca0*/  FFMA.FTZ R4, R166, c[0x0][0x2d0], -R7 ;  /* 0x0000b400a6047a23 */ /* 0x004fe20000010807 */
[----:B---3--:R-:W-:Y:S01]  /*6cb0*/  F2FP.PACK_AB R11, R239, R240 ;  /* 0x000000f0ef0b723e */ /* 0x008fe200000000ff */
[----:B------:R-:W-:-:S04]  /*6cc0*/  IMAD.MOV.U32 R166, RZ, RZ, R247 ;  /* 0x000000ffffa67224 */ /* 0x000fc800078e00f7 */
[----:B------:R2:W-:Y:S02]  /*6cd0*/  MUFU.EX2 R246, R4 ;  /* 0x0000000400f67308 */ /* 0x0005e40000000800 */
[C---:B------:R-:W-:Y:S07]  /*6ce0*/  HMMA.16816.F32 R44, R8.reuse, R88, R28 ;  /* 0x00000058082c723c */ /* 0x040fee000000181c */
[----:B------:R-:W-:Y:S01]  /*6cf0*/  IMAD.MOV.U32 R88, RZ, RZ, R243 ;  /* 0x000000ffff587224 */ /* 0x000fe200078e00f3 */
[----:B------:R-:W-:Y:S01]  /*6d00*/  HMMA.16816.F32 R16, R8, R80, R16 ;  /* 0x000000500810723c */ /* 0x000fe20000001810 */
[----:B------:R-:W-:-:S02]  /*6d10*/  IMAD.MOV.U32 R89, RZ, RZ, R186 ;  /* 0x000000ffff597224 */ /* 0x000fc400078e00ba */
[----:B--2---:R-:W-:Y:S02]  /*6d20*/  FFMA.FTZ R4, R167, c[0x0][0x2d0], -R7 ;  /* 0x0000b400a7047a23 */ /* 0x004fe40000010807 */
[----:B------:R-:W-:Y:S02]  /*6d30*/  IMAD.MOV.U32 R167, RZ, RZ, R238 ;  /* 0x000000ffffa77224 */ /* 0x000fe400078e00ee */
[----:B------:R2:W3:Y:S01]  /*6d40*/  MUFU.EX2 R247, R4 ;  /* 0x0000000400f77308 */ /* 0x0004e20000000800 */
[----:B------:R-:W-:Y:S01]  /*6d50*/  IMAD.MOV.U32 R81, RZ, RZ, R235 ;  /* 0x000000ffff517224 */ /* 0x000fe200078e00eb */
[----:B------:R-:W-:Y:S01]  /*6d60*/  HMMA.16816.F32 R40, R8, R90, R40 ;  /* 0x0000005a0828723c */ /* 0x000fe20000001828 */
[----:B------:R-:W-:-:S06]  /*6d70*/  IMAD.MOV.U32 R80, RZ, RZ, R228 ;  /* 0x000000ffff507224 */ /* 0x000fcc00078e00e4 */
[----:B------:R-:W-:Y:S01]  /*6d80*/  IMAD.MOV.U32 R90, RZ, RZ, R231 ;  /* 0x000000ffff5a7224 */ /* 0x000fe200078e00e7 */
[----:B------:R-:W-:Y:S01]  /*6d90*/  HMMA.16816.F32 R12, R8, R84, R12 ;  /* 0x00000054080c723c */ /* 0x000fe2000000180c */
[----:B--2---:R-:W-:-:S06]  /*6da0*/  FFMA.FTZ R4, R170, c[0x0][0x2d0], -R7 ;  /* 0x0000b400aa047a23 */ /* 0x004fcc0000010807 */
[----:B------:R-:W-:Y:S01]  /*6db0*/  IMAD.MOV.U32 R85, RZ, RZ, R226 ;  /* 0x000000ffff557224 */ /* 0x000fe200078e00e2 */
[----:B------:R-:W-:Y:S01]  /*6dc0*/  HMMA.16816.F32 R32, R8, R82, R32 ;  /* 0x000000520820723c */ /* 0x000fe20000001820 */
[----:B------:R2:W-:Y:S01]  /*6dd0*/  MUFU.EX2 R243, R4 ;  /* 0x0000000400f37308 */ /* 0x0005e20000000800 */
[----:B------:R-:W-:-:S05]  /*6de0*/  IMAD.MOV.U32 R84, RZ, RZ, R207 ;  /* 0x000000ffff547224 */ /* 0x000fca00078e00cf */
[----:B------:R-:W-:Y:S01]  /*6df0*/  IMAD.MOV.U32 R83, RZ, RZ, R204 ;  /* 0x000000ffff537224 */ /* 0x000fe200078e00cc */
[----:B------:R-:W-:Y:S01]  /*6e00*/  HMMA.16816.F32 R24, R8, R64, R24 ;  /* 0x000000400818723c */ /* 0x000fe20000001818 */
[----:B------:R-:W-:-:S07]  /*6e10*/  IMAD.MOV.U32 R82, RZ, RZ, R187 ;  /* 0x000000ffff527224 */ /* 0x000fce00078e00bb */
[----:B------:R-:W-:Y:S01]  /*6e20*/  HMMA.16816.F32 R36, R8, R66, R36 ;  /* 0x000000420824723c */ /* 0x000fe20000001824 */
[----:B--2---:R-:W-:-:S04]  /*6e30*/  FFMA.FTZ R4, R171, c[0x0][0x2d0], -R7 ;  /* 0x0000b400ab047a23 */ /* 0x004fc80000010807 */
[----:B------:R2:W4:Y:S03]  /*6e40*/  MUFU.EX2 R238, R4 ;  /* 0x0000000400ee7308 */ /* 0x0005260000000800 */
[----:B------:R-:W-:Y:S07]  /*6e50*/  HMMA.16816.F32 R20, R8, R86, R20 ;  /* 0x000000560814723c */ /* 0x000fee0000001814 */
[----:B---3--:R-:W-:Y:S01]  /*6e60*/  F2FP.PACK_AB R8, R247, R246 ;  /* 0x000000f6f708723e */ /* 0x008fe200000000ff */
[----:B--2---:R-:W-:Y:S01]  /*6e70*/  FFMA.FTZ R4, R172, c[0x0][0x2d0], -R7 ;  /* 0x0000b400ac047a23 */ /* 0x004fe20000010807 */
[----:B----4-:R-:W-:-:S03]  /*6e80*/  F2FP.PACK_AB R10, R238, R243 ;  /* 0x000000f3ee0a723e */ /* 0x010fc600000000ff */
[----:B------:R2:W-:Y:S02]  /*6e90*/  MUFU.EX2 R235, R4 ;  /* 0x0000000400eb7308 */ /* 0x0005e40000000800 */
[----:B--2---:R-:W-:-:S06]  /*6ea0*/  FFMA.FTZ R4, R130, c[0x0][0x2d0], -R6 ;  /* 0x0000b40082047a23 */ /* 0x004fcc0000010806 */
[----:B------:R2:W-:Y:S02]  /*6eb0*/  MUFU.EX2 R234, R4 ;  /* 0x0000000400ea7308 */ /* 0x0005e40000000800 */
[----:B--2---:R-:W-:Y:S02]  /*6ec0*/  FFMA.FTZ R4, R156, c[0x0][0x2d0], -R6 ;  /* 0x0000b4009c047a23 */ /* 0x004fe40000010806 */
[----:B------:R-:W-:-:S04]  /*6ed0*/  IMAD.MOV.U32 R156, RZ, RZ, R206 ;  /* 0x000000ffff9c7224 */ /* 0x000fc800078e00ce */
[----:B------:R2:W3:Y:S02]  /*6ee0*/  MUFU.EX2 R233, R4 ;  /* 0x0000000400e97308 */ /* 0x0004e40000000800 */
[--C-:B--2---:R-:W-:Y:S01]  /*6ef0*/  FFMA.FTZ R4, R131, c[0x0][0x2d0], -R6.reuse ;  /* 0x0000b40083047a23 */ /* 0x104fe20000010806 */
[----:B---3--:R-:W-:Y:S01]  /*6f00*/  F2FP.PACK_AB R9, R233, R234 ;  /* 0x000000eae909723e */ /* 0x008fe200000000ff */
[----:B------:R-:W2:Y:S04]  /*6f10*/  LDSM.16.MT88.4 R128, [R212+0x1900] ;  /* 0x00190000d480783b */ /* 0x000ea80000004200 */
[----:B------:R3:W-:Y:S02]  /*6f20*/  MUFU.EX2 R231, R4 ;  /* 0x0000000400e77308 */ /* 0x0007e40000000800 */
[----:B---3--:R-:W-:-:S02]  /*6f30*/  FFMA.FTZ R4, R159, c[0x0][0x2d0], -R6 ;  /* 0x0000b4009f047a23 */ /* 0x008fc40000010806 */
[----:B------:R-:W-:-:S04]  /*6f40*/  IMAD.MOV.U32 R159, RZ, RZ, R205 ;  /* 0x000000ffff9f7224 */ /* 0x000fc800078e00cd */
[----:B------:R3:W4:Y:S02]  /*6f50*/  MUFU.EX2 R232, R4 ;  /* 0x0000000400e87308 */ /* 0x0007240000000800 */
[----:B---3--:R-:W-:Y:S01]  /*6f60*/  FFMA.FTZ R4, R145, c[0x0][0x2d0], -R2 ;  /* 0x0000b40091047a23 */ /* 0x008fe20000010802 */
[----:B----4-:R-:W-:-:S05]  /*6f70*/  F2FP.PACK_AB R11, R232, R231 ;  /* 0x000000e7e80b723e */ /* 0x010fca00000000ff */
[----:B------:R3:W-:Y:S02]  /*6f80*/  MUFU.EX2 R230, R4 ;  /* 0x0000000400e67308 */ /* 0x0007e40000000800 */
[C---:B-1----:R-:W-:Y:S08]  /*6f90*/  HMMA.16816.F32 R104, R8.reuse, R112, R104 ;  /* 0x000000700868723c */ /* 0x042ff00000001868 */
[----:B------:R-:W-:Y:S01]  /*6fa0*/  HMMA.16816.F32 R116, R8, R114, R116 ;  /* 0x000000720874723c */ /* 0x000fe20000001874 */
[----:B---3--:R-:W-:-:S04]  /*6fb0*/  FFMA.FTZ R4, R144, c[0x0][0x2d0], -R2 ;  /* 0x0000b40090047a23 */ /* 0x008fc80000010802 */
[----:B------:R1:W3:Y:S03]  /*6fc0*/  MUFU.EX2 R228, R4 ;  /* 0x0000000400e47308 */ /* 0x0002e60000000800 */
[C---:B--2---:R-:W-:Y:S08]  /*6fd0*/  HMMA.16816.F32 R120, R8.reuse, R128, R120 ;  /* 0x000000800878723c */ /* 0x044ff00000001878 */
[----:B------:R-:W-:Y:S01]  /*6fe0*/  HMMA.16816.F32 R132, R8, R130, R132 ;  /* 0x000000820884723c */ /* 0x000fe20000001884 */
[----:B-1----:R-:W-:-:S07]  /*6ff0*/  FFMA.FTZ R4, R146, c[0x0][0x2d0], -R2 ;  /* 0x0000b40092047a23 */ /* 0x002fce0000010802 */
[C---:B------:R-:W-:Y:S01]  /*7000*/  HMMA.16816.F32 R136, R8.reuse, R48, R136 ;  /* 0x000000300888723c */ /* 0x040fe20000001888 */
[----:B------:R1:W-:Y:S07]  /*7010*/  MUFU.EX2 R229, R4 ;  /* 0x0000000400e57308 */ /* 0x0003ee0000000800 */
[C---:B------:R-:W-:Y:S08]  /*7020*/  HMMA.16816.F32 R148, R8.reuse, R50, R148 ;  /* 0x000000320894723c */ /* 0x040ff00000001894 */
[----:B------:R-:W-:Y:S01]  /*7030*/  HMMA.16816.F32 R152, R8, R56, R152 ;  /* 0x000000380898723c */ /* 0x000fe20000001898 */
[----:B-1----:R-:W-:-:S02]  /*7040*/  FFMA.FTZ R4, R147, c[0x0][0x2d0], -R2 ;  /* 0x0000b40093047a23 */ /* 0x002fc40000010802 */
[----:B------:R-:W-:Y:S02]  /*7050*/  LDSM.16.MT88.4 R144, [R210+0x2900] ;  /* 0x00290000d290783b */ /* 0x000fe40000004200 */
        /* <DEDUP_REMOVED lines=16> */
[C---:B------:R-:W-:Y:S08]  /*7160*/  HMMA.16816.F32 R124, R8.reuse, R92, R24 ;  /* 0x0000005c087c723c */ /* 0x040ff00000001818 */
[----:B------:R-:W-:Y:S01]  /*7170*/  HMMA.16816.F32 R24, R8, R102, R32 ;  /* 0x000000660818723c */ /* 0x000fe20000001820 */
[----:B------:R-:W-:Y:S01]  /*7180*/  LDSM.16.MT88.4 R32, [R211+0x2100] ;  /* 0x00210000d320783b */ /* 0x000fe20000004200 */
[----:B-1----:R-:W-:-:S05]  /*7190*/  FFMA.FTZ R4, R192, c[0x0][0x2d0], -R7 ;  /* 0x0000b400c0047a23 */ /* 0x002fca0000010807 */
[----:B------:R-:W-:Y:S01]  /*71a0*/  IMAD.MOV.U32 R102, RZ, RZ, R89 ;  /* 0x000000ffff667224 */ /* 0x000fe200078e0059 */
[----:B------:R1:W-:Y:S01]  /*71b0*/  MUFU.EX2 R191, R4 ;  /* 0x0000000400bf7308 */ /* 0x0003e20000000800 */
[----:B------:R-:W-:Y:S01]  /*71c0*/  HMMA.16816.F32 R76, R8, R108, R44 ;  /* 0x0000006c084c723c */ /* 0x000fe2000000182c */
[----:B------:R-:W-:Y:S01]  /*71d0*/  LDSM.16.MT88.4 R44, [R212+0x2100] ;  /* 0x00210000d42c783b */ /* 0x000fe20000004200 */
[----:B------:R-:W-:-:S06]  /*71e0*/  IMAD.MOV.U32 R103, RZ, RZ, R74 ;  /* 0x000000ffff677224 */ /* 0x000fcc00078e004a */
[----:B------:R-:W-:Y:S01]  /*71f0*/  HMMA.16816.F32 R64, R8, R110, R40 ;  /* 0x0000006e0840723c */ /* 0x000fe20000001828 */
[----:B------:R-:W3:Y:S01]  /*7200*/  LDSM.16.MT88.4 R40, [R209+0x2100] ;  /* 0x00210000d128783b */ /* 0x000ee20000004200 */
[----:B-1----:R-:W-:-:S06]  /*7210*/  FFMA.FTZ R4, R193, c[0x0][0x2d0], -R7 ;  /* 0x0000b400c1047a23 */ /* 0x002fcc0000010807 */
[----:B------:R-:W-:Y:S01]  /*7220*/  HMMA.16816.F32 R92, R8, R94, R36 ;  /* 0x0000005e085c723c */ /* 0x000fe20000001824 */
[----:B------:R-:W1:Y:S01]  /*7230*/  LDSM.16.MT88.4 R36, [R210+0x2100] ;  /* 0x00210000d224783b */ /* 0x000e620000004200 */
[----:B------:R-:W-:Y:S01]  /*7240*/  IMAD.MOV.U32 R193, RZ, RZ, R156 ;  /* 0x000000ffffc17224 */ /* 0x000fe200078e009c */
[----:B------:R4:W5:Y:S01]  /*7250*/  MUFU.EX2 R192, R4 ;  /* 0x0000000400c07308 */ /* 0x0009620000000800 */
[----:B------:R-:W-:-:S04]  /*7260*/  IMAD.MOV.U32 R156, RZ, RZ, R62 ;  /* 0x000000ffff9c7224 */ /* 0x000fc800078e003e */
[C---:B------:R-:W-:Y:S08]  /*7270*/  HMMA.16816.F32 R12, R8.reuse, R96, R12 ;  /* 0x00000060080c723c */ /* 0x040ff0000000180c */
[----:B------:R-:W-:Y:S01]  /*7280*/  HMMA.16816.F32 R140, R8, R100, R16 ;  /* 0x00000064088c723c */ /* 0x000fe20000001810 */
[----:B------:R-:W1:Y:S01]  /*7290*/  LDSM.16.MT88.4 R16, [R209+0x2900] ;  /* 0x00290000d110783b */ /* 0x000e620000004200 */
[----:B----4-:R-:W-:-:S02]  /*72a0*/  FFMA.FTZ R4, R194, c[0x0][0x2d0], -R7 ;  /* 0x0000b400c2047a23 */ /* 0x010fc40000010807 */
[----:B------:R-:W-:Y:S02]  /*72b0*/  IMAD.MOV.U32 R194, RZ, RZ, R83 ;  /* 0x000000ffffc27224 */ /* 0x000fe400078e0053 */
[----:B------:R4:W-:Y:S02]  /*72c0*/  MUFU.EX2 R187, R4 ;  /* 0x0000000400bb7308 */ /* 0x0009e40000000800 */
[----:B------:R-:W-:Y:S01]  /*72d0*/  HMMA.16816.F32 R96, R8, R98, R20 ;  /* 0x000000620860723c */ /* 0x000fe20000001814 */
[----:B------:R-:W1:Y:S01]  /*72e0*/  LDSM.16.MT88.4 R20, [R212+0x2900] ;  /* 0x00290000d414783b */ /* 0x000e620000004200 */
[----:B------:R-:W-:Y:S02]  /*72f0*/  IMAD.MOV.U32 R100, RZ, RZ, R61 ;  /* 0x000000ffff647224 */ /* 0x000fe400078e003d */
[----:B------:R-:W-:-:S03]  /*7300*/  IMAD.MOV.U32 R101, RZ, RZ, R167 ;  /* 0x000000ffff657224 */ /* 0x000fc600078e00a7 */
[----:B--2---:R-:W-:Y:S02]  /*7310*/  F2FP.PACK_AB R8, R207, R235 ;  /* 0x000000ebcf08723e */ /* 0x004fe400000000ff */
[----:B-----5:R-:W-:Y:S01]  /*7320*/  F2FP.PACK_AB R10, R192, R191 ;  /* 0x000000bfc00a723e */ /* 0x020fe200000000ff */
[----:B----4-:R-:W-:Y:S02]  /*7330*/  FFMA.FTZ R4, R195, c[0x0][0x2d0], -R7 ;  /* 0x0000b400c3047a23 */ /* 0x010fe40000010807 */
[----:B------:R-:W-:Y:S02]  /*7340*/  IMAD.MOV.U32 R195, RZ, RZ, R159 ;  /* 0x000000ffffc37224 */ /* 0x000fe400078e009f */
[----:B------:R2:W-:Y:S01]  /*7350*/  MUFU.EX2 R172, R4 ;  /* 0x0000000400ac7308 */ /* 0x0005e20000000800 */
[----:B------:R-:W-:Y:S02]  /*7360*/  IMAD.MOV.U32 R159, RZ, RZ, R60 ;  /* 0x000000ffff9f7224 */ /* 0x000fe400078e003c */
[----:B--2---:R-:W-:-:S02]  /*7370*/  FFMA.FTZ R4, R176, c[0x0][0x2d0], -R6 ;  /* 0x0000b400b0047a23 */ /* 0x004fc40000010806 */
[----:B------:R-:W-:-:S03]  /*7380*/  IMAD.MOV.U32 R176, RZ, RZ, R90 ;  /* 0x000000ffffb07224 */ /* 0x000fc600078e005a */
[----:B------:R2:W-:Y:S02]  /*7390*/  MUFU.EX2 R171, R4 ;  /* 0x0000000400ab7308 */ /* 0x0005e40000000800 */
[----:B--2---:R-:W-:Y:S02]  /*73a0*/  FFMA.FTZ R4, R181, c[0x0][0x2d0], -R6 ;  /* 0x0000b400b5047a23 */ /* 0x004fe40000010806 */
[----:B------:R-:W-:-:S04]  /*73b0*/  IMAD.MOV.U32 R181, RZ, RZ, R85 ;  /* 0x000000ffffb57224 */ /* 0x000fc800078e0055 */
[----:B------:R2:W4:Y:S02]  /*73c0*/  MUFU.EX2 R170, R4 ;  /* 0x0000000400aa7308 */ /* 0x0005240000000800 */
[----:B--2---:R-:W-:Y:S01]  /*73d0*/  FFMA.FTZ R4, R180, c[0x0][0x2d0], -R6 ;  /* 0x0000b400b4047a23 */ /* 0x004fe20000010806 */
[----:B----4-:R-:W-:Y:S01]  /*73e0*/  F2FP.PACK_AB R9, R170, R171 ;  /* 0x000000abaa09723e */ /* 0x010fe200000000ff */
[----:B------:R-:W-:-:S04]  /*73f0*/  IMAD.MOV.U32 R180, RZ, RZ, R80 ;  /* 0x000000ffffb47224 */ /* 0x000fc800078e0050 */
[----:B------:R2:W-:Y:S02]  /*7400*/  MUFU.EX2 R91, R4 ;  /* 0x00000004005b7308 */ /* 0x0005e40000000800 */
[----:B--2---:R-:W-:Y:S02]  /*7410*/  FFMA.FTZ R4, R182, c[0x0][0x2d0], -R6 ;  /* 0x0000b400b6047a23 */ /* 0x004fe40000010806 */
[----:B------:R-:W-:-:S04]  /*7420*/  IMAD.MOV.U32 R182, RZ, RZ, R75 ;  /* 0x000000ffffb67224 */ /* 0x000fc800078e004b */
[----:B------:R2:W4:Y:S02]  /*7430*/  MUFU.EX2 R89, R4 ;  /* 0x0000000400597308 */ /* 0x0005240000000800 */
[----:B--2---:R-:W-:Y:S01]  /*7440*/  FFMA.FTZ R4, R200, c[0x0][0x2d0], -R7 ;  /* 0x0000b400c8047a23 */ /* 0x004fe20000010807 */
[----:B----4-:R-:W-:Y:S01]  /*7450*/  F2FP.PACK_AB R11, R89, R91 ;  /* 0x0000005b590b723e */ /* 0x010fe200000000ff */
[----:B------:R-:W-:-:S04]  /*7460*/  IMAD.MOV.U32 R200, RZ, RZ, R82 ;  /* 0x000000ffffc87224 */ /* 0x000fc800078e0052 */
[----:B------:R2:W-:Y:S01]  /*7470*/  MUFU.EX2 R90, R4 ;  /* 0x00000004005a7308 */ /* 0x0005e20000000800 */
[----:B------:R-:W-:Y:S02]  /*7480*/  FFMA.FTZ R7, R202, c[0x0][0x2d0], -R7 ;  /* 0x0000b400ca077a23 */ /* 0x000fe40000010807 */
[----:B------:R-:W-:Y:S01]  /*7490*/  IMAD.MOV.U32 R202, RZ, RZ, R88 ;  /* 0x000000ffffca7224 */ /* 0x000fe200078e0058 */
[C---:B---3--:R-:W-:Y:S04]  /*74a0*/  HMMA.16816.F32 R104, R8.reuse, R40, R104 ;  /* 0x000000280868723c */ /* 0x048fe80000001868 */
[----:B------:R-:W3:Y:S04]  /*74b0*/  MUFU.EX2 R88, R7 ;  /* 0x0000000700587308 */ /* 0x000ee80000000800 */
[----:B------:R-:W-:Y:S01]  /*74c0*/  HMMA.16816.F32 R116, R8, R42, R116 ;  /* 0x0000002a0874723c */ /* 0x000fe20000001874 */
[----:B--2---:R-:W-:-:S02]  /*74d0*/  FFMA.FTZ R4, R183, c[0x0][0x2d0], -R6 ;  /* 0x0000b400b7047a23 */ /* 0x004fc40000010806 */
[----:B------:R-:W-:Y:S02]  /*74e0*/  IMAD.MOV.U32 R183, RZ, RZ, R84 ;  /* 0x000000ffffb77224 */ /* 0x000fe400078e0054 */
[----:B------:R2:W-:Y:S03]  /*74f0*/  MUFU.EX2 R87, R4 ;  /* 0x0000000400577308 */ /* 0x0005e60000000800 */
[C---:B------:R-:W-:Y:S08]  /*7500*/  HMMA.16816.F32 R120, R8.reuse, R44, R120 ;  /* 0x0000002c0878723c */ /* 0x040ff00000001878 */
[----:B------:R-:W-:Y:S01]  /*7510*/  HMMA.16816.F32 R132, R8, R46, R132 ;  /* 0x0000002e0884723c */ /* 0x000fe20000001884 */
[----:B--2---:R-:W-:-:S07]  /*7520*/  FFMA.FTZ R4, R188, c[0x0][0x2d0], -R6 ;  /* 0x0000b400bc047a23 */ /* 0x004fce0000010806 */
[C---:B-1----:R-:W-:Y:S01]  /*7530*/  HMMA.16816.F32 R136, R8.reuse, R36, R136 ;  /* 0x000000240888723c */ /* 0x042fe20000001888 */
[----:B------:R-:W-:Y:S01]  /*7540*/  IMAD.MOV.U32 R188, RZ, RZ, R81 ;  /* 0x000000ffffbc7224 */ /* 0x000fe200078e0051 */
[----:B------:R1:W-:Y:S06]  /*7550*/  MUFU.EX2 R86, R4 ;  /* 0x0000000400567308 */ /* 0x0003ec0000000800 */
[C---:B------:R-:W-:Y:S08]  /*7560*/  HMMA.16816.F32 R148, R8.reuse, R38, R148 ;  /* 0x000000260894723c */ /* 0x040ff00000001894 */
[----:B------:R-:W-:Y:S01]  /*7570*/  HMMA.16816.F32 R152, R8, R32, R152 ;  /* 0x000000200898723c */ /* 0x000fe20000001898 */
[----:B-1----:R-:W-:-:S02]  /*7580*/  FFMA.FTZ R4, R189, c[0x0][0x2d0], -R6 ;  /* 0x0000b400bd047a23 */ /* 0x002fc40000010806 */
[----:B------:R-:W-:Y:S02]  /*7590*/  FFMA.FTZ R6, R190, c[0x0][0x2d0], -R6 ;  /* 0x0000b400be067a23 */ /* 0x000fe40000010806 */
[----:B------:R1:W-:Y:S03]  /*75a0*/  MUFU.EX2 R85, R4 ;  /* 0x0000000400557308 */ /* 0x0003e60000000800 */
[----:B------:R-:W-:Y:S01]  /*75b0*/  HMMA.16816.F32 R8, R8, R34, R28 ;  /* 0x000000220808723c */ /* 0x000fe2000000181c */
[----:B------:R-:W-:Y:S01]  /*75c0*/  IMAD.MOV.U32 R189, RZ, RZ, R166 ;  /* 0x000000ffffbd7224 */ /* 0x000fe200078e00a6 */
[----:B---3--:R-:W-:Y:S01]  /*75d0*/  F2FP.PACK_AB R166, R88, R90 ;  /* 0x0000005a58a6723e */ /* 0x008fe200000000ff */
[----:B------:R-:W-:Y:S02]  /*75e0*/  IMAD.MOV.U32 R190, RZ, RZ, R63 ;  /* 0x000000ffffbe7224 */ /* 0x000fe400078e003f */
[----:B------:R-:W2:Y:S01]  /*75f0*/  MUFU.EX2 R84, R6 ;  /* 0x0000000600547308 */ /* 0x000ea20000000800 */
[----:B-1----:R-:W-:-:S02]  /*7600*/  FFMA.FTZ R4, R173, c[0x0][0x2d0], -R2 ;  /* 0x0000b400ad047a23 */ /* 0x002fc40000010802 */
[----:B------:R-:W-:-:S05]  /*7610*/  IMAD.MOV.U32 R173, RZ, RZ, R54 ;  /* 0x000000ffffad7224 */ /* 0x000fca00078e0036 */
[----:B------:R1:W-:Y:S01]  /*7620*/  MUFU.EX2 R83, R4 ;  /* 0x0000000400537308 */ /* 0x0003e20000000800 */
[----:B--2---:R-:W-:Y:S01]  /*7630*/  F2FP.PACK_AB R167, R84, R85 ;  /* 0x0000005554a7723e */ /* 0x004fe200000000ff */
[----:B-1----:R-:W-:Y:S02]  /*7640*/  FFMA.FTZ R4, R174, c[0x0][0x2d0], -R2 ;  /* 0x0000b400ae047a23 */ /* 0x002fe40000010802 */
[----:B------:R-:W-:-:S04]  /*7650*/  IMAD.MOV.U32 R174, RZ, RZ, R55 ;  /* 0x000000ffffae7224 */ /* 0x000fc800078e0037 */
[----:B------:R1:W-:Y:S02]  /*7660*/  MUFU.EX2 R82, R4 ;  /* 0x0000000400527308 */ /* 0x0003e40000000800 */
[----:B-1----:R-:W-:Y:S02]  /*7670*/  FFMA.FTZ R4, R175, c[0x0][0x2d0], -R2 ;  /* 0x0000b400af047a23 */ /* 0x002fe40000010802 */
[----:B------:R-:W-:-:S04]  /*7680*/  IMAD.MOV.U32 R175, RZ, RZ, R52 ;  /* 0x000000ffffaf7224 */ /* 0x000fc800078e0034 */
[----:B------:R1:W-:Y:S02]  /*7690*/  MUFU.EX2 R81, R4 ;  /* 0x0000000400517308 */ /* 0x0003e40000000800 */
[----:B-1----:R-:W-:Y:S02]  /*76a0*/  FFMA.FTZ R4, R179, c[0x0][0x2d0], -R2 ;  /* 0x0000b400b3047a23 */ /* 0x002fe40000010802 */
[----:B------:R-:W-:Y:S02]  /*76b0*/  IMAD.MOV.U32 R179, RZ, RZ, R53 ;  /* 0x000000ffffb37224 */ /* 0x000fe400078e0035 */
[----:B------:R-:W1:Y:S02]  /*76c0*/  LDSM.16.MT88.4 R52, [R211+0x2900] ;  /* 0x00290000d334783b */ /* 0x000e640000004200 */
[----:B------:R2:W3:Y:S02]  /*76d0*/  MUFU.EX2 R80, R4 ;  /* 0x0000000400507308 */ /* 0x0004e40000000800 */
[----:B--2---:R-:W-:Y:S01]  /*76e0*/  FFMA.FTZ R4, R164, c[0x0][0x2d0], -R0 ;  /* 0x0000b400a4047a23 */ /* 0x004fe20000010800 */
[----:B------:R-:W-:-:S02]  /*76f0*/  F2FP.PACK_AB R164, R172, R187 ;  /* 0x000000bbaca4723e */ /* 0x000fc400000000ff */
[----:B---3--:R-:W-:-:S03]  /*7700*/  F2FP.PACK_AB R6, R80, R81 ;  /* 0x000000515006723e */ /* 0x008fc600000000ff */
[----:B------:R2:W-:Y:S02]  /*7710*/  MUFU.EX2 R74, R4 ;  /* 0x00000004004a7308 */ /* 0x0005e40000000800 */
[----:B--2---:R-:W-:Y:S01]  /*7720*/  FFMA.FTZ R4, R165, c[0x0][0x2d0], -R0 ;  /* 0x0000b400a5047a23 */ /* 0x004fe20000010800 */
[----:B------:R-:W-:-:S05]  /*7730*/  F2FP.PACK_AB R165, R86, R87 ;  /* 0x0000005756a5723e */ /* 0x000fca00000000ff */
[----:B------:R2:W3:Y:S02]  /*7740*/  MUFU.EX2 R75, R4 ;  /* 0x00000004004b7308 */ /* 0x0004e40000000800 */
[C---:B------:R-:W-:Y:S08]  /*7750*/  HMMA.16816.F32 R104, R164.reuse, R16, R104 ;  /* 0x00000010a468723c */ /* 0x040ff00000001868 */
[----:B------:R-:W-:Y:S01]  /*7760*/  HMMA.16816.F32 R116, R164, R18, R116 ;  /* 0x00000012a474723c */ /* 0x000fe20000001874 */
[----:B--2---:R-:W-:-:S02]  /*7770*/  FFMA.FTZ R4, R168, c[0x0][0x2d0], -R0 ;  /* 0x0000b400a8047a23 */ /* 0x004fc40000010800 */
[----:B------:R-:W-:Y:S02]  /*7780*/  IMAD.MOV.U32 R168, RZ, RZ, R69 ;  /* 0x000000ffffa87224 */ /* 0x000fe400078e0045 */
[----:B------:R2:W-:Y:S03]  /*7790*/  MUFU.EX2 R61, R4 ;  /* 0x00000004003d7308 */ /* 0x0005e60000000800 */
[C---:B------:R-:W-:Y:S08]  /*77a0*/  HMMA.16816.F32 R120, R164.reuse, R20, R120 ;  /* 0x00000014a478723c */ /* 0x040ff00000001878 */
[----:B------:R-:W-:Y:S01]  /*77b0*/  HMMA.16816.F32 R132, R164, R22, R132 ;  /* 0x00000016a484723c */ /* 0x000fe20000001884 */
[----:B--2---:R-:W-:-:S07]  /*77c0*/  FFMA.FTZ R4, R169, c[0x0][0x2d0], -R0 ;  /* 0x0000b400a9047a23 */ /* 0x004fce0000010800 */
[C---:B------:R-:W-:Y:S01]  /*77d0*/  HMMA.16816.F32 R136, R164.reuse, R144, R136 ;  /* 0x00000090a488723c */ /* 0x040fe20000001888 */
[----:B------:R-:W-:Y:S01]  /*77e0*/  IMAD.MOV.U32 R169, RZ, RZ, R5 ;  /* 0x000000ffffa97224 */ /* 0x000fe200078e0005 */
[----:B---3--:R-:W-:Y:S01]  /*77f0*/  F2FP.PACK_AB R5, R75, R74 ;  /* 0x0000004a4b05723e */ /* 0x008fe200000000ff */
[----:B------:R2:W3:Y:S05]  /*7800*/  MUFU.EX2 R60, R4 ;  /* 0x00000004003c7308 */ /* 0x0004ea0000000800 */
[C---:B------:R-:W-:Y:S08]  /*7810*/  HMMA.16816.F32 R148, R164.reuse, R146, R148 ;  /* 0x00000092a494723c */ /* 0x040ff00000001894 */
[----:B-1----:R-:W-:Y:S01]  /*7820*/  HMMA.16816.F32 R152, R164, R52, R152 ;  /* 0x00000034a498723c */ /* 0x002fe20000001898 */
[----:B--2---:R-:W-:-:S02]  /*7830*/  F2FP.PACK_AB R4, R82, R83 ;  /* 0x000000535204723e */ /* 0x004fc400000000ff */
[----:B---3--:R-:W-:-:S05]  /*7840*/  F2FP.PACK_AB R7, R60, R61 ;  /* 0x0000003d3c07723e */ /* 0x008fca00000000ff */
[----:B------:R-:W-:Y:S07]  /*7850*/  HMMA.16816.F32 R164, R164, R54, R8 ;  /* 0x00000036a4a4723c */ /* 0x000fee0000001808 */
[--C-:B------:R-:W-:Y:S01]  /*7860*/  FFMA.FTZ R8, R184, c[0x0][0x2d0], -R2.reuse ;  /* 0x0000b400b8087a23 */ /* 0x100fe20000010802 */
[C---:B------:R-:W-:Y:S03]  /*7870*/  HMMA.16816.F32 R108, R4.reuse, R112, R76 ;  /* 0x00000070046c723c */ /* 0x040fe6000000184c */
[----:B------:R1:W-:Y:S05]  /*7880*/  MUFU.EX2 R62, R8 ;  /* 0x00000008003e7308 */ /* 0x0003ea0000000800 */
[C---:B------:R-:W-:Y:S08]  /*7890*/  HMMA.16816.F32 R112, R4.reuse, R114, R64 ;  /* 0x000000720470723c */ /* 0x040ff00000001840 */
[----:B------:R-:W-:Y:S01]  /*78a0*/  HMMA.16816.F32 R140, R4, R48, R140 ;  /* 0x00000030048c723c */ /* 0x000fe2000000188c */
[----:B-1----:R-:W-:-:S04]  /*78b0*/  FFMA.FTZ R8, R185, c[0x0][0x2d0], -R2 ;  /* 0x0000b400b9087a23 */ /* 0x002fc80000010802 */
[----:B------:R1:W2:Y:S03]  /*78c0*/  MUFU.EX2 R63, R8 ;  /* 0x00000008003f7308 */ /* 0x0002a60000000800 */
[C---:B------:R-:W-:Y:S08]  /*78d0*/  HMMA.16816.F32 R24, R4.reuse, R50, R24 ;  /* 0x000000320418723c */ /* 0x040ff00000001818 */
[----:B------:R-:W-:Y:S01]  /*78e0*/  HMMA.16816.F32 R12, R4, R56, R12 ;  /* 0x00000038040c723c */ /* 0x000fe2000000180c */
[----:B-1----:R-:W-:-:S07]  /*78f0*/  FFMA.FTZ R8, R196, c[0x0][0x2d0], -R2 ;  /* 0x0000b400c4087a23 */ /* 0x002fce0000010802 */
[C---:B------:R-:W-:Y:S01]  /*7900*/  HMMA.16816.F32 R124, R4.reuse, R128, R124 ;  /* 0x00000080047c723c */ /* 0x040fe2000000187c */
[----:B------:R1:W-:Y:S07]  /*7910*/  MUFU.EX2 R65, R8 ;  /* 0x0000000800417308 */ /* 0x0003ee0000000800 */
[----:B------:R-:W-:Y:S01]  /*7920*/  HMMA.16816.F32 R128, R4, R130, R92 ;  /* 0x000000820480723c */ /* 0x000fe2000000185c */
[----:B-1----:R-:W-:-:S04]  /*7930*/  FFMA.FTZ R8, R197, c[0x0][0x2d0], -R2 ;  /* 0x0000b400c5087a23 */ /* 0x002fc80000010802 */
[----:B------:R1:W3:Y:S02]  /*7940*/  MUFU.EX2 R66, R8 ;  /* 0x0000000800427308 */ /* 0x0002e40000000800 */
[----:B-1----:R-:W-:-:S06]  /*7950*/  FFMA.FTZ R8, R198, c[0x0][0x2d0], -R2 ;  /* 0x0000b400c6087a23 */ /* 0x002fcc0000010802 */
[----:B------:R1:W-:Y:S02]  /*7960*/  MUFU.EX2 R67, R8 ;  /* 0x0000000800437308 */ /* 0x0003e40000000800 */
[----:B-1----:R-:W-:-:S06]  /*7970*/  FFMA.FTZ R8, R199, c[0x0][0x2d0], -R2 ;  /* 0x0000b400c7087a23 */ /* 0x002fcc0000010802 */
[----:B------:R1:W-:Y:S02]  /*7980*/  MUFU.EX2 R69, R8 ;  /* 0x0000000800457308 */ /* 0x0003e40000000800 */
[----:B-1----:R-:W-:-:S06]  /*7990*/  FFMA.FTZ R8, R178, c[0x0][0x2d0], -R0 ;  /* 0x0000b400b2087a23 */ /* 0x002fcc0000010800 */
[----:B------:R1:W-:Y:S02]  /*79a0*/  MUFU.EX2 R31, R8 ;  /* 0x00000008001f7308 */ /* 0x0003e40000000800 */
[----:B-1----:R-:W-:-:S06]  /*79b0*/  FFMA.FTZ R8, R177, c[0x0][0x2d0], -R0 ;  /* 0x0000b400b1087a23 */ /* 0x002fcc0000010800 */
[----:B------:R1:W4:Y:S02]  /*79c0*/  MUFU.EX2 R48, R8 ;  /* 0x0000000800307308 */ /* 0x0003240000000800 */
[----:B-1----:R-:W-:-:S06]  /*79d0*/  FFMA.FTZ R8, R158, c[0x0][0x2d0], -R0 ;  /* 0x0000b4009e087a23 */ /* 0x002fcc0000010800 */
[----:B------:R1:W-:Y:S02]  /*79e0*/  MUFU.EX2 R64, R8 ;  /* 0x0000000800407308 */ /* 0x0003e40000000800 */
[----:B-1----:R-:W-:-:S06]  /*79f0*/  FFMA.FTZ R8, R157, c[0x0][0x2d0], -R0 ;  /* 0x0000b4009d087a23 */ /* 0x002fcc0000010800 */
[----:B------:R1:W5:Y:S02]  /*7a00*/  MUFU.EX2 R50, R8 ;  /* 0x0000000800327308 */ /* 0x0003640000000800 */
[--C-:B-1----:R-:W-:Y:S02]  /*7a10*/  FFMA.FTZ R8, R203, c[0x0][0x2d0], -R2.reuse ;  /* 0x0000b400cb087a23 */ /* 0x102fe40000010802 */
[----:B------:R-:W-:-:S04]  /*7a20*/  FFMA.FTZ R2, R201, c[0x0][0x2d0], -R2 ;  /* 0x0000b400c9027a23 */ /* 0x000fc80000010802 */
[----:B------:R1:W-:Y:S08]  /*7a30*/  MUFU.EX2 R56, R8 ;  /* 0x0000000800387308 */ /* 0x0003f00000000800 */
[----:B------:R3:W3:Y:S01]  /*7a40*/  MUFU.EX2 R51, R2 ;  /* 0x0000000200337308 */ /* 0x0006e20000000800 */
[----:B-1----:R-:W-:Y:S07]  /*7a50*/  HMMA.16816.F32 R8, R4, R58, R96 ;  /* 0x0000003a0408723c */ /* 0x002fee0000001860 */
[----:B--2---:R-:W-:Y:S01]  /*7a60*/  F2FP.PACK_AB R4, R63, R62 ;  /* 0x0000003e3f04723e */ /* 0x004fe200000000ff */
[----:B---3--:R-:W-:Y:S01]  /*7a70*/  FFMA.FTZ R2, R160, c[0x0][0x2d0], -R0 ;  /* 0x0000b400a0027a23 */ /* 0x008fe20000010800 */
[----:B------:R-:W-:-:S02]  /*7a80*/  F2FP.PACK_AB R6, R66, R65 ;  /* 0x000000414206723e */ /* 0x000fc400000000ff */
[----:B----4-:R-:W-:Y:S01]  /*7a90*/  F2FP.PACK_AB R5, R48, R31 ;  /* 0x0000001f3005723e */ /* 0x010fe200000000ff */
[----:B------:R1:W-:Y:S01]  /*7aa0*/  MUFU.EX2 R49, R2 ;  /* 0x0000000200317308 */ /* 0x0003e20000000800 */
[----:B-----5:R-:W-:Y:S02]  /*7ab0*/  F2FP.PACK_AB R7, R50, R64 ;  /* 0x000000403207723e */ /* 0x020fe400000000ff */
[----:B------:R-:W-:-:S05]  /*7ac0*/  F2FP.PACK_AB R160, R69, R67 ;  /* 0x0000004345a0723e */ /* 0x000fca00000000ff */
[----:B------:R-:W-:Y:S01]  /*7ad0*/  HMMA.16816.F32 R108, R4, R40, R108 ;  /* 0x00000028046c723c */ /* 0x000fe2000000186c */
[----:B-1----:R-:W-:-:S07]  /*7ae0*/  FFMA.FTZ R2, R161, c[0x0][0x2d0], -R0 ;  /* 0x0000b400a1027a23 */ /* 0x002fce0000010800 */
[C---:B------:R-:W-:Y:S01]  /*7af0*/  HMMA.16816.F32 R112, R4.reuse, R42, R112 ;  /* 0x0000002a0470723c */ /* 0x040fe20000001870 */
[----:B------:R1:W2:Y:S07]  /*7b00*/  MUFU.EX2 R30, R2 ;  /* 0x00000002001e7308 */ /* 0x0002ae0000000800 */
[C---:B------:R-:W-:Y:S08]  /*7b10*/  HMMA.16816.F32 R124, R4.reuse, R44, R124 ;  /* 0x0000002c047c723c */ /* 0x040ff0000000187c */
[C---:B------:R-:W-:Y:S01]  /*7b20*/  HMMA.16816.F32 R128, R4.reuse, R46, R128 ;  /* 0x0000002e0480723c */ /* 0x040fe20000001880 */
[--C-:B-1----:R-:W-:Y:S01]  /*7b30*/  FFMA.FTZ R2, R162, c[0x0][0x2d0], -R0.reuse ;  /* 0x0000b400a2027a23 */ /* 0x102fe20000010800 */
[----:B------:R-:W-:Y:S01]  /*7b40*/  F2FP.PACK_AB R162, R51, R56 ;  /* 0x0000003833a2723e */ /* 0x000fe200000000ff */
[----:B------:R-:W-:Y:S01]  /*7b50*/  FFMA.FTZ R0, R163, c[0x0][0x2d0], -R0 ;  /* 0x0000b400a3007a23 */ /* 0x000fe20000010800 */
[----:B--2---:R-:W-:Y:S01]  /*7b60*/  F2FP.PACK_AB R161, R30, R49 ;  /* 0x000000311ea1723e */ /* 0x004fe200000000ff */
[----:B------:R1:W-:Y:S03]  /*7b70*/  MUFU.EX2 R29, R2 ;  /* 0x00000002001d7308 */ /* 0x0003e60000000800 */
[C---:B------:R-:W-:Y:S05]  /*7b80*/  HMMA.16816.F32 R140, R4.reuse, R36, R140 ;  /* 0x00000024048c723c */ /* 0x040fea000000188c */
[----:B------:R2:W3:Y:S03]  /*7b90*/  MUFU.EX2 R28, R0 ;  /* 0x00000000001c7308 */ /* 0x0004e60000000800 */
[----:B------:R-:W-:Y:S01]  /*7ba0*/  HMMA.16816.F32 R24, R4, R38, R24 ;  /* 0x000000260418723c */ /* 0x000fe20000001818 */
[----:B-1----:R-:W-:-:S07]  /*7bb0*/  FADD.FTZ R2, R168, R169 ;  /* 0x000000a9a8027221 */ /* 0x002fce0000010000 */
[----:B------:R-:W-:Y:S01]  /*7bc0*/  HMMA.16816.F32 R12, R4, R32, R12 ;  /* 0x00000020040c723c */ /* 0x000fe2000000180c */
[----:B------:R-:W-:Y:S02]  /*7bd0*/  FADD.FTZ R2, R173, R2 ;  /* 0x00000002ad027221 */ /* 0x000fe40000010000 */
[----:B--2---:R-:W-:-:S05]  /*7be0*/  FADD.FTZ R0, R175, R179 ;  /* 0x000000b3af007221 */ /* 0x004fca0000010000 */
[----:B------:R-:W-:Y:S01]  /*7bf0*/  HMMA.16816.F32 R8, R4, R34, R8 ;  /* 0x000000220408723c */ /* 0x000fe20000001808 */
[----:B------:R-:W-:Y:S01]  /*7c00*/  FADD.FTZ R2, R189, R2 ;  /* 0x00000002bd027221 */ /* 0x000fe20000010000 */
[----:B---3--:R-:W-:Y:S01]  /*7c10*/  F2FP.PACK_AB R163, R28, R29 ;  /* 0x0000001d1ca3723e */ /* 0x008fe200000000ff */
        /* <DEDUP_REMOVED lines=100> */
[----:B------:R-:W-:Y:S05]  /*8260*/  @P0 BRA `(.L_x_478) ;  /* 0x0000015000000947 */ /* 0x000fea0003800000 */
[----:B------:R-:W-:Y:S01]  /*8270*/  ISETP.LT.AND P0, PT, RZ, UR4, PT ;  /* 0x00000004ff007c0c */ /* 0x000fe2000bf01270 */
[----:B------:R-:W-:-:S02]  /*8280*/  UIADD3 UR14, UR4, -0x1, URZ ;  /* 0xffffffff040e7890 */ /* 0x000fc4000fffe03f */
[----:B------:R-:W-:-:S10]  /*8290*/  ULDC UR6, c[0x0][0x32c] ;  /* 0x0000cb0000067ab9 */ /* 0x000fd40000000800 */
[----:B------:R-:W-:Y:S05]  /*82a0*/  @P0 BRA `(.L_x_479) ;  /* 0x0000008000000947 */ /* 0x000fea0003800000 */
[----:B------:R-:W-:Y:S02]  /*82b0*/  UISETP.NE.AND UP0, UPT, UR6, 0x1, UPT ;  /* 0x000000010600788c */ /* 0x000fe4000bf05270 */
[----:B------:R-:W-:-:S03]  /*82c0*/  UIADD3 UR14, -UR4, URZ, URZ ;  /* 0x0000003f040e7290 */ /* 0x000fc6000fffe13f */
[----:B------:R-:W-:Y:S02]  /*82d0*/  ULDC.64 UR4, c[0x0][0x330] ;  /* 0x0000cc0000047ab9 */ /* 0x000fe40000000a00 */
[----:B------:R-:W-:-:S07]  /*82e0*/  UIMAD.WIDE.U32 UR16, UR14, UR4, URZ ;  /* 0x000000040e1072a5 */ /* 0x000fce000f8e003f */
[----:B------:R-:W-:Y:S02]  /*82f0*/  @UP0 UMOV UR15, UR17 ;  /* 0x00000011000f0c82 */ /* 0x000fe40008000000 */
[----:B------:R-:W-:-:S04]  /*8300*/  @UP0 USHF.R.U32.HI UR14, URZ, UR5, UR15 ;  /* 0x000000053f0e0299 */ /* 0x000fc8000801160f */
[----:B------:R-:W-:Y:S01]  /*8310*/  ULOP3.LUT UR14, URZ, UR14, URZ, 0x33, !UPT ;  /* 0x0000000e3f0e7292 */ /* 0x000fe2000f8e333f */
[----:B------:R-:W-:Y:S05]  /*8320*/  BRA `(.L_x_480) ;  /* 0x0000005000007947 */ /* 0x000fea0003800000 */
.L_x_479:
[----:B------:R-:W-:Y:S02]  /*8330*/  UISETP.NE.AND UP0, UPT, UR6, 0x1, UPT ;  /* 0x000000010600788c */ /* 0x000fe4000bf05270 */
[----:B------:R-:W-:Y:S02]  /*8340*/  ULDC.64 UR4, c[0x0][0x330] ;  /* 0x0000cc0000047ab9 */ /* 0x000fe40000000a00 */
[----:B------:R-:W-:-:S07]  /*8350*/  UIMAD.WIDE.U32 UR16, UR14, UR4, URZ ;  /* 0x000000040e1072a5 */ /* 0x000fce000f8e003f */
[----:B------:R-:W-:Y:S02]  /*8360*/  @UP0 UMOV UR15, UR17 ;  /* 0x00000011000f0c82 */ /* 0x000fe40008000000 */
[----:B------:R-:W-:Y:S02]  /*8370*/  @UP0 USHF.R.U32.HI UR14, URZ, UR5, UR15 ;  /* 0x000000053f0e0299 */ /* 0x000fe4000801160f */
.L_x_480:
[----:B------:R-:W-:Y:S02]  /*8380*/  ULDC UR4, c[0x0][0x32c] ;  /* 0x0000cb0000047ab9 */ /* 0x000fe40000000800 */
[----:B------:R-:W-:-:S04]  /*8390*/  UIMAD UR4, UR14, UR6, UR4 ;  /* 0x000000060e0472a4 */ /* 0x000fc8000f8e0204 */
[----:B------:R-:W-:-:S04]  /*83a0*/  UISETP.LT.AND UP0, UPT, UR7, UR4, UPT ;  /* 0x000000040700728c */ /* 0x000fc8000bf01270 */
[----:B------:R-:W-:-:S03]  /*83b0*/  USEL UR7, UR7, UR4, UP0 ;  /* 0x0000000407077287 */ /* 0x000fc60008000000 */
.L_x_478:
[----:B-1----:R-:W2:Y:S01]  /*83c0*/  LDL R0, [R1] ;  /* 0x0000000001007983 */ /* 0x002ea20000100800 */
[----:B------:R-:W-:-:S04]  /*83d0*/  UIMAD.WIDE UR6, UR7, 0x2aaaaaab, URZ ;  /* 0x2aaaaaab070678a5 */ /* 0x000fc8000f8e023f */
[----:B------:R-:W-:-:S04]  /*83e0*/  USHF.R.U32.HI UR5, URZ, 0x1f, UR7 ;  /* 0x0000001f3f057899 */ /* 0x000fc80008011607 */
[----:B------:R-:W-:Y:S01]  /*83f0*/  ULEA.HI.SX32 UR5, UR7, UR5, 0x1c ;  /* 0x0000000507057291 */ /* 0x000fe2000f8fe23f */
[----:B--2---:R-:W1:Y:S03]  /*8400*/  R2UR UR4, R0 ;  /* 0x00000000000473c2 */ /* 0x004e6600000e0000 */
[----:B-1----:R-:W-:-:S04]  /*8410*/  UISETP.LT.AND UP0, UPT, UR4, UR5, UPT ;  /* 0x000000050400728c */ /* 0x002fc8000bf01270 */
[----:B------:R-:W-:-:S06]  /*8420*/  USEL UR4, UR4, UR5, !UP0 ;  /* 0x0000000504047287 */ /* 0x000fcc000c000000 */
[----:B------:R-:W-:-:S13]  /*8430*/  ISETP.GE.AND P0, PT, R225, UR4, PT ;  /* 0x00000004e1007c0c */ /* 0x000fda000bf06270 */
[----:B------:R-:W-:Y:S05]  /*8440*/  @!P0 BRA `(.L_x_481) ;  /* 0x000067c000008947 */ /* 0x000fea0003800000 */
[----:B------:R-:W2:Y:S01]  /*8450*/  LDL R0, [R1+0x28] ;  /* 0x0000280001007983 */ /* 0x000ea20000100800 */
[----:B------:R-:W-:Y:S01]  /*8460*/  PLOP3.LUT P1, PT, PT, PT, UP2, 0x80, 0x0 ;  /* 0x000000000000781c */ /* 0x000fe20003f2f028 */
[----:B------:R-:W-:Y:S01]  /*8470*/  IMAD.MOV.U32 R101, RZ, RZ, R71 ;  /* 0x000000ffff657224 */ /* 0x000fe200078e0047 */
[----:B------:R-:W-:Y:S01]  /*8480*/  PLOP3.LUT P0, PT, PT, PT, UP2, 0x80, 0x0 ;  /* 0x000000000000781c */ /* 0x000fe20003f0f028 */
[----:B------:R-:W-:Y:S01]  /*8490*/  IMAD.MOV.U32 R100, RZ, RZ, R72 ;  /* 0x000000ffff647224 */ /* 0x000fe200078e0048 */
[----:B------:R-:W-:Y:S01]  /*84a0*/  MOV R103, R3 ;  /* 0x0000000300677202 */ /* 0x000fe20000000f00 */
[----:B------:R-:W-:-:S08]  /*84b0*/  IMAD.MOV.U32 R102, RZ, RZ, R70 ;  /* 0x000000ffff667224 */ /* 0x000fd000078e0046 */
[----:B--2---:R-:W-:-:S05]  /*84c0*/  @P1 IMAD.HI.U32 R0, R0, c[0x0][0x2c8], RZ ;  /* 0x0000b20000001a27 */ /* 0x004fca00078e00ff */
[----:B------:R-:W-:-:S05]  /*84d0*/  @P0 SHF.R.U32.HI R0, RZ, c[0x0][0x2cc], R0 ;  /* 0x0000b300ff000a19 */ /* 0x000fca0000011600 */
[----:B------:R1:W-:Y:S02]  /*84e0*/  @P0 STL [R1+0x4], R0 ;  /* 0x0000040001000387 */ /* 0x0003e40000100800 */
.L_x_498:
[----:B------:R-:W-:Y:S04]  /*84f0*/  DEPBAR.LE SB0, 0x0 ;  /* 0x000080000000791a */ /* 0x000fe80000000000 */
[----:B------:R-:W-:Y:S08]  /*8500*/  BAR.SYNC.DEFER_BLOCKING 0x0 ;  /* 0x0000000000007b1d */ /* 0x000ff00000010000 */
[----:B------:R-:W-:Y:S08]  /*8510*/  LDSM.16.M88.4 R96, [R215+0x6100] ;  /* 0x00610000d760783b */ /* 0x000ff00000000200 */
[----:B------:R-:W2:Y:S04]  /*8520*/  LDL R228, [R1] ;  /* 0x0000000001e47983 */ /* 0x000ea80000100800 */
[----:B------:R-:W3:Y:S08]  /*8530*/  LDSM.16.M88.4 R16, [R208+0x3100] ;  /* 0x00310000d010783b */ /* 0x000ef00000000200 */
[----:B------:R-:W4:Y:S08]  /*8540*/  LDSM.16.M88.4 R92, [R215+0x8100] ;  /* 0x00810000d75c783b */ /* 0x000f300000000200 */
[----:B------:R-:W5:Y:S06]  /*8550*/  LDL.64 R194, [R1+0x40] ;  /* 0x0000400001c27983 */ /* 0x000f6c0000100a00 */
[----:B-1----:R-:W5:Y:S06]  /*8560*/  LDL.64 R2, [R1+0x48] ;  /* 0x0000480001027983 */ /* 0x002f6c0000100a00 */
        /* <DEDUP_REMOVED lines=9> */
[----:B------:R-:W5:Y:S06]  /*8600*/  LDL.64 R242, [R1+0x38] ;  /* 0x0000380001f27983 */ /* 0x000f6c0000100a00 */
[----:B------:R-:W2:Y:S01]  /*8610*/  LDSM.16.M88.4 R188, [R223] ;  /* 0x00000000dfbc783b */ /* 0x000ea20000000200 */
[-C--:B---3--:R-:W-:Y:S08]  /*8620*/  HMMA.16816.F32 R4, R96, R16.reuse, RZ ;  /* 0x000000106004723c */ /* 0x088ff000000018ff */
[C---:B----4-:R-:W-:Y:S08]  /*8630*/  HMMA.16816.F32 R8, R92.reuse, R16, RZ ;  /* 0x000000105c08723c */ /* 0x050ff000000018ff */
[-C--:B------:R-:W-:Y:S08]  /*8640*/  HMMA.16816.F32 R12, R92, R18.reuse, RZ ;  /* 0x000000125c0c723c */ /* 0x080ff000000018ff */
[C---:B------:R-:W-:Y:S08]  /*8650*/  HMMA.16816.F32 R16, R96.reuse, R18, RZ ;  /* 0x000000126010723c */ /* 0x040ff000000018ff */
[-C--:B-1----:R-:W-:Y:S08]  /*8660*/  HMMA.16816.F32 R20, R96, R32.reuse, RZ ;  /* 0x000000206014723c */ /* 0x082ff000000018ff */
        /* <DEDUP_REMOVED lines=19> */
[----:B------:R-:W1:Y:S01]  /*87a0*/  LDSM.16.M88.4 R168, [R222] ;  /* 0x00000000dea8783b */ /* 0x000e620000000200 */
[----:B--2---:R-:W-:Y:S06]  /*87b0*/  ISETP.GT.AND P0, PT, R228, R225, PT ;  /* 0x000000e1e400720c */ /* 0x004fec0003f04270 */
[-C--:B------:R-:W-:Y:S08]  /*87c0*/  HMMA.16816.F32 R4, R172, R176.reuse, R4 ;  /* 0x000000b0ac04723c */ /* 0x080ff00000001804 */
[C---:B------:R-:W-:Y:S04]  /*87d0*/  HMMA.16816.F32 R8, R180.reuse, R176, R8 ;  /* 0x000000b0b408723c */ /* 0x040fe80000001808 */
[----:B------:R-:W-:Y:S03]  /*87e0*/  @!P0 SHF.R.S32.HI R0, RZ, 0x1f, R225 ;  /* 0x0000001fff008819 */ /* 0x000fe600000114e1 */
[C---:B------:R-:W-:Y:S01]  /*87f0*/  @!P0 IMAD.WIDE.U32 R176, R225.reuse, c[0x0][0x208], RZ ;  /* 0x00008200e1b08a25 */ /* 0x040fe200078e00ff */
[-C--:B------:R-:W-:Y:S04]  /*8800*/  HMMA.16816.F32 R12, R180, R178.reuse, R12 ;  /* 0x000000b2b40c723c */ /* 0x080fe8000000180c */
[----:B------:R-:W-:Y:S01]  /*8810*/  @!P0 IMAD R0, R0, c[0x0][0x208], RZ ;  /* 0x0000820000008a24 */ /* 0x000fe200078e02ff */
[----:B-----5:R-:W-:Y:S03]  /*8820*/  @!P0 MOV R3, R195 ;  /* 0x000000c300038202 */ /* 0x020fe60000000f00 */
[C---:B------:R-:W-:Y:S04]  /*8830*/  HMMA.16816.F32 R16, R172.reuse, R178, R16 ;  /* 0x000000b2ac10723c */ /* 0x040fe80000001810 */
[----:B------:R-:W-:Y:S04]  /*8840*/  @!P0 IMAD.WIDE.U32 R2, R176, 0x60, R2 ;  /* 0x00000060b0028825 */ /* 0x000fe800078e0002 */
[-C--:B------:R-:W-:Y:S04]  /*8850*/  HMMA.16816.F32 R20, R172, R184.reuse, R20 ;  /* 0x000000b8ac14723c */ /* 0x080fe80000001814 */
[----:B------:R-:W-:Y:S01]  /*8860*/  @!P0 LEA R192, P1, R2, c[0x0][0x1f8], 0x1 ;  /* 0x00007e0002c08a11 */ /* 0x000fe200078208ff */
[----:B------:R-:W-:Y:S03]  /*8870*/  @!P0 IMAD R0, R225, c[0x0][0x20c], R0 ;  /* 0x00008300e1008a24 */ /* 0x000fe600078e0200 */
[C---:B------:R-:W-:Y:S04]  /*8880*/  HMMA.16816.F32 R24, R180.reuse, R184, R24 ;  /* 0x000000b8b418723c */ /* 0x040fe80000001818 */
[----:B------:R-:W-:Y:S02]  /*8890*/  @!P0 IADD3 R0, R177, R0, RZ ;  /* 0x00000000b1008210 */ /* 0x000fe40007ffe0ff */
[----:B------:R-:W2:Y:S02]  /*88a0*/  LDSM.16.M88.4 R176, [R221] ;  /* 0x00000000ddb0783b */ /* 0x000ea40000000200 */
[-C--:B------:R-:W-:Y:S04]  /*88b0*/  HMMA.16816.F32 R28, R180, R186.reuse, R28 ;  /* 0x000000bab41c723c */ /* 0x080fe8000000181c */
[----:B------:R-:W-:Y:S04]  /*88c0*/  @!P0 IMAD R0, R0, 0x60, RZ ;  /* 0x0000006000008824 */ /* 0x000fe800078e02ff */
[C---:B------:R-:W-:Y:S01]  /*88d0*/  HMMA.16816.F32 R32, R172.reuse, R186, R32 ;  /* 0x000000baac20723c */ /* 0x040fe20000001820 */
[----:B------:R-:W3:Y:S03]  /*88e0*/  LDSM.16.M88.4 R184, [R220] ;  /* 0x00000000dcb8783b */ /* 0x000ee60000000200 */
[----:B------:R-:W-:Y:S04]  /*88f0*/  @!P0 IADD3 R0, R3, R0, RZ ;  /* 0x0000000003008210 */ /* 0x000fe80007ffe0ff */
[-C--:B------:R-:W-:Y:S04]  /*8900*/  HMMA.16816.F32 R36, R172, R188.reuse, R36 ;  /* 0x000000bcac24723c */ /* 0x080fe80000001824 */
[----:B------:R-:W-:Y:S04]  /*8910*/  @!P0 LEA.HI.X R193, R2, c[0x0][0x1fc], R0, 0x1, P1 ;  /* 0x00007f0002c18a11 */ /* 0x000fe800008f0c00 */
[C---:B------:R-:W-:Y:S01]  /*8920*/  HMMA.16816.F32 R40, R180.reuse, R188, R40 ;  /* 0x000000bcb428723c */ /* 0x040fe20000001828 */
[----:B------:R-:W-:Y:S01]  /*8930*/  @!PT LDS RZ, [RZ] ;  /* 0x00000000fffff984 */ /* 0x000fe20000000800 */
[----:B------:R-:W-:Y:S01]  /*8940*/  @!PT LDS RZ, [RZ] ;  /* 0x00000000fffff984 */ /* 0x000fe20000000800 */
[----:B------:R-:W-:Y:S01]  /*8950*/  @!PT LDS RZ, [RZ] ;  /* 0x00000000fffff984 */ /* 0x000fe20000000800 */
[----:B------:R4:W-:Y:S07]  /*8960*/  @!P0 LDGSTS.E.BYPASS.LTC128B.128 [R227+0x100], [R192.64], !P6 ;  /* 0x00100000c0e38fae */ /* 0x0009ee000f101d4c */
[-C--:B------:R-:W-:Y:S08]  /*8970*/  HMMA.16816.F32 R44, R180, R190.reuse, R44 ;  /* 0x000000beb42c723c */ /* 0x080ff0000000182c */
[C---:B------:R-:W-:Y:S07]  /*8980*/  HMMA.16816.F32 R48, R172.reuse, R190, R48 ;  /* 0x000000beac30723c */ /* 0x040fee0000001830 */
[----:B------:R-:W-:Y:S01]  /*8990*/  @!P0 IADD3 R190, P2, R192, UR9, RZ ;  /* 0x00000009c0be8c10 */ /* 0x000fe2000ff5e0ff */
[-C--:B-1----:R-:W-:Y:S04]  /*89a0*/  HMMA.16816.F32 R52, R172, R168.reuse, R52 ;  /* 0x000000a8ac34723c */ /* 0x082fe80000001834 */
[----:B------:R-:W-:Y:S02]  /*89b0*/  @!P0 IADD3.X R191, R193, UR8, RZ, P2, !PT ;  /* 0x00000008c1bf8c10 */ /* 0x000fe400097fe4ff */
[----:B------:R-:W-:Y:S02]  /*89c0*/  @!P0 IADD3 R188, P1, R190, UR9, RZ ;  /* 0x00000009bebc8c10 */ /* 0x000fe4000ff3e0ff */
[C---:B------:R-:W-:Y:S01]  /*89d0*/  HMMA.16816.F32 R56, R180.reuse, R168, R56 ;  /* 0x000000a8b438723c */ /* 0x040fe20000001838 */
[----:B------:R1:W-:Y:S03]  /*89e0*/  @!P0 LDGSTS.E.BYPASS.LTC128B.128 [R227+0x900], [R190.64], !P6 ;  /* 0x00900000bee38fae */ /* 0x0003e6000f101d4c */
[----:B------:R-:W-:Y:S03]  /*89f0*/  @!P0 IADD3.X R189, R191, UR8, RZ, P1, !PT ;  /* 0x00000008bfbd8c10 */ /* 0x000fe60008ffe4ff */
[----:B------:R-:W-:Y:S01]  /*8a00*/  @!P0 IADD3 R168, P3, R188, UR9, RZ ;  /* 0x00000009bca88c10 */ /* 0x000fe2000ff7e0ff */
[-C--:B------:R-:W-:Y:S01]  /*8a10*/  HMMA.16816.F32 R60, R180, R170.reuse, R60 ;  /* 0x000000aab43c723c */ /* 0x080fe2000000183c */
[----:B------:R1:W-:Y:S03]  /*8a20*/  @!P0 LDGSTS.E.BYPASS.LTC128B.128 [R227+0x1100], [R188.64], !P6 ;  /* 0x01100000bce38fae */ /* 0x0003e6000f101d4c */
[----:B------:R-:W-:Y:S02]  /*8a30*/  @!P0 IADD3.X R169, R189, UR8, RZ, P3, !PT ;  /* 0x00000008bda98c10 */ /* 0x000fe40009ffe4ff */
[----:B------:R-:W-:Y:S02]  /*8a40*/  @!P0 IADD3 R2, P2, R168, UR9, RZ ;  /* 0x00000009a8028c10 */ /* 0x000fe4000ff5e0ff */
[C---:B------:R-:W-:Y:S01]  /*8a50*/  HMMA.16816.F32 R64, R172.reuse, R170, R64 ;  /* 0x000000aaac40723c */ /* 0x040fe20000001840 */
[----:B------:R5:W-:Y:S01]  /*8a60*/  @!P0 LDGSTS.E.BYPASS.LTC128B.128 [R227+0x1900], [R168.64], !P6 ;  /* 0x01900000a8e38fae */ /* 0x000be2000f101d4c */
[----:B------:R-:W-:Y:S02]  /*8a70*/  PLOP3.LUT P3, PT, PT, PT, UP2, 0x80, 0x0 ;  /* 0x000000000000781c */ /* 0x000fe40003f6f028 */
[----:B------:R-:W-:Y:S02]  /*8a80*/  @!P0 IADD3.X R3, R169, UR8, RZ, P2, !PT ;  /* 0x00000008a9038c10 */ /* 0x000fe400097fe4ff */
[----:B----4-:R-:W-:Y:S02]  /*8a90*/  @!P0 IADD3 R192, P1, R2, UR9, RZ ;  /* 0x0000000902c08c10 */ /* 0x010fe4000ff3e0ff */
[-C--:B--2---:R-:W-:Y:S01]  /*8aa0*/  HMMA.16816.F32 R68, R172, R176.reuse, R68 ;  /* 0x000000b0ac44723c */ /* 0x084fe20000001844 */
[----:B------:R2:W-:Y:S03]  /*8ab0*/  @!P0 LDGSTS.E.BYPASS.LTC128B.128 [R227+0x2100], [R2.64], !P6 ;  /* 0x0210000002e38fae */ /* 0x0005e6000f101d4c */
[----:B------:R-:W-:Y:S04]  /*8ac0*/  @!P0 IADD3.X R193, R3, UR8, RZ, P1, !PT ;  /* 0x0000000803c18c10 */ /* 0x000fe80008ffe4ff */
[C---:B------:R-:W-:Y:S01]  /*8ad0*/  HMMA.16816.F32 R72, R180.reuse, R176, R72 ;  /* 0x000000b0b448723c */ /* 0x040fe20000001848 */
[----:B------:R4:W-:Y:S03]  /*8ae0*/  @!P0 LDGSTS.E.BYPASS.LTC128B.128 [R227+0x2900], [R192.64], !P6 ;  /* 0x02900000c0e38fae */ /* 0x0009e6000f101d4c */
[C---:B------:R-:W-:Y:S02]  /*8af0*/  ISETP.GT.AND P0, PT, R225.reuse, R228, PT ;  /* 0x000000e4e100720c */ /* 0x040fe40003f04270 */
[----:B------:R-:W-:Y:S02]  /*8b00*/  MOV R228, c[0x0][0x1e0] ;  /* 0x0000780000e47a02 */ /* 0x000fe40000000f00 */
[-C--:B------:R-:W-:Y:S01]  /*8b10*/  HMMA.16816.F32 R76, R180, R178.reuse, R76 ;  /* 0x000000b2b44c723c */ /* 0x080fe2000000184c */
[----:B-1----:R-:W-:Y:S07]  /*8b20*/  LDSM.16.M88.4 R188, [R214+0x3100] ;  /* 0x00310000d6bc783b */ /* 0x002fee0000000200 */
[C---:B------:R-:W-:Y:S01]  /*8b30*/  HMMA.16816.F32 R80, R172.reuse, R178, R80 ;  /* 0x000000b2ac50723c */ /* 0x040fe20000001850 */
[----:B------:R-:W0:Y:S03]  /*8b40*/  LDGDEPBAR ;  /* 0x00000000000079af */ /* 0x000e260000000000 */
[----:B------:R-:W-:Y:S04]  /*8b50*/  @P0 IADD3 R0, R225, -0x1, RZ ;  /* 0xffffffffe1000810 */ /* 0x000fe80007ffe0ff */
[-C--:B---3--:R-:W-:Y:S01]  /*8b60*/  HMMA.16816.F32 R84, R172, R184.reuse, R84 ;  /* 0x000000b8ac54723c */ /* 0x088fe20000001854 */
[----:B-----5:R-:W1:Y:S03]  /*8b70*/  LDSM.16.M88.4 R168, [R216+0x6100] ;  /* 0x00610000d8a8783b */ /* 0x020e660000000200 */
[----:B--2---:R-:W-:Y:S04]  /*8b80*/  @P0 SHF.R.S32.HI R2, RZ, 0x1f, R0 ;  /* 0x0000001fff020819 */ /* 0x004fe80000011400 */
[C---:B------:R-:W-:Y:S01]  /*8b90*/  HMMA.16816.F32 R88, R180.reuse, R184, R88 ;  /* 0x000000b8b458723c */ /* 0x040fe20000001858 */
[----:B----4-:R-:W2:Y:S03]  /*8ba0*/  LDSM.16.M88.4 R192, [R216+0x8100] ;  /* 0x00810000d8c0783b */ /* 0x010ea60000000200 */
[----:B------:R-:W-:Y:S04]  /*8bb0*/  @P0 IMAD R2, R2, c[0x0][0x1e0], RZ ;  /* 0x0000780002020a24 */ /* 0x000fe800078e02ff */
[-C--:B------:R-:W-:Y:S01]  /*8bc0*/  HMMA.16816.F32 R92, R180, R186.reuse, R92 ;  /* 0x000000bab45c723c */ /* 0x080fe2000000185c */
[----:B------:R-:W3:Y:S03]  /*8bd0*/  LDSM.16.M88.4 R196, [R214+0x3900] ;  /* 0x00390000d6c4783b */ /* 0x000ee60000000200 */
[----:B------:R-:W-:Y:S04]  /*8be0*/  @P0 IMAD R2, R0, c[0x0][0x1e4], R2 ;  /* 0x0000790000020a24 */ /* 0x000fe800078e0202 */
[----:B------:R-:W-:Y:S01]  /*8bf0*/  HMMA.16816.F32 R96, R172, R186, R96 ;  /* 0x000000baac60723c */ /* 0x000fe20000001860 */
[----:B------:R-:W4:Y:S08]  /*8c00*/  LDSM.16.M88.4 R200, [R214+0x4100] ;  /* 0x00410000d6c8783b */ /* 0x000f300000000200 */
[----:B------:R-:W5:Y:S08]  /*8c10*/  LDSM.16.M88.4 R176, [R214+0x4900] ;  /* 0x00490000d6b0783b */ /* 0x000f700000000200 */
[----:B------:R-:W4:Y:S01]  /*8c20*/  LDSM.16.M88.4 R180, [R214+0x5100] ;  /* 0x00510000d6b4783b */ /* 0x000f220000000200 */
[-C--:B-1----:R-:W-:Y:S07]  /*8c30*/  HMMA.16816.F32 R4, R168, R188.reuse, R4 ;  /* 0x000000bca804723c */ /* 0x082fee0000001804 */
[----:B------:R-:W1:Y:S01]  /*8c40*/  LDSM.16.M88.4 R204, [R214+0x5900] ;  /* 0x00590000d6cc783b */ /* 0x000e620000000200 */
[C---:B--2---:R-:W-:Y:S07]  /*8c50*/  HMMA.16816.F32 R8, R192.reuse, R188, R8 ;  /* 0x000000bcc008723c */ /* 0x044fee0000001808 */
[----:B------:R-:W-:Y:S01]  /*8c60*/  LDSM.16.M88.4 R172, [R217+0x6100] ;  /* 0x00610000d9ac783b */ /* 0x000fe20000000200 */
[-C--:B------:R-:W-:Y:S07]  /*8c70*/  HMMA.16816.F32 R12, R192, R190.reuse, R12 ;  /* 0x000000bec00c723c */ /* 0x080fee000000180c */
[----:B------:R-:W2:Y:S01]  /*8c80*/  LDSM.16.M88.4 R184, [R213] ;  /* 0x00000000d5b8783b */ /* 0x000ea20000000200 */
[C---:B------:R-:W-:Y:S07]  /*8c90*/  HMMA.16816.F32 R16, R168.reuse, R190, R16 ;  /* 0x000000bea810723c */ /* 0x040fee0000001810 */
[----:B------:R-:W1:Y:S01]  /*8ca0*/  LDSM.16.M88.4 R188, [R217+0x8100] ;  /* 0x00810000d9bc783b */ /* 0x000e620000000200 */
[-C--:B---3--:R-:W-:Y:S08]  /*8cb0*/  HMMA.16816.F32 R20, R168, R196.reuse, R20 ;  /* 0x000000c4a814723c */ /* 0x088ff00000001814 */
[C---:B------:R-:W-:Y:S08]  /*8cc0*/  HMMA.16816.F32 R24, R192.reuse, R196, R24 ;  /* 0x000000c4c018723c */ /* 0x040ff00000001818 */
[-C--:B------:R-:W-:Y:S08]  /*8cd0*/  HMMA.16816.F32 R28, R192, R198.reuse, R28 ;  /* 0x000000c6c01c723c */ /* 0x080ff0000000181c */
[C---:B------:R-:W-:Y:S08]  /*8ce0*/  HMMA.16816.F32 R32, R168.reuse, R198, R32 ;  /* 0x000000c6a820723c */ /* 0x040ff00000001820 */
[-C--:B----4-:R-:W-:Y:S08]  /*8cf0*/  HMMA.16816.F32 R36, R168, R200.reuse, R36 ;  /* 0x000000c8a824723c */ /* 0x090ff00000001824 */
[C---:B------:R-:W-:Y:S08]  /*8d00*/  HMMA.16816.F32 R40, R192.reuse, R200, R40 ;  /* 0x000000c8c028723c */ /* 0x040ff00000001828 */
[-C--:B------:R-:W-:Y:S08]  /*8d10*/  HMMA.16816.F32 R44, R192, R202.reuse, R44 ;  /* 0x000000cac02c723c */ /* 0x080ff0000000182c */
[C---:B------:R-:W-:Y:S08]  /*8d20*/  HMMA.16816.F32 R48, R168.reuse, R202, R48 ;  /* 0x000000caa830723c */ /* 0x040ff00000001830 */
[-C--:B-----5:R-:W-:Y:S08]  /*8d30*/  HMMA.16816.F32 R52, R168, R176.reuse, R52 ;  /* 0x000000b0a834723c */ /* 0x0a0ff00000001834 */
[C---:B------:R-:W-:Y:S08]  /*8d40*/  HMMA.16816.F32 R56, R192.reuse, R176, R56 ;  /* 0x000000b0c038723c */ /* 0x040ff00000001838 */
[-C--:B------:R-:W-:Y:S08]  /*8d50*/  HMMA.16816.F32 R60, R192, R178.reuse, R60 ;  /* 0x000000b2c03c723c */ /* 0x080ff0000000183c */
[C---:B------:R-:W-:Y:S08]  /*8d60*/  HMMA.16816.F32 R64, R168.reuse, R178, R64 ;  /* 0x000000b2a840723c */ /* 0x040ff00000001840 */
[-C--:B------:R-:W-:Y:S08]  /*8d70*/  HMMA.16816.F32 R68, R168, R180.reuse, R68 ;  /* 0x000000b4a844723c */ /* 0x080ff00000001844 */
[C---:B------:R-:W-:Y:S08]  /*8d80*/  HMMA.16816.F32 R72, R192.reuse, R180, R72 ;  /* 0x000000b4c048723c */ /* 0x040ff00000001848 */
[-C--:B------:R-:W-:Y:S08]  /*8d90*/  HMMA.16816.F32 R76, R192, R182.reuse, R76 ;  /* 0x000000b6c04c723c */ /* 0x080ff0000000184c */
[C---:B------:R-:W-:Y:S08]  /*8da0*/  HMMA.16816.F32 R80, R168.reuse, R182, R80 ;  /* 0x000000b6a850723c */ /* 0x040ff00000001850 */
[-C--:B-1----:R-:W-:Y:S08]  /*8db0*/  HMMA.16816.F32 R84, R168, R204.reuse, R84 ;  /* 0x000000cca854723c */ /* 0x082ff00000001854 */
[C---:B------:R-:W-:Y:S08]  /*8dc0*/  HMMA.16816.F32 R88, R192.reuse, R204, R88 ;  /* 0x000000ccc058723c */ /* 0x040ff00000001858 */
[-C--:B------:R-:W-:Y:S08]  /*8dd0*/  HMMA.16816.F32 R92, R192, R206.reuse, R92 ;  /* 0x000000cec05c723c */ /* 0x080ff0000000185c */
[----:B------:R-:W-:Y:S08]  /*8de0*/  HMMA.16816.F32 R96, R168, R206, R96 ;  /* 0x000000cea860723c */ /* 0x000ff00000001860 */
[-C--:B--2---:R-:W-:Y:S08]  /*8df0*/  HMMA.16816.F32 R4, R172, R184.reuse, R4 ;  /* 0x000000b8ac04723c */ /* 0x084ff00000001804 */
[C---:B------:R-:W-:Y:S08]  /*8e00*/  HMMA.16816.F32 R8, R188.reuse, R184, R8 ;  /* 0x000000b8bc08723c */ /* 0x040ff00000001808 */
        /* <DEDUP_REMOVED lines=16> */
[----:B------:R-:W-:Y:S02]  /*8f10*/  FMUL.FTZ R13, R13, c[0x0][0x320] ;  /* 0x0000c8000d0d7a20 */ /* 0x000fe40000410000 */
[----:B------:R-:W-:Y:S02]  /*8f20*/  FMUL.FTZ R16, R16, c[0x0][0x320] ;  /* 0x0000c80010107a20 */ /* 0x000fe40000410000 */
[----:B------:R-:W-:Y:S02]  /*8f30*/  FMUL.FTZ R17, R17, c[0x0][0x320] ;  /* 0x0000c80011117a20 */ /* 0x000fe40000410000 */
[----:B------:R-:W-:Y:S01]  /*8f40*/  FMUL.FTZ R18, R18, c[0x0][0x320] ;  /* 0x0000c80012127a20 */ /* 0x000fe20000410000 */
[----:B------:R-:W4:Y:S01]  /*8f50*/  MUFU.TANH R239, R6 ;  /* 0x0000000600ef7308 */ /* 0x000f220000002400 */
[----:B------:R-:W-:Y:S09]  /*8f60*/  FMUL.FTZ R19, R19, c[0x0][0x320] ;  /* 0x0000c80013137a20 */ /* 0x000ff20000410000 */
[----:B------:R5:W1:Y:S10]  /*8f70*/  MUFU.TANH R244, R15 ;  /* 0x0000000f00f47308 */ /* 0x000a740000002400 */
[----:B------:R1:W1:Y:S10]  /*8f80*/  MUFU.TANH R229, R7 ;  /* 0x0000000700e57308 */ /* 0x0002740000002400 */
[----:B------:R-:W2:Y:S01]  /*8f90*/  MUFU.TANH R246, R8 ;  /* 0x0000000800f67308 */ /* 0x000ea20000002400 */
[----:B-----5:R-:W5:Y:S09]  /*8fa0*/  LDL.64 R14, [R1+0x30] ;  /* 0x00003000010e7983 */ /* 0x020f720000100a00 */
[----:B------:R-:W2:Y:S01]  /*8fb0*/  MUFU.TANH R240, R9 ;  /* 0x0000000900f07308 */ /* 0x000ea20000002400 */
[----:B-1----:R-:W1:Y:S09]  /*8fc0*/  LDSM.16.M88.4 R4, [R213+0x800] ;  /* 0x00080000d504783b */ /* 0x002e720000000200 */
[----:B------:R-:W1:Y:S10]  /*8fd0*/  MUFU.TANH R251, R10 ;  /* 0x0000000a00fb7308 */ /* 0x000e740000002400 */
[----:B------:R1:W1:Y:S10]  /*8fe0*/  MUFU.TANH R249, R11 ;  /* 0x0000000b00f97308 */ /* 0x0002740000002400 */
[----:B------:R-:W2:Y:S10]  /*8ff0*/  MUFU.TANH R238, R12 ;  /* 0x0000000c00ee7308 */ /* 0x000eb40000002400 */
[----:B------:R-:W2:Y:S01]  /*9000*/  MUFU.TANH R237, R13 ;  /* 0x0000000d00ed7308 */ /* 0x000ea20000002400 */
[----:B-1----:R-:W1:Y:S01]  /*9010*/  LDSM.16.M88.4 R8, [R213+0x1000] ;  /* 0x00100000d508783b */ /* 0x002e620000000200 */
[-C--:B------:R-:W-:Y:S08]  /*9020*/  HMMA.16816.F32 R20, R172, R4.reuse, R20 ;  /* 0x00000004ac14723c */ /* 0x080ff00000001814 */
[----:B------:R-:W1:Y:S01]  /*9030*/  MUFU.TANH R16, R16 ;  /* 0x0000001000107308 */ /* 0x000e620000002400 */
[C---:B------:R-:W-:Y:S09]  /*9040*/  HMMA.16816.F32 R24, R188.reuse, R4, R24 ;  /* 0x00000004bc18723c */ /* 0x040ff20000001818 */
[----:B------:R-:W1:Y:S01]  /*9050*/  MUFU.TANH R17, R17 ;  /* 0x0000001100117308 */ /* 0x000e620000002400 */
[-C--:B------:R-:W-:Y:S08]  /*9060*/  HMMA.16816.F32 R28, R188, R6.reuse, R28 ;  /* 0x00000006bc1c723c */ /* 0x080ff0000000181c */
[C---:B------:R-:W-:Y:S01]  /*9070*/  HMMA.16816.F32 R32, R172.reuse, R6, R32 ;  /* 0x00000006ac20723c */ /* 0x040fe20000001820 */
[----:B------:R-:W2:Y:S01]  /*9080*/  MUFU.TANH R205, R18 ;  /* 0x0000001200cd7308 */ /* 0x000ea20000002400 */
[----:B------:R-:W2:Y:S02]  /*9090*/  LDSM.16.M88.4 R4, [R213+0x1800] ;  /* 0x00180000d504783b */ /* 0x000ea40000000200 */
[----:B------:R-:W-:Y:S02]  /*90a0*/  FMUL.FTZ R20, R20, c[0x0][0x320] ;  /* 0x0000c80014147a20 */ /* 0x000fe40000410000 */
[----:B------:R-:W-:Y:S02]  /*90b0*/  FMUL.FTZ R21, R21, c[0x0][0x320] ;  /* 0x0000c80015157a20 */ /* 0x000fe40000410000 */
[----:B------:R-:W-:Y:S03]  /*90c0*/  FMUL.FTZ R27, R27, c[0x0][0x320] ;  /* 0x0000c8001b1b7a20 */ /* 0x000fe60000410000 */
[----:B------:R-:W2:Y:S01]  /*90d0*/  MUFU.TANH R203, R19 ;  /* 0x0000001300cb7308 */ /* 0x000ea20000002400 */
[----:B------:R-:W-:Y:S02]  /*90e0*/  FMUL.FTZ R22, R22, c[0x0][0x320] ;  /* 0x0000c80016167a20 */ /* 0x000fe40000410000 */
[----:B------:R-:W-:Y:S01]  /*90f0*/  FMUL.FTZ R23, R23, c[0x0][0x320] ;  /* 0x0000c80017177a20 */ /* 0x000fe20000410000 */
[-C--:B-1----:R-:W-:Y:S03]  /*9100*/  HMMA.16816.F32 R36, R172, R8.reuse, R36 ;  /* 0x00000008ac24723c */ /* 0x082fe60000001824 */
[----:B------:R-:W-:Y:S02]  /*9110*/  FMUL.FTZ R29, R29, c[0x0][0x320] ;  /* 0x0000c8001d1d7a20 */ /* 0x000fe40000410000 */
[----:B------:R-:W-:Y:S01]  /*9120*/  FMUL.FTZ R30, R30, c[0x0][0x320] ;  /* 0x0000c8001e1e7a20 */ /* 0x000fe20000410000 */
[----:B------:R-:W1:Y:S01]  /*9130*/  MUFU.TANH R234, R27 ;  /* 0x0000001b00ea7308 */ /* 0x000e620000002400 */
[----:B------:R-:W-:Y:S01]  /*9140*/  FMUL.FTZ R31, R31, c[0x0][0x320] ;  /* 0x0000c8001f1f7a20 */ /* 0x000fe20000410000 */
[C---:B------:R-:W-:Y:S04]  /*9150*/  HMMA.16816.F32 R40, R188.reuse, R8, R40 ;  /* 0x00000008bc28723c */ /* 0x040fe80000001828 */
[----:B------:R-:W-:Y:S02]  /*9160*/  FMUL.FTZ R33, R33, c[0x0][0x320] ;  /* 0x0000c80021217a20 */ /* 0x000fe40000410000 */
[----:B------:R-:W-:Y:S02]  /*9170*/  FMUL.FTZ R35, R35, c[0x0][0x320] ;  /* 0x0000c80023237a20 */ /* 0x000fe40000410000 */
[----:B------:R-:W1:Y:S01]  /*9180*/  MUFU.TANH R201, R29 ;  /* 0x0000001d00c97308 */ /* 0x000e620000002400 */
[-C--:B------:R-:W-:Y:S03]  /*9190*/  HMMA.16816.F32 R44, R188, R10.reuse, R44 ;  /* 0x0000000abc2c723c */ /* 0x080fe6000000182c */
[----:B------:R-:W-:Y:S02]  /*91a0*/  FMUL.FTZ R24, R24, c[0x0][0x320] ;  /* 0x0000c80018187a20 */ /* 0x000fe40000410000 */
[----:B------:R-:W-:Y:S02]  /*91b0*/  FMUL.FTZ R25, R25, c[0x0][0x320] ;  /* 0x0000c80019197a20 */ /* 0x000fe40000410000 */
[----:B------:R-:W-:Y:S01]  /*91c0*/  FMUL.FTZ R37, R37, c[0x0][0x320] ;  /* 0x0000c80025257a20 */ /* 0x000fe20000410000 */
[C---:B------:R-:W-:Y:S01]  /*91d0*/  HMMA.16816.F32 R48, R172.reuse, R10, R48 ;  /* 0x0000000aac30723c */ /* 0x040fe20000001830 */
[----:B------:R-:W1:Y:S01]  /*91e0*/  MUFU.TANH R232, R30 ;  /* 0x0000001e00e87308 */ /* 0x000e620000002400 */
[----:B------:R-:W1:Y:S02]  /*91f0*/  LDSM.16.M88.4 R8, [R213+0x2000] ;  /* 0x00200000d508783b */ /* 0x000e640000000200 */
[----:B------:R-:W-:Y:S02]  /*9200*/  FMUL.FTZ R26, R26, c[0x0][0x320] ;  /* 0x0000c8001a1a7a20 */ /* 0x000fe40000410000 */
[----:B------:R-:W-:Y:S02]  /*9210*/  FMUL.FTZ R28, R28, c[0x0][0x320] ;  /* 0x0000c8001c1c7a20 */ /* 0x000fe40000410000 */
[-C--:B--2---:R-:W-:Y:S03]  /*9220*/  HMMA.16816.F32 R52, R172, R4.reuse, R52 ;  /* 0x00000004ac34723c */ /* 0x084fe60000001834 */
[----:B------:R-:W2:Y:S01]  /*9230*/  MUFU.TANH R231, R31 ;  /* 0x0000001f00e77308 */ /* 0x000ea20000002400 */
[----:B------:R-:W-:Y:S02]  /*9240*/  FMUL.FTZ R32, R32, c[0x0][0x320] ;  /* 0x0000c80020207a20 */ /* 0x000fe40000410000 */
[----:B------:R-:W-:Y:S02]  /*9250*/  FMUL.FTZ R34, R34, c[0x0][0x320] ;  /* 0x0000c80022227a20 */ /* 0x000fe40000410000 */
[C---:B------:R-:W-:Y:S04]  /*9260*/  HMMA.16816.F32 R56, R188.reuse, R4, R56 ;  /* 0x00000004bc38723c */ /* 0x040fe80000001838 */
[----:B------:R-:W-:Y:S01]  /*9270*/  FMUL.FTZ R46, R46, c[0x0][0x320] ;  /* 0x0000c8002e2e7a20 */ /* 0x000fe20000410000 */
[----:B------:R-:W2:Y:S01]  /*9280*/  MUFU.TANH R20, R20 ;  /* 0x0000001400147308 */ /* 0x000ea20000002400 */
[----:B------:R-:W-:Y:S02]  /*9290*/  FMUL.FTZ R36, R36, c[0x0][0x320] ;  /* 0x0000c80024247a20 */ /* 0x000fe40000410000 */
[-C--:B------:R-:W-:Y:S04]  /*92a0*/  HMMA.16816.F32 R60, R188, R6.reuse, R60 ;  /* 0x00000006bc3c723c */ /* 0x080fe8000000183c */
[----:B------:R-:W-:Y:S02]  /*92b0*/  FMUL.FTZ R48, R48, c[0x0][0x320] ;  /* 0x0000c80030307a20 */ /* 0x000fe40000410000 */
[----:B------:R-:W-:Y:S01]  /*92c0*/  FMUL.FTZ R49, R49, c[0x0][0x320] ;  /* 0x0000c80031317a20 */ /* 0x000fe20000410000 */
[----:B------:R2:W2:Y:S01]  /*92d0*/  MUFU.TANH R197, R46 ;  /* 0x0000002e00c57308 */ /* 0x0004a20000002400 */
[C---:B------:R-:W-:Y:S01]  /*92e0*/  HMMA.16816.F32 R64, R172.reuse, R6, R64 ;  /* 0x00000006ac40723c */ /* 0x040fe20000001840 */
[----:B------:R-:W3:Y:S01]  /*92f0*/  LDSM.16.M88.4 R4, [R213+0x2800] ;  /* 0x00280000d504783b */ /* 0x000ee20000000200 */
[----:B------:R-:W-:Y:S04]  /*9300*/  DEPBAR.LE SB0, 0x0 ;  /* 0x000080000000791a */ /* 0x000fe80000000000 */
[----:B------:R-:W-:Y:S02]  /*9310*/  FMUL.FTZ R50, R50, c[0x0][0x320] ;  /* 0x0000c80032327a20 */ /* 0x000fe40000410000 */
[----:B------:R-:W-:Y:S01]  /*9320*/  FMUL.FTZ R51, R51, c[0x0][0x320] ;  /* 0x0000c80033337a20 */ /* 0x000fe20000410000 */
[----:B------:R-:W3:Y:S01]  /*9330*/  MUFU.TANH R21, R21 ;  /* 0x0000001500157308 */ /* 0x000ee20000002400 */
[----:B------:R-:W-:Y:S01]  /*9340*/  BAR.SYNC.DEFER_BLOCKING 0x0 ;  /* 0x0000000000007b1d */ /* 0x000fe20000010000 */
[-C--:B-1----:R-:W-:Y:S05]  /*9350*/  HMMA.16816.F32 R68, R172, R8.reuse, R68 ;  /* 0x00000008ac44723c */ /* 0x082fea0000001844 */
[----:B------:R-:W-:Y:S02]  /*9360*/  FMUL.FTZ R52, R52, c[0x0][0x320] ;  /* 0x0000c80034347a20 */ /* 0x000fe40000410000 */
[----:B------:R-:W-:Y:S01]  /*9370*/  FMUL.FTZ R53, R53, c[0x0][0x320] ;  /* 0x0000c80035357a20 */ /* 0x000fe20000410000 */
[----:B------:R1:W1:Y:S01]  /*9380*/  MUFU.TANH R193, R22 ;  /* 0x0000001600c17308 */ /* 0x0002620000002400 */
[C---:B------:R-:W-:Y:S01]  /*9390*/  HMMA.16816.F32 R72, R188.reuse, R8, R72 ;  /* 0x00000008bc48723c */ /* 0x040fe20000001848 */
[----:B--2---:R-:W2:Y:S03]  /*93a0*/  LDL R46, [R1+0x20] ;  /* 0x00002000012e7983 */ /* 0x004ea60000100800 */
[----:B------:R-:W-:Y:S02]  /*93b0*/  FMUL.FTZ R54, R54, c[0x0][0x320] ;  /* 0x0000c80036367a20 */ /* 0x000fe40000410000 */
[----:B------:R-:W-:Y:S01]  /*93c0*/  FMUL.FTZ R55, R55, c[0x0][0x320] ;  /* 0x0000c80037377a20 */ /* 0x000fe20000410000 */
[----:B------:R-:W-:Y:S01]  /*93d0*/  MOV R8, c[0x0][0x1e4] ;  /* 0x0000790000087a02 */ /* 0x000fe20000000f00 */
[-C--:B------:R-:W-:Y:S01]  /*93e0*/  HMMA.16816.F32 R76, R188, R10.reuse, R76 ;  /* 0x0000000abc4c723c */ /* 0x080fe2000000184c */
[----:B------:R1:W1:Y:S03]  /*93f0*/  MUFU.TANH R185, R23 ;  /* 0x0000001700b97308 */ /* 0x0002660000002400 */
[----:B------:R-:W-:Y:S02]  /*9400*/  FMUL.FTZ R56, R56, c[0x0][0x320] ;  /* 0x0000c80038387a20 */ /* 0x000fe40000410000 */
[----:B------:R-:W-:Y:S02]  /*9410*/  FMUL.FTZ R59, R59, c[0x0][0x320] ;  /* 0x0000c8003b3b7a20 */ /* 0x000fe40000410000 */
[C---:B------:R-:W-:Y:S03]  /*9420*/  HMMA.16816.F32 R80, R172.reuse, R10, R80 ;  /* 0x0000000aac50723c */ /* 0x040fe60000001850 */
[----:B------:R1:W1:Y:S01]  /*9430*/  MUFU.TANH R207, R24 ;  /* 0x0000001800cf7308 */ /* 0x0002620000002400 */
[----:B------:R-:W-:Y:S02]  /*9440*/  FMUL.FTZ R60, R60, c[0x0][0x320] ;  /* 0x0000c8003c3c7a20 */ /* 0x000fe40000410000 */
[----:B------:R-:W-:Y:S01]  /*9450*/  FMUL.FTZ R61, R61, c[0x0][0x320] ;  /* 0x0000c8003d3d7a20 */ /* 0x000fe20000410000 */
[----:B------:R-:W-:Y:S01]  /*9460*/  @P0 SHF.L.U32 R10, R228, 0x5, RZ ;  /* 0x00000005e40a0819 */ /* 0x000fe200000006ff */
[-C--:B---3--:R-:W-:Y:S04]  /*9470*/  HMMA.16816.F32 R84, R172, R4.reuse, R84 ;  /* 0x00000004ac54723c */ /* 0x088fe80000001854 */
[----:B------:R-:W-:Y:S01]  /*9480*/  FMUL.FTZ R63, R63, c[0x0][0x320] ;  /* 0x0000c8003f3f7a20 */ /* 0x000fe20000410000 */
[----:B------:R3:W1:Y:S01]  /*9490*/  MUFU.TANH R206, R25 ;  /* 0x0000001900ce7308 */ /* 0x0006620000002400 */
[----:B------:R-:W-:Y:S02]  /*94a0*/  FMUL.FTZ R64, R64, c[0x0][0x320] ;  /* 0x0000c80040407a20 */ /* 0x000fe40000410000 */
[C---:B------:R-:W-:Y:S04]  /*94b0*/  HMMA.16816.F32 R88, R188.reuse, R4, R88 ;  /* 0x00000004bc58723c */ /* 0x040fe80000001858 */
[----:B------:R-:W-:Y:S02]  /*94c0*/  FMUL.FTZ R65, R65, c[0x0][0x320] ;  /* 0x0000c80041417a20 */ /* 0x000fe40000410000 */
[----:B------:R-:W-:Y:S01]  /*94d0*/  FMUL.FTZ R66, R66, c[0x0][0x320] ;  /* 0x0000c80042427a20 */ /* 0x000fe20000410000 */
[----:B------:R3:W1:Y:S01]  /*94e0*/  MUFU.TANH R235, R26 ;  /* 0x0000001a00eb7308 */ /* 0x0006620000002400 */
[-C--:B------:R-:W-:Y:S04]  /*94f0*/  HMMA.16816.F32 R92, R188, R6.reuse, R92 ;  /* 0x00000006bc5c723c */ /* 0x080fe8000000185c */
[----:B------:R-:W-:Y:S04]  /*9500*/  @P0 IMAD.WIDE.U32 R4, R0, c[0x0][0x1e0], RZ ;  /* 0x0000780000040a25 */ /* 0x000fe800078e00ff */
[----:B------:R-:W-:Y:S01]  /*9510*/  HMMA.16816.F32 R96, R172, R6, R96 ;  /* 0x00000006ac60723c */ /* 0x000fe20000001860 */
[----:B------:R3:W1:Y:S01]  /*9520*/  MUFU.TANH R202, R28 ;  /* 0x0000001c00ca7308 */ /* 0x0006620000002400 */
[----:B------:R-:W3:Y:S02]  /*9530*/  LDL R7, [R1+0x4] ;  /* 0x0000040001077983 */ /* 0x000ee40000100800 */
[----:B------:R-:W-:Y:S01]  /*9540*/  @P0 IADD3 R0, R5, R2, RZ ;  /* 0x0000000205000210 */ /* 0x000fe20007ffe0ff */
[----:B------:R-:W-:Y:S01]  /*9550*/  FMUL.FTZ R67, R67, c[0x0][0x320] ;  /* 0x0000c80043437a20 */ /* 0x000fe20000410000 */
[----:B------:R1:W3:Y:S01]  /*9560*/  LDL R6, [R1+0x28] ;  /* 0x0000280001067983 */ /* 0x0002e20000100800 */
[----:B------:R-:W-:Y:S01]  /*9570*/  @P0 MOV R2, R242 ;  /* 0x000000f200020202 */ /* 0x000fe20000000f00 */
[----:B------:R-:W-:Y:S03]  /*9580*/  FMUL.FTZ R68, R68, c[0x0][0x320] ;  /* 0x0000c80044447a20 */ /* 0x000fe60000410000 */
[----:B------:R1:W1:Y:S01]  /*9590*/  MUFU.TANH R13, R32 ;  /* 0x00000020000d7308 */ /* 0x0002620000002400 */
[----:B------:R-:W-:Y:S02]  /*95a0*/  @P0 IMAD R0, R0, 0x60, RZ ;  /* 0x0000006000000824 */ /* 0x000fe400078e02ff */
[----:B------:R-:W-:Y:S02]  /*95b0*/  FMUL.FTZ R69, R69, c[0x0][0x320] ;  /* 0x0000c80045457a20 */ /* 0x000fe40000410000 */
[----:B------:R-:W-:Y:S02]  /*95c0*/  FMUL.FTZ R70, R70, c[0x0][0x320] ;  /* 0x0000c80046467a20 */ /* 0x000fe40000410000 */
[----:B------:R-:W-:Y:S02]  /*95d0*/  FMUL.FTZ R71, R71, c[0x0][0x320] ;  /* 0x0000c80047477a20 */ /* 0x000fe40000410000 */
[----:B------:R-:W-:Y:S01]  /*95e0*/  FMUL.FTZ R72, R72, c[0x0][0x320] ;  /* 0x0000c80048487a20 */ /* 0x000fe20000410000 */
[----:B------:R-:W1:Y:S01]  /*95f0*/  MUFU.TANH R33, R33 ;  /* 0x0000002100217308 */ /* 0x000e620000002400 */
[----:B------:R-:W-:Y:S02]  /*9600*/  FMUL.FTZ R73, R73, c[0x0][0x320] ;  /* 0x0000c80049497a20 */ /* 0x000fe40000410000 */
[----:B------:R-:W-:Y:S02]  /*9610*/  FMUL.FTZ R74, R74, c[0x0][0x320] ;  /* 0x0000c8004a4a7a20 */ /* 0x000fe40000410000 */
[----:B------:R-:W-:Y:S02]  /*9620*/  FMUL.FTZ R75, R75, c[0x0][0x320] ;  /* 0x0000c8004b4b7a20 */ /* 0x000fe40000410000 */
[----:B------:R-:W-:Y:S02]  /*9630*/  FMUL.FTZ R76, R76, c[0x0][0x320] ;  /* 0x0000c8004c4c7a20 */ /* 0x000fe40000410000 */
[----:B------:R-:W-:Y:S01]  /*9640*/  FMUL.FTZ R77, R77, c[0x0][0x320] ;  /* 0x0000c8004d4d7a20 */ /* 0x000fe20000410000 */
[----:B------:R1:W1:Y:S01]  /*9650*/  MUFU.TANH R183, R34 ;  /* 0x0000002200b77308 */ /* 0x0002620000002400 */
        /* <DEDUP_REMOVED lines=31> */
[----:B------:R-:W-:Y:S01]  /*9850*/  FMUL.FTZ R45, R45, c[0x0][0x320] ;  /* 0x0000c8002d2d7a20 */ /* 0x000fe20000410000 */
[----:B-----5:R-:W-:Y:S01]  /*9860*/  @P0 MOV R3, R15 ;  /* 0x0000000f00030202 */ /* 0x020fe20000000f00 */
[----:B------:R-:W-:Y:S02]  /*9870*/  FMUL.FTZ R47, R47, c[0x0][0x320] ;  /* 0x0000c8002f2f7a20 */ /* 0x000fe40000410000 */
[----:B------:R-:W-:Y:S02]  /*9880*/  FMUL.FTZ R57, R57, c[0x0][0x320] ;  /* 0x0000c80039397a20 */ /* 0x000fe40000410000 */
[----:B------:R-:W-:Y:S01]  /*9890*/  @P0 IMAD.WIDE.U32 R2, R4, 0x60, R2 ;  /* 0x0000006004020825 */ /* 0x000fe200078e0002 */
[----:B------:R1:W1:Y:S03]  /*98a0*/  MUFU.TANH R35, R39 ;  /* 0x0000002700237308 */ /* 0x0002660000002400 */
[----:B------:R-:W-:Y:S01]  /*98b0*/  FMUL.FTZ R58, R58, c[0x0][0x320] ;  /* 0x0000c8003a3a7a20 */ /* 0x000fe20000410000 */
[----:B------:R-:W-:Y:S01]  /*98c0*/  @P0 LEA R4, P1, R2, c[0x0][0x1c8], 0x1 ;  /* 0x0000720002040a11 */ /* 0x000fe200078208ff */
[----:B------:R-:W-:Y:S01]  /*98d0*/  FMUL.FTZ R62, R62, c[0x0][0x320] ;  /* 0x0000c8003e3e7a20 */ /* 0x000fe20000410000 */
[----:B------:R-:W-:Y:S01]  /*98e0*/  @P0 IADD3 R0, R3, R0, RZ ;  /* 0x0000000003000210 */ /* 0x000fe20007ffe0ff */
[----:B------:R-:W-:Y:S02]  /*98f0*/  FMUL.FTZ R90, R90, c[0x0][0x320] ;  /* 0x0000c8005a5a7a20 */ /* 0x000fe40000410000 */
[----:B------:R-:W-:Y:S01]  /*9900*/  FMUL.FTZ R94, R94, c[0x0][0x320] ;  /* 0x0000c8005e5e7a20 */ /* 0x000fe20000410000 */
[----:B------:R1:W1:Y:S01]  /*9910*/  MUFU.TANH R194, R40 ;  /* 0x0000002800c27308 */ /* 0x0002620000002400 */
[----:B------:R-:W-:Y:S01]  /*9920*/  @P0 LEA.HI.X R5, R2, c[0x0][0x1cc], R0, 0x1, P1 ;  /* 0x0000730002050a11 */ /* 0x000fe200008f0c00 */
[----:B------:R-:W-:Y:S01]  /*9930*/  FMUL.FTZ R95, R95, c[0x0][0x320] ;  /* 0x0000c8005f5f7a20 */ /* 0x000fe20000410000 */
[-C--:B------:R-:W-:Y:S02]  /*9940*/  @P0 IADD3 R2, P1, R4, R10.reuse, RZ ;  /* 0x0000000a04020210 */ /* 0x080fe40007f3e0ff */
[----:B------:R-:W-:Y:S01]  /*9950*/  @P0 SHF.L.U64.HI R0, R228, 0x5, R8 ;  /* 0x00000005e4000819 */ /* 0x000fe20000010208 */
[----:B------:R-:W-:Y:S01]  /*9960*/  @!PT LDS RZ, [RZ] ;  /* 0x00000000fffff984 */ /* 0x000fe20000000800 */
[----:B------:R-:W-:Y:S01]  /*9970*/  @!PT LDS RZ, [RZ] ;  /* 0x00000000fffff984 */ /* 0x000fe20000000800 */
[----:B------:R-:W-:Y:S01]  /*9980*/  @!PT LDS RZ, [RZ] ;  /* 0x00000000fffff984 */ /* 0x000fe20000000800 */
[----:B------:R5:W-:Y:S01]  /*9990*/  @P0 LDGSTS.E.BYPASS.LTC128B.128 [R227+0x3100], [R4.64], !P6 ;  /* 0x0310000004e30fae */ /* 0x000be2000f101d4c */
[----:B------:R-:W-:Y:S02]  /*99a0*/  @P0 IADD3 R8, P2, R2, R10, RZ ;  /* 0x0000000a02080210 */ /* 0x000fe40007f5e0ff */
[-C--:B------:R-:W-:Y:S01]  /*99b0*/  @P0 IADD3.X R3, R5, R0.reuse, RZ, P1, !PT ;  /* 0x0000000005030210 */ /* 0x080fe20000ffe4ff */
[----:B------:R1:W1:Y:S03]  /*99c0*/  MUFU.TANH R192, R41 ;  /* 0x0000002900c07308 */ /* 0x0002660000002400 */
[----:B------:R-:W-:Y:S01]  /*99d0*/  @P0 IADD3.X R9, R3, R0, RZ, P2, !PT ;  /* 0x0000000003090210 */ /* 0x000fe200017fe4ff */
[----:B------:R1:W-:Y:S06]  /*99e0*/  @P0 LDGSTS.E.BYPASS.LTC128B.128 [R227+0x3900], [R2.64], !P6 ;  /* 0x0390000002e30fae */ /* 0x0003ec000f101d4c */
[----:B------:R2:W2:Y:S02]  /*99f0*/  MUFU.TANH R200, R42 ;  /* 0x0000002a00c87308 */ /* 0x0004a40000002400 */
[----:B------:R2:W-:Y:S08]  /*9a00*/  @P0 LDGSTS.E.BYPASS.LTC128B.128 [R227+0x4100], [R8.64], !P6 ;  /* 0x0410000008e30fae */ /* 0x0005f0000f101d4c */
[----:B------:R2:W2:Y:S10]  /*9a10*/  MUFU.TANH R199, R43 ;  /* 0x0000002b00c77308 */ /* 0x0004b40000002400 */
[----:B------:R2:W2:Y:S01]  /*9a20*/  MUFU.TANH R184, R44 ;  /* 0x0000002c00b87308 */ /* 0x0004a20000002400 */
[----:B-1----:R-:W-:Y:S04]  /*9a30*/  @P0 IADD3 R2, P1, R8, R10, RZ ;  /* 0x0000000a08020210 */ /* 0x002fe80007f3e0ff */
[----:B------:R-:W-:Y:S02]  /*9a40*/  @P0 IADD3.X R3, R9, R0, RZ, P1, !PT ;  /* 0x0000000009030210 */ /* 0x000fe40000ffe4ff */
[----:B-----5:R-:W-:Y:S03]  /*9a50*/  @P0 IADD3 R4, P2, R2, R10, RZ ;  /* 0x0000000a02040210 */ /* 0x020fe60007f5e0ff */
[----:B------:R1:W1:Y:S01]  /*9a60*/  MUFU.TANH R170, R45 ;  /* 0x0000002d00aa7308 */ /* 0x0002620000002400 */
[----:B------:R5:W-:Y:S01]  /*9a70*/  @P0 LDGSTS.E.BYPASS.LTC128B.128 [R227+0x4900], [R2.64], !P6 ;  /* 0x0490000002e30fae */ /* 0x000be2000f101d4c */
[----:B------:R-:W-:Y:S02]  /*9a80*/  @P0 IADD3.X R5, R3, R0, RZ, P2, !PT ;  /* 0x0000000003050210 */ /* 0x000fe400017fe4ff */
[----:B------:R-:W-:Y:S04]  /*9a90*/  @P0 IADD3 R10, P1, R4, R10, RZ ;  /* 0x0000000a040a0210 */ /* 0x000fe80007f3e0ff */
[----:B------:R-:W-:Y:S01]  /*9aa0*/  @P0 IADD3.X R11, R5, R0, RZ, P1, !PT ;  /* 0x00000000050b0210 */ /* 0x000fe20000ffe4ff */
[----:B------:R1:W-:Y:S01]  /*9ab0*/  @P0 LDGSTS.E.BYPASS.LTC128B.128 [R227+0x5100], [R4.64], !P6 ;  /* 0x0510000004e30fae */ /* 0x0003e2000f101d4c */
[----:B------:R1:W1:Y:S07]  /*9ac0*/  MUFU.TANH R196, R47 ;  /* 0x0000002f00c47308 */ /* 0x00026e0000002400 */
[----:B------:R2:W-:Y:S01]  /*9ad0*/  @P0 LDGSTS.E.BYPASS.LTC128B.128 [R227+0x5900], [R10.64], !P6 ;  /* 0x059000000ae30fae */ /* 0x0005e2000f101d4c */
[----:B------:R-:W-:Y:S02]  /*9ae0*/  PLOP3.LUT P0, PT, PT, PT, UP1, 0x40, 0x0 ;  /* 0x000000000000781c */ /* 0x000fe40003f0e818 */
[----:B------:R-:W1:Y:S05]  /*9af0*/  MUFU.TANH R49, R49 ;  /* 0x0000003100317308 */ /* 0x000e6a0000002400 */
[----:B------:R-:W0:Y:S01]  /*9b00*/  LDGDEPBAR ;  /* 0x00000000000079af */ /* 0x000e220000000000 */
[----:B-----5:R-:W-:Y:S04]  /*9b10*/  IMAD R3, R225, -0x60, RZ ;  /* 0xffffffa0e1037824 */ /* 0x020fe800078e02ff */
[----:B------:R-:W1:Y:S10]  /*9b20*/  MUFU.TANH R50, R50 ;  /* 0x0000003200327308 */ /* 0x000e740000002400 */
[----:B------:R-:W1:Y:S10]  /*9b30*/  MUFU.TANH R51, R51 ;  /* 0x0000003300337308 */ /* 0x000e740000002400 */
[----:B------:R-:W1:Y:S10]  /*9b40*/  MUFU.TANH R52, R52 ;  /* 0x0000003400347308 */ /* 0x000e740000002400 */
[----:B------:R-:W1:Y:S10]  /*9b50*/  MUFU.TANH R53, R53 ;  /* 0x0000003500357308 */ /* 0x000e740000002400 */
[----:B------:R-:W1:Y:S10]  /*9b60*/  MUFU.TANH R54, R54 ;  /* 0x0000003600367308 */ /* 0x000e740000002400 */
[----:B------:R-:W1:Y:S10]  /*9b70*/  MUFU.TANH R55, R55 ;  /* 0x0000003700377308 */ /* 0x000e740000002400 */
[----:B------:R3:W3:Y:S10]  /*9b80*/  MUFU.TANH R168, R56 ;  /* 0x0000003800a87308 */ /* 0x0006f40000002400 */
[----:B------:R3:W3:Y:S01]  /*9b90*/  MUFU.TANH R56, R57 ;  /* 0x0000003900387308 */ /* 0x0006e20000002400 */
[----:B--2---:R-:W-:Y:S04]  /*9ba0*/  IADD3 R10, -R46, 0x1, R3 ;  /* 0x000000012e0a7810 */ /* 0x004fe80007ffe103 */
[----:B-1----:R-:W-:Y:S05]  /*9bb0*/  IADD3 R5, R10, c[0x0][0x1d0], RZ ;  /* 0x000074000a057a10 */ /* 0x002fea0007ffe0ff */
[----:B------:R1:W2:Y:S01]  /*9bc0*/  MUFU.TANH R181, R58 ;  /* 0x0000003a00b57308 */ /* 0x0002a20000002400 */
[----:B------:R-:W-:Y:S04]  /*9bd0*/  IADD3 R5, R5, -c[0x0][0x168], RZ ;  /* 0x80005a0005057a10 */ /* 0x000fe80007ffe0ff */
[C---:B------:R-:W-:Y:S05]  /*9be0*/  IADD3 R8, R5.reuse, UR10, RZ ;  /* 0x0000000a05087c10 */ /* 0x040fea000fffe0ff */
[----:B------:R1:W1:Y:S10]  /*9bf0*/  MUFU.TANH R180, R59 ;  /* 0x0000003b00b47308 */ /* 0x0002740000002400 */
[----:B------:R-:W1:Y:S10]  /*9c00*/  MUFU.TANH R60, R60 ;  /* 0x0000003c003c7308 */ /* 0x000e740000002400 */
[----:B------:R-:W1:Y:S10]  /*9c10*/  MUFU.TANH R61, R61 ;  /* 0x0000003d003d7308 */ /* 0x000e740000002400 */
[----:B------:R1:W1:Y:S01]  /*9c20*/  MUFU.TANH R179, R62 ;  /* 0x0000003e00b37308 */ /* 0x0002620000002400 */
[----:B---3--:R-:W-:Y:S02]  /*9c30*/  @P3 MOV R6, R7 ;  /* 0x0000000700063202 */ /* 0x008fe40000000f00 */
[----:B------:R-:W-:Y:S07]  /*9c40*/  IADD3 R7, R5, c[0x0][0x328], RZ ;  /* 0x0000ca0005077a10 */ /* 0x000fee0007ffe0ff */
[----:B------:R3:W1:Y:S01]  /*9c50*/  MUFU.TANH R178, R63 ;  /* 0x0000003f00b27308 */ /* 0x0006620000002400 */
[----:B------:R-:W5:Y:S09]  /*9c60*/  SHFL.IDX PT, R9, R6, RZ, 0x1c1f ;  /* 0x001c1fff06097589 */ /* 0x000f7200000e0000 */
[----:B------:R-:W1:Y:S10]  /*9c70*/  MUFU.TANH R64, R64 ;  /* 0x0000004000407308 */ /* 0x000e740000002400 */
[----:B------:R-:W1:Y:S01]  /*9c80*/  MUFU.TANH R65, R65 ;  /* 0x0000004100417308 */ /* 0x000e620000002400 */
[----:B-----5:R-:W-:Y:S02]  /*9c90*/  IADD3 R2, R7, R9, RZ ;  /* 0x0000000907027210 */ /* 0x020fe40007ffe0ff */
[----:B------:R-:W-:Y:S07]  /*9ca0*/  IADD3 R0, R9, R8, RZ ;  /* 0x0000000809007210 */ /* 0x000fee0007ffe0ff */
[----:B------:R-:W1:Y:S10]  /*9cb0*/  MUFU.TANH R66, R66 ;  /* 0x0000004200427308 */ /* 0x000e740000002400 */
        /* <DEDUP_REMOVED lines=11> */
[----:B------:R3:W1:Y:S10]  /*9d70*/  MUFU.TANH R186, R78 ;  /* 0x0000004e00ba7308 */ /* 0x0006740000002400 */
        /* <DEDUP_REMOVED lines=15> */
[----:B------:R3:W1:Y:S10]  /*9e70*/  MUFU.TANH R63, R94 ;  /* 0x0000005e003f7308 */ /* 0x0006740000002400 */
[----:B------:R3:W1:Y:S10]  /*9e80*/  MUFU.TANH R59, R95 ;  /* 0x0000005f003b7308 */ /* 0x0006740000002400 */
[----:B------:R-:W1:Y:S10]  /*9e90*/  MUFU.TANH R30, R30 ;  /* 0x0000001e001e7308 */ /* 0x000e740000002400 */
[----:B------:R-:W1:Y:S10]  /*9ea0*/  MUFU.TANH R27, R27 ;  /* 0x0000001b001b7308 */ /* 0x000e740000002400 */
[----:B------:R-:W1:Y:S10]  /*9eb0*/  MUFU.TANH R31, R31 ;  /* 0x0000001f001f7308 */ /* 0x000e740000002400 */
[----:B------:R-:W1:Y:S01]  /*9ec0*/  MUFU.TANH R29, R29 ;  /* 0x0000001d001d7308 */ /* 0x000e620000002400 */
[----:B------:R-:W-:-:S05]  /*9ed0*/  @P0 BRA `(.L_x_482) ;  /* 0x0000019000000947 */ /* 0x000fca0003800000 */
[----:B--234-:R-:W-:Y:S01]  /*9ee0*/  IADD3 R4, R9, c[0x0][0x1d0], RZ ;  /* 0x0000740009047a10 */ /* 0x01cfe20007ffe0ff */
[----:B------:R-:W-:Y:S03]  /*9ef0*/  BSSY B0, `(.L_x_483) ;  /* 0x0000012000007945 */ /* 0x000fe60003800000 */
[----:B------:R-:W-:Y:S04]  /*9f00*/  IADD3 R4, R4, -c[0x0][0x168], RZ ;  /* 0x80005a0004047a10 */ /* 0x000fe80007ffe0ff */
[----:B------:R-:W-:Y:S11]  /*9f10*/  ISETP.GT.AND P0, PT, R4, -0x1, PT ;  /* 0xffffffff0400780c */ /* 0x000ff60003f04270 */
[----:B------:R-:W-:Y:S02]  /*9f20*/  @!UPT UIADD3 URZ, URZ, URZ, URZ ;  /* 0x0000003f3f3ff290 */ /* 0x000fe4000fffe03f */
[----:B------:R-:W-:-:S05]  /*9f30*/  @P0 BRA `(.L_x_484) ;  /* 0x0000008000000947 */ /* 0x000fca0003800000 */
[----:B------:R-:W-:Y:S01]  /*9f40*/  LOP3.LUT R4, RZ, R4, RZ, 0x33, !PT ;  /* 0x00000004ff047212 */ /* 0x000fe200078e33ff */
[----:B------:R-:W-:Y:S05]  /*9f50*/  IMAD.MOV.U32 R9, RZ, RZ, c[0x0][0x32c] ;  /* 0x0000cb00ff097624 */ /* 0x000fea00078e00ff */
[----:B------:R-:W-:Y:S11]  /*9f60*/  ISETP.NE.AND P0, PT, R9, 0x1, PT ;  /* 0x000000010900780c */ /* 0x000ff60003f05270 */
[----:B------:R-:W-:Y:S02]  /*9f70*/  @!UPT UIADD3 URZ, URZ, URZ, URZ ;  /* 0x0000003f3f3ff290 */ /* 0x000fe4000fffe03f */
[----:B------:R-:W-:Y:S05]  /*9f80*/  @P0 IMAD.HI.U32 R9, R4, c[0x0][0x330], RZ ;  /* 0x0000cc0004090a27 */ /* 0x000fea00078e00ff */
[----:B------:R-:W-:Y:S04]  /*9f90*/  @P0 SHF.R.U32.HI R4, RZ, c[0x0][0x334], R9 ;  /* 0x0000cd00ff040a19 */ /* 0x000fe80000011609 */
[----:B------:R-:W-:Y:S01]  /*9fa0*/  LOP3.LUT R4, RZ, R4, RZ, 0x33, !PT ;  /* 0x00000004ff047212 */ /* 0x000fe200078e33ff */
[----:B------:R-:W-:-:S05]  /*9fb0*/  BRA `(.L_x_485) ;  /* 0x0000005000007947 */ /* 0x000fca0003800000 */
.L_x_484:
[----:B------:R-:W-:Y:S04]  /*9fc0*/  MOV R9, c[0x0][0x32c] ;  /* 0x0000cb0000097a02 */ /* 0x000fe80000000f00 */
[----:B------:R-:W-:Y:S11]  /*9fd0*/  ISETP.NE.AND P0, PT, R9, 0x1, PT ;  /* 0x000000010900780c */ /* 0x000ff60003f05270 */
[----:B------:R-:W-:Y:S02]  /*9fe0*/  @!UPT UIADD3 URZ, URZ, URZ, URZ ;  /* 0x0000003f3f3ff290 */ /* 0x000fe4000fffe03f */
[----:B------:R-:W-:Y:S05]  /*9ff0*/  @P0 IMAD.HI.U32 R9, R4, c[0x0][0x330], RZ ;  /* 0x0000cc0004090a27 */ /* 0x000fea00078e00ff */
[----:B------:R-:W-:Y:S02]  /*a000*/  @P0 SHF.R.U32.HI R4, RZ, c[0x0][0x334], R9 ;  /* 0x0000cd00ff040a19 */ /* 0x000fe40000011609 */
.L_x_485:
[----:B------:R-:W-:Y:S05]  /*a010*/  BSYNC B0 ;  /* 0x0000000000007941 */ /* 0x000fea0003800000 */
.L_x_483:
[----:B------:R-:W-:Y:S04]  /*a020*/  IMAD.IADD R9, R3, 0x1, -R46 ;  /* 0x0000000103097824 */ /* 0x000fe800078e0a2e */
[----:B------:R-:W-:Y:S05]  /*a030*/  IMAD R4, R4, c[0x0][0x32c], R9 ;  /* 0x0000cb0004047a24 */ /* 0x000fea00078e0209 */
[----:B------:R-:W-:Y:S02]  /*a040*/  IADD3 R9, R4, c[0x0][0x32c], RZ ;  /* 0x0000cb0004097a10 */ /* 0x000fe40007ffe0ff */
[----:B------:R-:W-:Y:S02]  /*a050*/  IMNMX R0, R0, R4, !PT ;  /* 0x0000000400007217 */ /* 0x000fe40007800200 */
[----:B------:R-:W-:Y:S02]  /*a060*/  IMNMX R2, R2, R9, PT ;  /* 0x0000000902027217 */ /* 0x000fe40003800200 */
.L_x_482:
[C---:B--234-:R-:W-:Y:S02]  /*a070*/  ISETP.GE.AND P0, PT, R3.reuse, 0x9, PT ;  /* 0x000000090300780c */ /* 0x05cfe40003f06270 */
[C---:B------:R-:W-:Y:S02]  /*a080*/  ISETP.GE.AND P1, PT, R3.reuse, 0x2, PT ;  /* 0x000000020300780c */ /* 0x040fe40003f26270 */
[----:B------:R-:W-:Y:S02]  /*a090*/  P2R R25, PR, RZ, 0x1 ;  /* 0x00000001ff197803 */ /* 0x000fe40000000000 */
[C---:B------:R-:W-:Y:S02]  /*a0a0*/  ISETP.GT.AND P0, PT, R0.reuse, 0x8, !P0 ;  /* 0x000000080000780c */ /* 0x040fe40004704270 */
[----:B------:R-:W-:Y:S02]  /*a0b0*/  P2R R26, PR, RZ, 0x2 ;  /* 0x00000002ff1a7803 */ /* 0x000fe40000000000 */
[----:B------:R-:W-:Y:S02]  /*a0c0*/  ISETP.GT.AND P1, PT, R0, 0x1, !P1 ;  /* 0x000000010000780c */ /* 0x000fe40004f24270 */
[C---:B------:R-:W-:Y:S02]  /*a0d0*/  ISETP.GE.AND P2, PT, R3.reuse, 0x11, PT ;  /* 0x000000110300780c */ /* 0x040fe40003f46270 */
[C---:B------:R-:W-:Y:S02]  /*a0e0*/  ISETP.LT.OR P0, PT, R2.reuse, 0x9, P0 ;  /* 0x000000090200780c */ /* 0x040fe40000701670 */
[----:B------:R-:W-:Y:S02]  /*a0f0*/  ISETP.LT.OR P1, PT, R2, 0x2, P1 ;  /* 0x000000020200780c */ /* 0x000fe40000f21670 */
[C---:B------:R-:W-:Y:S02]  /*a100*/  ISETP.GE.AND P3, PT, R3.reuse, 0xa, PT ;  /* 0x0000000a0300780c */ /* 0x040fe40003f66270 */
[----:B------:R-:W-:Y:S02]  /*a110*/  FSEL R36, R16, -INF , !P0 ;  /* 0xff80000010247808 */ /* 0x000fe40004000000 */
[----:B------:R-:W-:Y:S02]  /*a120*/  ISETP.GT.AND P0, PT, R0, 0x10, !P2 ;  /* 0x000000100000780c */ /* 0x000fe40005704270 */
[----:B------:R-:W-:Y:S02]  /*a130*/  FSEL R32, R176, -INF , !P1 ;  /* 0xff800000b0207808 */ /* 0x000fe40004800000 */
[----:B------:R-:W-:Y:S02]  /*a140*/  ISETP.GT.AND P1, PT, R0, 0x9, !P3 ;  /* 0x000000090000780c */ /* 0x000fe40005f24270 */
[----:B------:R-:W-:Y:S02]  /*a150*/  P2R R23, PR, RZ, 0x4 ;  /* 0x00000004ff177803 */ /* 0x000fe40000000000 */
[C---:B------:R-:W-:Y:S02]  /*a160*/  ISETP.LT.OR P0, PT, R2.reuse, 0x11, P0 ;  /* 0x000000110200780c */ /* 0x040fe40000701670 */
[----:B------:R-:W-:Y:S02]  /*a170*/  ISETP.GE.AND P2, PT, R3, 0x12, PT ;  /* 0x000000120300780c */ /* 0x000fe40003f46270 */
[----:B------:R-:W-:Y:S02]  /*a180*/  ISETP.LT.OR P1, PT, R2, 0xa, P1 ;  /* 0x0000000a0200780c */ /* 0x000fe40000f21670 */
[----:B------:R-:W-:Y:S02]  /*a190*/  FSEL R40, R20, -INF , !P0 ;  /* 0xff80000014287808 */ /* 0x000fe40004000000 */
[----:B------:R-:W-:Y:S02]  /*a1a0*/  ISETP.GT.AND P0, PT, R0, 0x11, !P2 ;  /* 0x000000110000780c */ /* 0x000fe40005704270 */
[----:B------:R-:W-:Y:S02]  /*a1b0*/  FSEL R38, R17, -INF , !P1 ;  /* 0xff80000011267808 */ /* 0x000fe40004800000 */
[----:B------:R-:W-:Y:S02]  /*a1c0*/  ISETP.LT.OR P0, PT, R2, 0x12, P0 ;  /* 0x000000120200780c */ /* 0x000fe40000701670 */
[----:B------:R-:W-:Y:S02]  /*a1d0*/  ISETP.GE.AND P1, PT, R3, 0x19, PT ;  /* 0x000000190300780c */ /* 0x000fe40003f26270 */
[----:B------:R-:W-:Y:S02]  /*a1e0*/  FSEL R42, R21, -INF , !P0 ;  /* 0xff800000152a7808 */ /* 0x000fe40004000000 */
[----:B------:R-:W-:Y:S02]  /*a1f0*/  ISETP.GT.AND P0, PT, R0, 0x18, !P1 ;  /* 0x000000180000780c */ /* 0x000fe40004f04270 */
[----:B------:R-:W-:Y:S02]  /*a200*/  P2R R21, PR, RZ, 0x2 ;  /* 0x00000002ff157803 */ /* 0x000fe40000000000 */
        /* <DEDUP_REMOVED lines=11> */
[C---:B------:R-:W-:Y:S02]  /*a2c0*/  ISETP.GE.AND P1, PT, R3.reuse, 0x22, PT ;  /* 0x000000220300780c */ /* 0x040fe40003f26270 */
        /* <DEDUP_REMOVED lines=30> */
[----:B-1----:R-:W-:Y:S02]  /*a4b0*/  FSEL R195, R64, -INF , !P0 ;  /* 0xff80000040c37808 */ /* 0x002fe40004000000 */
[----:B------:R-:W-:Y:S02]  /*a4c0*/  ISETP.GT.AND P0, PT, R0, 0x39, !P1 ;  /* 0x000000390000780c */ /* 0x000fe40004f04270 */
[----:B------:R-:W-:Y:S02]  /*a4d0*/  ISETP.GE.AND P4, PT, R3, 0x41, PT ;  /* 0x000000410300780c */ /* 0x000fe40003f86270 */
[----:B------:R-:W-:Y:S02]  /*a4e0*/  ISETP.LT.OR P0, PT, R2, 0x3a, P0 ;  /* 0x0000003a0200780c */ /* 0x000fe40000701670 */
[----:B------:R-:W-:Y:S02]  /*a4f0*/  P2R R24, PR, RZ, 0x8 ;  /* 0x00000008ff187803 */ /* 0x000fe40000000000 */
[----:B------:R-:W-:Y:S02]  /*a500*/  FSEL R198, R65, -INF , !P0 ;  /* 0xff80000041c67808 */ /* 0x000fe40004000000 */
[----:B------:R-:W-:Y:S02]  /*a510*/  ISETP.GT.AND P0, PT, R0, 0x40, !P4 ;  /* 0x000000400000780c */ /* 0x000fe40006704270 */
[C---:B------:R-:W-:Y:S02]  /*a520*/  ISETP.GE.AND P3, PT, R3.reuse, 0x42, PT ;  /* 0x000000420300780c */ /* 0x040fe40003f66270 */
[----:B------:R-:W-:Y:S02]  /*a530*/  ISETP.LT.OR P0, PT, R2, 0x41, P0 ;  /* 0x000000410200780c */ /* 0x000fe40000701670 */
[----:B------:R-:W-:Y:S02]  /*a540*/  P2R R22, PR, RZ, 0x4 ;  /* 0x00000004ff167803 */ /* 0x000fe40000000000 */
[----:B------:R-:W-:Y:S02]  /*a550*/  FSEL R204, R68, -INF , !P0 ;  /* 0xff80000044cc7808 */ /* 0x000fe40004000000 */
        /* <DEDUP_REMOVED lines=25> */
[----:B------:R-:W-:Y:S04]  /*a6f0*/  ISETP.GT.AND P0, PT, R0, 0x58, !P5 ;  /* 0x000000580000780c */ /* 0x000fe80006f04270 */
[----:B------:R-:W-:Y:S04]  /*a700*/  ISETP.LT.OR P0, PT, R2, 0x59, P0 ;  /* 0x000000590200780c */ /* 0x000fe80000701670 */
[----:B------:R-:W-:Y:S02]  /*a710*/  FSEL R252, R30, -INF , !P0 ;  /* 0xff8000001efc7808 */ /* 0x000fe40004000000 */
[----:B------:R-:W-:Y:S04]  /*a720*/  ISETP.GT.AND P0, PT, R0, RZ, !P1 ;  /* 0x000000ff0000720c */ /* 0x000fe80004f04270 */
[----:B------:R-:W-:Y:S04]  /*a730*/  ISETP.LT.OR P0, PT, R2, 0x1, P0 ;  /* 0x000000010200780c */ /* 0x000fe80000701670 */
[----:B------:R-:W-:Y:S02]  /*a740*/  FSEL R30, R226, -INF , !P0 ;  /* 0xff800000e21e7808 */ /* 0x000fe40004000000 */
[----:B------:R-:W-:Y:S02]  /*a750*/  ISETP.GE.AND P0, PT, R3, 0x5a, PT ;  /* 0x0000005a0300780c */ /* 0x000fe40003f06270 */
[----:B------:R-:W1:Y:S02]  /*a760*/  SHFL.IDX PT, R3, R6, 0x1, 0x1c1f ;  /* 0x003c1f0006037f89 */ /* 0x000e6400000e0000 */
[----:B------:R-:W-:Y:S02]  /*a770*/  P2R R4, PR, RZ, 0x1 ;  /* 0x00000001ff047803 */ /* 0x000fe40000000000 */
[----:B------:R-:W-:Y:S04]  /*a780*/  ISETP.GT.AND P0, PT, R0, 0x59, !P0 ;  /* 0x000000590000780c */ /* 0x000fe80004704270 */
[----:B------:R-:W-:Y:S04]  /*a790*/  ISETP.LT.OR P0, PT, R2, 0x5a, P0 ;  /* 0x0000005a0200780c */ /* 0x000fe80000701670 */
[----:B------:R-:W-:Y:S02]  /*a7a0*/  FSEL R84, R27, -INF , !P0 ;  /* 0xff8000001b547808 */ /* 0x000fe40004000000 */
[----:B------:R-:W-:Y:S01]  /*a7b0*/  PLOP3.LUT P0, PT, PT, PT, UP1, 0x40, 0x0 ;  /* 0x000000000000781c */ /* 0x000fe20003f0e818 */
[--C-:B-1----:R-:W-:Y:S02]  /*a7c0*/  IMAD.IADD R2, R7, 0x1, R3.reuse ;  /* 0x0000000107027824 */ /* 0x102fe400078e0203 */
[----:B------:R-:W-:Y:S10]  /*a7d0*/  IMAD.IADD R0, R8, 0x1, R3 ;  /* 0x0000000108007824 */ /* 0x000ff400078e0203 */
[----:B------:R-:W-:-:S05]  /*a7e0*/  @P0 BRA `(.L_x_486) ;  /* 0x000001b000000947 */ /* 0x000fca0003800000 */
[----:B------:R-:W-:Y:S01]  /*a7f0*/  IADD3 R0, R3, c[0x0][0x1d0], RZ ;  /* 0x0000740003007a10 */ /* 0x000fe20007ffe0ff */
        /* <DEDUP_REMOVED lines=13> */
.L_x_488:
[----:B------:R-:W-:Y:S04]  /*a8d0*/  MOV R2, c[0x0][0x32c] ;  /* 0x0000cb0000027a02 */ /* 0x000fe80000000f00 */
[----:B------:R-:W-:Y:S11]  /*a8e0*/  ISETP.NE.AND P0, PT, R2, 0x1, PT ;  /* 0x000000010200780c */ /* 0x000ff60003f05270 */
[----:B------:R-:W-:Y:S02]  /*a8f0*/  @!UPT UIADD3 URZ, URZ, URZ, URZ ;  /* 0x0000003f3f3ff290 */ /* 0x000fe4000fffe03f */
[----:B------:R-:W-:Y:S05]  /*a900*/  @P0 IMAD.HI.U32 R2, R0, c[0x0][0x330], RZ ;  /* 0x0000cc0000020a27 */ /* 0x000fea00078e00ff */
[----:B------:R-:W-:Y:S02]  /*a910*/  @P0 SHF.R.U32.HI R0, RZ, c[0x0][0x334], R2 ;  /* 0x0000cd00ff000a19 */ /* 0x000fe40000011602 */
.L_x_489:
[----:B------:R-:W-:Y:S05]  /*a920*/  BSYNC B0 ;  /* 0x0000000000007941 */ /* 0x000fea0003800000 */
.L_x_487:
[----:B------:R-:W-:Y:S02]  /*a930*/  IADD3 R2, R10, -0x1, RZ ;  /* 0xffffffff0a027810 */ /* 0x000fe40007ffe0ff */
[C-C-:B------:R-:W-:Y:S02]  /*a940*/  IADD3 R27, R3.reuse, UR10, R5.reuse ;  /* 0x0000000a031b7c10 */ /* 0x140fe4000fffe005 */
[----:B------:R-:W-:Y:S01]  /*a950*/  IADD3 R3, R3, c[0x0][0x328], R5 ;  /* 0x0000ca0003037a10 */ /* 0x000fe20007ffe005 */
[----:B------:R-:W-:Y:S05]  /*a960*/  IMAD R0, R0, c[0x0][0x32c], R2 ;  /* 0x0000cb0000007a24 */ /* 0x000fea00078e0202 */
[----:B------:R-:W-:Y:S02]  /*a970*/  IADD3 R2, R0, c[0x0][0x32c], RZ ;  /* 0x0000cb0000027a10 */ /* 0x000fe40007ffe0ff */
[----:B------:R-:W-:Y:S02]  /*a980*/  IMNMX R0, R27, R0, !PT ;  /* 0x000000001b007217 */ /* 0x000fe40007800200 */
[----:B------:R-:W-:Y:S02]  /*a990*/  IMNMX R2, R3, R2, PT ;  /* 0x0000000203027217 */ /* 0x000fe40003800200 */
.L_x_486:
[----:B------:R-:W-:Y:S01]  /*a9a0*/  ISETP.NE.AND P0, PT, R26, RZ, PT ;  /* 0x000000ff1a00720c */ /* 0x000fe20003f05270 */
[----:B------:R-:W1:Y:S03]  /*a9b0*/  SHFL.IDX PT, R3, R6, 0x2, 0x1c1f ;  /* 0x005c1f0006037f89 */ /* 0x000e6600000e0000 */
[----:B------:R-:W-:Y:S04]  /*a9c0*/  ISETP.GT.AND P0, PT, R0, 0x1, !P0 ;  /* 0x000000010000780c */ /* 0x000fe80004704270 */
[----:B------:R-:W-:Y:S04]  /*a9d0*/  ISETP.LT.OR P0, PT, R2, 0x2, P0 ;  /* 0x000000020200780c */ /* 0x000fe80000701670 */
[----:B------:R-:W-:Y:S02]  /*a9e0*/  FSEL R34, R229, -INF , !P0 ;  /* 0xff800000e5227808 */ /* 0x000fe40004000000 */
[----:B------:R-:W-:Y:S04]  /*a9f0*/  ISETP.NE.AND P0, PT, R25, RZ, PT ;  /* 0x000000ff1900720c */ /* 0x000fe80003f05270 */
        /* <DEDUP_REMOVED lines=79> */
[----:B------:R-:W-:Y:S04]  /*aef0*/  ISETP.GT.AND P0, PT, R0, RZ, !P1 ;  /* 0x000000ff0000720c */ /* 0x000fe80004f04270 */
[----:B------:R-:W-:Y:S04]  /*af00*/  ISETP.LT.OR P0, PT, R2, 0x1, P0 ;  /* 0x000000010200780c */ /* 0x000fe80000701670 */
[----:B------:R-:W-:Y:S02]  /*af10*/  FSEL R31, R239, -INF , !P0 ;  /* 0xff800000ef1f7808 */ /* 0x000fe40004000000 */
[----:B------:R-:W-:Y:S04]  /*af20*/  ISETP.NE.AND P0, PT, R4, RZ, PT ;  /* 0x000000ff0400720c */ /* 0x000fe80003f05270 */
[----:B------:R-:W-:Y:S01]  /*af30*/  ISETP.GT.AND P0, PT, R0, 0x59, !P0 ;  /* 0x000000590000780c */ /* 0x000fe20004704270 */
[--C-:B-1----:R-:W-:Y:S03]  /*af40*/  IMAD.IADD R0, R8, 0x1, R3.reuse ;  /* 0x0000000108007824 */ /* 0x102fe600078e0203 */
[----:B------:R-:W-:Y:S01]  /*af50*/  ISETP.LT.OR P0, PT, R2, 0x5a, P0 ;  /* 0x0000005a0200780c */ /* 0x000fe20000701670 */
[----:B------:R-:W-:Y:S03]  /*af60*/  IMAD.IADD R2, R7, 0x1, R3 ;  /* 0x0000000107027824 */ /* 0x000fe600078e0203 */
[----:B------:R-:W-:Y:S02]  /*af70*/  FSEL R250, R29, -INF , !P0 ;  /* 0xff8000001dfa7808 */ /* 0x000fe40004000000 */
[----:B------:R-:W-:Y:S11]  /*af80*/  PLOP3.LUT P0, PT, PT, PT, UP1, 0x40, 0x0 ;  /* 0x000000000000781c */ /* 0x000ff60003f0e818 */
[----:B------:R-:W-:Y:S02]  /*af90*/  @!UPT UIADD3 URZ, URZ, URZ, URZ ;  /* 0x0000003f3f3ff290 */ /* 0x000fe4000fffe03f */
        /* <DEDUP_REMOVED lines=15> */
.L_x_492:
[----:B------:R-:W-:Y:S04]  /*b090*/  MOV R27, c[0x0][0x32c] ;  /* 0x0000cb00001b7a02 */ /* 0x000fe80000000f00 */
[----:B------:R-:W-:Y:S11]  /*b0a0*/  ISETP.NE.AND P0, PT, R27, 0x1, PT ;  /* 0x000000011b00780c */ /* 0x000ff60003f05270 */
[----:B------:R-:W-:Y:S02]  /*b0b0*/  @!UPT UIADD3 URZ, URZ, URZ, URZ ;  /* 0x0000003f3f3ff290 */ /* 0x000fe4000fffe03f */
[----:B------:R-:W-:Y:S05]  /*b0c0*/  @P0 IMAD.HI.U32 R27, R3, c[0x0][0x330], RZ ;  /* 0x0000cc00031b0a27 */ /* 0x000fea00078e00ff */
[----:B------:R-:W-:Y:S02]  /*b0d0*/  @P0 SHF.R.U32.HI R3, RZ, c[0x0][0x334], R27 ;  /* 0x0000cd00ff030a19 */ /* 0x000fe4000001161b */
.L_x_493:
[----:B------:R-:W-:Y:S05]  /*b0e0*/  BSYNC B0 ;  /* 0x0000000000007941 */ /* 0x000fea0003800000 */
.L_x_491:
[----:B------:R-:W-:Y:S04]  /*b0f0*/  IMAD R27, R225, -0x60, -R46 ;  /* 0xffffffa0e11b7824 */ /* 0x000fe800078e0a2e */
[----:B------:R-:W-:Y:S05]  /*b100*/  IMAD R3, R3, c[0x0][0x32c], R27 ;  /* 0x0000cb0003037a24 */ /* 0x000fea00078e021b */
[----:B------:R-:W-:Y:S02]  /*b110*/  IADD3 R27, R3, c[0x0][0x32c], RZ ;  /* 0x0000cb00031b7a10 */ /* 0x000fe40007ffe0ff */
[----:B------:R-:W-:Y:S02]  /*b120*/  IMNMX R0, R0, R3, !PT ;  /* 0x0000000300007217 */ /* 0x000fe40007800200 */
[----:B------:R-:W-:Y:S02]  /*b130*/  IMNMX R2, R2, R27, PT ;  /* 0x0000001b02027217 */ /* 0x000fe40003800200 */
.L_x_490:
        /* <DEDUP_REMOVED lines=111> */
.L_x_496:
[----:B------:R-:W-:Y:S04]  /*b830*/  MOV R2, c[0x0][0x32c] ;  /* 0x0000cb0000027a02 */ /* 0x000fe80000000f00 */
[----:B------:R-:W-:Y:S11]  /*b840*/  ISETP.NE.AND P0, PT, R2, 0x1, PT ;  /* 0x000000010200780c */ /* 0x000ff60003f05270 */
[----:B------:R-:W-:Y:S02]  /*b850*/  @!UPT UIADD3 URZ, URZ, URZ, URZ ;  /* 0x0000003f3f3ff290 */ /* 0x000fe4000fffe03f */
[----:B------:R-:W-:Y:S05]  /*b860*/  @P0 IMAD.HI.U32 R2, R0, c[0x0][0x330], RZ ;  /* 0x0000cc0000020a27 */ /* 0x000fea00078e00ff */
[----:B------:R-:W-:Y:S02]  /*b870*/  @P0 SHF.R.U32.HI R0, RZ, c[0x0][0x334], R2 ;  /* 0x0000cd00ff000a19 */ /* 0x000fe40000011602 */
.L_x_497:
[----:B------:R-:W-:Y:S05]  /*b880*/  BSYNC B0 ;  /* 0x0000000000007941 */ /* 0x000fea0003800000 */
.L_x_495:
[----:B------:R-:W-:Y:S02]  /*b890*/  IADD3 R10, R10, -0x1, RZ ;  /* 0xffffffff0a0a7810 */ /* 0x000fe40007ffe0ff */
[C-C-:B------:R-:W-:Y:S02]  /*b8a0*/  IADD3 R6, R3.reuse, UR10, R5.reuse ;  /* 0x0000000a03067c10 */ /* 0x140fe4000fffe005 */
[----:B------:R-:W-:Y:S01]  /*b8b0*/  IADD3 R3, R3, c[0x0][0x328], R5 ;  /* 0x0000ca0003037a10 */ /* 0x000fe20007ffe005 */
[----:B------:R-:W-:Y:S05]  /*b8c0*/  IMAD R0, R0, c[0x0][0x32c], R10 ;  /* 0x0000cb0000007a24 */ /* 0x000fea00078e020a */
[----:B------:R-:W-:Y:S02]  /*b8d0*/  IADD3 R2, R0, c[0x0][0x32c], RZ ;  /* 0x0000cb0000027a10 */ /* 0x000fe40007ffe0ff */
[----:B------:R-:W-:Y:S02]  /*b8e0*/  IMNMX R0, R6, R0, !PT ;  /* 0x0000000006007217 */ /* 0x000fe40007800200 */
[----:B------:R-:W-:Y:S02]  /*b8f0*/  IMNMX R2, R3, R2, PT ;  /* 0x0000000203027217 */ /* 0x000fe40003800200 */
.L_x_494:
[----:B------:R-:W-:Y:S02]  /*b900*/  ISETP.GT.AND P0, PT, R0, RZ, !P1 ;  /* 0x000000ff0000720c */ /* 0x000fe40004f04270 */
[----:B------:R-:W-:Y:S02]  /*b910*/  ISETP.NE.AND P1, PT, R23, RZ, PT ;  /* 0x000000ff1700720c */ /* 0x000fe40003f25270 */
[----:B------:R-:W-:Y:S02]  /*b920*/  ISETP.LT.OR P0, PT, R2, 0x1, P0 ;  /* 0x000000010200780c */ /* 0x000fe40000701670 */
[----:B------:R-:W-:Y:S02]  /*b930*/  FMNMX.FTZ R72, R30, R100, !PT ;  /* 0x000000641e487209 */ /* 0x000fe40007810000 */
[----:B------:R-:W-:Y:S02]  /*b940*/  FSEL R8, R251, -INF , !P0 ;  /* 0xff800000fb087808 */ /* 0x000fe40004000000 */
[----:B------:R-:W-:Y:S02]  /*b950*/  ISETP.NE.AND P0, PT, R26, RZ, PT ;  /* 0x000000ff1a00720c */ /* 0x000fe40003f05270 */
[----:B------:R-:W-:Y:S02]  /*b960*/  FMNMX.FTZ R72, R32, R72, !PT ;  /* 0x0000004820487209 */ /* 0x000fe40007810000 */
[----:B------:R-:W-:Y:S02]  /*b970*/  ISETP.GT.AND P0, PT, R0, 0x1, !P0 ;  /* 0x000000010000780c */ /* 0x000fe40004704270 */
[----:B------:R-:W-:Y:S02]  /*b980*/  FMNMX.FTZ R72, R36, R72, !PT ;  /* 0x0000004824487209 */ /* 0x000fe40007810000 */
        /* <DEDUP_REMOVED lines=37> */
[----:B------:R-:W-:Y:S01]  /*bbe0*/  FMNMX.FTZ R3, R49, R3, !PT ;  /* 0x0000000331037209 */ /* 0x000fe20007810000 */
[----:B------:R-:W-:Y:S01]  /*bbf0*/  LDSM.16.MT88.4 R20, [R209+0x100] ;  /* 0x00010000d114783b */ /* 0x000fe20000004200 */
[----:B------:R-:W-:Y:S02]  /*bc00*/  ISETP.GT.AND P0, PT, R0, 0x19, !P0 ;  /* 0x000000190000780c */ /* 0x000fe40004704270 */
[----:B------:R-:W-:Y:S02]  /*bc10*/  FMNMX.FTZ R72, R177, R72, !PT ;  /* 0x00000048b1487209 */ /* 0x000fe40007810000 */
[----:B------:R-:W-:Y:S02]  /*bc20*/  ISETP.LT.OR P0, PT, R2, 0x1a, P0 ;  /* 0x0000001a0200780c */ /* 0x000fe40000701670 */
[----:B------:R-:W-:Y:S02]  /*bc30*/  FMNMX.FTZ R3, R94, R3, !PT ;  /* 0x000000035e037209 */ /* 0x000fe40007810000 */
[----:B------:R-:W-:Y:S02]  /*bc40*/  FSEL R88, R231, -INF , !P0 ;  /* 0xff800000e7587808 */ /* 0x000fe40004000000 */
[----:B------:R-:W-:Y:S02]  /*bc50*/  FMNMX.FTZ R72, R182, R72, !PT ;  /* 0x00000048b6487209 */ /* 0x000fe40007810000 */
[----:B------:R-:W-:Y:S02]  /*bc60*/  ISETP.NE.AND P0, PT, R19, RZ, PT ;  /* 0x000000ff1300720c */ /* 0x000fe40003f05270 */
[----:B------:R-:W-:Y:S02]  /*bc70*/  FMNMX.FTZ R3, R95, R3, !PT ;  /* 0x000000035f037209 */ /* 0x000fe40007810000 */
[----:B------:R-:W-:Y:S02]  /*bc80*/  ISETP.GT.AND P0, PT, R0, 0x20, !P0 ;  /* 0x000000200000780c */ /* 0x000fe40004704270 */
[----:B------:R-:W-:Y:S02]  /*bc90*/  FMNMX.FTZ R72, R187, R72, !PT ;  /* 0x00000048bb487209 */ /* 0x000fe40007810000 */
[----:B------:R-:W-:Y:S02]  /*bca0*/  FMNMX.FTZ R3, R173, R3, !PT ;  /* 0x00000003ad037209 */ /* 0x000fe40007810000 */
[----:B------:R-:W-:Y:S02]  /*bcb0*/  ISETP.LT.OR P0, PT, R2, 0x21, P0 ;  /* 0x000000210200780c */ /* 0x000fe40000701670 */
[----:B------:R-:W-:Y:S02]  /*bcc0*/  FMNMX.FTZ R72, R195, R72, !PT ;  /* 0x00000048c3487209 */ /* 0x000fe40007810000 */
[----:B------:R-:W-:Y:S02]  /*bcd0*/  FMNMX.FTZ R3, R175, R3, !PT ;  /* 0x00000003af037209 */ /* 0x000fe40007810000 */
[----:B------:R-:W-:Y:S02]  /*bce0*/  FSEL R98, R200, -INF , !P0 ;  /* 0xff800000c8627808 */ /* 0x000fe40004000000 */
[----:B------:R-:W-:Y:S02]  /*bcf0*/  ISETP.NE.AND P0, PT, R18, RZ, PT ;  /* 0x000000ff1200720c */ /* 0x000fe40003f05270 */
[----:B------:R-:W-:Y:S02]  /*bd00*/  FMNMX.FTZ R72, R198, R72, !PT ;  /* 0x00000048c6487209 */ /* 0x000fe40007810000 */
[----:B------:R-:W-:Y:S02]  /*bd10*/  FMNMX.FTZ R3, R183, R3, !PT ;  /* 0x00000003b7037209 */ /* 0x000fe40007810000 */
[----:B------:R-:W-:Y:S02]  /*bd20*/  FMNMX.FTZ R72, R204, R72, !PT ;  /* 0x00000048cc487209 */ /* 0x000fe40007810000 */
[----:B------:R-:W-:Y:S02]  /*bd30*/  ISETP.GT.AND P0, PT, R0, 0x21, !P0 ;  /* 0x000000210000780c */ /* 0x000fe40004704270 */
        /* <DEDUP_REMOVED lines=15> */
[----:B------:R-:W-:Y:S02]  /*be30*/  FMNMX.FTZ R72, R247, R72, !PT ;  /* 0x00000048f7487209 */ /* 0x000fe40007810000 */
[----:B------:R-:W-:Y:S02]  /*be40*/  ISETP.NE.AND P0, PT, R16, RZ, PT ;  /* 0x000000ff1000720c */ /* 0x000fe40003f05270 */
[----:B------:R-:W-:Y:S02]  /*be50*/  FMNMX.FTZ R3, R229, R3, !PT ;  /* 0x00000003e5037209 */ /* 0x000fe40007810000 */
[----:B------:R-:W-:Y:S02]  /*be60*/  FMNMX.FTZ R72, R252, R72, !PT ;  /* 0x00000048fc487209 */ /* 0x000fe40007810000 */
[----:B------:R-:W-:Y:S02]  /*be70*/  ISETP.GT.AND P0, PT, R0, 0x29, !P0 ;  /* 0x000000290000780c */ /* 0x000fe40004704270 */
[----:B------:R-:W-:Y:S02]  /*be80*/  FMNMX.FTZ R3, R230, R3, !PT ;  /* 0x00000003e6037209 */ /* 0x000fe40007810000 */
[----:B------:R-:W-:Y:S02]  /*be90*/  FMNMX.FTZ R72, R84, R72, !PT ;  /* 0x0000004854487209 */ /* 0x000fe40007810000 */
[----:B------:R-:W-:Y:S02]  /*bea0*/  ISETP.LT.OR P0, PT, R2, 0x2a, P0 ;  /* 0x0000002a0200780c */ /* 0x000fe40000701670 */
[----:B------:R-:W-:Y:S01]  /*beb0*/  FMNMX.FTZ R3, R242, R3, !PT ;  /* 0x00000003f2037209 */ /* 0x000fe20007810000 */
[----:B------:R-:W-:Y:S01]  /*bec0*/  SHFL.BFLY PT, R5, R72, 0x2, 0x1f ;  /* 0x0c401f0048057f89 */ /* 0x000fe200000e0000 */
        /* <DEDUP_REMOVED lines=8> */
[----:B------:R-:W-:Y:S01]  /*bf50*/  ISETP.NE.AND P0, PT, R14, RZ, PT ;  /* 0x000000ff0e00720c */ /* 0x000fe20003f05270 */
[----:B------:R-:W1:Y:S01]  /*bf60*/  SHFL.BFLY PT, R6, R3, 0x2, 0x1f ;  /* 0x0c401f0003067f89 */ /* 0x000e6200000e0000 */
[----:B------:R-:W-:Y:S02]  /*bf70*/  ISETP.NE.AND P1, PT, R12, RZ, PT ;  /* 0x000000ff0c00720c */ /* 0x000fe40003f25270 */
[C---:B------:R-:W-:Y:S02]  /*bf80*/  ISETP.GT.AND P0, PT, R0.reuse, 0x31, !P0 ;  /* 0x000000310000780c */ /* 0x040fe40004704270 */
[----:B------:R-:W-:Y:S02]  /*bf90*/  ISETP.GT.AND P5, PT, R0, 0x58, !P5 ;  /* 0x000000580000780c */ /* 0x000fe40006fa4270 */
[----:B------:R-:W-:Y:S04]  /*bfa0*/  ISETP.LT.OR P0, PT, R2, 0x32, P0 ;  /* 0x000000320200780c */ /* 0x000fe80000701670 */
[----:B------:R-:W-:Y:S02]  /*bfb0*/  FSEL R180, R180, -INF , !P0 ;  /* 0xff800000b4b47808 */ /* 0x000fe40004000000 */
[----:B------:R-:W-:Y:S04]  /*bfc0*/  ISETP.NE.AND P0, PT, R13, RZ, PT ;  /* 0x000000ff0d00720c */ /* 0x000fe80003f05270 */
[----:B------:R-:W-:Y:S04]  /*bfd0*/  ISETP.GT.AND P0, PT, R0, 0x38, !P0 ;  /* 0x000000380000780c */ /* 0x000fe80004704270 */
[----:B------:R-:W-:Y:S02]  /*bfe0*/  ISETP.LT.OR P0, PT, R2, 0x39, P0 ;  /* 0x000000390200780c */ /* 0x000fe40000701670 */
[----:B-1----:R-:W-:Y:S02]  /*bff0*/  FMNMX.FTZ R3, R3, R6, !PT ;  /* 0x0000000603037209 */ /* 0x002fe40007810000 */
[----:B------:R-:W-:Y:S02]  /*c000*/  FMNMX.FTZ R72, R72, R5, !PT ;  /* 0x0000000548487209 */ /* 0x000fe40007810000 */
[----:B------:R-:W-:Y:S01]  /*c010*/  FSEL R179, R179, -INF , !P0 ;  /* 0xff800000b3b37808 */ /* 0x000fe20004000000 */
[----:B------:R-:W-:Y:S01]  /*c020*/  SHFL.BFLY PT, R71, R3, 0x1, 0x1f ;  /* 0x0c201f0003477f89 */ /* 0x000fe200000e0000 */
[----:B------:R-:W-:Y:S02]  /*c030*/  ISETP.GT.AND P0, PT, R0, 0x39, !P1 ;  /* 0x000000390000780c */ /* 0x000fe40004f04270 */
[----:B------:R-:W-:Y:S02]  /*c040*/  FMNMX.FTZ R5, R8, R103, !PT ;  /* 0x0000006708057209 */ /* 0x000fe40007810000 */
[----:B------:R-:W-:Y:S02]  /*c050*/  ISETP.LT.OR P0, PT, R2, 0x3a, P0 ;  /* 0x0000003a0200780c */ /* 0x000fe40000701670 */
[----:B------:R-:W-:Y:S01]  /*c060*/  FMNMX.FTZ R5, R10, R5, !PT ;  /* 0x000000050a057209 */ /* 0x000fe20007810000 */
[----:B------:R-:W1:Y:S01]  /*c070*/  SHFL.BFLY PT, R7, R72, 0x1, 0x1f ;  /* 0x0c201f0048077f89 */ /* 0x000e6200000e0000 */
[----:B------:R-:W-:Y:S02]  /*c080*/  FSEL R178, R178, -INF , !P0 ;  /* 0xff800000b2b27808 */ /* 0x000fe40004000000 */
[----:B------:R-:W-:Y:S02]  /*c090*/  ISETP.GT.AND P0, PT, R0, 0x40, !P4 ;  /* 0x000000400000780c */ /* 0x000fe40006704270 */
[----:B------:R-:W-:Y:S02]  /*c0a0*/  ISETP.NE.AND P4, PT, R4, RZ, PT ;  /* 0x000000ff0400720c */ /* 0x000fe40003f85270 */
        /* <DEDUP_REMOVED lines=8> */
[----:B------:R-:W-:Y:S02]  /*c130*/  FMNMX.FTZ R4, R35, R4, !PT ;  /* 0x0000000423047209 */ /* 0x000fe40007810000 */
[----:B-1----:R-:W-:Y:S02]  /*c140*/  FMNMX.FTZ R72, R72, R7, !PT ;  /* 0x0000000748487209 */ /* 0x002fe40007810000 */
[----:B------:R-:W-:Y:S02]  /*c150*/  ISETP.GT.AND P0, PT, R0, 0x48, !P2 ;  /* 0x000000480000780c */ /* 0x000fe40005704270 */
[C---:B------:R-:W-:Y:S01]  /*c160*/  FSETP.NEU.FTZ.AND P2, PT, R72.reuse, -INF , PT ;  /* 0xff8000004800780b */ /* 0x040fe20003f5d000 */
[----:B------:R-:W-:Y:S01]  /*c170*/  FMUL.FTZ R74, R72, c[0x0][0x2d0] ;  /* 0x0000b400484a7a20 */ /* 0x000fe20000410000 */
[----:B------:R-:W-:Y:S02]  /*c180*/  FMNMX.FTZ R4, R46, R4, !PT ;  /* 0x000000042e047209 */ /* 0x000fe40007810000 */
[----:B------:R-:W-:Y:S02]  /*c190*/  FMNMX.FTZ R71, R3, R71, !PT ;  /* 0x0000004703477209 */ /* 0x000fe40007810000 */
[----:B------:R-:W-:Y:S02]  /*c1a0*/  FSEL R74, R74, RZ, P2 ;  /* 0x000000ff4a4a7208 */ /* 0x000fe40001000000 */
[----:B------:R-:W-:Y:S01]  /*c1b0*/  FMNMX.FTZ R4, R48, R4, !PT ;  /* 0x0000000430047209 */ /* 0x000fe20007810000 */
[----:B------:R-:W-:Y:S01]  /*c1c0*/  FMUL.FTZ R75, R71, c[0x0][0x2d0] ;  /* 0x0000b400474b7a20 */ /* 0x000fe20000410000 */
[----:B------:R-:W-:Y:S01]  /*c1d0*/  FMNMX.FTZ R5, R25, R5, !PT ;  /* 0x0000000519057209 */ /* 0x000fe20007810000 */
[--C-:B------:R-:W-:Y:S01]  /*c1e0*/  FFMA.FTZ R3, R36, c[0x0][0x2d0], -R74.reuse ;  /* 0x0000b40024037a23 */ /* 0x100fe2000001084a */
[----:B------:R-:W-:Y:S01]  /*c1f0*/  FMNMX.FTZ R4, R50, R4, !PT ;  /* 0x0000000432047209 */ /* 0x000fe20007810000 */
[--C-:B------:R-:W-:Y:S01]  /*c200*/  FFMA.FTZ R16, R45, c[0x0][0x2d0], -R74.reuse ;  /* 0x0000b4002d107a23 */ /* 0x100fe2000001084a */
[----:B------:R-:W-:Y:S01]  /*c210*/  ISETP.LT.OR P0, PT, R2, 0x49, P0 ;  /* 0x000000490200780c */ /* 0x000fe20000701670 */
[----:B------:R1:W-:Y:S01]  /*c220*/  MUFU.EX2 R93, R3 ;  /* 0x00000003005d7308 */ /* 0x0003e20000000800 */
        /* <DEDUP_REMOVED lines=11> */
[--C-:B------:R-:W-:Y:S01]  /*c2e0*/  FFMA.FTZ R5, R30, c[0x0][0x2d0], -R74.reuse ;  /* 0x0000b4001e057a23 */ /* 0x100fe2000001084a */
[----:B------:R-:W-:Y:S01]  /*c2f0*/  FMNMX.FTZ R4, R184, R4, !PT ;  /* 0x00000004b8047209 */ /* 0x000fe20007810000 */
[--C-:B-1----:R-:W-:Y:S01]  /*c300*/  FFMA.FTZ R3, R38, c[0x0][0x2d0], -R74.reuse ;  /* 0x0000b40026037a23 */ /* 0x102fe2000001084a */
[----:B------:R-:W-:Y:S01]  /*c310*/  FSEL R192, R186, -INF , !P0 ;  /* 0xff800000bac07808 */ /* 0x000fe20004000000 */
[----:B------:R1:W-:Y:S01]  /*c320*/  MUFU.EX2 R245, R5 ;  /* 0x0000000500f57308 */ /* 0x0003e20000000800 */
[----:B------:R-:W-:Y:S02]  /*c330*/  FMNMX.FTZ R4, R188, R4, !PT ;  /* 0x00000004bc047209 */ /* 0x000fe40007810000 */
[----:B------:R-:W-:Y:S02]  /*c340*/  ISETP.GT.AND P4, PT, R0, 0x59, !P4 ;  /* 0x000000590000780c */ /* 0x000fe40006784270 */
[----:B------:R-:W-:Y:S02]  /*c350*/  FMNMX.FTZ R4, R189, R4, !PT ;  /* 0x00000004bd047209 */ /* 0x000fe40007810000 */
[----:B------:R-:W-:Y:S02]  /*c360*/  ISETP.NE.AND P1, PT, R11, RZ, PT ;  /* 0x000000ff0b00720c */ /* 0x000fe40003f25270 */
[----:B------:R-:W-:Y:S01]  /*c370*/  FMNMX.FTZ R4, R190, R4, !PT ;  /* 0x00000004be047209 */ /* 0x000fe20007810000 */
[----:B------:R2:W3:Y:S01]  /*c380*/  MUFU.EX2 R86, R3 ;  /* 0x0000000300567308 */ /* 0x0004e20000000800 */
[----:B------:R-:W-:Y:S02]  /*c390*/  ISETP.GT.AND P0, PT, R0, 0x49, !P1 ;  /* 0x000000490000780c */ /* 0x000fe40004f04270 */
[----:B------:R-:W-:Y:S02]  /*c3a0*/  FMNMX.FTZ R4, R202, R4, !PT ;  /* 0x00000004ca047209 */ /* 0x000fe40007810000 */
[----:B------:R-:W-:Y:S02]  /*c3b0*/  FSETP.NEU.FTZ.AND P1, PT, R71, -INF , PT ;  /* 0xff8000004700780b */ /* 0x000fe40003f3d000 */
[----:B------:R-:W-:Y:S02]  /*c3c0*/  FMNMX.FTZ R4, R206, R4, !PT ;  /* 0x00000004ce047209 */ /* 0x000fe40007810000 */
[----:B------:R-:W-:Y:S02]  /*c3d0*/  FMNMX.FTZ R6, R168, R6, !PT ;  /* 0x00000006a8067209 */ /* 0x000fe40007810000 */
[----:B------:R-:W-:Y:S02]  /*c3e0*/  FSEL R75, R75, RZ, P1 ;  /* 0x000000ff4b4b7208 */ /* 0x000fe40000800000 */
[----:B------:R-:W-:Y:S02]  /*c3f0*/  FMNMX.FTZ R4, R207, R4, !PT ;  /* 0x00000004cf047209 */ /* 0x000fe40007810000 */
[----:B-1----:R-:W-:Y:S01]  /*c400*/  FMNMX.FTZ R5, R169, R6, !PT ;  /* 0x00000006a9057209 */ /* 0x002fe20007810000 */
[----:B------:R-:W-:Y:S01]  /*c410*/  FFMA.FTZ R6, R32, c[0x0][0x2d0], -R74 ;  /* 0x0000b40020067a23 */ /* 0x000fe2000001084a */
[----:B------:R-:W-:Y:S01]  /*c420*/  FMNMX.FTZ R4, R226, R4, !PT ;  /* 0x00000004e2047209 */ /* 0x000fe20007810000 */
[--C-:B------:R-:W-:Y:S01]  /*c430*/  FFMA.FTZ R12, R43, c[0x0][0x2d0], -R75.reuse ;  /* 0x0000b4002b0c7a23 */ /* 0x100fe2000001084b */
[----:B------:R-:W-:Y:S01]  /*c440*/  FMNMX.FTZ R5, R170, R5, !PT ;  /* 0x00000005aa057209 */ /* 0x000fe20007810000 */
[----:B------:R-:W1:Y:S01]  /*c450*/  MUFU.EX2 R61, R6 ;  /* 0x00000006003d7308 */ /* 0x000e620000000800 */
[----:B------:R-:W-:Y:S02]  /*c460*/  FMNMX.FTZ R4, R237, R4, !PT ;  /* 0x00000004ed047209 */ /* 0x000fe40007810000 */
[----:B------:R-:W-:Y:S01]  /*c470*/  FMNMX.FTZ R5, R181, R5, !PT ;  /* 0x00000005b5057209 */ /* 0x000fe20007810000 */
[--C-:B--2---:R-:W-:Y:S01]  /*c480*/  FFMA.FTZ R3, R31, c[0x0][0x2d0], -R75.reuse ;  /* 0x0000b4001f037a23 */ /* 0x104fe2000001084b */
[----:B------:R-:W-:Y:S02]  /*c490*/  ISETP.LT.OR P0, PT, R2, 0x4a, P0 ;  /* 0x0000004a0200780c */ /* 0x000fe40000701670 */
[----:B------:R-:W-:Y:S02]  /*c4a0*/  FMNMX.FTZ R5, R180, R5, !PT ;  /* 0x00000005b4057209 */ /* 0x000fe40007810000 */
[----:B------:R-:W-:Y:S01]  /*c4b0*/  FSEL R186, R79, -INF , !P0 ;  /* 0xff8000004fba7808 */ /* 0x000fe20004000000 */
[----:B------:R2:W-:Y:S01]  /*c4c0*/  MUFU.EX2 R249, R3 ;  /* 0x0000000300f97308 */ /* 0x0005e20000000800 */
[----:B------:R-:W-:Y:S02]  /*c4d0*/  FMNMX.FTZ R4, R238, R4, !PT ;  /* 0x00000004ee047209 */ /* 0x000fe40007810000 */
[----:B------:R-:W-:Y:S02]  /*c4e0*/  FMNMX.FTZ R5, R179, R5, !PT ;  /* 0x00000005b3057209 */ /* 0x000fe40007810000 */
[----:B------:R-:W-:Y:S02]  /*c4f0*/  FMNMX.FTZ R4, R239, R4, !PT ;  /* 0x00000004ef047209 */ /* 0x000fe40007810000 */
[----:B------:R-:W-:Y:S02]  /*c500*/  FMNMX.FTZ R5, R178, R5, !PT ;  /* 0x00000005b2057209 */ /* 0x000fe40007810000 */
[----:B------:R-:W-:Y:S02]  /*c510*/  FMNMX.FTZ R4, R240, R4, !PT ;  /* 0x00000004f0047209 */ /* 0x000fe40007810000 */
[----:B------:R-:W-:Y:S02]  /*c520*/  FMNMX.FTZ R5, R199, R5, !PT ;  /* 0x00000005c7057209 */ /* 0x000fe40007810000 */
[----:B------:R-:W-:Y:S01]  /*c530*/  ISETP.NE.AND P3, PT, R9, RZ, PT ;  /* 0x000000ff0900720c */ /* 0x000fe20003f65270 */
[----:B------:R-:W4:Y:S01]  /*c540*/  SHFL.BFLY PT, R7, R4, 0x2, 0x1f ;  /* 0x0c401f0004077f89 */ /* 0x000f2200000e0000 */
[----:B------:R-:W-:Y:S02]  /*c550*/  FMNMX.FTZ R5, R201, R5, !PT ;  /* 0x00000005c9057209 */ /* 0x000fe40007810000 */
[----:B------:R-:W-:Y:S01]  /*c560*/  ISETP.NE.AND P0, PT, R28, RZ, PT ;  /* 0x000000ff1c00720c */ /* 0x000fe20003f05270 */
[--C-:B------:R-:W-:Y:S01]  /*c570*/  FFMA.FTZ R28, R49, c[0x0][0x2d0], -R75.reuse ;  /* 0x0000b400311c7a23 */ /* 0x100fe2000001084b */
[C---:B------:R-:W-:Y:S02]  /*c580*/  ISETP.GT.AND P3, PT, R0.reuse, 0x50, !P3 ;  /* 0x000000500000780c */ /* 0x040fe40005f64270 */
[----:B------:R-:W-:Y:S02]  /*c590*/  ISETP.GT.AND P0, PT, R0, 0x51, !P0 ;  /* 0x000000510000780c */ /* 0x000fe40004704270 */
[----:B------:R-:W-:Y:S02]  /*c5a0*/  ISETP.LT.OR P3, PT, R2, 0x51, P3 ;  /* 0x000000510200780c */ /* 0x000fe40001f61670 */
[----:B--2---:R-:W-:Y:S02]  /*c5b0*/  FMNMX.FTZ R3, R192, R5, !PT ;  /* 0x00000005c0037209 */ /* 0x004fe40007810000 */
[----:B------:R-:W-:Y:S02]  /*c5c0*/  ISETP.LT.OR P0, PT, R2, 0x52, P0 ;  /* 0x000000520200780c */ /* 0x000fe40000701670 */
[----:B------:R-:W-:Y:S01]  /*c5d0*/  FMNMX.FTZ R0, R186, R3, !PT ;  /* 0x00000003ba007209 */ /* 0x000fe20007810000 */
[--C-:B------:R-:W-:Y:S01]  /*c5e0*/  FFMA.FTZ R3, R34, c[0x0][0x2d0], -R75.reuse ;  /* 0x0000b40022037a23 */ /* 0x100fe2000001084b */
[----:B------:R-:W-:Y:S02]  /*c5f0*/  FSEL R196, R91, -INF , !P0 ;  /* 0xff8000005bc47808 */ /* 0x000fe40004000000 */
[----:B------:R-:W-:Y:S01]  /*c600*/  ISETP.LT.OR P0, PT, R2, 0x5a, P4 ;  /* 0x0000005a0200780c */ /* 0x000fe20002701670 */
[----:B------:R2:W5:Y:S01]  /*c610*/  MUFU.EX2 R60, R3 ;  /* 0x00000003003c7308 */ /* 0x0005620000000800 */
[----:B------:R-:W-:Y:S02]  /*c620*/  FSEL R194, R78, -INF , !P3 ;  /* 0xff8000004ec27808 */ /* 0x000fe40005800000 */
[----:B------:R-:W-:Y:S02]  /*c630*/  FSEL R73, R59, -INF , !P0 ;  /* 0xff8000003b497808 */ /* 0x000fe40004000000 */
[----:B----4-:R-:W-:Y:S02]  /*c640*/  FMNMX.FTZ R4, R4, R7, !PT ;  /* 0x0000000704047209 */ /* 0x010fe40007810000 */
[----:B------:R-:W-:Y:S01]  /*c650*/  ISETP.LT.OR P3, PT, R2, 0x59, P5 ;  /* 0x000000590200780c */ /* 0x000fe20002f61670 */
[--C-:B------:R-:W-:Y:S01]  /*c660*/  FFMA.FTZ R2, R37, c[0x0][0x2d0], -R75.reuse ;  /* 0x0000b40025027a23 */ /* 0x100fe2000001084b */
[----:B---3--:R-:W-:Y:S01]  /*c670*/  F2FP.PACK_AB R78, R86, R93 ;  /* 0x0000005d564e723e */ /* 0x008fe200000000ff */
[----:B------:R-:W3:Y:S01]  /*c680*/  SHFL.BFLY PT, R70, R4, 0x1, 0x1f ;  /* 0x0c201f0004467f89 */ /* 0x000ee200000e0000 */
[----:B------:R-:W-:Y:S01]  /*c690*/  FSEL R197, R63, -INF , !P3 ;  /* 0xff8000003fc57808 */ /* 0x000fe20005800000 */
[----:B------:R4:W-:Y:S01]  /*c6a0*/  MUFU.EX2 R92, R2 ;  /* 0x00000002005c7308 */ /* 0x0009e20000000800 */
[----:B------:R-:W-:Y:S02]  /*c6b0*/  FMNMX.FTZ R0, R194, R0, !PT ;  /* 0x00000000c2007209 */ /* 0x000fe40007810000 */
[----:B-1----:R-:W-:Y:S02]  /*c6c0*/  F2FP.PACK_AB R76, R61, R245 ;  /* 0x000000f53d4c723e */ /* 0x002fe400000000ff */
[----:B------:R-:W-:Y:S04]  /*c6d0*/  FMNMX.FTZ R0, R196, R0, !PT ;  /* 0x00000000c4007209 */ /* 0x000fe80007810000 */
[----:B------:R-:W-:Y:S01]  /*c6e0*/  FMNMX.FTZ R0, R197, R0, !PT ;  /* 0x00000000c5007209 */ /* 0x000fe20007810000 */
[----:B------:R-:W-:Y:S01]  /*c6f0*/  MUFU.EX2 R63, R28 ;  /* 0x0000001c003f7308 */ /* 0x000fe20000000800 */
[----:B--2---:R-:W-:Y:S02]  /*c700*/  FFMA.FTZ R3, R39, c[0x0][0x2d0], -R75 ;  /* 0x0000b40027037a23 */ /* 0x004fe4000001084b */
[----:B------:R-:W-:Y:S01]  /*c710*/  FMNMX.FTZ R0, R73, R0, !PT ;  /* 0x0000000049007209 */ /* 0x000fe20007810000 */
[----:B------:R-:W-:Y:S01]  /*c720*/  LDSM.16.MT88.4 R36, [R212+0x100] ;  /* 0x00010000d424783b */ /* 0x000fe20000004200 */
[----:B-----5:R-:W-:Y:S05]  /*c730*/  F2FP.PACK_AB R77, R60, R249 ;  /* 0x000000f93c4d723e */ /* 0x020fea00000000ff */
[----:B------:R1:W2:Y:S01]  /*c740*/  MUFU.EX2 R85, R3 ;  /* 0x0000000300557308 */ /* 0x0002a20000000800 */
[----:B---3--:R-:W-:Y:S01]  /*c750*/  FMNMX.FTZ R70, R4, R70, !PT ;  /* 0x0000004604467209 */ /* 0x008fe20007810000 */
[----:B----4-:R-:W3:Y:S03]  /*c760*/  SHFL.BFLY PT, R2, R0, 0x2, 0x1f ;  /* 0x0c401f0000027f89 */ /* 0x010ee600000e0000 */
[C---:B------:R-:W-:Y:S01]  /*c770*/  FSETP.NEU.FTZ.AND P0, PT, R70.reuse, -INF , PT ;  /* 0xff8000004600780b */ /* 0x040fe20003f1d000 */
[----:B------:R-:W-:Y:S05]  /*c780*/  FMUL.FTZ R96, R70, c[0x0][0x2d0] ;  /* 0x0000b40046607a20 */ /* 0x000fea0000410000 */
[----:B------:R-:W-:Y:S05]  /*c790*/  FSEL R96, R96, RZ, P0 ;  /* 0x000000ff60607208 */ /* 0x000fea0000000000 */
[--C-:B------:R-:W-:Y:S02]  /*c7a0*/  FFMA.FTZ R4, R35, c[0x0][0x2d0], -R96.reuse ;  /* 0x0000b40023047a23 */ /* 0x100fe40000010860 */
[--C-:B------:R-:W-:Y:S02]  /*c7b0*/  FFMA.FTZ R32, R46, c[0x0][0x2d0], -R96.reuse ;  /* 0x0000b4002e207a23 */ /* 0x100fe40000010860 */
[----:B------:R-:W-:Y:S01]  /*c7c0*/  MUFU.EX2 R52, R4 ;  /* 0x0000000400347308 */ /* 0x000fe20000000800 */
[--C-:B-1----:R-:W-:Y:S01]  /*c7d0*/  FFMA.FTZ R3, R27, c[0x0][0x2d0], -R96.reuse ;  /* 0x0000b4001b037a23 */ /* 0x102fe20000010860 */
[----:B--2---:R-:W-:Y:S08]  /*c7e0*/  F2FP.PACK_AB R79, R85, R92 ;  /* 0x0000005c554f723e */ /* 0x004ff000000000ff */
[----:B------:R1:W-:Y:S02]  /*c7f0*/  MUFU.EX2 R251, R3 ;  /* 0x0000000300fb7308 */ /* 0x0003e40000000800 */
[--C-:B-1----:R-:W-:Y:S08]  /*c800*/  FFMA.FTZ R3, R29, c[0x0][0x2d0], -R96.reuse ;  /* 0x0000b4001d037a23 */ /* 0x102ff00000010860 */
[----:B------:R1:W2:Y:S02]  /*c810*/  MUFU.EX2 R246, R3 ;  /* 0x0000000300f67308 */ /* 0x0002a40000000800 */
[----:B-1----:R-:W-:Y:S01]  /*c820*/  FFMA.FTZ R3, R33, c[0x0][0x2d0], -R96 ;  /* 0x0000b40021037a23 */ /* 0x002fe20000010860 */
[----:B--2---:R-:W-:Y:S07]  /*c830*/  F2FP.PACK_AB R64, R246, R251 ;  /* 0x000000fbf640723e */ /* 0x004fee00000000ff */
[----:B------:R-:W-:Y:S10]  /*c840*/  MUFU.EX2 R33, R16 ;  /* 0x0000001000217308 */ /* 0x000ff40000000800 */
[----:B------:R3:W-:Y:S02]  /*c850*/  MUFU.EX2 R89, R3 ;  /* 0x0000000300597308 */ /* 0x0007e40000000800 */
[----:B---3--:R-:W-:Y:S01]  /*c860*/  FMNMX.FTZ R3, R0, R2, !PT ;  /* 0x0000000200037209 */ /* 0x008fe20007810000 */
[----:B------:R-:W-:Y:S01]  /*c870*/  FFMA.FTZ R2, R40, c[0x0][0x2d0], -R74 ;  /* 0x0000b40028027a23 */ /* 0x000fe2000001084a */
[----:B------:R-:W-:Y:S01]  /*c880*/  FSEL R0, R72, RZ, P2 ;  /* 0x000000ff48007208 */ /* 0x000fe20001000000 */
[----:B------:R-:W-:Y:S05]  /*c890*/  FFMA.FTZ R40, R50, c[0x0][0x2d0], -R96 ;  /* 0x0000b40032287a23 */ /* 0x000fea0000010860 */
[----:B------:R1:W-:Y:S01]  /*c8a0*/  MUFU.EX2 R80, R2 ;  /* 0x0000000200507308 */ /* 0x0003e20000000800 */
[----:B------:R-:W2:Y:S01]  /*c8b0*/  SHFL.BFLY PT, R4, R3, 0x1, 0x1f ;  /* 0x0c201f0003047f89 */ /* 0x000ea200000e0000 */
[----:B------:R-:W-:Y:S04]  /*c8c0*/  FADD.FTZ R0, -R0, R100 ;  /* 0x0000006400007221 */ /* 0x000fe80000010100 */
[----:B------:R-:W-:Y:S04]  /*c8d0*/  FMUL.FTZ R0, R0, c[0x0][0x2d0] ;  /* 0x0000b40000007a20 */ /* 0x000fe80000410000 */
[----:B------:R3:W4:Y:S01]  /*c8e0*/  MUFU.EX2 R69, R0 ;  /* 0x0000000000457308 */ /* 0x0007220000000800 */
[----:B-1----:R-:W-:Y:S02]  /*c8f0*/  FSEL R2, R71, RZ, P1 ;  /* 0x000000ff47027208 */ /* 0x002fe40000800000 */
[----:B--2---:R-:W-:Y:S03]  /*c900*/  FMNMX.FTZ R3, R3, R4, !PT ;  /* 0x0000000403037209 */ /* 0x004fe60007810000 */
[----:B------:R-:W-:Y:S02]  /*c910*/  FADD.FTZ R2, -R2, R101 ;  /* 0x0000006502027221 */ /* 0x000fe40000010100 */
[----:B------:R-:W-:Y:S02]  /*c920*/  FMUL.FTZ R97, R3, c[0x0][0x2d0] ;  /* 0x0000b40003617a20 */ /* 0x000fe40000410000 */
[----:B------:R-:W-:Y:S01]  /*c930*/  FMUL.FTZ R2, R2, c[0x0][0x2d0] ;  /* 0x0000b40002027a20 */ /* 0x000fe20000410000 */
[----:B---3--:R-:W-:Y:S01]  /*c940*/  FSEL R0, R70, RZ, P0 ;  /* 0x000000ff46007208 */ /* 0x008fe20000000000 */
[----:B----4-:R-:W-:Y:S01]  /*c950*/  FMUL.FTZ R16, R69, R116 ;  /* 0x0000007445107220 */ /* 0x010fe20000410000 */
[----:B------:R-:W-:Y:S01]  /*c960*/  FSETP.NEU.FTZ.AND P0, PT, R3, -INF , PT ;  /* 0xff8000000300780b */ /* 0x000fe20003f1d000 */
[----:B------:R-:W1:Y:S01]  /*c970*/  MUFU.EX2 R68, R2 ;  /* 0x0000000200447308 */ /* 0x000e620000000800 */
[----:B------:R-:W-:Y:S02]  /*c980*/  FMUL.FTZ R5, R69, R105 ;  /* 0x0000006945057220 */ /* 0x000fe40000410000 */
[----:B------:R-:W-:Y:S01]  /*c990*/  FADD.FTZ R0, -R0, R102 ;  /* 0x0000006600007221 */ /* 0x000fe20000010100 */
[----:B------:R-:W-:Y:S01]  /*c9a0*/  FSEL R97, R97, RZ, P0 ;  /* 0x000000ff61617208 */ /* 0x000fe20000000000 */
[----:B------:R-:W-:Y:S01]  /*c9b0*/  FMUL.FTZ R17, R69, R117 ;  /* 0x0000007545117220 */ /* 0x000fe20000410000 */
[----:B------:R-:W-:Y:S01]  /*c9c0*/  MOV R117, R249 ;  /* 0x000000f900757202 */ /* 0x000fe20000000f00 */
[----:B------:R-:W-:Y:S02]  /*c9d0*/  FMUL.FTZ R0, R0, c[0x0][0x2d0] ;  /* 0x0000b40000007a20 */ /* 0x000fe40000410000 */
[----:B------:R-:W-:Y:S02]  /*c9e0*/  IMAD.MOV.U32 R116, RZ, RZ, R245 ;  /* 0x000000ffff747224 */ /* 0x000fe400078e00f5 */
[----:B------:R2:W3:Y:S01]  /*c9f0*/  MUFU.EX2 R2, R0 ;  /* 0x0000000000027308 */ /* 0x0004e20000000800 */
[--C-:B------:R-:W-:Y:S02]  /*ca00*/  FFMA.FTZ R4, R25, c[0x0][0x2d0], -R97.reuse ;  /* 0x0000b40019047a23 */ /* 0x100fe40000010861 */
[--C-:B------:R-:W-:Y:S02]  /*ca10*/  FFMA.FTZ R58, R58, c[0x0][0x2d0], -R97.reuse ;  /* 0x0000b4003a3a7a23 */ /* 0x100fe40000010861 */
[--C-:B------:R-:W-:Y:S05]  /*ca20*/  FFMA.FTZ R62, R62, c[0x0][0x2d0], -R97.reuse ;  /* 0x0000b4003e3e7a23 */ /* 0x100fea0000010861 */
[----:B------:R4:W-:Y:S01]  /*ca30*/  MUFU.EX2 R54, R4 ;  /* 0x0000000400367308 */ /* 0x0009e20000000800 */
[C---:B-1----:R-:W-:Y:S02]  /*ca40*/  FMUL.FTZ R6, R68.reuse, R106 ;  /* 0x0000006a44067220 */ /* 0x042fe40000410000 */
[C---:B------:R-:W-:Y:S01]  /*ca50*/  FMUL.FTZ R7, R68.reuse, R107 ;  /* 0x0000006b44077220 */ /* 0x040fe20000410000 */
[----:B------:R-:W-:Y:S01]  /*ca60*/  MOV R107, R52 ;  /* 0x00000034006b7202 */ /* 0x000fe20000000f00 */
[C---:B------:R-:W-:Y:S02]  /*ca70*/  FMUL.FTZ R18, R68.reuse, R118 ;  /* 0x0000007644127220 */ /* 0x040fe40000410000 */
[C---:B------:R-:W-:Y:S01]  /*ca80*/  FMUL.FTZ R19, R68.reuse, R119 ;  /* 0x0000007744137220 */ /* 0x040fe20000410000 */
[----:B------:R-:W-:Y:S01]  /*ca90*/  F2FP.PACK_AB R66, R107, R89 ;  /* 0x000000596b42723e */ /* 0x000fe200000000ff */
[C---:B------:R-:W-:Y:S01]  /*caa0*/  FMUL.FTZ R34, R68.reuse, R134 ;  /* 0x0000008644227220 */ /* 0x040fe20000410000 */
[----:B------:R-:W-:Y:S01]  /*cab0*/  MOV R119, R246 ;  /* 0x000000f600777202 */ /* 0x000fe20000000f00 */
[----:B------:R-:W-:Y:S02]  /*cac0*/  FMUL.FTZ R35, R68, R135 ;  /* 0x0000008744237220 */ /* 0x000fe40000410000 */
[----:B--2---:R-:W-:Y:S02]  /*cad0*/  FFMA.FTZ R0, R8, c[0x0][0x2d0], -R97 ;  /* 0x0000b40008007a23 */ /* 0x004fe40000010861 */
[----:B------:R-:W-:Y:S02]  /*cae0*/  IMAD.MOV.U32 R118, RZ, RZ, R251 ;  /* 0x000000ffff767224 */ /* 0x000fe400078e00fb */
[----:B------:R1:W-:Y:S01]  /*caf0*/  MUFU.EX2 R200, R0 ;  /* 0x0000000000c87308 */ /* 0x0003e20000000800 */
[----:B------:R-:W-:Y:S02]  /*cb00*/  FFMA.FTZ R8, R41, c[0x0][0x2d0], -R75 ;  /* 0x0000b40029087a23 */ /* 0x000fe4000001084b */
[----:B---3--:R-:W-:Y:S02]  /*cb10*/  FMUL.FTZ R13, R2, R113 ;  /* 0x00000071020d7220 */ /* 0x008fe40000410000 */
[----:B----4-:R-:W-:Y:S02]  /*cb20*/  FFMA.FTZ R4, R24, c[0x0][0x2d0], -R97 ;  /* 0x0000b40018047a23 */ /* 0x010fe40000010861 */
[----:B------:R-:W-:Y:S02]  /*cb30*/  IMAD.MOV.U32 R113, RZ, RZ, R89 ;  /* 0x000000ffff717224 */ /* 0x000fe400078e0059 */
[----:B------:R-:W-:Y:S01]  /*cb40*/  FMUL.FTZ R45, R2, R145 ;  /* 0x00000091022d7220 */ /* 0x000fe20000410000 */
[----:B------:R2:W-:Y:S01]  /*cb50*/  MUFU.EX2 R87, R4 ;  /* 0x0000000400577308 */ /* 0x0005e20000000800 */
[----:B------:R-:W-:Y:S02]  /*cb60*/  FMUL.FTZ R50, R68, R150 ;  /* 0x0000009644327220 */ /* 0x000fe40000410000 */
[C---:B------:R-:W-:Y:S02]  /*cb70*/  FMUL.FTZ R9, R2.reuse, R109 ;  /* 0x0000006d02097220 */ /* 0x040fe40000410000 */
[C---:B------:R-:W-:Y:S02]  /*cb80*/  FMUL.FTZ R25, R2.reuse, R125 ;  /* 0x0000007d02197220 */ /* 0x040fe40000410000 */
[C---:B------:R-:W-:Y:S02]  /*cb90*/  FMUL.FTZ R28, R2.reuse, R128 ;  /* 0x00000080021c7220 */ /* 0x040fe40000410000 */
[----:B------:R-:W-:Y:S01]  /*cba0*/  FMUL.FTZ R29, R2, R129 ;  /* 0x00000081021d7220 */ /* 0x000fe20000410000 */
[----:B------:R3:W4:Y:S01]  /*cbb0*/  MUFU.EX2 R31, R8 ;  /* 0x00000008001f7308 */ /* 0x0007220000000800 */
[----:B------:R-:W-:Y:S02]  /*cbc0*/  FFMA.FTZ R24, R44, c[0x0][0x2d0], -R75 ;  /* 0x0000b4002c187a23 */ /* 0x000fe4000001084b */
[----:B------:R-:W-:Y:S02]  /*cbd0*/  FFMA.FTZ R44, R51, c[0x0][0x2d0], -R96 ;  /* 0x0000b400332c7a23 */ /* 0x000fe40000010860 */
[----:B-1----:R-:W-:Y:S02]  /*cbe0*/  FFMA.FTZ R0, R10, c[0x0][0x2d0], -R97 ;  /* 0x0000b4000a007a23 */ /* 0x002fe40000010861 */
[----:B------:R-:W-:Y:S02]  /*cbf0*/  FMUL.FTZ R51, R68, R151 ;  /* 0x0000009744337220 */ /* 0x000fe40000410000 */
[----:B------:R-:W-:Y:S01]  /*cc00*/  FMUL.FTZ R41, R2, R141 ;  /* 0x0000008d02297220 */ /* 0x000fe20000410000 */
[----:B------:R1:W5:Y:S01]  /*cc10*/  MUFU.EX2 R53, R0 ;  /* 0x0000000000357308 */ /* 0x0003620000000800 */
[----:B--2---:R-:W-:Y:S09]  /*cc20*/  FFMA.FTZ R4, R42, c[0x0][0x2d0], -R74 ;  /* 0x0000b4002a047a23 */ /* 0x004ff2000001084a */
[----:B------:R-:W2:Y:S01]  /*cc30*/  MUFU.EX2 R244, R4 ;  /* 0x0000000400f47308 */ /* 0x000ea20000000800 */
[----:B---3--:R-:W-:Y:S01]  /*cc40*/  FMUL.FTZ R8, R2, R108 ;  /* 0x0000006c02087220 */ /* 0x008fe20000410000 */
[----:B------:R-:W-:Y:S01]  /*cc50*/  MOV R108, R85 ;  /* 0x00000055006c7202 */ /* 0x000fe20000000f00 */
[----:B----4-:R-:W-:Y:S07]  /*cc60*/  IMAD.MOV.U32 R125, RZ, RZ, R31 ;  /* 0x000000ffff7d7224 */ /* 0x010fee00078e001f */
[----:B------:R3:W4:Y:S01]  /*cc70*/  MUFU.EX2 R30, R24 ;  /* 0x00000018001e7308 */ /* 0x0007220000000800 */
[----:B-1----:R-:W-:Y:S01]  /*cc80*/  FSEL R0, R3, RZ, P0 ;  /* 0x000000ff03007208 */ /* 0x002fe20000000000 */
[----:B-----5:R-:W-:Y:S01]  /*cc90*/  IMAD.MOV.U32 R106, RZ, RZ, R53 ;  /* 0x000000ffff6a7224 */ /* 0x020fe200078e0035 */
[C---:B------:R-:W-:Y:S02]  /*cca0*/  ISETP.GT.AND P0, PT, R225.reuse, UR4, PT ;  /* 0x00000004e1007c0c */ /* 0x040fe4000bf04270 */
[----:B------:R-:W-:Y:S01]  /*ccb0*/  IADD3 R225, R225, -0x1, RZ ;  /* 0xffffffffe1e17810 */ /* 0x000fe20007ffe0ff */
[----:B------:R-:W-:Y:S01]  /*ccc0*/  FADD.FTZ R0, -R0, R103 ;  /* 0x0000006700007221 */ /* 0x000fe20000010100 */
[----:B------:R-:W-:Y:S03]  /*ccd0*/  F2FP.PACK_AB R65, R106, R200 ;  /* 0x000000c86a41723e */ /* 0x000fe600000000ff */
[----:B------:R1:W-:Y:S01]  /*cce0*/  MUFU.EX2 R49, R44 ;  /* 0x0000002c00317308 */ /* 0x0003e20000000800 */
[----:B------:R-:W-:Y:S01]  /*ccf0*/  FMUL.FTZ R0, R0, c[0x0][0x2d0] ;  /* 0x0000b40000007a20 */ /* 0x000fe20000410000 */
[----:B--2---:R-:W-:Y:S01]  /*cd00*/  MOV R105, R244 ;  /* 0x000000f400697202 */ /* 0x004fe20000000f00 */
[----:B------:R-:W-:Y:S01]  /*cd10*/  FMUL.FTZ R4, R69, R104 ;  /* 0x0000006845047220 */ /* 0x000fe20000410000 */
[----:B------:R-:W-:Y:S02]  /*cd20*/  MOV R104, R54 ;  /* 0x0000003600687202 */ /* 0x000fe40000000f00 */
[----:B------:R-:W2:Y:S02]  /*cd30*/  LDSM.16.MT88.4 R52, [R210+0x100] ;  /* 0x00010000d234783b */ /* 0x000ea40000004200 */
[----:B------:R-:W-:Y:S02]  /*cd40*/  F2FP.PACK_AB R67, R87, R104 ;  /* 0x000000685743723e */ /* 0x000fe400000000ff */
[----:B------:R-:W5:Y:S01]  /*cd50*/  MUFU.EX2 R0, R0 ;  /* 0x0000000000007308 */ /* 0x000f620000000800 */
[-C--:B------:R-:W-:Y:S05]  /*cd60*/  HMMA.16816.F32 R4, R76, R20.reuse, R4 ;  /* 0x000000144c04723c */ /* 0x080fea0000001804 */
[C---:B---3--:R-:W-:Y:S02]  /*cd70*/  FMUL.FTZ R24, R2.reuse, R124 ;  /* 0x0000007c02187220 */ /* 0x048fe40000410000 */
[----:B----4-:R-:W-:Y:S02]  /*cd80*/  IMAD.MOV.U32 R129, RZ, RZ, R30 ;  /* 0x000000ffff817224 */ /* 0x010fe400078e001e */
[----:B------:R-:W-:Y:S03]  /*cd90*/  MUFU.EX2 R124, R32 ;  /* 0x00000020007c7308 */ /* 0x000fe60000000800 */
[----:B-1----:R-:W-:Y:S07]  /*cda0*/  FMUL.FTZ R44, R2, R144 ;  /* 0x00000090022c7220 */ /* 0x002fee0000410000 */
[----:B------:R-:W-:Y:S01]  /*cdb0*/  MUFU.EX2 R151, R58 ;  /* 0x0000003a00977308 */ /* 0x000fe20000000800 */
[C---:B-----5:R-:W-:Y:S02]  /*cdc0*/  FMUL.FTZ R11, R0.reuse, R111 ;  /* 0x0000006f000b7220 */ /* 0x060fe40000410000 */
[C---:B------:R-:W-:Y:S02]  /*cdd0*/  FMUL.FTZ R10, R0.reuse, R110 ;  /* 0x0000006e000a7220 */ /* 0x040fe40000410000 */
[----:B------:R-:W-:Y:S05]  /*cde0*/  IMAD.MOV.U32 R110, RZ, RZ, R86 ;  /* 0x000000ffff6e7224 */ /* 0x000fea00078e0056 */
[----:B------:R1:W-:Y:S01]  /*cdf0*/  MUFU.EX2 R111, R12 ;  /* 0x0000000c006f7308 */ /* 0x0003e20000000800 */
[C---:B------:R-:W-:Y:S01]  /*ce00*/  FMUL.FTZ R15, R0.reuse, R115 ;  /* 0x00000073000f7220 */ /* 0x040fe20000410000 */
[C---:B------:R-:W-:Y:S04]  /*ce10*/  HMMA.16816.F32 R8, R64.reuse, R20, R8 ;  /* 0x000000144008723c */ /* 0x040fe80000001808 */
[C---:B------:R-:W-:Y:S01]  /*ce20*/  FMUL.FTZ R14, R0.reuse, R114 ;  /* 0x00000072000e7220 */ /* 0x040fe20000410000 */
[----:B------:R-:W-:Y:S01]  /*ce30*/  MOV R114, R92 ;  /* 0x0000005c00727202 */ /* 0x000fe20000000f00 */
[C---:B------:R-:W-:Y:S01]  /*ce40*/  FMUL.FTZ R26, R0.reuse, R126 ;  /* 0x0000007e001a7220 */ /* 0x040fe20000410000 */
[----:B------:R-:W-:Y:S01]  /*ce50*/  MOV R126, R80 ;  /* 0x00000050007e7202 */ /* 0x000fe20000000f00 */
[----:B------:R-:W-:Y:S01]  /*ce60*/  FFMA.FTZ R20, R47, c[0x0][0x2d0], -R74 ;  /* 0x0000b4002f147a23 */ /* 0x000fe2000001084a */
[----:B------:R-:W3:Y:S03]  /*ce70*/  LDSM.16.MT88.4 R80, [R211+0x100] ;  /* 0x00010000d350783b */ /* 0x000ee60000004200 */
[----:B------:R4:W5:Y:S01]  /*ce80*/  MUFU.EX2 R59, R20 ;  /* 0x00000014003b7308 */ /* 0x0009620000000800 */
[C---:B------:R-:W-:Y:S02]  /*ce90*/  FMUL.FTZ R21, R69.reuse, R121 ;  /* 0x0000007945157220 */ /* 0x040fe40000410000 */
[C---:B------:R-:W-:Y:S02]  /*cea0*/  FMUL.FTZ R27, R0.reuse, R127 ;  /* 0x0000007f001b7220 */ /* 0x040fe40000410000 */
[C---:B------:R-:W-:Y:S02]  /*ceb0*/  FMUL.FTZ R31, R0.reuse, R131 ;  /* 0x00000083001f7220 */ /* 0x040fe40000410000 */
[----:B------:R-:W-:Y:S01]  /*cec0*/  FMUL.FTZ R30, R0, R130 ;  /* 0x00000082001e7220 */ /* 0x000fe20000410000 */
[----:B------:R-:W-:Y:S01]  /*ced0*/  MOV R130, R33 ;  /* 0x0000002100827202 */ /* 0x000fe20000000f00 */
[----:B-1----:R-:W-:Y:S01]  /*cee0*/  FMUL.FTZ R12, R2, R112 ;  /* 0x00000070020c7220 */ /* 0x002fe20000410000 */
[----:B------:R1:W-:Y:S01]  /*cef0*/  MUFU.EX2 R127, R40 ;  /* 0x00000028007f7308 */ /* 0x0003e20000000800 */
[C---:B------:R-:W-:Y:S01]  /*cf00*/  FMUL.FTZ R32, R69.reuse, R132 ;  /* 0x0000008445207220 */ /* 0x040fe20000410000 */
[----:B------:R-:W-:Y:S01]  /*cf10*/  MOV R112, R87 ;  /* 0x0000005700707202 */ /* 0x000fe20000000f00 */
[----:B------:R-:W-:Y:S02]  /*cf20*/  FMUL.FTZ R33, R69, R133 ;  /* 0x0000008545217220 */ /* 0x000fe40000410000 */
[----:B------:R-:W-:Y:S01]  /*cf30*/  LDSM.16.MT88.4 R132, [R212+0x2900] ;  /* 0x00290000d484783b */ /* 0x000fe20000004200 */
[-C--:B------:R-:W-:Y:S03]  /*cf40*/  HMMA.16816.F32 R12, R64, R22.reuse, R12 ;  /* 0x00000016400c723c */ /* 0x080fe6000000180c */
[----:B------:R-:W-:Y:S02]  /*cf50*/  IMAD.MOV.U32 R131, RZ, RZ, R84 ;  /* 0x000000ffff837224 */ /* 0x000fe400078e0054 */
[----:B------:R-:W-:Y:S02]  /*cf60*/  FFMA.FTZ R92, R95, c[0x0][0x2d0], -R75 ;  /* 0x0000b4005f5c7a23 */ /* 0x000fe4000001084b */
[----:B------:R-:W2:Y:S01]  /*cf70*/  LDSM.16.MT88.4 R84, [R209+0x900] ;  /* 0x00090000d154783b */ /* 0x000ea20000004200 */
[C---:B------:R-:W-:Y:S04]  /*cf80*/  HMMA.16816.F32 R16, R76.reuse, R22, R16 ;  /* 0x000000164c10723c */ /* 0x040fe80000001810 */
[C---:B----4-:R-:W-:Y:S02]  /*cf90*/  FMUL.FTZ R20, R69.reuse, R120 ;  /* 0x0000007845147220 */ /* 0x050fe40000410000 */
[----:B------:R-:W-:Y:S01]  /*cfa0*/  FMUL.FTZ R42, R0, R142 ;  /* 0x0000008e002a7220 */ /* 0x000fe20000410000 */
[----:B------:R4:W-:Y:S01]  /*cfb0*/  MUFU.EX2 R120, R62 ;  /* 0x0000003e00787308 */ /* 0x0009e20000000800 */
[C---:B------:R-:W-:Y:S01]  /*cfc0*/  FMUL.FTZ R22, R68.reuse, R122 ;  /* 0x0000007a44167220 */ /* 0x040fe20000410000 */
[----:B------:R-:W-:Y:S03]  /*cfd0*/  MOV R122, R60 ;  /* 0x0000003c007a7202 */ /* 0x000fe60000000f00 */
[----:B------:R-:W-:Y:S02]  /*cfe0*/  FMUL.FTZ R23, R68, R123 ;  /* 0x0000007b44177220 */ /* 0x000fe40000410000 */
[----:B-----5:R-:W-:Y:S02]  /*cff0*/  IMAD.MOV.U32 R150, RZ, RZ, R59 ;  /* 0x000000ffff967224 */ /* 0x020fe400078e003b */
[C---:B------:R-:W-:Y:S02]  /*d000*/  FMUL.FTZ R60, R2.reuse, R160 ;  /* 0x000000a0023c7220 */ /* 0x040fe40000410000 */
[----:B------:R-:W5:Y:S01]  /*d010*/  LDL.LU R160, [R1+0x10] ;  /* 0x0000100001a07983 */ /* 0x000f620000300800 */
[-C--:B------:R-:W-:Y:S03]  /*d020*/  HMMA.16816.F32 R20, R76, R36.reuse, R20 ;  /* 0x000000244c14723c */ /* 0x080fe60000001814 */
[----:B------:R-:W-:Y:S02]  /*d030*/  IMAD.MOV.U32 R115, RZ, RZ, R93 ;  /* 0x000000ffff737224 */ /* 0x000fe400078e005d */
[----:B-1----:R-:W-:Y:S02]  /*d040*/  FMUL.FTZ R40, R2, R140 ;  /* 0x0000008c02287220 */ /* 0x002fe40000410000 */
[----:B------:R-:W-:Y:S01]  /*d050*/  FMUL.FTZ R59, R0, R159 ;  /* 0x0000009f003b7220 */ /* 0x000fe20000410000 */
[C---:B------:R-:W-:Y:S04]  /*d060*/  HMMA.16816.F32 R24, R64.reuse, R36, R24 ;  /* 0x000000244018723c */ /* 0x040fe80000001818 */
[----:B------:R-:W-:Y:S02]  /*d070*/  IMAD.MOV.U32 R121, RZ, RZ, R61 ;  /* 0x000000ffff797224 */ /* 0x000fe400078e003d */
[----:B------:R-:W-:Y:S02]  /*d080*/  FMUL.FTZ R61, R2, R161 ;  /* 0x000000a1023d7220 */ /* 0x000fe40000410000 */
[-C--:B------:R-:W-:Y:S04]  /*d090*/  HMMA.16816.F32 R28, R64, R38.reuse, R28 ;  /* 0x00000026401c723c */ /* 0x080fe8000000181c */
[----:B------:R-:W-:Y:S02]  /*d0a0*/  FFMA.FTZ R36, R48, c[0x0][0x2d0], -R96 ;  /* 0x0000b40030247a23 */ /* 0x000fe40000010860 */
[----:B------:R-:W-:Y:S02]  /*d0b0*/  IMAD.MOV.U32 R161, RZ, RZ, R116 ;  /* 0x000000ffffa17224 */ /* 0x000fe400078e0074 */
[C---:B------:R-:W-:Y:S01]  /*d0c0*/  HMMA.16816.F32 R32, R76.reuse, R38, R32 ;  /* 0x000000264c20723c */ /* 0x040fe20000001820 */
[----:B------:R1:W-:Y:S03]  /*d0d0*/  MUFU.EX2 R128, R36 ;  /* 0x0000002400807308 */ /* 0x0003e60000000800 */
[----:B------:R-:W-:Y:S02]  /*d0e0*/  FMUL.FTZ R37, R69, R137 ;  /* 0x0000008945257220 */ /* 0x000fe40000410000 */
[----:B------:R-:W-:Y:S02]  /*d0f0*/  FMUL.FTZ R43, R0, R143 ;  /* 0x0000008f002b7220 */ /* 0x000fe40000410000 */
[C---:B------:R-:W-:Y:S03]  /*d100*/  FMUL.FTZ R38, R68.reuse, R138 ;  /* 0x0000008a44267220 */ /* 0x040fe60000410000 */
[----:B------:R-:W-:Y:S01]  /*d110*/  MUFU.EX2 R138, R92 ;  /* 0x0000005c008a7308 */ /* 0x000fe20000000800 */
[----:B------:R-:W-:Y:S02]  /*d120*/  FMUL.FTZ R39, R68, R139 ;  /* 0x0000008b44277220 */ /* 0x000fe40000410000 */
[--C-:B------:R-:W-:Y:S02]  /*d130*/  FFMA.FTZ R48, R57, c[0x0][0x2d0], -R74.reuse ;  /* 0x0000b40039307a23 */ /* 0x100fe4000001084a */
[C---:B------:R-:W-:Y:S02]  /*d140*/  FMUL.FTZ R46, R0.reuse, R146 ;  /* 0x00000092002e7220 */ /* 0x040fe40000410000 */
[----:B------:R-:W-:Y:S02]  /*d150*/  FMUL.FTZ R47, R0, R147 ;  /* 0x00000093002f7220 */ /* 0x000fe40000410000 */
[----:B------:R-:W-:Y:S01]  /*d160*/  FMUL.FTZ R57, R2, R157 ;  /* 0x0000009d02397220 */ /* 0x000fe20000410000 */
[----:B------:R3:W-:Y:S01]  /*d170*/  MUFU.EX2 R123, R48 ;  /* 0x00000030007b7308 */ /* 0x0007e20000000800 */
[C---:B------:R-:W-:Y:S02]  /*d180*/  FMUL.FTZ R58, R0.reuse, R158 ;  /* 0x0000009e003a7220 */ /* 0x040fe40000410000 */
[----:B----4-:R-:W-:Y:S02]  /*d190*/  FMUL.FTZ R62, R0, R162 ;  /* 0x000000a2003e7220 */ /* 0x010fe40000410000 */
[C---:B-1----:R-:W-:Y:S07]  /*d1a0*/  FMUL.FTZ R36, R69.reuse, R136 ;  /* 0x0000008845247220 */ /* 0x042fee0000410000 */
[-C--:B--2---:R-:W-:Y:S08]  /*d1b0*/  HMMA.16816.F32 R36, R76, R52.reuse, R36 ;  /* 0x000000344c24723c */ /* 0x084ff00000001824 */
[C---:B------:R-:W-:Y:S04]  /*d1c0*/  HMMA.16816.F32 R40, R64.reuse, R52, R40 ;  /* 0x000000344028723c */ /* 0x040fe80000001828 */
[C---:B---3--:R-:W-:Y:S02]  /*d1d0*/  FMUL.FTZ R48, R69.reuse, R148 ;  /* 0x0000009445307220 */ /* 0x048fe40000410000 */
[----:B------:R-:W-:Y:S02]  /*d1e0*/  IMAD.MOV.U32 R148, RZ, RZ, R49 ;  /* 0x000000ffff947224 */ /* 0x000fe400078e0031 */
[-C--:B------:R-:W-:Y:S04]  /*d1f0*/  HMMA.16816.F32 R44, R64, R54.reuse, R44 ;  /* 0x00000036402c723c */ /* 0x080fe8000000182c */
[--C-:B------:R-:W-:Y:S02]  /*d200*/  FFMA.FTZ R52, R56, c[0x0][0x2d0], -R97.reuse ;  /* 0x0000b40038347a23 */ /* 0x100fe40000010861 */
[C---:B------:R-:W-:Y:S01]  /*d210*/  FMUL.FTZ R49, R69.reuse, R149 ;  /* 0x0000009545317220 */ /* 0x040fe20000410000 */
[----:B------:R-:W-:Y:S01]  /*d220*/  MOV R149, R63 ;  /* 0x0000003f00957202 */ /* 0x000fe20000000f00 */
[----:B------:R1:W2:Y:S01]  /*d230*/  MUFU.EX2 R103, R52 ;  /* 0x0000003400677308 */ /* 0x0002a20000000800 */
[C---:B------:R-:W-:Y:S03]  /*d240*/  FMUL.FTZ R53, R69.reuse, R153 ;  /* 0x0000009945357220 */ /* 0x040fe60000410000 */
[----:B------:R-:W-:Y:S01]  /*d250*/  FMUL.FTZ R56, R2, R156 ;  /* 0x0000009c02387220 */ /* 0x000fe20000410000 */
[C---:B------:R-:W-:Y:S04]  /*d260*/  HMMA.16816.F32 R48, R76.reuse, R54, R48 ;  /* 0x000000364c30723c */ /* 0x040fe80000001830 */
[----:B------:R-:W-:Y:S03]  /*d270*/  FMUL.FTZ R63, R0, R163 ;  /* 0x000000a3003f7220 */ /* 0x000fe60000410000 */
[C---:B------:R-:W-:Y:S02]  /*d280*/  FMUL.FTZ R54, R68.reuse, R154 ;  /* 0x0000009a44367220 */ /* 0x040fe40000410000 */
[----:B------:R-:W-:Y:S03]  /*d290*/  FMUL.FTZ R55, R68, R155 ;  /* 0x0000009b44377220 */ /* 0x000fe60000410000 */
[----:B-1----:R-:W-:Y:S07]  /*d2a0*/  FMUL.FTZ R52, R69, R152 ;  /* 0x0000009845347220 */ /* 0x002fee0000410000 */
[-C--:B------:R-:W-:Y:S08]  /*d2b0*/  HMMA.16816.F32 R52, R76, R80.reuse, R52 ;  /* 0x000000504c34723c */ /* 0x080ff00000001834 */
[C---:B------:R-:W-:Y:S07]  /*d2c0*/  HMMA.16816.F32 R56, R64.reuse, R80, R56 ;  /* 0x000000504038723c */ /* 0x040fee0000001838 */
[----:B------:R-:W-:Y:S01]  /*d2d0*/  FFMA.FTZ R80, R88, c[0x0][0x2d0], -R97 ;  /* 0x0000b40058507a23 */ /* 0x000fe20000010861 */
[-C--:B------:R-:W-:Y:S03]  /*d2e0*/  HMMA.16816.F32 R60, R64, R82.reuse, R60 ;  /* 0x00000052403c723c */ /* 0x080fe6000000183c */
[----:B------:R1:W3:Y:S01]  /*d2f0*/  MUFU.EX2 R109, R80 ;  /* 0x00000050006d7308 */ /* 0x0002e20000000800 */
[----:B--2---:R-:W-:Y:S03]  /*d300*/  F2FP.PACK_AB R81, R151, R103 ;  /* 0x000000679751723e */ /* 0x004fe600000000ff */
[C---:B------:R-:W-:Y:S02]  /*d310*/  FMUL.FTZ R64, R69.reuse, R164 ;  /* 0x000000a445407220 */ /* 0x040fe40000410000 */
[----:B------:R-:W-:Y:S03]  /*d320*/  FMUL.FTZ R65, R69, R165 ;  /* 0x000000a545417220 */ /* 0x000fe60000410000 */
[C---:B------:R-:W-:Y:S02]  /*d330*/  FMUL.FTZ R66, R68.reuse, R166 ;  /* 0x000000a644427220 */ /* 0x040fe40000410000 */
[----:B------:R-:W-:Y:S07]  /*d340*/  FMUL.FTZ R67, R68, R167 ;  /* 0x000000a744437220 */ /* 0x000fee0000410000 */
[----:B------:R-:W-:Y:S04]  /*d350*/  HMMA.16816.F32 R64, R76, R82, R64 ;  /* 0x000000524c40723c */ /* 0x000fe80000001840 */
[--C-:B-1----:R-:W-:Y:S03]  /*d360*/  FFMA.FTZ R80, R90, c[0x0][0x2d0], -R74.reuse ;  /* 0x0000b4005a507a23 */ /* 0x102fe6000001084a */
[----:B------:R-:W-:Y:S01]  /*d370*/  F2FP.PACK_AB R78, R150, R130 ;  /* 0x00000082964e723e */ /* 0x000fe200000000ff */
[----:B------:R-:W1:Y:S01]  /*d380*/  LDSM.16.MT88.4 R88, [R212+0x900] ;  /* 0x00090000d458783b */ /* 0x000e620000004200 */
[----:B------:R-:W-:Y:S01]  /*d390*/  F2FP.PACK_AB R79, R149, R129 ;  /* 0x00000081954f723e */ /* 0x000fe200000000ff */
[----:B------:R2:W-:Y:S02]  /*d3a0*/  MUFU.EX2 R251, R80 ;  /* 0x0000005000fb7308 */ /* 0x0005e40000000800 */
[----:B------:R-:W-:Y:S02]  /*d3b0*/  F2FP.PACK_AB R76, R105, R126 ;  /* 0x0000007e694c723e */ /* 0x000fe400000000ff */
[----:B------:R-:W-:Y:S02]  /*d3c0*/  F2FP.PACK_AB R77, R111, R125 ;  /* 0x0000007d6f4d723e */ /* 0x000fe400000000ff */
[----:B------:R-:W-:Y:S02]  /*d3d0*/  F2FP.PACK_AB R82, R148, R127 ;  /* 0x0000007f9452723e */ /* 0x000fe400000000ff */
[----:B---3--:R-:W-:Y:S03]  /*d3e0*/  F2FP.PACK_AB R83, R109, R120 ;  /* 0x000000786d53723e */ /* 0x008fe600000000ff */
[-C--:B------:R-:W-:Y:S03]  /*d3f0*/  HMMA.16816.F32 R4, R76, R84.reuse, R4 ;  /* 0x000000544c04723c */ /* 0x080fe60000001804 */
[--C-:B--2---:R-:W-:Y:S02]  /*d400*/  FFMA.FTZ R80, R94, c[0x0][0x2d0], -R75.reuse ;  /* 0x0000b4005e507a23 */ /* 0x104fe4000001084b */
[----:B------:R-:W2:Y:S02]  /*d410*/  LDSM.16.MT88.4 R92, [R210+0x900] ;  /* 0x00090000d25c783b */ /* 0x000ea40000004200 */
[----:B------:R3:W-:Y:S02]  /*d420*/  MUFU.EX2 R139, R80 ;  /* 0x00000050008b7308 */ /* 0x0007e40000000800 */
[----:B---3--:R-:W-:Y:S07]  /*d430*/  F2FP.PACK_AB R80, R128, R124 ;  /* 0x0000007c8050723e */ /* 0x008fee00000000ff */
[C---:B------:R-:W-:Y:S07]  /*d440*/  HMMA.16816.F32 R8, R80.reuse, R84, R8 ;  /* 0x000000545008723c */ /* 0x040fee0000001808 */
[--C-:B------:R-:W-:Y:S01]  /*d450*/  FFMA.FTZ R84, R176, c[0x0][0x2d0], -R74.reuse ;  /* 0x0000b400b0547a23 */ /* 0x100fe2000001084a */
[-C--:B------:R-:W-:Y:S03]  /*d460*/  HMMA.16816.F32 R12, R80, R86.reuse, R12 ;  /* 0x00000056500c723c */ /* 0x080fe6000000180c */
[----:B------:R3:W-:Y:S05]  /*d470*/  MUFU.EX2 R249, R84 ;  /* 0x0000005400f97308 */ /* 0x0007ea0000000800 */
[C---:B------:R-:W-:Y:S08]  /*d480*/  HMMA.16816.F32 R16, R76.reuse, R86, R16 ;  /* 0x000000564c10723c */ /* 0x040ff00000001810 */
[-C--:B-1----:R-:W-:Y:S08]  /*d490*/  HMMA.16816.F32 R20, R76, R88.reuse, R20 ;  /* 0x000000584c14723c */ /* 0x082ff00000001814 */
[C---:B------:R-:W-:Y:S04]  /*d4a0*/  HMMA.16816.F32 R24, R80.reuse, R88, R24 ;  /* 0x000000585018723c */ /* 0x040fe80000001818 */
[----:B---3--:R-:W-:Y:S03]  /*d4b0*/  FFMA.FTZ R84, R177, c[0x0][0x2d0], -R74 ;  /* 0x0000b400b1547a23 */ /* 0x008fe6000001084a */
[--C-:B------:R-:W-:Y:S01]  /*d4c0*/  FFMA.FTZ R88, R171, c[0x0][0x2d0], -R96.reuse ;  /* 0x0000b400ab587a23 */ /* 0x100fe20000010860 */
[-C--:B------:R-:W-:Y:S01]  /*d4d0*/  HMMA.16816.F32 R28, R80, R90.reuse, R28 ;  /* 0x0000005a501c723c */ /* 0x080fe2000000181c */
[----:B------:R1:W-:Y:S07]  /*d4e0*/  MUFU.EX2 R246, R84 ;  /* 0x0000005400f67308 */ /* 0x0003ee0000000800 */
[C---:B------:R-:W-:Y:S03]  /*d4f0*/  HMMA.16816.F32 R32, R76.reuse, R90, R32 ;  /* 0x0000005a4c20723c */ /* 0x040fe60000001820 */
[----:B------:R3:W-:Y:S05]  /*d500*/  MUFU.EX2 R136, R88 ;  /* 0x0000005800887308 */ /* 0x0007ea0000000800 */
[-C--:B--2---:R-:W-:Y:S08]  /*d510*/  HMMA.16816.F32 R36, R76, R92.reuse, R36 ;  /* 0x0000005c4c24723c */ /* 0x084ff00000001824 */
[C---:B------:R-:W-:Y:S04]  /*d520*/  HMMA.16816.F32 R40, R80.reuse, R92, R40 ;  /* 0x0000005c5028723c */ /* 0x040fe80000001828 */
[----:B-1----:R-:W-:Y:S03]  /*d530*/  FFMA.FTZ R84, R173, c[0x0][0x2d0], -R75 ;  /* 0x0000b400ad547a23 */ /* 0x002fe6000001084b */
[----:B------:R-:W-:Y:S01]  /*d540*/  FFMA.FTZ R92, R168, c[0x0][0x2d0], -R97 ;  /* 0x0000b400a85c7a23 */ /* 0x000fe20000010861 */
[----:B------:R1:W-:Y:S01]  /*d550*/  MUFU.EX2 R245, R84 ;  /* 0x0000005400f57308 */ /* 0x0003e20000000800 */
[-C--:B------:R-:W-:Y:S03]  /*d560*/  HMMA.16816.F32 R44, R80, R94.reuse, R44 ;  /* 0x0000005e502c723c */ /* 0x080fe6000000182c */
[--C-:B---3--:R-:W-:Y:S05]  /*d570*/  FFMA.FTZ R88, R172, c[0x0][0x2d0], -R96.reuse ;  /* 0x0000b400ac587a23 */ /* 0x108fea0000010860 */
[C---:B------:R-:W-:Y:S01]  /*d580*/  HMMA.16816.F32 R48, R76.reuse, R94, R48 ;  /* 0x0000005e4c30723c */ /* 0x040fe20000001830 */
[----:B------:R2:W-:Y:S03]  /*d590*/  MUFU.EX2 R142, R88 ;  /* 0x00000058008e7308 */ /* 0x0005e60000000800 */
[----:B-----5:R-:W-:Y:S07]  /*d5a0*/  FFMA.FTZ R69, R69, R160, R161 ;  /* 0x000000a045457223 */ /* 0x020fee00000100a1 */
[----:B------:R3:W-:Y:S01]  /*d5b0*/  MUFU.EX2 R235, R92 ;  /* 0x0000005c00eb7308 */ /* 0x0007e20000000800 */
[----:B-1----:R-:W-:Y:S09]  /*d5c0*/  FFMA.FTZ R84, R175, c[0x0][0x2d0], -R75 ;  /* 0x0000b400af547a23 */ /* 0x002ff2000001084b */
[----:B------:R1:W-:Y:S01]  /*d5d0*/  MUFU.EX2 R143, R84 ;  /* 0x00000054008f7308 */ /* 0x0003e20000000800 */
[--C-:B--2---:R-:W-:Y:S09]  /*d5e0*/  FFMA.FTZ R88, R174, c[0x0][0x2d0], -R96.reuse ;  /* 0x0000b400ae587a23 */ /* 0x104ff20000010860 */
[----:B------:R2:W4:Y:S01]  /*d5f0*/  MUFU.EX2 R141, R88 ;  /* 0x00000058008d7308 */ /* 0x0005220000000800 */
[----:B---3--:R-:W-:Y:S09]  /*d600*/  FFMA.FTZ R92, R169, c[0x0][0x2d0], -R97 ;  /* 0x0000b400a95c7a23 */ /* 0x008ff20000010861 */
[----:B------:R3:W-:Y:S01]  /*d610*/  MUFU.EX2 R234, R92 ;  /* 0x0000005c00ea7308 */ /* 0x0007e20000000800 */
[----:B-1----:R-:W-:Y:S09]  /*d620*/  FFMA.FTZ R84, R99, c[0x0][0x2d0], -R96 ;  /* 0x0000b40063547a23 */ /* 0x002ff20000010860 */
[----:B------:R1:W-:Y:S01]  /*d630*/  MUFU.EX2 R137, R84 ;  /* 0x0000005400897308 */ /* 0x0003e20000000800 */
[--C-:B--2---:R-:W-:Y:S09]  /*d640*/  FFMA.FTZ R88, R182, c[0x0][0x2d0], -R74.reuse ;  /* 0x0000b400b6587a23 */ /* 0x104ff2000001084a */
[----:B------:R2:W-:Y:S01]  /*d650*/  MUFU.EX2 R244, R88 ;  /* 0x0000005800f47308 */ /* 0x0005e20000000800 */
[----:B---3--:R-:W-:Y:S09]  /*d660*/  FFMA.FTZ R92, R185, c[0x0][0x2d0], -R75 ;  /* 0x0000b400b95c7a23 */ /* 0x008ff2000001084b */
[----:B------:R3:W-:Y:S01]  /*d670*/  MUFU.EX2 R145, R92 ;  /* 0x0000005c00917308 */ /* 0x0007e20000000800 */
[----:B-1----:R-:W1:Y:S01]  /*d680*/  LDSM.16.MT88.4 R84, [R211+0x900] ;  /* 0x00090000d354783b */ /* 0x002e620000004200 */
[--C-:B--2---:R-:W-:Y:S08]  /*d690*/  FFMA.FTZ R88, R98, c[0x0][0x2d0], -R97.reuse ;  /* 0x0000b40062587a23 */ /* 0x104ff00000010861 */
[----:B------:R2:W5:Y:S01]  /*d6a0*/  MUFU.EX2 R140, R88 ;  /* 0x00000058008c7308 */ /* 0x0005620000000800 */
[----:B---3--:R-:W-:Y:S08]  /*d6b0*/  LDSM.16.MT88.4 R92, [R210+0x1100] ;  /* 0x00110000d25c783b */ /* 0x008ff00000004200 */
[----:B--2---:R-:W2:Y:S01]  /*d6c0*/  LDSM.16.MT88.4 R88, [R209+0x1100] ;  /* 0x00110000d158783b */ /* 0x004ea20000004200 */
[-C--:B-1----:R-:W-:Y:S08]  /*d6d0*/  HMMA.16816.F32 R52, R76, R84.reuse, R52 ;  /* 0x000000544c34723c */ /* 0x082ff00000001834 */
[C---:B------:R-:W-:Y:S07]  /*d6e0*/  HMMA.16816.F32 R56, R80.reuse, R84, R56 ;  /* 0x000000545038723c */ /* 0x040fee0000001838 */
[----:B------:R-:W-:Y:S01]  /*d6f0*/  FFMA.FTZ R84, R170, c[0x0][0x2d0], -R97 ;  /* 0x0000b400aa547a23 */ /* 0x000fe20000010861 */
[-C--:B------:R-:W-:Y:S03]  /*d700*/  HMMA.16816.F32 R60, R80, R86.reuse, R60 ;  /* 0x00000056503c723c */ /* 0x080fe6000000183c */
[----:B------:R1:W3:Y:S04]  /*d710*/  MUFU.EX2 R232, R84 ;  /* 0x0000005400e87308 */ /* 0x0002e80000000800 */
[--C-:B------:R-:W-:Y:S01]  /*d720*/  FFMA.FTZ R80, R187, c[0x0][0x2d0], -R74.reuse ;  /* 0x0000b400bb507a23 */ /* 0x100fe2000001084a */
[----:B------:R-:W-:Y:S04]  /*d730*/  HMMA.16816.F32 R64, R76, R86, R64 ;  /* 0x000000564c40723c */ /* 0x000fe80000001840 */
[----:B----4-:R-:W-:Y:S01]  /*d740*/  F2FP.PACK_AB R82, R141, R142 ;  /* 0x0000008e8d52723e */ /* 0x010fe200000000ff */
[----:B------:R4:W-:Y:S01]  /*d750*/  MUFU.EX2 R147, R80 ;  /* 0x0000005000937308 */ /* 0x0009e20000000800 */
[----:B-----5:R-:W-:Y:S02]  /*d760*/  F2FP.PACK_AB R81, R235, R140 ;  /* 0x0000008ceb51723e */ /* 0x020fe400000000ff */
[----:B------:R-:W-:Y:S04]  /*d770*/  F2FP.PACK_AB R76, R251, R123 ;  /* 0x0000007bfb4c723e */ /* 0x000fe800000000ff */
[----:B------:R-:W-:Y:S02]  /*d780*/  F2FP.PACK_AB R77, R138, R139 ;  /* 0x0000008b8a4d723e */ /* 0x000fe400000000ff */
[----:B------:R-:W-:Y:S02]  /*d790*/  F2FP.PACK_AB R78, R246, R249 ;  /* 0x000000f9f64e723e */ /* 0x000fe400000000ff */
[----:B------:R-:W-:Y:S01]  /*d7a0*/  F2FP.PACK_AB R79, R143, R245 ;  /* 0x000000f58f4f723e */ /* 0x000fe200000000ff */
[----:B-1----:R-:W1:Y:S01]  /*d7b0*/  LDSM.16.MT88.4 R84, [R212+0x1100] ;  /* 0x00110000d454783b */ /* 0x002e620000004200 */
[----:B---3--:R-:W-:Y:S05]  /*d7c0*/  F2FP.PACK_AB R83, R232, R234 ;  /* 0x000000eae853723e */ /* 0x008fea00000000ff */
[-C--:B--2---:R-:W-:Y:S03]  /*d7d0*/  HMMA.16816.F32 R4, R76, R88.reuse, R4 ;  /* 0x000000584c04723c */ /* 0x084fe60000001804 */
[--C-:B----4-:R-:W-:Y:S04]  /*d7e0*/  FFMA.FTZ R80, R183, c[0x0][0x2d0], -R75.reuse ;  /* 0x0000b400b7507a23 */ /* 0x110fe8000001084b */
[----:B------:R2:W-:Y:S02]  /*d7f0*/  MUFU.EX2 R146, R80 ;  /* 0x0000005000927308 */ /* 0x0005e40000000800 */
[----:B--2---:R-:W-:Y:S07]  /*d800*/  F2FP.PACK_AB R80, R136, R137 ;  /* 0x000000898850723e */ /* 0x004fee00000000ff */
[C---:B------:R-:W-:Y:S07]  /*d810*/  HMMA.16816.F32 R8, R80.reuse, R88, R8 ;  /* 0x000000585008723c */ /* 0x040fee0000001808 */
[--C-:B------:R-:W-:Y:S01]  /*d820*/  FFMA.FTZ R88, R195, c[0x0][0x2d0], -R74.reuse ;  /* 0x0000b400c3587a23 */ /* 0x100fe2000001084a */
[-C--:B------:R-:W-:Y:S03]  /*d830*/  HMMA.16816.F32 R12, R80, R90.reuse, R12 ;  /* 0x0000005a500c723c */ /* 0x080fe6000000180c */
[----:B------:R2:W-:Y:S05]  /*d840*/  MUFU.EX2 R231, R88 ;  /* 0x0000005800e77308 */ /* 0x0005ea0000000800 */
[C---:B------:R-:W-:Y:S08]  /*d850*/  HMMA.16816.F32 R16, R76.reuse, R90, R16 ;  /* 0x0000005a4c10723c */ /* 0x040ff00000001810 */
[-C--:B-1----:R-:W-:Y:S08]  /*d860*/  HMMA.16816.F32 R20, R76, R84.reuse, R20 ;  /* 0x000000544c14723c */ /* 0x082ff00000001814 */
[C---:B------:R-:W-:Y:S04]  /*d870*/  HMMA.16816.F32 R24, R80.reuse, R84, R24 ;  /* 0x000000545018723c */ /* 0x040fe80000001818 */
[----:B--2---:R-:W-:Y:S01]  /*d880*/  FFMA.FTZ R88, R198, c[0x0][0x2d0], -R74 ;  /* 0x0000b400c6587a23 */ /* 0x004fe2000001084a */
[----:B------:R-:W-:Y:S02]  /*d890*/  MOV R198, R109 ;  /* 0x0000006d00c67202 */ /* 0x000fe40000000f00 */
[--C-:B------:R-:W-:Y:S01]  /*d8a0*/  FFMA.FTZ R84, R184, c[0x0][0x2d0], -R96.reuse ;  /* 0x0000b400b8547a23 */ /* 0x100fe20000010860 */
[-C--:B------:R-:W-:Y:S01]  /*d8b0*/  HMMA.16816.F32 R28, R80, R86.reuse, R28 ;  /* 0x00000056501c723c */ /* 0x080fe2000000181c */
[----:B------:R1:W-:Y:S07]  /*d8c0*/  MUFU.EX2 R195, R88 ;  /* 0x0000005800c37308 */ /* 0x0003ee0000000800 */
[C---:B------:R-:W-:Y:S03]  /*d8d0*/  HMMA.16816.F32 R32, R76.reuse, R86, R32 ;  /* 0x000000564c20723c */ /* 0x040fe60000001820 */
[----:B------:R2:W-:Y:S05]  /*d8e0*/  MUFU.EX2 R144, R84 ;  /* 0x0000005400907308 */ /* 0x0005ea0000000800 */
[-C--:B------:R-:W-:Y:S08]  /*d8f0*/  HMMA.16816.F32 R36, R76, R92.reuse, R36 ;  /* 0x0000005c4c24723c */ /* 0x080ff00000001824 */
[C---:B------:R-:W-:Y:S04]  /*d900*/  HMMA.16816.F32 R40, R80.reuse, R92, R40 ;  /* 0x0000005c5028723c */ /* 0x040fe80000001828 */
[----:B-1----:R-:W-:Y:S03]  /*d910*/  FFMA.FTZ R88, R191, c[0x0][0x2d0], -R75 ;  /* 0x0000b400bf587a23 */ /* 0x002fe6000001084b */
[----:B------:R-:W-:Y:S01]  /*d920*/  FFMA.FTZ R92, R180, c[0x0][0x2d0], -R97 ;  /* 0x0000b400b45c7a23 */ /* 0x000fe20000010861 */
[-C--:B------:R-:W-:Y:S01]  /*d930*/  HMMA.16816.F32 R44, R80, R94.reuse, R44 ;  /* 0x0000005e502c723c */ /* 0x080fe2000000182c */
[----:B------:R1:W-:Y:S03]  /*d940*/  MUFU.EX2 R191, R88 ;  /* 0x0000005800bf7308 */ /* 0x0003e60000000800 */
[--C-:B--2---:R-:W-:Y:S04]  /*d950*/  FFMA.FTZ R84, R188, c[0x0][0x2d0], -R96.reuse ;  /* 0x0000b400bc547a23 */ /* 0x104fe80000010860 */
[C---:B------:R-:W-:Y:S03]  /*d960*/  HMMA.16816.F32 R48, R76.reuse, R94, R48 ;  /* 0x0000005e4c30723c */ /* 0x040fe60000001830 */
[----:B------:R2:W-:Y:S10]  /*d970*/  MUFU.EX2 R187, R84 ;  /* 0x0000005400bb7308 */ /* 0x0005f40000000800 */
[----:B------:R3:W-:Y:S01]  /*d980*/  MUFU.EX2 R155, R92 ;  /* 0x0000005c009b7308 */ /* 0x0007e20000000800 */
[----:B-1----:R-:W-:Y:S09]  /*d990*/  FFMA.FTZ R88, R193, c[0x0][0x2d0], -R75 ;  /* 0x0000b400c1587a23 */ /* 0x002ff2000001084b */
[----:B------:R1:W-:Y:S01]  /*d9a0*/  MUFU.EX2 R193, R88 ;  /* 0x0000005800c17308 */ /* 0x0003e20000000800 */
[--C-:B--2---:R-:W-:Y:S02]  /*d9b0*/  FFMA.FTZ R84, R189, c[0x0][0x2d0], -R96.reuse ;  /* 0x0000b400bd547a23 */ /* 0x104fe40000010860 */
[----:B------:R-:W-:Y:S01]  /*d9c0*/  IMAD.MOV.U32 R189, RZ, RZ, R123 ;  /* 0x000000ffffbd7224 */ /* 0x000fe200078e007b */
[----:B------:R-:W-:Y:S06]  /*d9d0*/  MOV R123, R118 ;  /* 0x00000076007b7202 */ /* 0x000fec0000000f00 */
[----:B------:R2:W-:Y:S01]  /*d9e0*/  MUFU.EX2 R184, R84 ;  /* 0x0000005400b87308 */ /* 0x0005e20000000800 */
[----:B---3--:R-:W-:Y:S09]  /*d9f0*/  FFMA.FTZ R92, R179, c[0x0][0x2d0], -R97 ;  /* 0x0000b400b35c7a23 */ /* 0x008ff20000010861 */
[----:B------:R3:W-:Y:S01]  /*da00*/  MUFU.EX2 R154, R92 ;  /* 0x0000005c009a7308 */ /* 0x0007e20000000800 */
[----:B-1----:R-:W1:Y:S01]  /*da10*/  LDSM.16.MT88.4 R88, [R211+0x1100] ;  /* 0x00110000d358783b */ /* 0x002e620000004200 */
[----:B--2---:R-:W-:Y:S01]  /*da20*/  FFMA.FTZ R84, R190, c[0x0][0x2d0], -R96 ;  /* 0x0000b400be547a23 */ /* 0x004fe20000010860 */
[----:B------:R-:W-:Y:S06]  /*da30*/  MOV R190, R127 ;  /* 0x0000007f00be7202 */ /* 0x000fec0000000f00 */
[----:B------:R-:W2:Y:S01]  /*da40*/  LDL.LU R127, [R1+0x14] ;  /* 0x00001400017f7983 */ /* 0x000ea20000300800 */
[----:B------:R4:W5:Y:S01]  /*da50*/  MUFU.EX2 R185, R84 ;  /* 0x0000005400b97308 */ /* 0x0009620000000800 */
[----:B---3--:R-:W-:Y:S01]  /*da60*/  FFMA.FTZ R92, R205, c[0x0][0x2d0], -R75 ;  /* 0x0000b400cd5c7a23 */ /* 0x008fe2000001084b */
[----:B------:R-:W-:Y:S01]  /*da70*/  MOV R205, R190 ;  /* 0x000000be00cd7202 */ /* 0x000fe20000000f00 */
[----:B------:R-:W-:Y:S07]  /*da80*/  IMAD.MOV.U32 R190, RZ, RZ, R151 ;  /* 0x000000ffffbe7224 */ /* 0x000fee00078e0097 */
[----:B------:R3:W-:Y:S01]  /*da90*/  MUFU.EX2 R159, R92 ;  /* 0x0000005c009f7308 */ /* 0x0007e20000000800 */
[--C-:B----4-:R-:W-:Y:S01]  /*daa0*/  FFMA.FTZ R84, R204, c[0x0][0x2d0], -R74.reuse ;  /* 0x0000b400cc547a23 */ /* 0x110fe2000001084a */
[----:B------:R-:W-:Y:S01]  /*dab0*/  MOV R204, R122 ;  /* 0x0000007a00cc7202 */ /* 0x000fe20000000f00 */
[-C--:B-1----:R-:W-:Y:S01]  /*dac0*/  HMMA.16816.F32 R52, R76, R88.reuse, R52 ;  /* 0x000000584c34723c */ /* 0x082fe20000001834 */
[----:B------:R-:W4:Y:S06]  /*dad0*/  LDL.LU R122, [R1+0x18] ;  /* 0x00001800017a7983 */ /* 0x000f2c0000300800 */
[----:B------:R1:W-:Y:S01]  /*dae0*/  MUFU.EX2 R183, R84 ;  /* 0x0000005400b77308 */ /* 0x0003e20000000800 */
[C---:B------:R-:W-:Y:S01]  /*daf0*/  HMMA.16816.F32 R56, R80.reuse, R88, R56 ;  /* 0x000000585038723c */ /* 0x040fe20000001838 */
[----:B---3--:R-:W-:Y:S06]  /*db00*/  LDSM.16.MT88.4 R92, [R210+0x1900] ;  /* 0x00190000d25c783b */ /* 0x008fec0000004200 */
[--C-:B------:R-:W-:Y:S01]  /*db10*/  FFMA.FTZ R88, R178, c[0x0][0x2d0], -R97.reuse ;  /* 0x0000b400b2587a23 */ /* 0x100fe20000010861 */
[-C--:B------:R-:W-:Y:S03]  /*db20*/  HMMA.16816.F32 R60, R80, R90.reuse, R60 ;  /* 0x0000005a503c723c */ /* 0x080fe6000000183c */
[----:B------:R-:W3:Y:S04]  /*db30*/  MUFU.EX2 R102, R88 ;  /* 0x0000005800667308 */ /* 0x000ee80000000800 */
[--C-:B------:R-:W-:Y:S01]  /*db40*/  FFMA.FTZ R80, R228, c[0x0][0x2d0], -R74.reuse ;  /* 0x0000b400e4507a23 */ /* 0x100fe2000001084a */
[----:B------:R-:W-:Y:S04]  /*db50*/  HMMA.16816.F32 R64, R76, R90, R64 ;  /* 0x0000005a4c40723c */ /* 0x000fe80000001840 */
[----:B-1----:R-:W-:Y:S01]  /*db60*/  FFMA.FTZ R84, R181, c[0x0][0x2d0], -R97 ;  /* 0x0000b400b5547a23 */ /* 0x002fe20000010861 */
[----:B-----5:R-:W-:Y:S01]  /*db70*/  F2FP.PACK_AB R82, R185, R184 ;  /* 0x000000b8b952723e */ /* 0x020fe200000000ff */
[----:B------:R1:W-:Y:S01]  /*db80*/  MUFU.EX2 R181, R80 ;  /* 0x0000005000b57308 */ /* 0x0003e20000000800 */
[----:B------:R-:W-:Y:S02]  /*db90*/  F2FP.PACK_AB R76, R147, R244 ;  /* 0x000000f4934c723e */ /* 0x000fe400000000ff */
[----:B------:R-:W-:Y:S03]  /*dba0*/  F2FP.PACK_AB R77, R145, R146 ;  /* 0x00000092914d723e */ /* 0x000fe600000000ff */
[----:B------:R-:W-:Y:S02]  /*dbb0*/  F2FP.PACK_AB R78, R195, R231 ;  /* 0x000000e7c34e723e */ /* 0x000fe400000000ff */
[----:B------:R-:W-:Y:S02]  /*dbc0*/  F2FP.PACK_AB R79, R193, R191 ;  /* 0x000000bfc14f723e */ /* 0x000fe400000000ff */
[----:B------:R5:W5:Y:S01]  /*dbd0*/  MUFU.EX2 R182, R84 ;  /* 0x0000005400b67308 */ /* 0x000b620000000800 */
[----:B------:R-:W-:Y:S01]  /*dbe0*/  MOV R228, R121 ;  /* 0x0000007900e47202 */ /* 0x000fe20000000f00 */
[----:B------:R-:W-:Y:S01]  /*dbf0*/  IMAD.MOV.U32 R121, RZ, RZ, R119 ;  /* 0x000000ffff797224 */ /* 0x000fe200078e0077 */
[----:B---3--:R-:W-:Y:S01]  /*dc00*/  F2FP.PACK_AB R83, R102, R154 ;  /* 0x0000009a6653723e */ /* 0x008fe200000000ff */
[----:B------:R-:W-:Y:S03]  /*dc10*/  LDSM.16.MT88.4 R88, [R212+0x1900] ;  /* 0x00190000d458783b */ /* 0x000fe60000004200 */
[----:B------:R-:W-:Y:S02]  /*dc20*/  MOV R188, R121 ;  /* 0x0000007900bc7202 */ /* 0x000fe40000000f00 */
[----:B------:R-:W-:Y:S01]  /*dc30*/  MOV R121, R113 ;  /* 0x0000007100797202 */ /* 0x000fe20000000f00 */
[----:B-1----:R-:W-:Y:S01]  /*dc40*/  FFMA.FTZ R80, R203, c[0x0][0x2d0], -R75 ;  /* 0x0000b400cb507a23 */ /* 0x002fe2000001084b */
[----:B------:R-:W-:Y:S03]  /*dc50*/  MOV R203, R150 ;  /* 0x0000009600cb7202 */ /* 0x000fe60000000f00 */
[----:B------:R1:W-:Y:S01]  /*dc60*/  MUFU.EX2 R153, R80 ;  /* 0x0000005000997308 */ /* 0x0003e20000000800 */
[----:B-----5:R-:W3:Y:S01]  /*dc70*/  LDSM.16.MT88.4 R84, [R209+0x1900] ;  /* 0x00190000d154783b */ /* 0x020ee20000004200 */
[----:B------:R-:W-:Y:S02]  /*dc80*/  F2FP.PACK_AB R81, R155, R182 ;  /* 0x000000b69b51723e */ /* 0x000fe400000000ff */
[----:B-1----:R-:W-:Y:S01]  /*dc90*/  F2FP.PACK_AB R80, R187, R144 ;  /* 0x00000090bb50723e */ /* 0x002fe200000000ff */
[-C--:B---3--:R-:W-:Y:S08]  /*dca0*/  HMMA.16816.F32 R4, R76, R84.reuse, R4 ;  /* 0x000000544c04723c */ /* 0x088ff00000001804 */
[C---:B------:R-:W-:Y:S07]  /*dcb0*/  HMMA.16816.F32 R8, R80.reuse, R84, R8 ;  /* 0x000000545008723c */ /* 0x040fee0000001808 */
[--C-:B------:R-:W-:Y:S01]  /*dcc0*/  FFMA.FTZ R84, R233, c[0x0][0x2d0], -R74.reuse ;  /* 0x0000b400e9547a23 */ /* 0x100fe2000001084a */
[-C--:B------:R-:W-:Y:S03]  /*dcd0*/  HMMA.16816.F32 R12, R80, R86.reuse, R12 ;  /* 0x00000056500c723c */ /* 0x080fe6000000180c */
[----:B------:R1:W-:Y:S01]  /*dce0*/  MUFU.EX2 R158, R84 ;  /* 0x00000054009e7308 */ /* 0x0003e20000000800 */
[----:B------:R-:W-:Y:S04]  /*dcf0*/  IMAD.MOV.U32 R233, RZ, RZ, R111 ;  /* 0x000000ffffe97224 */ /* 0x000fe800078e006f */
[C---:B------:R-:W-:Y:S08]  /*dd00*/  HMMA.16816.F32 R16, R76.reuse, R86, R16 ;  /* 0x000000564c10723c */ /* 0x040ff00000001810 */
[-C--:B------:R-:W-:Y:S08]  /*dd10*/  HMMA.16816.F32 R20, R76, R88.reuse, R20 ;  /* 0x000000584c14723c */ /* 0x080ff00000001814 */
[C---:B------:R-:W-:Y:S04]  /*dd20*/  HMMA.16816.F32 R24, R80.reuse, R88, R24 ;  /* 0x000000585018723c */ /* 0x040fe80000001818 */
[----:B-1----:R-:W-:Y:S02]  /*dd30*/  FFMA.FTZ R84, R236, c[0x0][0x2d0], -R74 ;  /* 0x0000b400ec547a23 */ /* 0x002fe4000001084a */
[----:B------:R-:W-:Y:S02]  /*dd40*/  IMAD.MOV.U32 R236, RZ, RZ, R105 ;  /* 0x000000ffffec7224 */ /* 0x000fe400078e0069 */
[-C--:B------:R-:W-:Y:S01]  /*dd50*/  HMMA.16816.F32 R28, R80, R90.reuse, R28 ;  /* 0x0000005a501c723c */ /* 0x080fe2000000181c */
[----:B------:R1:W-:Y:S03]  /*dd60*/  MUFU.EX2 R180, R84 ;  /* 0x0000005400b47308 */ /* 0x0003e60000000800 */
[--C-:B------:R-:W-:Y:S01]  /*dd70*/  FFMA.FTZ R88, R206, c[0x0][0x2d0], -R96.reuse ;  /* 0x0000b400ce587a23 */ /* 0x100fe20000010860 */
[----:B------:R-:W-:Y:S03]  /*dd80*/  MOV R206, R110 ;  /* 0x0000006e00ce7202 */ /* 0x000fe60000000f00 */
[C---:B------:R-:W-:Y:S03]  /*dd90*/  HMMA.16816.F32 R32, R76.reuse, R90, R32 ;  /* 0x0000005a4c20723c */ /* 0x040fe60000001820 */
[----:B------:R3:W-:Y:S05]  /*dda0*/  MUFU.EX2 R156, R88 ;  /* 0x00000058009c7308 */ /* 0x0007ea0000000800 */
[-C--:B------:R-:W-:Y:S08]  /*ddb0*/  HMMA.16816.F32 R36, R76, R92.reuse, R36 ;  /* 0x0000005c4c24723c */ /* 0x080ff00000001824 */
[C---:B------:R-:W-:Y:S04]  /*ddc0*/  HMMA.16816.F32 R40, R80.reuse, R92, R40 ;  /* 0x0000005c5028723c */ /* 0x040fe80000001828 */
[----:B-1----:R-:W-:Y:S01]  /*ddd0*/  FFMA.FTZ R84, R229, c[0x0][0x2d0], -R75 ;  /* 0x0000b400e5547a23 */ /* 0x002fe2000001084b */
[----:B------:R-:W-:Y:S02]  /*dde0*/  MOV R229, R104 ;  /* 0x0000006800e57202 */ /* 0x000fe40000000f00 */
[----:B------:R-:W-:Y:S01]  /*ddf0*/  FFMA.FTZ R92, R201, c[0x0][0x2d0], -R97 ;  /* 0x0000b400c95c7a23 */ /* 0x000fe20000010861 */
[-C--:B------:R-:W-:Y:S01]  /*de00*/  HMMA.16816.F32 R44, R80, R94.reuse, R44 ;  /* 0x0000005e502c723c */ /* 0x080fe2000000182c */
[----:B------:R1:W-:Y:S03]  /*de10*/  MUFU.EX2 R157, R84 ;  /* 0x00000054009d7308 */ /* 0x0003e60000000800 */
[--C-:B---3--:R-:W-:Y:S04]  /*de20*/  FFMA.FTZ R88, R207, c[0x0][0x2d0], -R96.reuse ;  /* 0x0000b400cf587a23 */ /* 0x108fe80000010860 */
[C---:B------:R-:W-:Y:S03]  /*de30*/  HMMA.16816.F32 R48, R76.reuse, R94, R48 ;  /* 0x0000005e4c30723c */ /* 0x040fe60000001830 */
[----:B------:R3:W-:Y:S10]  /*de40*/  MUFU.EX2 R178, R88 ;  /* 0x0000005800b27308 */ /* 0x0007f40000000800 */
[----:B------:R5:W-:Y:S01]  /*de50*/  MUFU.EX2 R100, R92 ;  /* 0x0000005c00647308 */ /* 0x000be20000000800 */
[----:B-1----:R-:W-:Y:S01]  /*de60*/  FFMA.FTZ R84, R230, c[0x0][0x2d0], -R75 ;  /* 0x0000b400e6547a23 */ /* 0x002fe2000001084b */
[----:B------:R-:W-:Y:S08]  /*de70*/  MOV R230, R107 ;  /* 0x0000006b00e67202 */ /* 0x000ff00000000f00 */
[----:B------:R1:W-:Y:S01]  /*de80*/  MUFU.EX2 R179, R84 ;  /* 0x0000005400b37308 */ /* 0x0003e20000000800 */
[--C-:B---3--:R-:W-:Y:S09]  /*de90*/  FFMA.FTZ R88, R226, c[0x0][0x2d0], -R96.reuse ;  /* 0x0000b400e2587a23 */ /* 0x108ff20000010860 */
[----:B------:R3:W2:Y:S01]  /*dea0*/  MUFU.EX2 R177, R88 ;  /* 0x0000005800b17308 */ /* 0x0006a20000000800 */
[----:B-----5:R-:W-:Y:S09]  /*deb0*/  FFMA.FTZ R92, R192, c[0x0][0x2d0], -R97 ;  /* 0x0000b400c05c7a23 */ /* 0x020ff20000010861 */
[----:B------:R5:W-:Y:S01]  /*dec0*/  MUFU.EX2 R99, R92 ;  /* 0x0000005c00637308 */ /* 0x000be20000000800 */
[----:B-1----:R-:W-:Y:S02]  /*ded0*/  FFMA.FTZ R84, R202, c[0x0][0x2d0], -R96 ;  /* 0x0000b400ca547a23 */ /* 0x002fe40000010860 */
[----:B------:R-:W-:Y:S07]  /*dee0*/  IMAD.MOV.U32 R202, RZ, RZ, R108 ;  /* 0x000000ffffca7224 */ /* 0x000fee00078e006c */
[----:B------:R1:W-:Y:S01]  /*def0*/  MUFU.EX2 R152, R84 ;  /* 0x0000005400987308 */ /* 0x0003e20000000800 */
[----:B---3--:R-:W-:Y:S09]  /*df00*/  FFMA.FTZ R88, R241, c[0x0][0x2d0], -R74 ;  /* 0x0000b400f1587a23 */ /* 0x008ff2000001084a */
[----:B------:R3:W-:Y:S01]  /*df10*/  MUFU.EX2 R176, R88 ;  /* 0x0000005800b07308 */ /* 0x0007e20000000800 */
[----:B-----5:R-:W-:Y:S09]  /*df20*/  FFMA.FTZ R92, R243, c[0x0][0x2d0], -R75 ;  /* 0x0000b400f35c7a23 */ /* 0x020ff2000001084b */
[----:B------:R5:W-:Y:S01]  /*df30*/  MUFU.EX2 R172, R92 ;  /* 0x0000005c00ac7308 */ /* 0x000be20000000800 */
[----:B-1----:R-:W1:Y:S01]  /*df40*/  LDSM.16.MT88.4 R84, [R211+0x1900] ;  /* 0x00190000d354783b */ /* 0x002e620000004200 */
[----:B---3--:R-:W-:Y:S08]  /*df50*/  FFMA.FTZ R88, R199, c[0x0][0x2d0], -R97 ;  /* 0x0000b400c7587a23 */ /* 0x008ff00000010861 */
[----:B------:R3:W1:Y:S01]  /*df60*/  MUFU.EX2 R101, R88 ;  /* 0x0000005800657308 */ /* 0x0006620000000800 */
[----:B-----5:R-:W-:Y:S01]  /*df70*/  LDSM.16.MT88.4 R92, [R210+0x2100] ;  /* 0x00210000d25c783b */ /* 0x020fe20000004200 */
[----:B----4-:R-:W-:Y:S01]  /*df80*/  FFMA.FTZ R2, R2, R122, R123 ;  /* 0x0000007a02027223 */ /* 0x010fe2000001007b */
[----:B------:R-:W-:Y:S01]  /*df90*/  MOV R123, R115 ;  /* 0x00000073007b7202 */ /* 0x000fe20000000f00 */
[----:B------:R-:W-:Y:S02]  /*dfa0*/  IMAD.MOV.U32 R122, RZ, RZ, R114 ;  /* 0x000000ffff7a7224 */ /* 0x000fe400078e0072 */
[----:B------:R-:W-:Y:S01]  /*dfb0*/  FADD.FTZ R2, R188, R2 ;  /* 0x00000002bc027221 */ /* 0x000fe20000010000 */
[----:B------:R-:W-:Y:S02]  /*dfc0*/  MOV R188, R120 ;  /* 0x0000007800bc7202 */ /* 0x000fe40000000f00 */
[----:B---3--:R-:W3:Y:S01]  /*dfd0*/  LDSM.16.MT88.4 R88, [R209+0x2100] ;  /* 0x00210000d158783b */ /* 0x008ee20000004200 */
[-C--:B-1----:R-:W-:Y:S08]  /*dfe0*/  HMMA.16816.F32 R52, R76, R84.reuse, R52 ;  /* 0x000000544c34723c */ /* 0x082ff00000001834 */
[C---:B------:R-:W-:Y:S07]  /*dff0*/  HMMA.16816.F32 R56, R80.reuse, R84, R56 ;  /* 0x000000545038723c */ /* 0x040fee0000001838 */
[----:B------:R-:W-:Y:S01]  /*e000*/  FFMA.FTZ R84, R186, c[0x0][0x2d0], -R97 ;  /* 0x0000b400ba547a23 */ /* 0x000fe20000010861 */
[-C--:B------:R-:W-:Y:S03]  /*e010*/  HMMA.16816.F32 R60, R80, R86.reuse, R60 ;  /* 0x00000056503c723c */ /* 0x080fe6000000183c */
[----:B------:R1:W4:Y:S04]  /*e020*/  MUFU.EX2 R98, R84 ;  /* 0x0000005400627308 */ /* 0x0003280000000800 */
[--C-:B------:R-:W-:Y:S01]  /*e030*/  FFMA.FTZ R80, R247, c[0x0][0x2d0], -R74.reuse ;  /* 0x0000b400f7507a23 */ /* 0x100fe2000001084a */
[----:B------:R-:W-:Y:S04]  /*e040*/  HMMA.16816.F32 R64, R76, R86, R64 ;  /* 0x000000564c40723c */ /* 0x000fe80000001840 */
[----:B--2---:R-:W-:Y:S01]  /*e050*/  F2FP.PACK_AB R82, R177, R178 ;  /* 0x000000b2b152723e */ /* 0x004fe200000000ff */
[----:B------:R2:W5:Y:S01]  /*e060*/  MUFU.EX2 R175, R80 ;  /* 0x0000005000af7308 */ /* 0x0005620000000800 */
[----:B------:R-:W-:Y:S02]  /*e070*/  F2FP.PACK_AB R81, R100, R101 ;  /* 0x000000656451723e */ /* 0x000fe400000000ff */
[----:B------:R-:W-:Y:S04]  /*e080*/  F2FP.PACK_AB R76, R181, R183 ;  /* 0x000000b7b54c723e */ /* 0x000fe800000000ff */
[----:B------:R-:W-:Y:S02]  /*e090*/  F2FP.PACK_AB R77, R159, R153 ;  /* 0x000000999f4d723e */ /* 0x000fe400000000ff */
[----:B------:R-:W-:Y:S02]  /*e0a0*/  F2FP.PACK_AB R78, R180, R158 ;  /* 0x0000009eb44e723e */ /* 0x000fe400000000ff */
[----:B------:R-:W-:Y:S01]  /*e0b0*/  F2FP.PACK_AB R79, R179, R157 ;  /* 0x0000009db34f723e */ /* 0x000fe200000000ff */
[----:B-1----:R-:W1:Y:S01]  /*e0c0*/  LDSM.16.MT88.4 R84, [R212+0x2100] ;  /* 0x00210000d454783b */ /* 0x002e620000004200 */
[----:B----4-:R-:W-:Y:S05]  /*e0d0*/  F2FP.PACK_AB R83, R98, R99 ;  /* 0x000000636253723e */ /* 0x010fea00000000ff */
[-C--:B---3--:R-:W-:Y:S03]  /*e0e0*/  HMMA.16816.F32 R4, R76, R88.reuse, R4 ;  /* 0x000000584c04723c */ /* 0x088fe60000001804 */
[----:B--2---:R-:W-:Y:S01]  /*e0f0*/  FFMA.FTZ R80, R242, c[0x0][0x2d0], -R75 ;  /* 0x0000b400f2507a23 */ /* 0x004fe2000001084b */
[----:B-----5:R-:W-:Y:S03]  /*e100*/  F2FP.PACK_AB R164, R175, R176 ;  /* 0x000000b0afa4723e */ /* 0x020fe600000000ff */
[----:B------:R2:W3:Y:S02]  /*e110*/  MUFU.EX2 R174, R80 ;  /* 0x0000005000ae7308 */ /* 0x0004e40000000800 */
[----:B--2---:R-:W-:Y:S03]  /*e120*/  F2FP.PACK_AB R80, R156, R152 ;  /* 0x000000989c50723e */ /* 0x004fe600000000ff */
[----:B---3--:R-:W-:Y:S04]  /*e130*/  F2FP.PACK_AB R165, R172, R174 ;  /* 0x000000aeaca5723e */ /* 0x008fe800000000ff */
[C---:B------:R-:W-:Y:S07]  /*e140*/  HMMA.16816.F32 R8, R80.reuse, R88, R8 ;  /* 0x000000585008723c */ /* 0x040fee0000001808 */
[--C-:B------:R-:W-:Y:S01]  /*e150*/  FFMA.FTZ R88, R252, c[0x0][0x2d0], -R74.reuse ;  /* 0x0000b400fc587a23 */ /* 0x100fe2000001084a */
[-C--:B------:R-:W-:Y:S03]  /*e160*/  HMMA.16816.F32 R12, R80, R90.reuse, R12 ;  /* 0x0000005a500c723c */ /* 0x080fe6000000180c */
[----:B------:R2:W-:Y:S01]  /*e170*/  MUFU.EX2 R173, R88 ;  /* 0x0000005800ad7308 */ /* 0x0005e20000000800 */
[----:B------:R-:W-:Y:S01]  /*e180*/  FFMA.FTZ R74, R131, c[0x0][0x2d0], -R74 ;  /* 0x0000b400834a7a23 */ /* 0x000fe2000001084a */
[----:B------:R-:W-:Y:S02]  /*e190*/  MOV R131, R117 ;  /* 0x0000007500837202 */ /* 0x000fe40000000f00 */
[----:B------:R-:W-:Y:S01]  /*e1a0*/  LDSM.16.MT88.4 R116, [R209+0x2900] ;  /* 0x00290000d174783b */ /* 0x000fe20000004200 */
[C---:B------:R-:W-:Y:S04]  /*e1b0*/  HMMA.16816.F32 R16, R76.reuse, R90, R16 ;  /* 0x0000005a4c10723c */ /* 0x040fe80000001810 */
[----:B------:R-:W-:Y:S01]  /*e1c0*/  FFMA.FTZ R68, R68, R127, R131 ;  /* 0x0000007f44447223 */ /* 0x000fe20000010083 */
[----:B------:R3:W4:Y:S01]  /*e1d0*/  MUFU.EX2 R171, R74 ;  /* 0x0000004a00ab7308 */ /* 0x0007220000000800 */
[----:B------:R-:W-:Y:S02]  /*e1e0*/  MOV R131, R112 ;  /* 0x0000007000837202 */ /* 0x000fe40000000f00 */
[-C--:B-1----:R-:W-:Y:S04]  /*e1f0*/  HMMA.16816.F32 R20, R76, R84.reuse, R20 ;  /* 0x000000544c14723c */ /* 0x082fe80000001814 */
[----:B------:R-:W-:Y:S04]  /*e200*/  MOV R127, R106 ;  /* 0x0000006a007f7202 */ /* 0x000fe80000000f00 */
[C---:B------:R-:W-:Y:S01]  /*e210*/  HMMA.16816.F32 R24, R80.reuse, R84, R24 ;  /* 0x000000545018723c */ /* 0x040fe20000001818 */
[----:B--2---:R-:W1:Y:S07]  /*e220*/  LDSM.16.MT88.4 R88, [R211+0x2100] ;  /* 0x00210000d358783b */ /* 0x004e6e0000004200 */
[-C--:B------:R-:W-:Y:S04]  /*e230*/  HMMA.16816.F32 R28, R80, R86.reuse, R28 ;  /* 0x00000056501c723c */ /* 0x080fe8000000181c */
[--C-:B---3--:R-:W-:Y:S01]  /*e240*/  FFMA.FTZ R74, R248, c[0x0][0x2d0], -R75.reuse ;  /* 0x0000b400f84a7a23 */ /* 0x108fe2000001084b */
[----:B----4-:R-:W-:Y:S01]  /*e250*/  F2FP.PACK_AB R166, R171, R173 ;  /* 0x000000adaba6723e */ /* 0x010fe200000000ff */
[----:B------:R-:W-:Y:S02]  /*e260*/  FFMA.FTZ R75, R250, c[0x0][0x2d0], -R75 ;  /* 0x0000b400fa4b7a23 */ /* 0x000fe4000001084b */
[C---:B------:R-:W-:Y:S01]  /*e270*/  HMMA.16816.F32 R32, R76.reuse, R86, R32 ;  /* 0x000000564c20723c */ /* 0x040fe20000001820 */
[----:B------:R2:W-:Y:S07]  /*e280*/  MUFU.EX2 R170, R74 ;  /* 0x0000004a00aa7308 */ /* 0x0005ee0000000800 */
[-C--:B------:R-:W-:Y:S03]  /*e290*/  HMMA.16816.F32 R36, R76, R92.reuse, R36 ;  /* 0x0000005c4c24723c */ /* 0x080fe60000001824 */
[----:B------:R-:W3:Y:S05]  /*e2a0*/  MUFU.EX2 R169, R75 ;  /* 0x0000004b00a97308 */ /* 0x000eea0000000800 */
[C---:B------:R-:W-:Y:S08]  /*e2b0*/  HMMA.16816.F32 R40, R80.reuse, R92, R40 ;  /* 0x0000005c5028723c */ /* 0x040ff00000001828 */
[-C--:B------:R-:W-:Y:S04]  /*e2c0*/  HMMA.16816.F32 R44, R80, R94.reuse, R44 ;  /* 0x0000005e502c723c */ /* 0x080fe8000000182c */
[--C-:B--2---:R-:W-:Y:S04]  /*e2d0*/  FFMA.FTZ R74, R237, c[0x0][0x2d0], -R96.reuse ;  /* 0x0000b400ed4a7a23 */ /* 0x104fe80000010860 */
[----:B------:R2:W-:Y:S01]  /*e2e0*/  MUFU.EX2 R168, R74 ;  /* 0x0000004a00a87308 */ /* 0x0005e20000000800 */
[C---:B------:R-:W-:Y:S04]  /*e2f0*/  HMMA.16816.F32 R48, R76.reuse, R94, R48 ;  /* 0x0000005e4c30723c */ /* 0x040fe80000001830 */
[----:B---3--:R-:W-:Y:S04]  /*e300*/  F2FP.PACK_AB R167, R169, R170 ;  /* 0x000000aaa9a7723e */ /* 0x008fe800000000ff */
[-C--:B-1----:R-:W-:Y:S08]  /*e310*/  HMMA.16816.F32 R52, R76, R88.reuse, R52 ;  /* 0x000000584c34723c */ /* 0x082ff00000001834 */
[C---:B------:R-:W-:Y:S04]  /*e320*/  HMMA.16816.F32 R56, R80.reuse, R88, R56 ;  /* 0x000000585038723c */ /* 0x040fe80000001838 */
[----:B--2---:R-:W-:Y:S04]  /*e330*/  FFMA.FTZ R74, R238, c[0x0][0x2d0], -R96 ;  /* 0x0000b400ee4a7a23 */ /* 0x004fe80000010860 */
[-C--:B------:R-:W-:Y:S01]  /*e340*/  HMMA.16816.F32 R60, R80, R90.reuse, R60 ;  /* 0x0000005a503c723c */ /* 0x080fe2000000183c */
[----:B------:R1:W2:Y:S07]  /*e350*/  MUFU.EX2 R85, R74 ;  /* 0x0000004a00557308 */ /* 0x0002ae0000000800 */
[----:B------:R-:W-:Y:S08]  /*e360*/  HMMA.16816.F32 R64, R76, R90, R64 ;  /* 0x0000005a4c40723c */ /* 0x000ff00000001840 */
[-C--:B------:R-:W-:Y:S07]  /*e370*/  HMMA.16816.F32 R104, R164, R116.reuse, R4 ;  /* 0x00000074a468723c */ /* 0x080fee0000001804 */
[----:B------:R-:W-:Y:S01]  /*e380*/  FADD.FTZ R4, R228, R69 ;  /* 0x00000045e4047221 */ /* 0x000fe20000010000 */
[----:B------:R-:W-:Y:S01]  /*e390*/  MOV R228, R149 ;  /* 0x0000009500e47202 */ /* 0x000fe20000000f00 */
[----:B------:R-:W-:Y:S03]  /*e3a0*/  FADD.FTZ R6, R204, R68 ;  /* 0x00000044cc067221 */ /* 0x000fe60000010000 */
[--C-:B-1----:R-:W-:Y:S01]  /*e3b0*/  FFMA.FTZ R74, R239, c[0x0][0x2d0], -R96.reuse ;  /* 0x0000b400ef4a7a23 */ /* 0x102fe20000010860 */
[----:B--2---:R-:W-:Y:S01]  /*e3c0*/  F2FP.PACK_AB R160, R85, R168 ;  /* 0x000000a855a0723e */ /* 0x004fe200000000ff */
[----:B------:R-:W-:Y:S02]  /*e3d0*/  FFMA.FTZ R96, R240, c[0x0][0x2d0], -R96 ;  /* 0x0000b400f0607a23 */ /* 0x000fe40000010860 */
[----:B------:R-:W-:Y:S01]  /*e3e0*/  IMAD.MOV.U32 R204, RZ, RZ, R148 ;  /* 0x000000ffffcc7224 */ /* 0x000fe200078e0094 */
[----:B------:R1:W-:Y:S01]  /*e3f0*/  MUFU.EX2 R86, R74 ;  /* 0x0000004a00567308 */ /* 0x0003e20000000800 */
[----:B------:R-:W-:Y:S01]  /*e400*/  FADD.FTZ R4, R123, R4 ;  /* 0x000000047b047221 */ /* 0x000fe20000010000 */
[----:B------:R-:W2:Y:S01]  /*e410*/  LDSM.16.MT88.4 R148, [R210+0x2900] ;  /* 0x00290000d294783b */ /* 0x000ea20000004200 */
[----:B------:R-:W-:Y:S02]  /*e420*/  FADD.FTZ R6, R122, R6 ;  /* 0x000000067a067221 */ /* 0x000fe40000010000 */
[----:B------:R-:W-:Y:S02]  /*e430*/  FADD.FTZ R5, R121, R2 ;  /* 0x0000000279057221 */ /* 0x000fe40000010000 */
[----:B------:R-:W-:Y:S02]  /*e440*/  FADD.FTZ R4, R206, R4 ;  /* 0x00000004ce047221 */ /* 0x000fe40000010000 */
[----:B------:R-:W-:Y:S01]  /*e450*/  FADD.FTZ R2, R202, R6 ;  /* 0x00000006ca027221 */ /* 0x000fe20000010000 */
[----:B------:R-:W3:Y:S01]  /*e460*/  MUFU.EX2 R96, R96 ;  /* 0x0000006000607308 */ /* 0x000ee20000000800 */
[----:B------:R-:W-:Y:S02]  /*e470*/  FADD.FTZ R6, R126, R4 ;  /* 0x000000047e067221 */ /* 0x000fe40000010000 */
[--C-:B-1----:R-:W-:Y:S07]  /*e480*/  FFMA.FTZ R74, R194, c[0x0][0x2d0], -R97.reuse ;  /* 0x0000b400c24a7a23 */ /* 0x102fee0000010861 */
[----:B------:R1:W-:Y:S01]  /*e490*/  MUFU.EX2 R75, R74 ;  /* 0x0000004a004b7308 */ /* 0x0003e20000000800 */
[----:B---3--:R-:W-:Y:S01]  /*e4a0*/  F2FP.PACK_AB R162, R96, R86 ;  /* 0x0000005660a2723e */ /* 0x008fe200000000ff */
[--C-:B-1----:R-:W-:Y:S08]  /*e4b0*/  FFMA.FTZ R74, R196, c[0x0][0x2d0], -R97.reuse ;  /* 0x0000b400c44a7a23 */ /* 0x102ff00000010861 */
[----:B------:R1:W3:Y:S02]  /*e4c0*/  MUFU.EX2 R84, R74 ;  /* 0x0000004a00547308 */ /* 0x0002e40000000800 */
[--C-:B-1----:R-:W-:Y:S01]  /*e4d0*/  FFMA.FTZ R74, R197, c[0x0][0x2d0], -R97.reuse ;  /* 0x0000b400c54a7a23 */ /* 0x102fe20000010861 */
[----:B---3--:R-:W-:Y:S01]  /*e4e0*/  F2FP.PACK_AB R161, R84, R75 ;  /* 0x0000004b54a1723e */ /* 0x008fe200000000ff */
[----:B------:R-:W-:Y:S02]  /*e4f0*/  FFMA.FTZ R97, R73, c[0x0][0x2d0], -R97 ;  /* 0x0000b40049617a23 */ /* 0x000fe40000010861 */
[----:B------:R-:W3:Y:S04]  /*e500*/  LDL.LU R73, [R1+0x1c] ;  /* 0x00001c0001497983 */ /* 0x000ee80000300800 */
[----:B------:R-:W-:Y:S10]  /*e510*/  MUFU.EX2 R74, R74 ;  /* 0x0000004a004a7308 */ /* 0x000ff40000000800 */
[----:B------:R-:W1:Y:S02]  /*e520*/  MUFU.EX2 R97, R97 ;  /* 0x0000006100617308 */ /* 0x000e640000000800 */
[----:B-1----:R-:W-:Y:S07]  /*e530*/  F2FP.PACK_AB R163, R97, R74 ;  /* 0x0000004a61a3723e */ /* 0x002fee00000000ff */
[C---:B------:R-:W-:Y:S08]  /*e540*/  HMMA.16816.F32 R108, R160.reuse, R116, R8 ;  /* 0x00000074a06c723c */ /* 0x040ff00000001808 */
[-C--:B------:R-:W-:Y:S08]  /*e550*/  HMMA.16816.F32 R112, R160, R118.reuse, R12 ;  /* 0x00000076a070723c */ /* 0x080ff0000000180c */
[C---:B------:R-:W-:Y:S08]  /*e560*/  HMMA.16816.F32 R116, R164.reuse, R118, R16 ;  /* 0x00000076a474723c */ /* 0x040ff00000001810 */
[-C--:B------:R-:W-:Y:S04]  /*e570*/  HMMA.16816.F32 R120, R164, R132.reuse, R20 ;  /* 0x00000084a478723c */ /* 0x080fe80000001814 */
[----:B---3--:R-:W-:Y:S02]  /*e580*/  FFMA.FTZ R8, R0, R73, R200 ;  /* 0x0000004900087223 */ /* 0x008fe400000100c8 */
[----:B------:R-:W-:Y:S02]  /*e590*/  FADD.FTZ R0, R230, R5 ;  /* 0x00000005e6007221 */ /* 0x000fe40000010000 */
[----:B------:R-:W-:Y:S04]  /*e5a0*/  FADD.FTZ R8, R127, R8 ;  /* 0x000000087f087221 */ /* 0x000fe80000010000 */
        /* <DEDUP_REMOVED lines=17> */
[----:B------:R-:W-:Y:S02]  /*e6c0*/  FADD.FTZ R11, R190, R4 ;  /* 0x00000004be0b7221 */ /* 0x000fe40000010000 */
[----:B------:R-:W-:Y:S01]  /*e6d0*/  FADD.FTZ R8, R204, R2 ;  /* 0x00000002cc087221 */ /* 0x000fe20000010000 */
[----:B------:R-:W1:Y:S01]  /*e6e0*/  LDSM.16.MT88.4 R4, [R211+0x2900] ;  /* 0x00290000d304783b */ /* 0x000e620000004200 */
        /* <DEDUP_REMOVED lines=8> */
[-C--:B--2---:R-:W-:Y:S03]  /*e770*/  HMMA.16816.F32 R136, R164, R148.reuse, R36 ;  /* 0x00000094a488723c */ /* 0x084fe60000001824 */
[----:B------:R-:W-:Y:S02]  /*e780*/  FADD.FTZ R8, R249, R9 ;  /* 0x00000009f9087221 */ /* 0x000fe40000010000 */
[----:B------:R-:W-:Y:S02]  /*e790*/  FADD.FTZ R2, R245, R2 ;  /* 0x00000002f5027221 */ /* 0x000fe40000010000 */
[----:B------:R-:W-:Y:S02]  /*e7a0*/  FADD.FTZ R0, R142, R0 ;  /* 0x000000008e007221 */ /* 0x000fe40000010000 */
[----:B------:R-:W-:Y:S03]  /*e7b0*/  FADD.FTZ R12, R140, R12 ;  /* 0x0000000c8c0c7221 */ /* 0x000fe60000010000 */
[----:B------:R-:W-:Y:S02]  /*e7c0*/  FADD.FTZ R10, R246, R8 ;  /* 0x00000008f60a7221 */ /* 0x000fe40000010000 */
        /* <DEDUP_REMOVED lines=31> */
[----:B------:R-:W-:Y:S02]  /*e9c0*/  FADD.FTZ R9, R157, R0 ;  /* 0x000000009d097221 */ /* 0x000fe40000010000 */
[C---:B------:R-:W-:Y:S04]  /*e9d0*/  HMMA.16816.F32 R156, R160.reuse, R4, R56 ;  /* 0x00000004a09c723c */ /* 0x040fe80000001838 */
[----:B------:R-:W-:Y:S01]  /*e9e0*/  FADD.FTZ R8, R102, R8 ;  /* 0x0000000866087221 */ /* 0x000fe20000010000 */
[----:B------:R-:W-:Y:S01]  /*e9f0*/  MOV R102, R70 ;  /* 0x0000004600667202 */ /* 0x000fe20000000f00 */
[----:B------:R-:W-:Y:S02]  /*ea00*/  FADD.FTZ R2, R178, R10 ;  /* 0x0000000ab2027221 */ /* 0x000fe40000010000 */
[----:B------:R-:W-:Y:S01]  /*ea10*/  FADD.FTZ R8, R101, R8 ;  /* 0x0000000865087221 */ /* 0x000fe20000010000 */
[-C--:B------:R-:W-:Y:S03]  /*ea20*/  HMMA.16816.F32 R160, R160, R6.reuse, R60 ;  /* 0x00000006a0a0723c */ /* 0x080fe6000000183c */
[----:B------:R-:W-:Y:S01]  /*ea30*/  FADD.FTZ R4, R100, R8 ;  /* 0x0000000864047221 */ /* 0x000fe20000010000 */
[----:B------:R-:W-:Y:S01]  /*ea40*/  MOV R101, R71 ;  /* 0x0000004700657202 */ /* 0x000fe20000000f00 */
        /* <DEDUP_REMOVED lines=18> */
[----:B------:R1:W-:Y:S01]  /*eb70*/  STL [R1+0x10], R6 ;  /* 0x0000100601007387 */ /* 0x0003e20000100800 */
[----:B------:R-:W-:Y:S02]  /*eb80*/  FADD.FTZ R4, R86, R4 ;  /* 0x0000000456047221 */ /* 0x000fe40000010000 */
[----:B------:R-:W-:Y:S01]  /*eb90*/  FADD.FTZ R0, R74, R2 ;  /* 0x000000024a007221 */ /* 0x000fe20000010000 */
[----:B------:R1:W-:Y:S01]  /*eba0*/  STL [R1+0x14], R5 ;  /* 0x0000140501007387 */ /* 0x0003e20000100800 */
[----:B------:R-:W-:Y:S02]  /*ebb0*/  FADD.FTZ R2, R96, R4 ;  /* 0x0000000460027221 */ /* 0x000fe40000010000 */
[----:B------:R-:W-:Y:S02]  /*ebc0*/  FADD.FTZ R0, R97, R0 ;  /* 0x0000000061007221 */ /* 0x000fe40000010000 */
[----:B------:R-:W-:Y:S01]  /*ebd0*/  IMAD.MOV.U32 R100, RZ, RZ, R72 ;  /* 0x000000ffff647224 */ /* 0x000fe200078e0048 */
[----:B------:R1:W-:Y:S04]  /*ebe0*/  STL [R1+0x18], R2 ;  /* 0x0000180201007387 */ /* 0x0003e80000100800 */
[----:B------:R1:W-:Y:S01]  /*ebf0*/  STL [R1+0x1c], R0 ;  /* 0x00001c0001007387 */ /* 0x0003e20000100800 */
[----:B------:R-:W-:-:S05]  /*ec00*/  @P0 BRA `(.L_x_498) ;  /* 0xffff98e000000947 */ /* 0x000fca000383ffff */
.L_x_481:
[----:B------:R-:W2:Y:S01]  /*ec10*/  S2UR UR6, SR_CTAID.X ;  /* 0x00000000000679c3 */ /* 0x000ea20000002500 */
[----:B------:R-:W-:Y:S01]  /*ec20*/  ULDC.64 UR4, c[0x0][0x2c8] ;  /* 0x0000b20000047ab9 */ /* 0x000fe20000000a00 */
[----:B------:R-:W-:Y:S01]  /*ec30*/  PLOP3.LUT P0, PT, PT, PT, UP1, 0x40, 0x0 ;  /* 0x000000000000781c */ /* 0x000fe20003f0e818 */
[----:B--2---:R-:W-:-:S04]  /*ec40*/  ULEA UR6, UR6, 0x7f, 0x7 ;  /* 0x0000007f06067891 */ /* 0x004fc8000f8e383f */
[----:B------:R-:W-:-:S03]  /*ec50*/  UIMAD.WIDE.U32 UR14, UR6, UR4, URZ ;  /* 0x00000004060e72a5 */ /* 0x000fc6000f8e003f */
[----:B------:R-:W-:Y:S02]  /*ec60*/  ULDC UR4, c[0x0][0x168] ;  /* 0x00005a0000047ab9 */ /* 0x000fe40000000800 */
[----:B------:R-:W-:Y:S02]  /*ec70*/  UIADD3 UR4, -UR4, 0x1, URZ ;  /* 0x0000000104047890 */ /* 0x000fe4000fffe13f */
[----:B------:R-:W-:-:S03]  /*ec80*/  @UP2 USHF.R.U32.HI UR6, URZ, UR5, UR15 ;  /* 0x000000053f062299 */ /* 0x000fc6000801160f */
[----:B------:R-:W-:Y:S02]  /*ec90*/  ULDC UR5, c[0x0][0x1d0] ;  /* 0x0000740000057ab9 */ /* 0x000fe40000000800 */
[----:B------:R-:W-:-:S03]  /*eca0*/  UIADD3 UR5, UR6, UR5, UR4 ;  /* 0x0000000506057290 */ /* 0x000fc6000fffe004 */
[----:B------:R-:W-:Y:S02]  /*ecb0*/  ULDC UR4, c[0x0][0x324] ;  /* 0x0000c90000047ab9 */ /* 0x000fe40000000800 */
[----:B------:R-:W-:-:S06]  /*ecc0*/  UIADD3 UR4, UR5, -UR4, URZ ;  /* 0x8000000405047290 */ /* 0x000fcc000fffe03f */
[----:B-1----:R-:W-:Y:S01]  /*ecd0*/  MOV R2, UR4 ;  /* 0x0000000400027c02 */ /* 0x002fe20008000f00 */
        /* <DEDUP_REMOVED lines=11> */
.L_x_500:
[----:B------:R-:W-:-:S04]  /*ed90*/  MOV R4, c[0x0][0x32c] ;  /* 0x0000cb0000047a02 */ /* 0x000fc80000000f00 */
[----:B------:R-:W-:-:S13]  /*eda0*/  ISETP.NE.AND P0, PT, R4, 0x1, PT ;  /* 0x000000010400780c */ /* 0x000fda0003f05270 */
[----:B------:R-:W-:-:S05]  /*edb0*/  @P0 IMAD.HI.U32 R4, R0, c[0x0][0x330], RZ ;  /* 0x0000cc0000040a27 */ /* 0x000fca00078e00ff */
[----:B------:R-:W-:-:S05]  /*edc0*/  @P0 SHF.R.U32.HI R0, RZ, c[0x0][0x334], R4 ;  /* 0x0000cd00ff000a19 */ /* 0x000fca0000011604 */
.L_x_501:
[----:B------:R-:W-:-:S05]  /*edd0*/  IMAD R0, R0, c[0x0][0x32c], RZ ;  /* 0x0000cb0000007a24 */ /* 0x000fca00078e02ff */
[----:B------:R-:W-:-:S03]  /*ede0*/  IMNMX R2, R2, R0, !PT ;  /* 0x0000000002027217 */ /* 0x000fc60007800200 */
.L_x_499:
[----:B------:R-:W2:Y:S01]  /*edf0*/  LDL R4, [R1] ;  /* 0x0000000001047983 */ /* 0x000ea20000100800 */
[----:B------:R-:W-:-:S05]  /*ee00*/  IADD3 R2, R2, 0x5f, RZ ;  /* 0x0000005f02027810 */ /* 0x000fca0007ffe0ff */
[----:B------:R-:W-:-:S05]  /*ee10*/  IMAD.HI R2, R2, 0x2aaaaaab, RZ ;  /* 0x2aaaaaab02027827 */ /* 0x000fca00078e02ff */
[----:B------:R-:W-:-:S04]  /*ee20*/  SHF.R.U32.HI R0, RZ, 0x1f, R2 ;  /* 0x0000001fff007819 */ /* 0x000fc80000011602 */
[----:B------:R-:W-:-:S04]  /*ee30*/  LEA.HI.SX32 R0, R2, R0, 0x1c ;  /* 0x0000000002007211 */ /* 0x000fc800078fe2ff */
[----:B--2---:R-:W-:-:S04]  /*ee40*/  IMNMX R4, R4, R0, !PT ;  /* 0x0000000004047217 */ /* 0x004fc80007800200 */
[----:B------:R-:W-:Y:S01]  /*ee50*/  ISETP.GE.AND P0, PT, R225, R4, PT ;  /* 0x00000004e100720c */ /* 0x000fe20003f06270 */
[----:B------:R1:W-:-:S12]  /*ee60*/  STL [R1+0x24], R4 ;  /* 0x0000240401007387 */ /* 0x0003d80000100800 */
[----:B------:R-:W-:Y:S05]  /*ee70*/  @!P0 BRA `(.L_x_502) ;  /* 0x00004df000008947 */ /* 0x000fea0003800000 */
[----:B------:R-:W-:Y:S01]  /*ee80*/  MOV R100, R71 ;  /* 0x0000004700647202 */ /* 0x000fe20000000f00 */
[----:B------:R-:W-:Y:S01]  /*ee90*/  IMAD.MOV.U32 R102, RZ, RZ, R3 ;  /* 0x000000ffff667224 */ /* 0x000fe200078e0003 */
[----:B------:R-:W-:Y:S01]  /*eea0*/  MOV R2, R72 ;  /* 0x0000004800027202 */ /* 0x000fe20000000f00 */
[----:B------:R-:W-:Y:S01]  /*eeb0*/  IMAD.MOV.U32 R103, RZ, RZ, R225 ;  /* 0x000000ffff677224 */ /* 0x000fe200078e00e1 */
[----:B------:R-:W-:Y:S02]  /*eec0*/  MOV R101, R70 ;  /* 0x0000004600657202 */ /* 0x000fe40000000f00 */
.L_x_503:
[----:B--2---:R-:W2:Y:S01]  /*eed0*/  LDL R225, [R1] ;  /* 0x0000000001e17983 */ /* 0x004ea20000100800 */
[----:B------:R-:W-:Y:S04]  /*eee0*/  DEPBAR.LE SB0, 0x0 ;  /* 0x000080000000791a */ /* 0x000fe80000000000 */
[----:B------:R-:W-:Y:S08]  /*eef0*/  BAR.SYNC.DEFER_BLOCKING 0x0 ;  /* 0x0000000000007b1d */ /* 0x000ff00000010000 */
[----:B-----5:R-:W-:Y:S08]  /*ef00*/  LDSM.16.M88.4 R96, [R215+0x6100] ;  /* 0x00610000d760783b */ /* 0x020ff00000000200 */
[----:B------:R-:W3:Y:S08]  /*ef10*/  LDSM.16.M88.4 R16, [R208+0x3100] ;  /* 0x00310000d010783b */ /* 0x000ef00000000200 */
[----:B------:R-:W4:Y:S06]  /*ef20*/  LDL.64 R198, [R1+0x40] ;  /* 0x0000400001c67983 */ /* 0x000f2c0000100a00 */
[----:B------:R-:W4:Y:S06]  /*ef30*/  LDL.64 R196, [R1+0x48] ;  /* 0x0000480001c47983 */ /* 0x000f2c0000100a00 */
        /* <DEDUP_REMOVED lines=11> */
[----:B------:R-:W-:Y:S04]  /*eff0*/  STL [R1+0x50], R215 ;  /* 0x000050d701007387 */ /* 0x000fe80000100800 */
[----:B------:R-:W-:Y:S04]  /*f000*/  STL [R1+0x54], R208 ;  /* 0x000054d001007387 */ /* 0x000fe80000100800 */
[----:B------:R-:W-:Y:S04]  /*f010*/  STL [R1+0x58], R219 ;  /* 0x000058db01007387 */ /* 0x000fe80000100800 */
[----:B------:R-:W-:Y:S04]  /*f020*/  STL [R1+0x5c], R218 ;  /* 0x00005cda01007387 */ /* 0x000fe80000100800 */
[----:B------:R-:W-:Y:S04]  /*f030*/  STL [R1+0x60], R224 ;  /* 0x000060e001007387 */ /* 0x000fe80000100800 */
[----:B------:R-:W-:Y:S04]  /*f040*/  STL [R1+0x64], R223 ;  /* 0x000064df01007387 */ /* 0x000fe80000100800 */
[----:B------:R-:W-:Y:S04]  /*f050*/  STL [R1+0x68], R222 ;  /* 0x000068de01007387 */ /* 0x000fe80000100800 */
[----:B------:R-:W-:Y:S04]  /*f060*/  STL [R1+0x6c], R221 ;  /* 0x00006cdd01007387 */ /* 0x000fe80000100800 */
[----:B------:R-:W-:Y:S01]  /*f070*/  STL [R1+0x70], R220 ;  /* 0x000070dc01007387 */ /* 0x000fe20000100800 */
[-C--:B-1-3--:R-:W-:Y:S08]  /*f080*/  HMMA.16816.F32 R4, R96, R16.reuse, RZ ;  /* 0x000000106004723c */ /* 0x08aff000000018ff */
        /* <DEDUP_REMOVED lines=14> */
[C---:B------:R-:W-:Y:S02]  /*f170*/  HMMA.16816.F32 R64, R96.reuse, R66, RZ ;  /* 0x000000426040723c */ /* 0x040fe400000018ff */
[----:B--2---:R-:W-:Y:S06]  /*f180*/  ISETP.GT.AND P0, PT, R225, R103, PT ;  /* 0x00000067e100720c */ /* 0x004fec0003f04270 */
[-C--:B------:R-:W-:Y:S07]  /*f190*/  HMMA.16816.F32 R68, R96, R80.reuse, RZ ;  /* 0x000000506044723c */ /* 0x080fee00000018ff */
[----:B------:R-:W-:Y:S01]  /*f1a0*/  @!P0 SHF.R.S32.HI R0, RZ, 0x1f, R103 ;  /* 0x0000001fff008819 */ /* 0x000fe20000011467 */
[C---:B------:R-:W-:Y:S04]  /*f1b0*/  HMMA.16816.F32 R72, R92.reuse, R80, RZ ;  /* 0x000000505c48723c */ /* 0x040fe800000018ff */
[----:B------:R-:W-:Y:S04]  /*f1c0*/  @!P0 IMAD R0, R0, c[0x0][0x208], RZ ;  /* 0x0000820000008a24 */ /* 0x000fe800078e02ff */
[-C--:B------:R-:W-:Y:S01]  /*f1d0*/  HMMA.16816.F32 R76, R92, R82.reuse, RZ ;  /* 0x000000525c4c723c */ /* 0x080fe200000018ff */
[C---:B------:R-:W-:Y:S07]  /*f1e0*/  @!P0 IMAD R0, R103.reuse, c[0x0][0x20c], R0 ;  /* 0x0000830067008a24 */ /* 0x040fee00078e0200 */
[C---:B------:R-:W-:Y:S08]  /*f1f0*/  HMMA.16816.F32 R80, R96.reuse, R82, RZ ;  /* 0x000000526050723c */ /* 0x040ff000000018ff */
[-C--:B------:R-:W-:Y:S08]  /*f200*/  HMMA.16816.F32 R84, R96, R168.reuse, RZ ;  /* 0x000000a86054723c */ /* 0x080ff000000018ff */
[C---:B------:R-:W-:Y:S08]  /*f210*/  HMMA.16816.F32 R88, R92.reuse, R168, RZ ;  /* 0x000000a85c58723c */ /* 0x040ff000000018ff */
[-C--:B------:R-:W-:Y:S08]  /*f220*/  HMMA.16816.F32 R92, R92, R170.reuse, RZ ;  /* 0x000000aa5c5c723c */ /* 0x080ff000000018ff */
[----:B------:R-:W-:Y:S01]  /*f230*/  HMMA.16816.F32 R96, R96, R170, RZ ;  /* 0x000000aa6060723c */ /* 0x000fe200000018ff */
[----:B------:R-:W1:Y:S07]  /*f240*/  LDSM.16.M88.4 R168, [R222] ;  /* 0x00000000dea8783b */ /* 0x000e6e0000000200 */
[-C--:B------:R-:W-:Y:S08]  /*f250*/  HMMA.16816.F32 R4, R172, R176.reuse, R4 ;  /* 0x000000b0ac04723c */ /* 0x080ff00000001804 */
[C---:B------:R-:W-:Y:S07]  /*f260*/  HMMA.16816.F32 R8, R180.reuse, R176, R8 ;  /* 0x000000b0b408723c */ /* 0x040fee0000001808 */
[----:B------:R-:W-:Y:S01]  /*f270*/  @!P0 IMAD.WIDE.U32 R176, R103, c[0x0][0x208], RZ ;  /* 0x0000820067b08a25 */ /* 0x000fe200078e00ff */
[-C--:B------:R-:W-:Y:S04]  /*f280*/  HMMA.16816.F32 R12, R180, R178.reuse, R12 ;  /* 0x000000b2b40c723c */ /* 0x080fe8000000180c */
[----:B------:R-:W-:Y:S04]  /*f290*/  @!P0 IADD3 R0, R177, R0, RZ ;  /* 0x00000000b1008210 */ /* 0x000fe80007ffe0ff */
[C---:B------:R-:W-:Y:S04]  /*f2a0*/  HMMA.16816.F32 R16, R172.reuse, R178, R16 ;  /* 0x000000b2ac10723c */ /* 0x040fe80000001810 */
[----:B------:R-:W-:Y:S04]  /*f2b0*/  @!P0 IMAD R0, R0, 0x60, RZ ;  /* 0x0000006000008824 */ /* 0x000fe800078e02ff */
[-C--:B------:R-:W-:Y:S08]  /*f2c0*/  HMMA.16816.F32 R20, R172, R184.reuse, R20 ;  /* 0x000000b8ac14723c */ /* 0x080ff00000001814 */
[C---:B------:R-:W-:Y:S07]  /*f2d0*/  HMMA.16816.F32 R24, R180.reuse, R184, R24 ;  /* 0x000000b8b418723c */ /* 0x040fee0000001818 */
[----:B----4-:R-:W-:Y:S01]  /*f2e0*/  @!P0 MOV R184, R196 ;  /* 0x000000c400b88202 */ /* 0x010fe20000000f00 */
[-C--:B------:R-:W-:Y:S04]  /*f2f0*/  HMMA.16816.F32 R28, R180, R186.reuse, R28 ;  /* 0x000000bab41c723c */ /* 0x080fe8000000181c */
[----:B------:R-:W-:Y:S04]  /*f300*/  @!P0 MOV R185, R199 ;  /* 0x000000c700b98202 */ /* 0x000fe80000000f00 */
[C---:B------:R-:W-:Y:S04]  /*f310*/  HMMA.16816.F32 R32, R172.reuse, R186, R32 ;  /* 0x000000baac20723c */ /* 0x040fe80000001820 */
[----:B------:R-:W-:Y:S02]  /*f320*/  @!P0 IMAD.WIDE.U32 R184, R176, 0x60, R184 ;  /* 0x00000060b0b88825 */ /* 0x000fe400078e00b8 */
[----:B------:R-:W2:Y:S02]  /*f330*/  LDSM.16.M88.4 R176, [R221] ;  /* 0x00000000ddb0783b */ /* 0x000ea40000000200 */
[-C--:B------:R-:W-:Y:S04]  /*f340*/  HMMA.16816.F32 R36, R172, R188.reuse, R36 ;  /* 0x000000bcac24723c */ /* 0x080fe80000001824 */
[C---:B------:R-:W-:Y:S02]  /*f350*/  @!P0 LEA R194, P1, R184.reuse, c[0x0][0x1f8], 0x1 ;  /* 0x00007e00b8c28a11 */ /* 0x040fe400078208ff */
[----:B------:R-:W-:Y:S02]  /*f360*/  @!P0 IADD3 R0, R185, R0, RZ ;  /* 0x00000000b9008210 */ /* 0x000fe40007ffe0ff */
[C---:B------:R-:W-:Y:S04]  /*f370*/  HMMA.16816.F32 R40, R180.reuse, R188, R40 ;  /* 0x000000bcb428723c */ /* 0x040fe80000001828 */
[----:B------:R-:W-:Y:S02]  /*f380*/  @!P0 LEA.HI.X R195, R184, c[0x0][0x1fc], R0, 0x1, P1 ;  /* 0x00007f00b8c38a11 */ /* 0x000fe400008f0c00 */
[----:B------:R-:W3:Y:S01]  /*f390*/  LDSM.16.M88.4 R184, [R220] ;  /* 0x00000000dcb8783b */ /* 0x000ee20000000200 */
[----:B------:R-:W-:Y:S01]  /*f3a0*/  @!P0 IADD3 R192, P2, R194, UR9, RZ ;  /* 0x00000009c2c08c10 */ /* 0x000fe2000ff5e0ff */
[-C--:B------:R-:W-:Y:S04]  /*f3b0*/  HMMA.16816.F32 R44, R180, R190.reuse, R44 ;  /* 0x000000beb42c723c */ /* 0x080fe8000000182c */
[----:B------:R-:W-:Y:S02]  /*f3c0*/  @!P0 IADD3.X R193, R195, UR8, RZ, P2, !PT ;  /* 0x00000008c3c18c10 */ /* 0x000fe400097fe4ff */
[----:B------:R-:W-:Y:S01]  /*f3d0*/  @!PT LDS RZ, [RZ] ;  /* 0x00000000fffff984 */ /* 0x000fe20000000800 */
[----:B------:R-:W-:Y:S01]  /*f3e0*/  @!PT LDS RZ, [RZ] ;  /* 0x00000000fffff984 */ /* 0x000fe20000000800 */
[----:B------:R-:W-:Y:S01]  /*f3f0*/  @!PT LDS RZ, [RZ] ;  /* 0x00000000fffff984 */ /* 0x000fe20000000800 */
[----:B------:R4:W-:Y:S02]  /*f400*/  @!P0 LDGSTS.E.BYPASS.LTC128B.128 [R227+0x100], [R194.64], !P6 ;  /* 0x00100000c2e38fae */ /* 0x0009e4000f101d4c */
[C---:B------:R-:W-:Y:S06]  /*f410*/  HMMA.16816.F32 R48, R172.reuse, R190, R48 ;  /* 0x000000beac30723c */ /* 0x040fec0000001830 */
[----:B------:R2:W-:Y:S01]  /*f420*/  @!P0 LDGSTS.E.BYPASS.LTC128B.128 [R227+0x900], [R192.64], !P6 ;  /* 0x00900000c0e38fae */ /* 0x0005e2000f101d4c */
        /* <DEDUP_REMOVED lines=11> */
[----:B----4-:R-:W-:Y:S02]  /*f4e0*/  @!P0 IADD3 R194, P1, R168, UR9, RZ ;  /* 0x00000009a8c28c10 */ /* 0x010fe4000ff3e0ff */
[C---:B------:R-:W-:Y:S01]  /*f4f0*/  HMMA.16816.F32 R64, R172.reuse, R170, R64 ;  /* 0x000000aaac40723c */ /* 0x040fe20000001840 */
[----:B------:R4:W-:Y:S03]  /*f500*/  @!P0 LDGSTS.E.BYPASS.LTC128B.128 [R227+0x2100], [R168.64], !P6 ;  /* 0x02100000a8e38fae */ /* 0x0009e6000f101d4c */
[----:B------:R-:W-:Y:S04]  /*f510*/  @!P0 IADD3.X R195, R169, UR8, RZ, P1, !PT ;  /* 0x00000008a9c38c10 */ /* 0x000fe80008ffe4ff */
[-C--:B--2---:R-:W-:Y:S01]  /*f520*/  HMMA.16816.F32 R68, R172, R176.reuse, R68 ;  /* 0x000000b0ac44723c */ /* 0x084fe20000001844 */
[----:B------:R2:W-:Y:S02]  /*f530*/  @!P0 LDGSTS.E.BYPASS.LTC128B.128 [R227+0x2900], [R194.64], !P6 ;  /* 0x02900000c2e38fae */ /* 0x0005e4000f101d4c */
[C---:B------:R-:W-:Y:S02]  /*f540*/  ISETP.GT.AND P0, PT, R103.reuse, R225, PT ;  /* 0x000000e16700720c */ /* 0x040fe40003f04270 */
[----:B------:R-:W-:Y:S03]  /*f550*/  IADD3 R225, R103, -0x1, RZ ;  /* 0xffffffff67e17810 */ /* 0x000fe60007ffe0ff */
[C---:B------:R-:W-:Y:S01]  /*f560*/  HMMA.16816.F32 R72, R180.reuse, R176, R72 ;  /* 0x000000b0b448723c */ /* 0x040fe20000001848 */
[----:B------:R-:W-:Y:S07]  /*f570*/  LDSM.16.M88.4 R196, [R214+0x3900] ;  /* 0x00390000d6c4783b */ /* 0x000fee0000000200 */
[-C--:B------:R-:W-:Y:S01]  /*f580*/  HMMA.16816.F32 R76, R180, R178.reuse, R76 ;  /* 0x000000b2b44c723c */ /* 0x080fe2000000184c */
[----:B-1----:R-:W-:Y:S07]  /*f590*/  LDSM.16.M88.4 R188, [R214+0x3100] ;  /* 0x00310000d6bc783b */ /* 0x002fee0000000200 */
[C---:B------:R-:W-:Y:S01]  /*f5a0*/  HMMA.16816.F32 R80, R172.reuse, R178, R80 ;  /* 0x000000b2ac50723c */ /* 0x040fe20000001850 */
[----:B----4-:R-:W1:Y:S07]  /*f5b0*/  LDSM.16.M88.4 R168, [R216+0x6100] ;  /* 0x00610000d8a8783b */ /* 0x010e6e0000000200 */
[-C--:B---3--:R-:W-:Y:S01]  /*f5c0*/  HMMA.16816.F32 R84, R172, R184.reuse, R84 ;  /* 0x000000b8ac54723c */ /* 0x088fe20000001854 */
[----:B--2---:R-:W2:Y:S07]  /*f5d0*/  LDSM.16.M88.4 R192, [R216+0x8100] ;  /* 0x00810000d8c0783b */ /* 0x004eae0000000200 */
[C---:B------:R-:W-:Y:S01]  /*f5e0*/  HMMA.16816.F32 R88, R180.reuse, R184, R88 ;  /* 0x000000b8b458723c */ /* 0x040fe20000001858 */
[----:B------:R-:W3:Y:S07]  /*f5f0*/  LDSM.16.M88.4 R200, [R214+0x4100] ;  /* 0x00410000d6c8783b */ /* 0x000eee0000000200 */
[-C--:B------:R-:W-:Y:S01]  /*f600*/  HMMA.16816.F32 R92, R180, R186.reuse, R92 ;  /* 0x000000bab45c723c */ /* 0x080fe2000000185c */
[----:B------:R-:W4:Y:S07]  /*f610*/  LDSM.16.M88.4 R176, [R214+0x4900] ;  /* 0x00490000d6b0783b */ /* 0x000f2e0000000200 */
[----:B------:R-:W-:Y:S01]  /*f620*/  HMMA.16816.F32 R96, R172, R186, R96 ;  /* 0x000000baac60723c */ /* 0x000fe20000001860 */
[----:B------:R-:W3:Y:S07]  /*f630*/  LDSM.16.M88.4 R180, [R214+0x5100] ;  /* 0x00510000d6b4783b */ /* 0x000eee0000000200 */
[-C--:B-1----:R-:W-:Y:S01]  /*f640*/  HMMA.16816.F32 R4, R168, R188.reuse, R4 ;  /* 0x000000bca804723c */ /* 0x082fe20000001804 */
[----:B------:R-:W1:Y:S07]  /*f650*/  LDSM.16.M88.4 R204, [R214+0x5900] ;  /* 0x00590000d6cc783b */ /* 0x000e6e0000000200 */
[C---:B--2---:R-:W-:Y:S01]  /*f660*/  HMMA.16816.F32 R8, R192.reuse, R188, R8 ;  /* 0x000000bcc008723c */ /* 0x044fe20000001808 */
[----:B------:R-:W-:Y:S07]  /*f670*/  LDSM.16.M88.4 R172, [R217+0x6100] ;  /* 0x00610000d9ac783b */ /* 0x000fee0000000200 */
[-C--:B------:R-:W-:Y:S01]  /*f680*/  HMMA.16816.F32 R12, R192, R190.reuse, R12 ;  /* 0x000000bec00c723c */ /* 0x080fe2000000180c */
[----:B------:R-:W2:Y:S07]  /*f690*/  LDSM.16.M88.4 R184, [R213] ;  /* 0x00000000d5b8783b */ /* 0x000eae0000000200 */
[C---:B------:R-:W-:Y:S01]  /*f6a0*/  HMMA.16816.F32 R16, R168.reuse, R190, R16 ;  /* 0x000000bea810723c */ /* 0x040fe20000001810 */
[----:B------:R-:W1:Y:S07]  /*f6b0*/  LDSM.16.M88.4 R188, [R217+0x8100] ;  /* 0x00810000d9bc783b */ /* 0x000e6e0000000200 */
[-C--:B------:R-:W-:Y:S01]  /*f6c0*/  HMMA.16816.F32 R20, R168, R196.reuse, R20 ;  /* 0x000000c4a814723c */ /* 0x080fe20000001814 */
[----:B------:R-:W0:Y:S07]  /*f6d0*/  LDGDEPBAR ;  /* 0x00000000000079af */ /* 0x000e2e0000000000 */
        /* <DEDUP_REMOVED lines=45> */
[----:B------:R1:W2:Y:S01]  /*f9b0*/  MUFU.TANH R170, R7 ;  /* 0x0000000700aa7308 */ /* 0x0002a20000002400 */
[----:B---3--:R-:W-:Y:S09]  /*f9c0*/  FMNMX.FTZ R0, R168, R0, !PT ;  /* 0x00000000a8007209 */ /* 0x008ff20007810000 */
[----:B------:R-:W-:Y:S10]  /*f9d0*/  MUFU.TANH R179, R14 ;  /* 0x0000000e00b37308 */ /* 0x000ff40000002400 */
[----:B------:R-:W3:Y:S01]  /*f9e0*/  MUFU.TANH R177, R8 ;  /* 0x0000000800b17308 */ /* 0x000ee20000002400 */
[----:B-1----:R-:W1:Y:S01]  /*f9f0*/  LDSM.16.M88.4 R4, [R213+0x800] ;  /* 0x00080000d504783b */ /* 0x002e620000000200 */
[----:B--2---:R-:W-:Y:S08]  /*fa00*/  FMNMX.FTZ R3, R170, R3, !PT ;  /* 0x00000003aa037209 */ /* 0x004ff00007810000 */
[----:B------:R-:W-:Y:S10]  /*fa10*/  MUFU.TANH R171, R9 ;  /* 0x0000000900ab7308 */ /* 0x000ff40000002400 */
[----:B------:R-:W-:Y:S10]  /*fa20*/  MUFU.TANH R178, R10 ;  /* 0x0000000a00b27308 */ /* 0x000ff40000002400 */
[----:B------:R2:W-:Y:S10]  /*fa30*/  MUFU.TANH R181, R11 ;  /* 0x0000000b00b57308 */ /* 0x0005f40000002400 */
[----:B------:R-:W4:Y:S01]  /*fa40*/  MUFU.TANH R16, R16 ;  /* 0x0000001000107308 */ /* 0x000f220000002400 */
[-C--:B-1----:R-:W-:Y:S09]  /*fa50*/  HMMA.16816.F32 R20, R172, R4.reuse, R20 ;  /* 0x00000004ac14723c */ /* 0x082ff20000001814 */
[----:B------:R-:W1:Y:S01]  /*fa60*/  MUFU.TANH R18, R18 ;  /* 0x0000001200127308 */ /* 0x000e620000002400 */
[C---:B------:R-:W-:Y:S01]  /*fa70*/  HMMA.16816.F32 R24, R188.reuse, R4, R24 ;  /* 0x00000004bc18723c */ /* 0x040fe20000001818 */
[----:B--2---:R-:W2:Y:S08]  /*fa80*/  LDSM.16.M88.4 R8, [R213+0x1000] ;  /* 0x00100000d508783b */ /* 0x004eb00000000200 */
        /* <DEDUP_REMOVED lines=9> */
[----:B------:R-:W-:Y:S01]  /*fb20*/  MUFU.TANH R12, R12 ;  /* 0x0000000c000c7308 */ /* 0x000fe20000002400 */
[----:B------:R-:W-:Y:S02]  /*fb30*/  FMUL.FTZ R26, R26, c[0x0][0x320] ;  /* 0x0000c8001a1a7a20 */ /* 0x000fe40000410000 */
[----:B------:R-:W-:Y:S02]  /*fb40*/  FMUL.FTZ R27, R27, c[0x0][0x320] ;  /* 0x0000c8001b1b7a20 */ /* 0x000fe40000410000 */
[----:B------:R-:W-:Y:S02]  /*fb50*/  FMUL.FTZ R30, R30, c[0x0][0x320] ;  /* 0x0000c8001e1e7a20 */ /* 0x000fe40000410000 */
[----:B------:R-:W-:Y:S02]  /*fb60*/  FMUL.FTZ R31, R31, c[0x0][0x320] ;  /* 0x0000c8001f1f7a20 */ /* 0x000fe40000410000 */
[----:B------:R-:W-:Y:S01]  /*fb70*/  FMUL.FTZ R29, R29, c[0x0][0x320] ;  /* 0x0000c8001d1d7a20 */ /* 0x000fe20000410000 */
[----:B------:R-:W1:Y:S01]  /*fb80*/  MUFU.TANH R20, R20 ;  /* 0x0000001400147308 */ /* 0x000e620000002400 */
[----:B------:R-:W-:Y:S02]  /*fb90*/  FMUL.FTZ R24, R24, c[0x0][0x320] ;  /* 0x0000c80018187a20 */ /* 0x000fe40000410000 */
[----:B------:R-:W-:Y:S01]  /*fba0*/  FMUL.FTZ R34, R34, c[0x0][0x320] ;  /* 0x0000c80022227a20 */ /* 0x000fe20000410000 */
[-C--:B--2---:R-:W-:Y:S03]  /*fbb0*/  HMMA.16816.F32 R36, R172, R8.reuse, R36 ;  /* 0x00000008ac24723c */ /* 0x084fe60000001824 */
[----:B------:R-:W-:Y:S02]  /*fbc0*/  FMUL.FTZ R33, R33, c[0x0][0x320] ;  /* 0x0000c80021217a20 */ /* 0x000fe40000410000 */
[----:B------:R-:W-:Y:S01]  /*fbd0*/  FMUL.FTZ R35, R35, c[0x0][0x320] ;  /* 0x0000c80023237a20 */ /* 0x000fe20000410000 */
[----:B------:R-:W2:Y:S01]  /*fbe0*/  MUFU.TANH R15, R22 ;  /* 0x00000016000f7308 */ /* 0x000ea20000002400 */
        /* <DEDUP_REMOVED lines=13> */
[----:B------:R1:W1:Y:S01]  /*fcc0*/  MUFU.TANH R14, R23 ;  /* 0x00000017000e7308 */ /* 0x0002620000002400 */
[----:B------:R-:W-:Y:S02]  /*fcd0*/  FMUL.FTZ R37, R37, c[0x0][0x320] ;  /* 0x0000c80025257a20 */ /* 0x000fe40000410000 */
[----:B------:R-:W-:Y:S02]  /*fce0*/  FMUL.FTZ R40, R40, c[0x0][0x320] ;  /* 0x0000c80028287a20 */ /* 0x000fe40000410000 */
[C---:B------:R-:W-:Y:S04]  /*fcf0*/  HMMA.16816.F32 R56, R188.reuse, R4, R56 ;  /* 0x00000004bc38723c */ /* 0x040fe80000001838 */
[----:B------:R-:W-:Y:S01]  /*fd00*/  FMUL.FTZ R44, R44, c[0x0][0x320] ;  /* 0x0000c8002c2c7a20 */ /* 0x000fe20000410000 */
[----:B------:R-:W3:Y:S01]  /*fd10*/  MUFU.TANH R32, R32 ;  /* 0x0000002000207308 */ /* 0x000ee20000002400 */
[----:B------:R-:W-:Y:S02]  /*fd20*/  FMUL.FTZ R42, R42, c[0x0][0x320] ;  /* 0x0000c8002a2a7a20 */ /* 0x000fe40000410000 */
[-C--:B------:R-:W-:Y:S04]  /*fd30*/  HMMA.16816.F32 R60, R188, R6.reuse, R60 ;  /* 0x00000006bc3c723c */ /* 0x080fe8000000183c */
[----:B------:R-:W-:Y:S02]  /*fd40*/  FMUL.FTZ R48, R48, c[0x0][0x320] ;  /* 0x0000c80030307a20 */ /* 0x000fe40000410000 */
[----:B------:R-:W-:Y:S01]  /*fd50*/  FMUL.FTZ R50, R50, c[0x0][0x320] ;  /* 0x0000c80032327a20 */ /* 0x000fe20000410000 */
[----:B------:R-:W3:Y:S01]  /*fd60*/  MUFU.TANH R34, R34 ;  /* 0x0000002200227308 */ /* 0x000ee20000002400 */
[C---:B------:R-:W-:Y:S01]  /*fd70*/  HMMA.16816.F32 R64, R172.reuse, R6, R64 ;  /* 0x00000006ac40723c */ /* 0x040fe20000001840 */
[----:B------:R-:W3:Y:S01]  /*fd80*/  LDSM.16.M88.4 R4, [R213+0x2800] ;  /* 0x00280000d504783b */ /* 0x000ee20000000200 */
[----:B------:R-:W-:Y:S04]  /*fd90*/  DEPBAR.LE SB0, 0x0 ;  /* 0x000080000000791a */ /* 0x000fe80000000000 */
[----:B------:R-:W-:Y:S02]  /*fda0*/  FMUL.FTZ R54, R54, c[0x0][0x320] ;  /* 0x0000c80036367a20 */ /* 0x000fe40000410000 */
[----:B------:R-:W-:Y:S01]  /*fdb0*/  FMUL.FTZ R55, R55, c[0x0][0x320] ;  /* 0x0000c80037377a20 */ /* 0x000fe20000410000 */
[----:B------:R-:W3:Y:S01]  /*fdc0*/  MUFU.TANH R33, R33 ;  /* 0x0000002100217308 */ /* 0x000ee20000002400 */
[-C--:B--2---:R-:W-:Y:S01]  /*fdd0*/  HMMA.16816.F32 R68, R172, R8.reuse, R68 ;  /* 0x00000008ac44723c */ /* 0x084fe20000001844 */
[----:B-1----:R-:W2:Y:S04]  /*fde0*/  LDL.64 R22, [R1+0x38] ;  /* 0x0000380001167983 */ /* 0x002ea80000100a00 */
[----:B------:R-:W-:Y:S02]  /*fdf0*/  FMUL.FTZ R52, R52, c[0x0][0x320] ;  /* 0x0000c80034347a20 */ /* 0x000fe40000410000 */
[----:B------:R-:W-:Y:S01]  /*fe00*/  FMUL.FTZ R53, R53, c[0x0][0x320] ;  /* 0x0000c80035357a20 */ /* 0x000fe20000410000 */
[C---:B------:R-:W-:Y:S01]  /*fe10*/  HMMA.16816.F32 R72, R188.reuse, R8, R72 ;  /* 0x00000008bc48723c */ /* 0x040fe20000001848 */
[----:B------:R-:W1:Y:S01]  /*fe20*/  MUFU.TANH R35, R35 ;  /* 0x0000002300237308 */ /* 0x000e620000002400 */
[----:B------:R-:W-:Y:S02]  /*fe30*/  BAR.SYNC.DEFER_BLOCKING 0x0 ;  /* 0x0000000000007b1d */ /* 0x000fe40000010000 */
[----:B------:R-:W-:Y:S02]  /*fe40*/  FMUL.FTZ R61, R61, c[0x0][0x320] ;  /* 0x0000c8003d3d7a20 */ /* 0x000fe40000410000 */
[----:B------:R-:W-:Y:S02]  /*fe50*/  FMUL.FTZ R62, R62, c[0x0][0x320] ;  /* 0x0000c8003e3e7a20 */ /* 0x000fe40000410000 */
[-C--:B------:R-:W-:Y:S03]  /*fe60*/  HMMA.16816.F32 R76, R188, R10.reuse, R76 ;  /* 0x0000000abc4c723c */ /* 0x080fe6000000184c */
[----:B------:R-:W1:Y:S01]  /*fe70*/  MUFU.TANH R194, R36 ;  /* 0x0000002400c27308 */ /* 0x000e620000002400 */
[----:B------:R-:W-:Y:S02]  /*fe80*/  FMUL.FTZ R63, R63, c[0x0][0x320] ;  /* 0x0000c8003f3f7a20 */ /* 0x000fe40000410000 */
[----:B------:R-:W-:Y:S02]  /*fe90*/  FMUL.FTZ R51, R51, c[0x0][0x320] ;  /* 0x0000c80033337a20 */ /* 0x000fe40000410000 */
[C---:B------:R-:W-:Y:S04]  /*fea0*/  HMMA.16816.F32 R80, R172.reuse, R10, R80 ;  /* 0x0000000aac50723c */ /* 0x040fe80000001850 */
[----:B------:R-:W-:Y:S01]  /*feb0*/  FMUL.FTZ R68, R68, c[0x0][0x320] ;  /* 0x0000c80044447a20 */ /* 0x000fe20000410000 */
[----:B------:R-:W1:Y:S01]  /*fec0*/  MUFU.TANH R200, R38 ;  /* 0x0000002600c87308 */ /* 0x000e620000002400 */
[----:B------:R-:W-:Y:S02]  /*fed0*/  FMUL.FTZ R71, R71, c[0x0][0x320] ;  /* 0x0000c80047477a20 */ /* 0x000fe40000410000 */
[-C--:B---3--:R-:W-:Y:S04]  /*fee0*/  HMMA.16816.F32 R84, R172, R4.reuse, R84 ;  /* 0x00000004ac54723c */ /* 0x088fe80000001854 */
[----:B------:R-:W-:Y:S02]  /*fef0*/  FMUL.FTZ R72, R72, c[0x0][0x320] ;  /* 0x0000c80048487a20 */ /* 0x000fe40000410000 */
[----:B------:R-:W-:Y:S01]  /*ff00*/  FMUL.FTZ R74, R74, c[0x0][0x320] ;  /* 0x0000c8004a4a7a20 */ /* 0x000fe20000410000 */
[----:B------:R-:W-:Y:S01]  /*ff10*/  MUFU.TANH R201, R39 ;  /* 0x0000002700c97308 */ /* 0x000fe20000002400 */
[C---:B------:R-:W-:Y:S04]  /*ff20*/  HMMA.16816.F32 R88, R188.reuse, R4, R88 ;  /* 0x00000004bc58723c */ /* 0x040fe80000001858 */
[----:B------:R-:W-:Y:S02]  /*ff30*/  FMUL.FTZ R73, R73, c[0x0][0x320] ;  /* 0x0000c80049497a20 */ /* 0x000fe40000410000 */
[----:B------:R-:W-:Y:S01]  /*ff40*/  FMUL.FTZ R75, R75, c[0x0][0x320] ;  /* 0x0000c8004b4b7a20 */ /* 0x000fe20000410000 */
[----:B------:R-:W-:Y:S01]  /*ff50*/  FMNMX.FTZ R5, R177, R101, !PT ;  /* 0x00000065b1057209 */ /* 0x000fe20007810000 */
[-C--:B------:R-:W-:Y:S01]  /*ff60*/  HMMA.16816.F32 R92, R188, R6.reuse, R92 ;  /* 0x00000006bc5c723c */ /* 0x080fe2000000185c */
[----:B------:R-:W-:Y:S03]  /*ff70*/  MUFU.TANH R230, R72 ;  /* 0x0000004800e67308 */ /* 0x000fe60000002400 */
[----:B----4-:R-:W-:Y:S01]  /*ff80*/  FMNMX.FTZ R4, R16, R0, !PT ;  /* 0x0000000010047209 */ /* 0x010fe20007810000 */
[----:B------:R-:W-:Y:S01]  /*ff90*/  FMUL.FTZ R82, R82, c[0x0][0x320] ;  /* 0x0000c80052527a20 */ /* 0x000fe20000410000 */
[----:B------:R-:W-:Y:S01]  /*ffa0*/  FMNMX.FTZ R0, R18, R3, !PT ;  /* 0x0000000312007209 */ /* 0x000fe20007810000 */
[----:B------:R-:W-:Y:S01]  /*ffb0*/  FMUL.FTZ R83, R83, c[0x0][0x320] ;  /* 0x0000c80053537a20 */ /* 0x000fe20000410000 */
[----:B------:R-:W-:Y:S01]  /*ffc0*/  FMNMX.FTZ R4, R17, R4, !PT ;  /* 0x0000000411047209 */ /* 0x000fe20007810000 */
[----:B------:R-:W-:Y:S01]  /*ffd0*/  FMUL.FTZ R80, R80, c[0x0][0x320] ;  /* 0x0000c80050507a20 */ /* 0x000fe20000410000 */
[----:B------:R-:W-:Y:S01]  /*ffe0*/  HMMA.16816.F32 R96, R172, R6, R96 ;  /* 0x00000006ac60723c */ /* 0x000fe20000001860 */
[----:B------:R3:W4:Y:S03]  /*fff0*/  MUFU.TANH R195, R37 ;  /* 0x0000002500c37308 */ /* 0x0007260000002400 */
[----:B------:R-:W-:Y:S01]  /*10000*/  FMNMX.FTZ R3, R171, R5, !PT ;  /* 0x00000005ab037209 */ /* 0x000fe20007810000 */
[----:B------:R-:W-:Y:S01]  /*10010*/  FMUL.FTZ R86, R86, c[0x0][0x320] ;  /* 0x0000c80056567a20 */ /* 0x000fe20000410000 */
[----:B------:R-:W-:Y:S01]  /*10020*/  FMNMX.FTZ R0, R19, R0, !PT ;  /* 0x0000000013007209 */ /* 0x000fe20007810000 */
[----:B------:R-:W-:Y:S01]  /*10030*/  FMUL.FTZ R81, R81, c[0x0][0x320] ;  /* 0x0000c80051517a20 */ /* 0x000fe20000410000 */
[----:B------:R-:W-:Y:S01]  /*10040*/  FMNMX.FTZ R4, R20, R4, !PT ;  /* 0x0000000414047209 */ /* 0x000fe20007810000 */
[----:B------:R-:W-:Y:S02]  /*10050*/  FMUL.FTZ R84, R84, c[0x0][0x320] ;  /* 0x0000c80054547a20 */ /* 0x000fe40000410000 */
[----:B------:R-:W4:Y:S01]  /*10060*/  MUFU.TANH R198, R50 ;  /* 0x0000003200c67308 */ /* 0x000f220000002400 */
        /* <DEDUP_REMOVED lines=9> */
[----:B------:R-:W4:Y:S01]  /*10100*/  MUFU.TANH R182, R48 ;  /* 0x0000003000b67308 */ /* 0x000f220000002400 */
[----:B------:R-:W-:Y:S01]  /*10110*/  FMUL.FTZ R49, R49, c[0x0][0x320] ;  /* 0x0000c80031317a20 */ /* 0x000fe20000410000 */
[----:B------:R-:W-:Y:S01]  /*10120*/  FMNMX.FTZ R0, R32, R4, !PT ;  /* 0x0000000420007209 */ /* 0x000fe20007810000 */
[----:B------:R-:W-:Y:S01]  /*10130*/  FMUL.FTZ R93, R93, c[0x0][0x320] ;  /* 0x0000c8005d5d7a20 */ /* 0x000fe20000410000 */
[----:B---3--:R-:W3:Y:S01]  /*10140*/  LDL.64 R36, [R1+0x30] ;  /* 0x0000300001247983 */ /* 0x008ee20000100a00 */
[----:B------:R-:W-:Y:S01]  /*10150*/  FMUL.FTZ R90, R90, c[0x0][0x320] ;  /* 0x0000c8005a5a7a20 */ /* 0x000fe20000410000 */
[----:B------:R-:W-:Y:S01]  /*10160*/  FMNMX.FTZ R3, R34, R3, !PT ;  /* 0x0000000322037209 */ /* 0x000fe20007810000 */
[----:B------:R-:W-:Y:S01]  /*10170*/  FMUL.FTZ R91, R91, c[0x0][0x320] ;  /* 0x0000c8005b5b7a20 */ /* 0x000fe20000410000 */
[----:B------:R-:W-:Y:S01]  /*10180*/  FMNMX.FTZ R0, R33, R0, !PT ;  /* 0x0000000021007209 */ /* 0x000fe20007810000 */
[----:B------:R-:W-:Y:S01]  /*10190*/  FMUL.FTZ R99, R99, c[0x0][0x320] ;  /* 0x0000c80063637a20 */ /* 0x000fe20000410000 */
[----:B------:R-:W4:Y:S01]  /*101a0*/  MUFU.TANH R199, R51 ;  /* 0x0000003300c77308 */ /* 0x000f220000002400 */
[----:B-1----:R-:W-:Y:S01]  /*101b0*/  FMNMX.FTZ R3, R35, R3, !PT ;  /* 0x0000000323037209 */ /* 0x002fe20007810000 */
[----:B------:R-:W-:Y:S01]  /*101c0*/  FMUL.FTZ R92, R92, c[0x0][0x320] ;  /* 0x0000c8005c5c7a20 */ /* 0x000fe20000410000 */
[----:B------:R-:W-:Y:S01]  /*101d0*/  FMNMX.FTZ R72, R194, R0, !PT ;  /* 0x00000000c2487209 */ /* 0x000fe20007810000 */
[----:B------:R-:W-:Y:S01]  /*101e0*/  FMUL.FTZ R64, R64, c[0x0][0x320] ;  /* 0x0000c80040407a20 */ /* 0x000fe20000410000 */
[----:B------:R-:W-:Y:S01]  /*101f0*/  FMNMX.FTZ R0, R200, R3, !PT ;  /* 0x00000003c8007209 */ /* 0x000fe20007810000 */
[----:B------:R-:W-:Y:S01]  /*10200*/  FMUL.FTZ R69, R69, c[0x0][0x320] ;  /* 0x0000c80045457a20 */ /* 0x000fe20000410000 */
[----:B----4-:R-:W-:Y:S01]  /*10210*/  FMNMX.FTZ R72, R195, R72, !PT ;  /* 0x00000048c3487209 */ /* 0x010fe20007810000 */
[----:B------:R-:W-:Y:S01]  /*10220*/  FMUL.FTZ R96, R96, c[0x0][0x320] ;  /* 0x0000c80060607a20 */ /* 0x000fe20000410000 */
[----:B------:R-:W-:Y:S01]  /*10230*/  FMNMX.FTZ R0, R201, R0, !PT ;  /* 0x00000000c9007209 */ /* 0x000fe20007810000 */
[----:B------:R-:W1:Y:S01]  /*10240*/  MUFU.TANH R192, R49 ;  /* 0x0000003100c07308 */ /* 0x000e620000002400 */
[----:B------:R-:W-:Y:S02]  /*10250*/  FMUL.FTZ R97, R97, c[0x0][0x320] ;  /* 0x0000c80061617a20 */ /* 0x000fe40000410000 */
[----:B------:R-:W-:Y:S01]  /*10260*/  FMUL.FTZ R57, R57, c[0x0][0x320] ;  /* 0x0000c80039397a20 */ /* 0x000fe20000410000 */
[----:B------:R-:W-:Y:S01]  /*10270*/  FMNMX.FTZ R0, R198, R0, !PT ;  /* 0x00000000c6007209 */ /* 0x000fe20007810000 */
[----:B------:R-:W-:Y:S01]  /*10280*/  FMUL.FTZ R60, R60, c[0x0][0x320] ;  /* 0x0000c8003c3c7a20 */ /* 0x000fe20000410000 */
[----:B------:R-:W-:Y:S01]  /*10290*/  FMNMX.FTZ R72, R182, R72, !PT ;  /* 0x00000048b6487209 */ /* 0x000fe20007810000 */
[----:B------:R-:W-:Y:S02]  /*102a0*/  FMUL.FTZ R59, R59, c[0x0][0x320] ;  /* 0x0000c8003b3b7a20 */ /* 0x000fe40000410000 */
[----:B------:R-:W-:Y:S01]  /*102b0*/  FMUL.FTZ R66, R66, c[0x0][0x320] ;  /* 0x0000c80042427a20 */ /* 0x000fe20000410000 */
[----:B------:R-:W4:Y:S01]  /*102c0*/  MUFU.TANH R207, R54 ;  /* 0x0000003600cf7308 */ /* 0x000f220000002400 */
[----:B------:R-:W-:Y:S02]  /*102d0*/  FMUL.FTZ R43, R43, c[0x0][0x320] ;  /* 0x0000c8002b2b7a20 */ /* 0x000fe40000410000 */
[----:B------:R-:W-:Y:S01]  /*102e0*/  FMUL.FTZ R67, R67, c[0x0][0x320] ;  /* 0x0000c80043437a20 */ /* 0x000fe20000410000 */
[----:B------:R-:W-:Y:S01]  /*102f0*/  FMNMX.FTZ R0, R199, R0, !PT ;  /* 0x00000000c7007209 */ /* 0x000fe20007810000 */
[----:B------:R-:W-:Y:S02]  /*10300*/  FMUL.FTZ R65, R65, c[0x0][0x320] ;  /* 0x0000c80041417a20 */ /* 0x000fe40000410000 */
[----:B------:R-:W-:Y:S02]  /*10310*/  FMUL.FTZ R70, R70, c[0x0][0x320] ;  /* 0x0000c80046467a20 */ /* 0x000fe40000410000 */
[----:B------:R-:W-:Y:S01]  /*10320*/  FMUL.FTZ R98, R98, c[0x0][0x320] ;  /* 0x0000c80062627a20 */ /* 0x000fe20000410000 */
[----:B------:R-:W4:Y:S01]  /*10330*/  MUFU.TANH R51, R52 ;  /* 0x0000003400337308 */ /* 0x000f220000002400 */
[----:B------:R-:W-:Y:S02]  /*10340*/  FMUL.FTZ R41, R41, c[0x0][0x320] ;  /* 0x0000c80029297a20 */ /* 0x000fe40000410000 */
[----:B------:R-:W-:Y:S01]  /*10350*/  FMUL.FTZ R56, R56, c[0x0][0x320] ;  /* 0x0000c80038387a20 */ /* 0x000fe20000410000 */
[----:B-1----:R-:W-:Y:S01]  /*10360*/  FMNMX.FTZ R72, R192, R72, !PT ;  /* 0x00000048c0487209 */ /* 0x002fe20007810000 */
[----:B------:R-:W-:Y:S02]  /*10370*/  FMUL.FTZ R46, R46, c[0x0][0x320] ;  /* 0x0000c8002e2e7a20 */ /* 0x000fe40000410000 */
[----:B------:R-:W-:Y:S02]  /*10380*/  FMUL.FTZ R58, R58, c[0x0][0x320] ;  /* 0x0000c8003a3a7a20 */ /* 0x000fe40000410000 */
[----:B------:R-:W-:Y:S01]  /*10390*/  FMUL.FTZ R76, R76, c[0x0][0x320] ;  /* 0x0000c8004c4c7a20 */ /* 0x000fe20000410000 */
[----:B------:R-:W-:Y:S01]  /*103a0*/  MUFU.TANH R205, R44 ;  /* 0x0000002c00cd7308 */ /* 0x000fe20000002400 */
[----:B------:R-:W-:Y:S02]  /*103b0*/  FMUL.FTZ R77, R77, c[0x0][0x320] ;  /* 0x0000c8004d4d7a20 */ /* 0x000fe40000410000 */
[----:B------:R-:W-:Y:S01]  /*103c0*/  FMUL.FTZ R78, R78, c[0x0][0x320] ;  /* 0x0000c8004e4e7a20 */ /* 0x000fe20000410000 */
[----:B----4-:R-:W-:Y:S01]  /*103d0*/  FMNMX.FTZ R0, R207, R0, !PT ;  /* 0x00000000cf007209 */ /* 0x010fe20007810000 */
[----:B------:R-:W-:Y:S02]  /*103e0*/  FMUL.FTZ R79, R79, c[0x0][0x320] ;  /* 0x0000c8004f4f7a20 */ /* 0x000fe40000410000 */
[----:B------:R-:W-:Y:S02]  /*103f0*/  FMUL.FTZ R45, R45, c[0x0][0x320] ;  /* 0x0000c8002d2d7a20 */ /* 0x000fe40000410000 */
[----:B------:R-:W-:Y:S01]  /*10400*/  FMUL.FTZ R47, R47, c[0x0][0x320] ;  /* 0x0000c8002f2f7a20 */ /* 0x000fe20000410000 */
[----:B------:R-:W1:Y:S01]  /*10410*/  MUFU.TANH R44, R55 ;  /* 0x00000037002c7308 */ /* 0x000e620000002400 */
[----:B------:R-:W-:Y:S09]  /*10420*/  FMNMX.FTZ R72, R51, R72, !PT ;  /* 0x0000004833487209 */ /* 0x000ff20007810000 */
[----:B------:R-:W4:Y:S10]  /*10430*/  MUFU.TANH R24, R24 ;  /* 0x0000001800187308 */ /* 0x000f340000002400 */
[----:B------:R-:W4:Y:S01]  /*10440*/  MUFU.TANH R233, R53 ;  /* 0x0000003500e97308 */ /* 0x000f220000002400 */
[----:B-1----:R-:W-:Y:S09]  /*10450*/  FMNMX.FTZ R0, R44, R0, !PT ;  /* 0x000000002c007209 */ /* 0x002ff20007810000 */
[----:B------:R-:W1:Y:S01]  /*10460*/  MUFU.TANH R231, R66 ;  /* 0x0000004200e77308 */ /* 0x000e620000002400 */
[----:B----4-:R-:W-:Y:S09]  /*10470*/  FMNMX.FTZ R4, R24, R5, !PT ;  /* 0x0000000518047209 */ /* 0x010ff20007810000 */
[----:B------:R-:W4:Y:S01]  /*10480*/  MUFU.TANH R25, R25 ;  /* 0x0000001900197308 */ /* 0x000f220000002400 */
[----:B------:R-:W-:Y:S09]  /*10490*/  FMNMX.FTZ R72, R233, R72, !PT ;  /* 0x00000048e9487209 */ /* 0x000ff20007810000 */
[----:B------:R-:W4:Y:S01]  /*104a0*/  MUFU.TANH R251, R64 ;  /* 0x0000004000fb7308 */ /* 0x000f220000002400 */
[----:B-1----:R-:W-:Y:S09]  /*104b0*/  FMNMX.FTZ R0, R231, R0, !PT ;  /* 0x00000000e7007209 */ /* 0x002ff20007810000 */
[----:B------:R-:W-:Y:S01]  /*104c0*/  MUFU.TANH R226, R40 ;  /* 0x0000002800e27308 */ /* 0x000fe20000002400 */
[----:B----4-:R-:W-:Y:S09]  /*104d0*/  FMNMX.FTZ R4, R25, R4, !PT ;  /* 0x0000000419047209 */ /* 0x010ff20007810000 */
[----:B------:R-:W-:Y:S01]  /*104e0*/  MUFU.TANH R40, R42 ;  /* 0x0000002a00287308 */ /* 0x000fe20000002400 */
[----:B------:R-:W-:Y:S09]  /*104f0*/  FMNMX.FTZ R72, R251, R72, !PT ;  /* 0x00000048fb487209 */ /* 0x000ff20007810000 */
[----:B------:R-:W-:Y:S10]  /*10500*/  MUFU.TANH R42, R43 ;  /* 0x0000002b002a7308 */ /* 0x000ff40000002400 */
[----:B------:R-:W1:Y:S10]  /*10510*/  MUFU.TANH R43, R67 ;  /* 0x00000043002b7308 */ /* 0x000e740000002400 */
[----:B------:R-:W4:Y:S10]  /*10520*/  MUFU.TANH R28, R28 ;  /* 0x0000001c001c7308 */ /* 0x000f340000002400 */
[----:B------:R-:W4:Y:S01]  /*10530*/  MUFU.TANH R252, R65 ;  /* 0x0000004100fc7308 */ /* 0x000f220000002400 */
[----:B-1----:R-:W-:Y:S09]  /*10540*/  FMNMX.FTZ R0, R43, R0, !PT ;  /* 0x000000002b007209 */ /* 0x002ff20007810000 */
[----:B------:R-:W1:Y:S01]  /*10550*/  MUFU.TANH R203, R70 ;  /* 0x0000004600cb7308 */ /* 0x000e620000002400 */
[----:B----4-:R-:W-:Y:S09]  /*10560*/  FMNMX.FTZ R4, R28, R4, !PT ;  /* 0x000000041c047209 */ /* 0x010ff20007810000 */
[----:B------:R-:W4:Y:S01]  /*10570*/  MUFU.TANH R29, R29 ;  /* 0x0000001d001d7308 */ /* 0x000f220000002400 */
[----:B------:R-:W-:Y:S09]  /*10580*/  FMNMX.FTZ R72, R252, R72, !PT ;  /* 0x00000048fc487209 */ /* 0x000ff20007810000 */
[----:B------:R-:W2:Y:S01]  /*10590*/  MUFU.TANH R218, R68 ;  /* 0x0000004400da7308 */ /* 0x000ea20000002400 */
[----:B-1----:R-:W-:Y:S09]  /*105a0*/  FMNMX.FTZ R0, R203, R0, !PT ;  /* 0x00000000cb007209 */ /* 0x002ff20007810000 */
[----:B------:R-:W1:Y:S01]  /*105b0*/  MUFU.TANH R235, R69 ;  /* 0x0000004500eb7308 */ /* 0x000e620000002400 */
[----:B----4-:R-:W-:Y:S02]  /*105c0*/  FMNMX.FTZ R3, R29, R4, !PT ;  /* 0x000000041d037209 */ /* 0x010fe40007810000 */
[----:B------:R-:W-:Y:S02]  /*105d0*/  FMNMX.FTZ R4, R178, R102, !PT ;  /* 0x00000066b2047209 */ /* 0x000fe40007810000 */
[----:B------:R-:W-:Y:S05]  /*105e0*/  FMNMX.FTZ R3, R226, R3, !PT ;  /* 0x00000003e2037209 */ /* 0x000fea0007810000 */
[----:B------:R-:W4:Y:S01]  /*105f0*/  MUFU.TANH R222, R71 ;  /* 0x0000004700de7308 */ /* 0x000f220000002400 */
[----:B------:R-:W-:Y:S02]  /*10600*/  FMNMX.FTZ R4, R181, R4, !PT ;  /* 0x00000004b5047209 */ /* 0x000fe40007810000 */
[----:B--2---:R-:W-:Y:S02]  /*10610*/  MOV R23, c[0x0][0x1e4] ;  /* 0x0000790000177a02 */ /* 0x004fe40000000f00 */
[----:B------:R-:W-:Y:S02]  /*10620*/  FMNMX.FTZ R72, R218, R72, !PT ;  /* 0x00000048da487209 */ /* 0x000fe40007810000 */
[----:B------:R-:W-:Y:S03]  /*10630*/  FMNMX.FTZ R4, R179, R4, !PT ;  /* 0x00000004b3047209 */ /* 0x000fe60007810000 */
[----:B------:R-:W2:Y:S01]  /*10640*/  MUFU.TANH R204, R82 ;  /* 0x0000005200cc7308 */ /* 0x000ea20000002400 */
[----:B------:R-:W-:Y:S02]  /*10650*/  FMNMX.FTZ R4, R180, R4, !PT ;  /* 0x00000004b4047209 */ /* 0x000fe40007810000 */
[----:B-1----:R-:W-:Y:S04]  /*10660*/  MOV R189, R235 ;  /* 0x000000eb00bd7202 */ /* 0x002fe80000000f00 */
[----:B------:R-:W-:Y:S03]  /*10670*/  FMNMX.FTZ R72, R189, R72, !PT ;  /* 0x00000048bd487209 */ /* 0x000fe60007810000 */
[----:B------:R-:W1:Y:S01]  /*10680*/  MUFU.TANH R234, R83 ;  /* 0x0000005300ea7308 */ /* 0x000e620000002400 */
[----:B----4-:R-:W-:Y:S09]  /*10690*/  FMNMX.FTZ R0, R222, R0, !PT ;  /* 0x00000000de007209 */ /* 0x010ff20007810000 */
[----:B------:R-:W4:Y:S01]  /*106a0*/  MUFU.TANH R206, R80 ;  /* 0x0000005000ce7308 */ /* 0x000f220000002400 */
[----:B--2---:R-:W-:Y:S09]  /*106b0*/  FMNMX.FTZ R0, R204, R0, !PT ;  /* 0x00000000cc007209 */ /* 0x004ff20007810000 */
[----:B------:R-:W2:Y:S01]  /*106c0*/  MUFU.TANH R237, R86 ;  /* 0x0000005600ed7308 */ /* 0x000ea20000002400 */
[----:B-1----:R-:W-:Y:S04]  /*106d0*/  MOV R190, R234 ;  /* 0x000000ea00be7202 */ /* 0x002fe80000000f00 */
[----:B------:R-:W-:Y:S05]  /*106e0*/  FMNMX.FTZ R0, R190, R0, !PT ;  /* 0x00000000be007209 */ /* 0x000fea0007810000 */
[----:B------:R2:W-:Y:S01]  /*106f0*/  MUFU.TANH R172, R96 ;  /* 0x0000006000ac7308 */ /* 0x0005e20000002400 */
[----:B----4-:R-:W-:Y:S09]  /*10700*/  FMNMX.FTZ R72, R206, R72, !PT ;  /* 0x00000048ce487209 */ /* 0x010ff20007810000 */
[----:B------:R-:W-:Y:S10]  /*10710*/  MUFU.TANH R196, R30 ;  /* 0x0000001e00c47308 */ /* 0x000ff40000002400 */
[----:B------:R-:W1:Y:S01]  /*10720*/  MUFU.TANH R30, R81 ;  /* 0x00000051001e7308 */ /* 0x000e620000002400 */
[----:B--2---:R-:W-:Y:S04]  /*10730*/  MOV R96, R237 ;  /* 0x000000ed00607202 */ /* 0x004fe80000000f00 */
[----:B------:R-:W-:Y:S05]  /*10740*/  FMNMX.FTZ R0, R96, R0, !PT ;  /* 0x0000000060007209 */ /* 0x000fea0007810000 */
[----:B------:R-:W2:Y:S10]  /*10750*/  MUFU.TANH R187, R26 ;  /* 0x0000001a00bb7308 */ /* 0x000eb40000002400 */
[----:B------:R-:W4:Y:S01]  /*10760*/  MUFU.TANH R223, R84 ;  /* 0x0000005400df7308 */ /* 0x000f220000002400 */
[----:B-1----:R-:W-:Y:S09]  /*10770*/  FMNMX.FTZ R72, R30, R72, !PT ;  /* 0x000000481e487209 */ /* 0x002ff20007810000 */
[----:B------:R-:W1:Y:S01]  /*10780*/  MUFU.TANH R228, R87 ;  /* 0x0000005700e47308 */ /* 0x000e620000002400 */
[----:B--2---:R-:W-:Y:S09]  /*10790*/  FMNMX.FTZ R4, R187, R4, !PT ;  /* 0x00000004bb047209 */ /* 0x004ff20007810000 */
[----:B------:R-:W2:Y:S01]  /*107a0*/  MUFU.TANH R193, R27 ;  /* 0x0000001b00c17308 */ /* 0x000ea20000002400 */
[----:B----4-:R-:W-:Y:S09]  /*107b0*/  FMNMX.FTZ R72, R223, R72, !PT ;  /* 0x00000048df487209 */ /* 0x010ff20007810000 */
[----:B------:R-:W4:Y:S01]  /*107c0*/  MUFU.TANH R221, R85 ;  /* 0x0000005500dd7308 */ /* 0x000f220000002400 */
[----:B-1----:R-:W-:Y:S09]  /*107d0*/  FMNMX.FTZ R0, R228, R0, !PT ;  /* 0x00000000e4007209 */ /* 0x002ff20007810000 */
[----:B------:R-:W1:Y:S01]  /*107e0*/  MUFU.TANH R191, R98 ;  /* 0x0000006200bf7308 */ /* 0x000e620000002400 */
[----:B--2---:R-:W-:Y:S04]  /*107f0*/  FMNMX.FTZ R4, R193, R4, !PT ;  /* 0x00000004c1047209 */ /* 0x004fe80007810000 */
[----:B------:R-:W-:Y:S05]  /*10800*/  FMNMX.FTZ R4, R196, R4, !PT ;  /* 0x00000004c4047209 */ /* 0x000fea0007810000 */
[----:B------:R-:W2:Y:S01]  /*10810*/  MUFU.TANH R229, R41 ;  /* 0x0000002900e57308 */ /* 0x000ea20000002400 */
[----:B----4-:R-:W-:Y:S04]  /*10820*/  FMNMX.FTZ R72, R221, R72, !PT ;  /* 0x00000048dd487209 */ /* 0x010fe80007810000 */
[----:B------:R-:W-:Y:S05]  /*10830*/  FMNMX.FTZ R72, R172, R72, !PT ;  /* 0x00000048ac487209 */ /* 0x000fea0007810000 */
[----:B------:R-:W4:Y:S01]  /*10840*/  MUFU.TANH R52, R99 ;  /* 0x0000006300347308 */ /* 0x000f220000002400 */
[----:B-1----:R-:W-:Y:S09]  /*10850*/  FMNMX.FTZ R0, R191, R0, !PT ;  /* 0x00000000bf007209 */ /* 0x002ff20007810000 */
[----:B------:R-:W1:Y:S01]  /*10860*/  MUFU.TANH R197, R31 ;  /* 0x0000001f00c57308 */ /* 0x000e620000002400 */
[----:B--2---:R-:W-:Y:S04]  /*10870*/  FMNMX.FTZ R3, R229, R3, !PT ;  /* 0x00000003e5037209 */ /* 0x004fe80007810000 */
[----:B------:R-:W-:Y:S05]  /*10880*/  FMNMX.FTZ R3, R205, R3, !PT ;  /* 0x00000003cd037209 */ /* 0x000fea0007810000 */
[----:B------:R-:W2:Y:S01]  /*10890*/  MUFU.TANH R173, R97 ;  /* 0x0000006100ad7308 */ /* 0x000ea20000002400 */
[----:B----4-:R-:W-:Y:S05]  /*108a0*/  FMNMX.FTZ R0, R52, R0, !PT ;  /* 0x0000000034007209 */ /* 0x010fea0007810000 */
[----:B------:R-:W4:Y:S04]  /*108b0*/  SHFL.BFLY PT, R71, R0, 0x2, 0x1f ;  /* 0x0c401f0000477f89 */ /* 0x000f2800000e0000 */
[----:B------:R-:W3:Y:S01]  /*108c0*/  MUFU.TANH R27, R45 ;  /* 0x0000002d001b7308 */ /* 0x000ee20000002400 */
[----:B-1----:R-:W-:Y:S04]  /*108d0*/  FMNMX.FTZ R4, R197, R4, !PT ;  /* 0x00000004c5047209 */ /* 0x002fe80007810000 */
[----:B------:R-:W-:Y:S05]  /*108e0*/  FMNMX.FTZ R4, R40, R4, !PT ;  /* 0x0000000428047209 */ /* 0x000fea0007810000 */
[----:B------:R-:W1:Y:S01]  /*108f0*/  MUFU.TANH R232, R56 ;  /* 0x0000003800e87308 */ /* 0x000e620000002400 */
[----:B------:R-:W-:Y:S02]  /*10900*/  FMNMX.FTZ R4, R42, R4, !PT ;  /* 0x000000042a047209 */ /* 0x000fe40007810000 */
[----:B--2---:R-:W-:Y:S05]  /*10910*/  FMNMX.FTZ R72, R173, R72, !PT ;  /* 0x00000048ad487209 */ /* 0x004fea0007810000 */
[----:B------:R-:W2:Y:S02]  /*10920*/  SHFL.BFLY PT, R5, R72, 0x2, 0x1f ;  /* 0x0c401f0048057f89 */ /* 0x000ea400000e0000 */
[----:B------:R-:W2:Y:S01]  /*10930*/  MUFU.TANH R45, R46 ;  /* 0x0000002e002d7308 */ /* 0x000ea20000002400 */
[----:B----4-:R-:W-:Y:S02]  /*10940*/  FMNMX.FTZ R71, R0, R71, !PT ;  /* 0x0000004700477209 */ /* 0x010fe40007810000 */
[----:B---3--:R-:W-:Y:S07]  /*10950*/  FMNMX.FTZ R3, R27, R3, !PT ;  /* 0x000000031b037209 */ /* 0x008fee0007810000 */
[----:B------:R-:W3:Y:S01]  /*10960*/  MUFU.TANH R46, R57 ;  /* 0x00000039002e7308 */ /* 0x000ee20000002400 */
[----:B-1----:R-:W-:Y:S09]  /*10970*/  FMNMX.FTZ R3, R232, R3, !PT ;  /* 0x00000003e8037209 */ /* 0x002ff20007810000 */
[----:B------:R-:W1:Y:S01]  /*10980*/  MUFU.TANH R47, R47 ;  /* 0x0000002f002f7308 */ /* 0x000e620000002400 */
[----:B--2---:R-:W-:Y:S02]  /*10990*/  FMNMX.FTZ R72, R72, R5, !PT ;  /* 0x0000000548487209 */ /* 0x004fe40007810000 */
[----:B------:R-:W2:Y:S01]  /*109a0*/  SHFL.BFLY PT, R5, R71, 0x1, 0x1f ;  /* 0x0c201f0047057f89 */ /* 0x000ea200000e0000 */
[----:B------:R-:W-:Y:S06]  /*109b0*/  FMNMX.FTZ R4, R45, R4, !PT ;  /* 0x000000042d047209 */ /* 0x000fec0007810000 */
[----:B------:R-:W4:Y:S01]  /*109c0*/  MUFU.TANH R50, R60 ;  /* 0x0000003c00327308 */ /* 0x000f220000002400 */
[----:B------:R-:W4:Y:S01]  /*109d0*/  SHFL.BFLY PT, R7, R72, 0x1, 0x1f ;  /* 0x0c201f0048077f89 */ /* 0x000f2200000e0000 */
[----:B---3--:R-:W-:Y:S08]  /*109e0*/  FMNMX.FTZ R3, R46, R3, !PT ;  /* 0x000000032e037209 */ /* 0x008ff00007810000 */
[----:B------:R-:W3:Y:S01]  /*109f0*/  MUFU.TANH R41, R58 ;  /* 0x0000003a00297308 */ /* 0x000ee20000002400 */
[----:B-1----:R-:W-:Y:S02]  /*10a00*/  FMNMX.FTZ R4, R47, R4, !PT ;  /* 0x000000042f047209 */ /* 0x002fe40007810000 */
[----:B--2---:R-:W-:Y:S07]  /*10a10*/  FMNMX.FTZ R71, R71, R5, !PT ;  /* 0x0000000547477209 */ /* 0x004fee0007810000 */
[----:B------:R-:W1:Y:S01]  /*10a20*/  MUFU.TANH R219, R61 ;  /* 0x0000003d00db7308 */ /* 0x000e620000002400 */
[----:B----4-:R-:W-:Y:S02]  /*10a30*/  FMNMX.FTZ R3, R50, R3, !PT ;  /* 0x0000000332037209 */ /* 0x010fe40007810000 */
[----:B------:R-:W-:Y:S07]  /*10a40*/  FMNMX.FTZ R72, R72, R7, !PT ;  /* 0x0000000748487209 */ /* 0x000fee0007810000 */
[----:B------:R2:W4:Y:S01]  /*10a50*/  MUFU.TANH R215, R74 ;  /* 0x0000004a00d77308 */ /* 0x0005220000002400 */
[----:B---3--:R-:W-:Y:S09]  /*10a60*/  FMNMX.FTZ R4, R41, R4, !PT ;  /* 0x0000000429047209 */ /* 0x008ff20007810000 */
[----:B------:R-:W3:Y:S01]  /*10a70*/  MUFU.TANH R49, R59 ;  /* 0x0000003b00317308 */ /* 0x000ee20000002400 */
[----:B-1----:R-:W-:Y:S04]  /*10a80*/  FMNMX.FTZ R3, R219, R3, !PT ;  /* 0x00000003db037209 */ /* 0x002fe80007810000 */
[----:B------:R-:W-:Y:S05]  /*10a90*/  FMNMX.FTZ R3, R230, R3, !PT ;  /* 0x00000003e6037209 */ /* 0x000fea0007810000 */
[----:B------:R-:W1:Y:S01]  /*10aa0*/  MUFU.TANH R53, R62 ;  /* 0x0000003e00357308 */ /* 0x000e620000002400 */
[----:B--2---:R-:W-:Y:S01]  /*10ab0*/  FMUL.FTZ R74, R94, c[0x0][0x320] ;  /* 0x0000c8005e4a7a20 */ /* 0x004fe20000410000 */
[----:B----4-:R-:W-:Y:S08]  /*10ac0*/  MOV R99, R215 ;  /* 0x000000d700637202 */ /* 0x010ff00000000f00 */
[----:B------:R-:W2:Y:S01]  /*10ad0*/  MUFU.TANH R208, R73 ;  /* 0x0000004900d07308 */ /* 0x000ea20000002400 */
[----:B---3--:R-:W-:Y:S09]  /*10ae0*/  FMNMX.FTZ R4, R49, R4, !PT ;  /* 0x0000000431047209 */ /* 0x008ff20007810000 */
[----:B------:R-:W3:Y:S01]  /*10af0*/  MUFU.TANH R224, R63 ;  /* 0x0000003f00e07308 */ /* 0x000ee20000002400 */
[----:B-1----:R-:W-:Y:S09]  /*10b00*/  FMNMX.FTZ R0, R53, R4, !PT ;  /* 0x0000000435007209 */ /* 0x002ff20007810000 */
[----:B------:R-:W1:Y:S01]  /*10b10*/  MUFU.TANH R202, R76 ;  /* 0x0000004c00ca7308 */ /* 0x000e620000002400 */
[----:B--2---:R-:W-:Y:S09]  /*10b20*/  FMNMX.FTZ R3, R208, R3, !PT ;  /* 0x00000003d0037209 */ /* 0x004ff20007810000 */
[----:B------:R-:W2:Y:S01]  /*10b30*/  MUFU.TANH R236, R77 ;  /* 0x0000004d00ec7308 */ /* 0x000ea20000002400 */
[----:B---3--:R-:W-:Y:S04]  /*10b40*/  FMNMX.FTZ R0, R224, R0, !PT ;  /* 0x00000000e0007209 */ /* 0x008fe80007810000 */
[----:B------:R-:W-:Y:S01]  /*10b50*/  FMNMX.FTZ R4, R99, R0, !PT ;  /* 0x0000000063047209 */ /* 0x000fe20007810000 */
[----:B------:R-:W-:Y:S04]  /*10b60*/  FMUL.FTZ R0, R95, c[0x0][0x320] ;  /* 0x0000c8005f007a20 */ /* 0x000fe80000410000 */
[----:B------:R-:W3:Y:S01]  /*10b70*/  MUFU.TANH R175, R88 ;  /* 0x0000005800af7308 */ /* 0x000ee20000002400 */
[----:B-1----:R-:W-:Y:S09]  /*10b80*/  FMNMX.FTZ R3, R202, R3, !PT ;  /* 0x00000003ca037209 */ /* 0x002ff20007810000 */
[----:B------:R-:W1:Y:S01]  /*10b90*/  MUFU.TANH R48, R89 ;  /* 0x0000005900307308 */ /* 0x000e620000002400 */
[----:B--2---:R-:W-:Y:S04]  /*10ba0*/  MOV R188, R236 ;  /* 0x000000ec00bc7202 */ /* 0x004fe80000000f00 */
[----:B------:R-:W-:Y:S05]  /*10bb0*/  FMNMX.FTZ R3, R188, R3, !PT ;  /* 0x00000003bc037209 */ /* 0x000fea0007810000 */
[----:B------:R-:W2:Y:S01]  /*10bc0*/  MUFU.TANH R215, R92 ;  /* 0x0000005c00d77308 */ /* 0x000ea20000002400 */
[----:B---3--:R-:W-:Y:S09]  /*10bd0*/  FMNMX.FTZ R3, R175, R3, !PT ;  /* 0x00000003af037209 */ /* 0x008ff20007810000 */
[----:B------:R-:W3:Y:S01]  /*10be0*/  MUFU.TANH R26, R93 ;  /* 0x0000005d001a7308 */ /* 0x000ee20000002400 */
[----:B-1----:R-:W-:Y:S09]  /*10bf0*/  FMNMX.FTZ R3, R48, R3, !PT ;  /* 0x0000000330037209 */ /* 0x002ff20007810000 */
[----:B------:R-:W1:Y:S01]  /*10c00*/  MUFU.TANH R220, R75 ;  /* 0x0000004b00dc7308 */ /* 0x000e620000002400 */
[----:B--2---:R-:W-:Y:S09]  /*10c10*/  FMNMX.FTZ R3, R215, R3, !PT ;  /* 0x00000003d7037209 */ /* 0x004ff20007810000 */
[----:B------:R2:W-:Y:S01]  /*10c20*/  MUFU.TANH R75, R0 ;  /* 0x00000000004b7308 */ /* 0x0005e20000002400 */
[----:B---3--:R-:W-:Y:S05]  /*10c30*/  FMNMX.FTZ R3, R26, R3, !PT ;  /* 0x000000031a037209 */ /* 0x008fea0007810000 */
[----:B------:R-:W3:Y:S04]  /*10c40*/  SHFL.BFLY PT, R6, R3, 0x2, 0x1f ;  /* 0x0c401f0003067f89 */ /* 0x000ee800000e0000 */
[----:B------:R-:W4:Y:S01]  /*10c50*/  MUFU.TANH R97, R78 ;  /* 0x0000004e00617308 */ /* 0x000f220000002400 */
[----:B-1----:R-:W-:Y:S09]  /*10c60*/  FMNMX.FTZ R4, R220, R4, !PT ;  /* 0x00000004dc047209 */ /* 0x002ff20007810000 */
[----:B------:R-:W1:Y:S01]  /*10c70*/  MUFU.TANH R98, R79 ;  /* 0x0000004f00627308 */ /* 0x000e620000002400 */
[----:B--2---:R-:W-:Y:S04]  /*10c80*/  FADD.FTZ R0, -R72, R2 ;  /* 0x0000000248007221 */ /* 0x004fe80000010100 */
[----:B------:R-:W-:Y:S05]  /*10c90*/  FMUL.FTZ R2, R0, c[0x0][0x2d0] ;  /* 0x0000b40000027a20 */ /* 0x000fea0000410000 */
[----:B------:R-:W2:Y:S01]  /*10ca0*/  MUFU.TANH R174, R90 ;  /* 0x0000005a00ae7308 */ /* 0x000ea20000002400 */
[----:B---3--:R-:W-:Y:S02]  /*10cb0*/  FMNMX.FTZ R3, R3, R6, !PT ;  /* 0x0000000603037209 */ /* 0x008fe40007810000 */
[----:B----4-:R-:W-:Y:S02]  /*10cc0*/  FMNMX.FTZ R4, R97, R4, !PT ;  /* 0x0000000461047209 */ /* 0x010fe40007810000 */
[----:B------:R-:W-:Y:S01]  /*10cd0*/  @P0 SHF.R.S32.HI R6, RZ, 0x1f, R225 ;  /* 0x0000001fff060819 */ /* 0x000fe200000114e1 */
[----:B------:R-:W3:Y:S04]  /*10ce0*/  SHFL.BFLY PT, R70, R3, 0x1, 0x1f ;  /* 0x0c201f0003467f89 */ /* 0x000ee800000e0000 */
[----:B------:R4:W-:Y:S01]  /*10cf0*/  MUFU.EX2 R73, R2 ;  /* 0x0000000200497308 */ /* 0x0009e20000000800 */
[----:B------:R-:W-:Y:S01]  /*10d00*/  @P0 IMAD R6, R6, c[0x0][0x1e0], RZ ;  /* 0x0000780006060a24 */ /* 0x000fe200078e02ff */
[----:B-1----:R-:W-:Y:S03]  /*10d10*/  FMNMX.FTZ R4, R98, R4, !PT ;  /* 0x0000000462047209 */ /* 0x002fe60007810000 */
[----:B------:R-:W-:Y:S05]  /*10d20*/  @P0 IMAD R6, R225, c[0x0][0x1e4], R6 ;  /* 0x00007900e1060a24 */ /* 0x000fea00078e0206 */
[----:B------:R-:W1:Y:S01]  /*10d30*/  MUFU.TANH R31, R91 ;  /* 0x0000005b001f7308 */ /* 0x000e620000002400 */
[----:B--2---:R-:W-:Y:S09]  /*10d40*/  FMNMX.FTZ R4, R174, R4, !PT ;  /* 0x00000004ae047209 */ /* 0x004ff20007810000 */
[----:B------:R-:W2:Y:S01]  /*10d50*/  MUFU.TANH R74, R74 ;  /* 0x0000004a004a7308 */ /* 0x000ea20000002400 */
[----:B---3--:R-:W-:Y:S01]  /*10d60*/  FMNMX.FTZ R70, R3, R70, !PT ;  /* 0x0000004603467209 */ /* 0x008fe20007810000 */
[----:B----4-:R-:W-:Y:S02]  /*10d70*/  FADD.FTZ R2, -R71, R100 ;  /* 0x0000006447027221 */ /* 0x010fe40000010100 */
[----:B------:R-:W-:Y:S02]  /*10d80*/  FMUL.FTZ R100, R72, c[0x0][0x2d0] ;  /* 0x0000b40048647a20 */ /* 0x000fe40000410000 */
[----:B------:R-:W-:Y:S02]  /*10d90*/  FMUL.FTZ R2, R2, c[0x0][0x2d0] ;  /* 0x0000b40002027a20 */ /* 0x000fe40000410000 */
[--C-:B------:R-:W-:Y:S02]  /*10da0*/  FFMA.FTZ R56, R195, c[0x0][0x2d0], -R100.reuse ;  /* 0x0000b400c3387a23 */ /* 0x100fe40000010864 */
[----:B------:R3:W-:Y:S01]  /*10db0*/  MUFU.EX2 R69, R2 ;  /* 0x0000000200457308 */ /* 0x0007e20000000800 */
[--C-:B------:R-:W-:Y:S01]  /*10dc0*/  FFMA.FTZ R60, R182, c[0x0][0x2d0], -R100.reuse ;  /* 0x0000b400b63c7a23 */ /* 0x100fe20000010864 */
[----:B-1----:R-:W-:Y:S01]  /*10dd0*/  FMNMX.FTZ R0, R31, R4, !PT ;  /* 0x000000041f007209 */ /* 0x002fe20007810000 */
[--C-:B------:R-:W-:Y:S02]  /*10de0*/  FFMA.FTZ R4, R169, c[0x0][0x2d0], -R100.reuse ;  /* 0x0000b400a9047a23 */ /* 0x100fe40000010864 */
[----:B------:R-:W-:Y:S04]  /*10df0*/  FMUL.FTZ R169, R70, c[0x0][0x2d0] ;  /* 0x0000b40046a97a20 */ /* 0x000fe80000410000 */
[----:B------:R-:W-:Y:S01]  /*10e00*/  FFMA.FTZ R28, R28, c[0x0][0x2d0], -R169 ;  /* 0x0000b4001c1c7a23 */ /* 0x000fe200000108a9 */
[----:B------:R1:W-:Y:S01]  /*10e10*/  MUFU.EX2 R244, R4 ;  /* 0x0000000400f47308 */ /* 0x0003e20000000800 */
[----:B--2---:R-:W-:Y:S04]  /*10e20*/  FMNMX.FTZ R0, R74, R0, !PT ;  /* 0x000000004a007209 */ /* 0x004fe80007810000 */
[----:B------:R-:W-:Y:S05]  /*10e30*/  FMNMX.FTZ R0, R75, R0, !PT ;  /* 0x000000004b007209 */ /* 0x000fea0007810000 */
[----:B------:R-:W2:Y:S01]  /*10e40*/  SHFL.BFLY PT, R3, R0, 0x2, 0x1f ;  /* 0x0c401f0000037f89 */ /* 0x000ea200000e0000 */
[----:B---3--:R-:W-:Y:S01]  /*10e50*/  FADD.FTZ R2, -R70, R101 ;  /* 0x0000006546027221 */ /* 0x008fe20000010100 */
[----:B------:R-:W-:Y:S03]  /*10e60*/  MOV R101, R230 ;  /* 0x000000e600657202 */ /* 0x000fe60000000f00 */
[----:B------:R-:W-:Y:S04]  /*10e70*/  FMUL.FTZ R2, R2, c[0x0][0x2d0] ;  /* 0x0000b40002027a20 */ /* 0x000fe80000410000 */
[----:B------:R3:W4:Y:S01]  /*10e80*/  MUFU.EX2 R68, R2 ;  /* 0x0000000200447308 */ /* 0x0007220000000800 */
[----:B-1----:R-:W-:Y:S05]  /*10e90*/  @P0 IMAD.WIDE.U32 R4, R225, c[0x0][0x1e0], RZ ;  /* 0x00007800e1040a25 */ /* 0x002fea00078e00ff */
[----:B------:R-:W-:Y:S02]  /*10ea0*/  @P0 IADD3 R5, R5, R6, RZ ;  /* 0x0000000605050210 */ /* 0x000fe40007ffe0ff */
[----:B------:R-:W-:Y:S02]  /*10eb0*/  @P0 MOV R6, R22 ;  /* 0x0000001600060202 */ /* 0x000fe40000000f00 */
[----:B------:R-:W-:Y:S01]  /*10ec0*/  MOV R22, c[0x0][0x1e0] ;  /* 0x0000780000167a02 */ /* 0x000fe20000000f00 */
[----:B------:R-:W-:Y:S01]  /*10ed0*/  @P0 IMAD R5, R5, 0x60, RZ ;  /* 0x0000006005050824 */ /* 0x000fe200078e02ff */
[----:B--2---:R-:W-:Y:S01]  /*10ee0*/  FMNMX.FTZ R0, R0, R3, !PT ;  /* 0x0000000300007209 */ /* 0x004fe20007810000 */
[--C-:B------:R-:W-:Y:S02]  /*10ef0*/  FFMA.FTZ R3, R17, c[0x0][0x2d0], -R100.reuse ;  /* 0x0000b40011037a23 */ /* 0x100fe40000010864 */
[----:B------:R-:W-:Y:S01]  /*10f00*/  FMUL.FTZ R17, R73, R117 ;  /* 0x0000007549117220 */ /* 0x000fe20000410000 */
[----:B------:R-:W-:Y:S01]  /*10f10*/  MOV R117, R43 ;  /* 0x0000002b00757202 */ /* 0x000fe20000000f00 */
[----:B------:R1:W-:Y:S01]  /*10f20*/  MUFU.EX2 R250, R3 ;  /* 0x0000000300fa7308 */ /* 0x0003e20000000800 */
[----:B---3--:R-:W-:Y:S02]  /*10f30*/  FFMA.FTZ R2, R168, c[0x0][0x2d0], -R100 ;  /* 0x0000b400a8027a23 */ /* 0x008fe40000010864 */
[----:B------:R-:W-:Y:S07]  /*10f40*/  FMUL.FTZ R168, R71, c[0x0][0x2d0] ;  /* 0x0000b40047a87a20 */ /* 0x000fee0000410000 */
[----:B------:R2:W3:Y:S01]  /*10f50*/  MUFU.EX2 R249, R2 ;  /* 0x0000000200f97308 */ /* 0x0004e20000000800 */
[C---:B----4-:R-:W-:Y:S02]  /*10f60*/  FMUL.FTZ R57, R68.reuse, R157 ;  /* 0x0000009d44397220 */ /* 0x050fe40000410000 */
[----:B------:R-:W-:Y:S02]  /*10f70*/  FMUL.FTZ R61, R68, R161 ;  /* 0x000000a1443d7220 */ /* 0x000fe40000410000 */
[--C-:B------:R-:W-:Y:S02]  /*10f80*/  FFMA.FTZ R92, R198, c[0x0][0x2d0], -R168.reuse ;  /* 0x0000b400c65c7a23 */ /* 0x100fe400000108a8 */
[----:B-1----:R-:W-:Y:S01]  /*10f90*/  FFMA.FTZ R3, R176, c[0x0][0x2d0], -R168 ;  /* 0x0000b400b0037a23 */ /* 0x002fe200000108a8 */
[----:B------:R-:W-:Y:S03]  /*10fa0*/  MOV R176, R52 ;  /* 0x0000003400b07202 */ /* 0x000fe60000000f00 */
[----:B------:R1:W-:Y:S01]  /*10fb0*/  MUFU.EX2 R242, R3 ;  /* 0x0000000300f27308 */ /* 0x0003e20000000800 */
[----:B--2---:R-:W-:Y:S01]  /*10fc0*/  FFMA.FTZ R2, R16, c[0x0][0x2d0], -R100 ;  /* 0x0000b40010027a23 */ /* 0x004fe20000010864 */
[----:B---3--:R-:W-:Y:S01]  /*10fd0*/  F2FP.PACK_AB R76, R249, R244 ;  /* 0x000000f4f94c723e */ /* 0x008fe200000000ff */
[--C-:B------:R-:W-:Y:S07]  /*10fe0*/  FFMA.FTZ R16, R35, c[0x0][0x2d0], -R168.reuse ;  /* 0x0000b40023107a23 */ /* 0x100fee00000108a8 */
[----:B------:R2:W3:Y:S01]  /*10ff0*/  MUFU.EX2 R248, R2 ;  /* 0x0000000200f87308 */ /* 0x0004e20000000800 */
[----:B------:R-:W-:Y:S02]  /*11000*/  FMUL.FTZ R35, R69, R135 ;  /* 0x0000008745237220 */ /* 0x000fe40000410000 */
[--C-:B-1----:R-:W-:Y:S01]  /*11010*/  FFMA.FTZ R3, R170, c[0x0][0x2d0], -R168.reuse ;  /* 0x0000b400aa037a23 */ /* 0x102fe200000108a8 */
[----:B------:R-:W-:Y:S06]  /*11020*/  MOV R170, R48 ;  /* 0x0000003000aa7202 */ /* 0x000fec0000000f00 */
[----:B------:R1:W4:Y:S01]  /*11030*/  MUFU.EX2 R245, R3 ;  /* 0x0000000300f57308 */ /* 0x0003220000000800 */
[----:B--2---:R-:W2:Y:S01]  /*11040*/  SHFL.BFLY PT, R2, R0, 0x1, 0x1f ;  /* 0x0c201f0000027f89 */ /* 0x004ea200000e0000 */
[----:B---3--:R-:W-:Y:S01]  /*11050*/  F2FP.PACK_AB R78, R250, R248 ;  /* 0x000000f8fa4e723e */ /* 0x008fe200000000ff */
[--C-:B-1----:R-:W-:Y:S01]  /*11060*/  FFMA.FTZ R3, R18, c[0x0][0x2d0], -R168.reuse ;  /* 0x0000b40012037a23 */ /* 0x102fe200000108a8 */
[----:B----4-:R-:W-:Y:S01]  /*11070*/  F2FP.PACK_AB R77, R245, R242 ;  /* 0x000000f2f54d723e */ /* 0x010fe200000000ff */
[----:B------:R-:W-:Y:S01]  /*11080*/  FMUL.FTZ R18, R69, R118 ;  /* 0x0000007645127220 */ /* 0x000fe20000410000 */
[----:B------:R-:W-:Y:S04]  /*11090*/  MOV R118, R44 ;  /* 0x0000002c00767202 */ /* 0x000fe80000000f00 */
[----:B------:R2:W-:Y:S02]  /*110a0*/  MUFU.EX2 R247, R3 ;  /* 0x0000000300f77308 */ /* 0x0005e40000000800 */
[----:B--2---:R-:W-:Y:S01]  /*110b0*/  FMNMX.FTZ R3, R0, R2, !PT ;  /* 0x0000000200037209 */ /* 0x004fe20007810000 */
[--C-:B------:R-:W-:Y:S01]  /*110c0*/  FFMA.FTZ R2, R177, c[0x0][0x2d0], -R169.reuse ;  /* 0x0000b400b1027a23 */ /* 0x100fe200000108a9 */
[----:B------:R-:W-:Y:S01]  /*110d0*/  MOV R177, R26 ;  /* 0x0000001a00b17202 */ /* 0x000fe20000000f00 */
[----:B------:R-:W-:Y:S05]  /*110e0*/  FFMA.FTZ R0, R19, c[0x0][0x2d0], -R168 ;  /* 0x0000b40013007a23 */ /* 0x000fea00000108a8 */
[----:B------:R1:W-:Y:S01]  /*110f0*/  MUFU.EX2 R239, R2 ;  /* 0x0000000200ef7308 */ /* 0x0003e20000000800 */
[----:B------:R-:W-:Y:S01]  /*11100*/  FMUL.FTZ R19, R69, R119 ;  /* 0x0000007745137220 */ /* 0x000fe20000410000 */
[----:B------:R-:W-:Y:S08]  /*11110*/  MOV R119, R42 ;  /* 0x0000002a00777202 */ /* 0x000ff00000000f00 */
[----:B------:R2:W3:Y:S01]  /*11120*/  MUFU.EX2 R246, R0 ;  /* 0x0000000000f67308 */ /* 0x0004e20000000800 */
[--C-:B-1----:R-:W-:Y:S01]  /*11130*/  FFMA.FTZ R2, R171, c[0x0][0x2d0], -R169.reuse ;  /* 0x0000b400ab027a23 */ /* 0x102fe200000108a9 */
[----:B------:R-:W-:Y:S08]  /*11140*/  MOV R171, R228 ;  /* 0x000000e400ab7202 */ /* 0x000ff00000000f00 */
[----:B------:R1:W4:Y:S01]  /*11150*/  MUFU.EX2 R240, R2 ;  /* 0x0000000200f07308 */ /* 0x0003220000000800 */
[----:B--2---:R-:W-:Y:S01]  /*11160*/  FADD.FTZ R0, -R3, R102 ;  /* 0x0000006603007221 */ /* 0x004fe20000010100 */
[----:B---3--:R-:W-:Y:S02]  /*11170*/  F2FP.PACK_AB R79, R246, R247 ;  /* 0x000000f7f64f723e */ /* 0x008fe400000000ff */
[----:B------:R-:W-:Y:S01]  /*11180*/  MOV R102, R49 ;  /* 0x0000003100667202 */ /* 0x000fe20000000f00 */
[----:B------:R-:W-:Y:S02]  /*11190*/  FMUL.FTZ R0, R0, c[0x0][0x2d0] ;  /* 0x0000b40000007a20 */ /* 0x000fe40000410000 */
[----:B------:R-:W-:Y:S04]  /*111a0*/  FMUL.FTZ R49, R73, R149 ;  /* 0x0000009549317220 */ /* 0x000fe80000410000 */
[----:B------:R-:W2:Y:S01]  /*111b0*/  MUFU.EX2 R0, R0 ;  /* 0x0000000000007308 */ /* 0x000ea20000000800 */
[----:B-1----:R-:W-:Y:S01]  /*111c0*/  FFMA.FTZ R2, R12, c[0x0][0x2d0], -R169 ;  /* 0x0000b4000c027a23 */ /* 0x002fe200000108a9 */
[----:B------:R-:W-:Y:S02]  /*111d0*/  @P0 SHF.L.U64.HI R12, R22, 0x5, R23 ;  /* 0x00000005160c0819 */ /* 0x000fe40000010217 */
[----:B----4-:R-:W-:Y:S06]  /*111e0*/  F2FP.PACK_AB R64, R240, R239 ;  /* 0x000000eff040723e */ /* 0x010fec00000000ff */
[----:B------:R1:W-:Y:S01]  /*111f0*/  MUFU.EX2 R241, R2 ;  /* 0x0000000200f17308 */ /* 0x0003e20000000800 */
[C---:B--2---:R-:W-:Y:S02]  /*11200*/  FMUL.FTZ R26, R0.reuse, R126 ;  /* 0x0000007e001a7220 */ /* 0x044fe40000410000 */
[C---:B------:R-:W-:Y:S02]  /*11210*/  FMUL.FTZ R42, R0.reuse, R142 ;  /* 0x0000008e002a7220 */ /* 0x040fe40000410000 */
[C---:B------:R-:W-:Y:S02]  /*11220*/  FMUL.FTZ R43, R0.reuse, R143 ;  /* 0x0000008f002b7220 */ /* 0x040fe40000410000 */
[C---:B------:R-:W-:Y:S02]  /*11230*/  FMUL.FTZ R59, R0.reuse, R159 ;  /* 0x0000009f003b7220 */ /* 0x040fe40000410000 */
[C---:B------:R-:W-:Y:S02]  /*11240*/  FMUL.FTZ R58, R0.reuse, R158 ;  /* 0x0000009e003a7220 */ /* 0x040fe40000410000 */
[----:B------:R-:W-:Y:S02]  /*11250*/  FMUL.FTZ R62, R0, R162 ;  /* 0x000000a2003e7220 */ /* 0x000fe40000410000 */
[----:B-1----:R-:W-:Y:S01]  /*11260*/  FFMA.FTZ R2, R13, c[0x0][0x2d0], -R169 ;  /* 0x0000b4000d027a23 */ /* 0x002fe200000108a9 */
[----:B------:R-:W-:Y:S01]  /*11270*/  @P0 SHF.L.U32 R13, R22, 0x5, RZ ;  /* 0x00000005160d0819 */ /* 0x000fe200000006ff */
[----:B------:R-:W-:Y:S02]  /*11280*/  FMUL.FTZ R63, R0, R163 ;  /* 0x000000a3003f7220 */ /* 0x000fe40000410000 */
[----:B------:R1:W2:Y:S02]  /*11290*/  MUFU.EX2 R243, R2 ;  /* 0x0000000200f37308 */ /* 0x0002a40000000800 */
[----:B-1----:R-:W-:Y:S01]  /*112a0*/  FMUL.FTZ R2, R3, c[0x0][0x2d0] ;  /* 0x0000b40003027a20 */ /* 0x002fe20000410000 */
[----:B--2---:R-:W-:Y:S03]  /*112b0*/  F2FP.PACK_AB R66, R243, R241 ;  /* 0x000000f1f342723e */ /* 0x004fe600000000ff */
[--C-:B------:R-:W-:Y:S01]  /*112c0*/  FFMA.FTZ R7, R178, c[0x0][0x2d0], -R2.reuse ;  /* 0x0000b400b2077a23 */ /* 0x100fe20000010802 */
[----:B------:R-:W-:Y:S01]  /*112d0*/  MOV R178, R233 ;  /* 0x000000e900b27202 */ /* 0x000fe20000000f00 */
[--C-:B------:R-:W-:Y:S01]  /*112e0*/  FFMA.FTZ R8, R181, c[0x0][0x2d0], -R2.reuse ;  /* 0x0000b400b5087a23 */ /* 0x100fe20000010802 */
[----:B------:R-:W-:Y:S01]  /*112f0*/  MOV R181, R231 ;  /* 0x000000e700b57202 */ /* 0x000fe20000000f00 */
[----:B------:R1:W-:Y:S01]  /*11300*/  MUFU.EX2 R183, R7 ;  /* 0x0000000700b77308 */ /* 0x0003e20000000800 */
[--C-:B------:R-:W-:Y:S02]  /*11310*/  FFMA.FTZ R44, R196, c[0x0][0x2d0], -R2.reuse ;  /* 0x0000b400c42c7a23 */ /* 0x100fe40000010802 */
[--C-:B------:R-:W-:Y:S02]  /*11320*/  FFMA.FTZ R48, R197, c[0x0][0x2d0], -R2.reuse ;  /* 0x0000b400c5307a23 */ /* 0x100fe40000010802 */
[----:B------:R-:W-:Y:S05]  /*11330*/  FFMA.FTZ R74, R74, c[0x0][0x2d0], -R2 ;  /* 0x0000b4004a4a7a23 */ /* 0x000fea0000010802 */
[----:B------:R-:W2:Y:S10]  /*11340*/  MUFU.EX2 R185, R8 ;  /* 0x0000000800b97308 */ /* 0x000eb40000000800 */
[----:B------:R3:W-:Y:S01]  /*11350*/  MUFU.EX2 R231, R16 ;  /* 0x0000001000e77308 */ /* 0x0007e20000000800 */
[----:B-1----:R-:W-:Y:S05]  /*11360*/  @P0 MOV R7, R37 ;  /* 0x0000002500070202 */ /* 0x002fea0000000f00 */
[----:B------:R-:W-:Y:S05]  /*11370*/  @P0 IMAD.WIDE.U32 R6, R4, 0x60, R6 ;  /* 0x0000006004060825 */ /* 0x000fea00078e0006 */
[----:B------:R-:W-:Y:S01]  /*11380*/  @P0 IADD3 R5, R7, R5, RZ ;  /* 0x0000000507050210 */ /* 0x000fe20007ffe0ff */
[--C-:B------:R-:W-:Y:S01]  /*11390*/  FFMA.FTZ R7, R179, c[0x0][0x2d0], -R2.reuse ;  /* 0x0000b400b3077a23 */ /* 0x100fe20000010802 */
[C---:B------:R-:W-:Y:S02]  /*113a0*/  @P0 LEA R4, P1, R6.reuse, c[0x0][0x1c8], 0x1 ;  /* 0x0000720006040a11 */ /* 0x040fe400078208ff */
[----:B--2---:R-:W-:Y:S01]  /*113b0*/  F2FP.PACK_AB R65, R185, R183 ;  /* 0x000000b7b941723e */ /* 0x004fe200000000ff */
[----:B------:R1:W-:Y:S01]  /*113c0*/  MUFU.EX2 R184, R7 ;  /* 0x0000000700b87308 */ /* 0x0003e20000000800 */
[----:B------:R-:W-:Y:S02]  /*113d0*/  @P0 LEA.HI.X R5, R6, c[0x0][0x1cc], R5, 0x1, P1 ;  /* 0x0000730006050a11 */ /* 0x000fe400008f0c05 */
[-C--:B------:R-:W-:Y:S01]  /*113e0*/  @P0 IADD3 R10, P2, R4, R13.reuse, RZ ;  /* 0x0000000d040a0210 */ /* 0x080fe20007f5e0ff */
[----:B---3--:R-:W-:Y:S02]  /*113f0*/  FMUL.FTZ R16, R73, R116 ;  /* 0x0000007449107220 */ /* 0x008fe40000410000 */
[----:B------:R2:W-:Y:S01]  /*11400*/  @P0 LDGSTS.E.BYPASS.LTC128B.128 [R227+0x3100], [R4.64], !P6 ;  /* 0x0310000004e30fae */ /* 0x0005e2000f101d4c */
[-C--:B------:R-:W-:Y:S02]  /*11410*/  @P0 IADD3.X R11, R5, R12.reuse, RZ, P2, !PT ;  /* 0x0000000c050b0210 */ /* 0x080fe400017fe4ff */
[----:B------:R-:W-:Y:S02]  /*11420*/  @P0 IADD3 R8, P1, R10, R13, RZ ;  /* 0x0000000d0a080210 */ /* 0x000fe40007f3e0ff */
[----:B------:R-:W-:Y:S01]  /*11430*/  MOV R116, R45 ;  /* 0x0000002d00747202 */ /* 0x000fe20000000f00 */
[----:B------:R-:W-:Y:S01]  /*11440*/  FMUL.FTZ R45, R68, R145 ;  /* 0x00000091442d7220 */ /* 0x000fe20000410000 */
[----:B------:R-:W-:Y:S01]  /*11450*/  @P0 IADD3.X R9, R11, R12, RZ, P1, !PT ;  /* 0x0000000c0b090210 */ /* 0x000fe20000ffe4ff */
[----:B------:R3:W-:Y:S01]  /*11460*/  @P0 LDGSTS.E.BYPASS.LTC128B.128 [R227+0x3900], [R10.64], !P6 ;  /* 0x039000000ae30fae */ /* 0x0007e2000f101d4c */
[----:B------:R-:W-:Y:S02]  /*11470*/  @P0 IADD3 R6, P3, R8, R13, RZ ;  /* 0x0000000d08060210 */ /* 0x000fe40007f7e0ff */
[----:B------:R-:W-:Y:S05]  /*11480*/  MOV R179, R202 ;  /* 0x000000ca00b37202 */ /* 0x000fea0000000f00 */
[----:B------:R4:W-:Y:S01]  /*11490*/  @P0 LDGSTS.E.BYPASS.LTC128B.128 [R227+0x4100], [R8.64], !P6 ;  /* 0x0410000008e30fae */ /* 0x0009e2000f101d4c */
[----:B-1----:R-:W-:Y:S01]  /*114a0*/  FFMA.FTZ R7, R180, c[0x0][0x2d0], -R2 ;  /* 0x0000b400b4077a23 */ /* 0x002fe20000010802 */
[----:B------:R-:W-:Y:S03]  /*114b0*/  MOV R180, R203 ;  /* 0x000000cb00b47202 */ /* 0x000fe60000000f00 */
[----:B------:R1:W1:Y:S01]  /*114c0*/  MUFU.EX2 R186, R7 ;  /* 0x0000000700ba7308 */ /* 0x0002620000000800 */
[-C--:B--2---:R-:W-:Y:S04]  /*114d0*/  @P0 IADD3 R4, P2, R6, R13.reuse, RZ ;  /* 0x0000000d06040210 */ /* 0x084fe80007f5e0ff */
[----:B---3--:R-:W-:Y:S01]  /*114e0*/  @P0 IADD3 R10, P1, R4, R13, RZ ;  /* 0x0000000d040a0210 */ /* 0x008fe20007f3e0ff */
[----:B------:R-:W-:Y:S02]  /*114f0*/  FFMA.FTZ R11, R20, c[0x0][0x2d0], -R100 ;  /* 0x0000b400140b7a23 */ /* 0x000fe40000010864 */
[----:B------:R-:W-:Y:S01]  /*11500*/  FMUL.FTZ R13, R68, R113 ;  /* 0x00000071440d7220 */ /* 0x000fe20000410000 */
[----:B------:R-:W-:Y:S01]  /*11510*/  MOV R113, R47 ;  /* 0x0000002f00717202 */ /* 0x000fe20000000f00 */
[----:B------:R2:W-:Y:S01]  /*11520*/  MUFU.EX2 R238, R11 ;  /* 0x0000000b00ee7308 */ /* 0x0005e20000000800 */
[----:B------:R-:W-:Y:S02]  /*11530*/  FMUL.FTZ R47, R0, R147 ;  /* 0x00000093002f7220 */ /* 0x000fe40000410000 */
[C---:B----4-:R-:W-:Y:S01]  /*11540*/  FMUL.FTZ R8, R68.reuse, R108 ;  /* 0x0000006c44087220 */ /* 0x050fe20000410000 */
[----:B------:R-:W-:Y:S01]  /*11550*/  MOV R108, R51 ;  /* 0x00000033006c7202 */ /* 0x000fe20000000f00 */
[----:B------:R-:W-:Y:S01]  /*11560*/  FMUL.FTZ R51, R69, R151 ;  /* 0x0000009745337220 */ /* 0x000fe20000410000 */
[----:B-1----:R-:W-:Y:S01]  /*11570*/  @P0 IADD3.X R7, R9, R12, RZ, P3, !PT ;  /* 0x0000000c09070210 */ /* 0x002fe20001ffe4ff */
[----:B------:R-:W-:Y:S01]  /*11580*/  FMUL.FTZ R9, R68, R109 ;  /* 0x0000006d44097220 */ /* 0x000fe20000410000 */
[----:B------:R-:W-:Y:S02]  /*11590*/  F2FP.PACK_AB R67, R186, R184 ;  /* 0x000000b8ba43723e */ /* 0x000fe400000000ff */
[-C--:B------:R-:W-:Y:S01]  /*115a0*/  @P0 IADD3.X R5, R7, R12.reuse, RZ, P2, !PT ;  /* 0x0000000c07050210 */ /* 0x080fe200017fe4ff */
[----:B------:R1:W-:Y:S01]  /*115b0*/  @P0 LDGSTS.E.BYPASS.LTC128B.128 [R227+0x4900], [R6.64], !P6 ;  /* 0x0490000006e30fae */ /* 0x0003e2000f101d4c */
[----:B------:R-:W-:Y:S07]  /*115c0*/  MOV R109, R207 ;  /* 0x000000cf006d7202 */ /* 0x000fee0000000f00 */
[----:B------:R3:W-:Y:S01]  /*115d0*/  @P0 LDGSTS.E.BYPASS.LTC128B.128 [R227+0x5100], [R4.64], !P6 ;  /* 0x0510000004e30fae */ /* 0x0007e2000f101d4c */
[----:B--2---:R-:W-:Y:S01]  /*115e0*/  @P0 IADD3.X R11, R5, R12, RZ, P1, !PT ;  /* 0x0000000c050b0210 */ /* 0x004fe20000ffe4ff */
[----:B------:R-:W-:Y:S02]  /*115f0*/  FFMA.FTZ R12, R34, c[0x0][0x2d0], -R168 ;  /* 0x0000b400220c7a23 */ /* 0x000fe400000108a8 */
[----:B------:R-:W-:Y:S04]  /*11600*/  FMUL.FTZ R34, R69, R134 ;  /* 0x0000008645227220 */ /* 0x000fe80000410000 */
[----:B------:R2:W-:Y:S08]  /*11610*/  @P0 LDGSTS.E.BYPASS.LTC128B.128 [R227+0x5900], [R10.64], !P6 ;  /* 0x059000000ae30fae */ /* 0x0005f0000f101d4c */
[----:B------:R-:W-:Y:S01]  /*11620*/  LDSM.16.MT88.4 R36, [R212+0x100] ;  /* 0x00010000d424783b */ /* 0x000fe20000004200 */
[--C-:B-1----:R-:W-:Y:S02]  /*11630*/  FFMA.FTZ R6, R21, c[0x0][0x2d0], -R100.reuse ;  /* 0x0000b40015067a23 */ /* 0x102fe40000010864 */
[----:B------:R-:W-:Y:S01]  /*11640*/  FMUL.FTZ R7, R69, R107 ;  /* 0x0000006b45077220 */ /* 0x000fe20000410000 */
[----:B------:R-:W-:Y:S01]  /*11650*/  MOV R107, R204 ;  /* 0x000000cc006b7202 */ /* 0x000fe20000000f00 */
[----:B------:R1:W-:Y:S03]  /*11660*/  MUFU.EX2 R235, R6 ;  /* 0x0000000600eb7308 */ /* 0x0003e60000000800 */
[----:B------:R-:W4:Y:S01]  /*11670*/  LDSM.16.MT88.4 R20, [R209+0x100] ;  /* 0x00010000d114783b */ /* 0x000f220000004200 */
[--C-:B---3--:R-:W-:Y:S02]  /*11680*/  FFMA.FTZ R4, R32, c[0x0][0x2d0], -R100.reuse ;  /* 0x0000b40020047a23 */ /* 0x108fe40000010864 */
[--C-:B------:R-:W-:Y:S02]  /*11690*/  FFMA.FTZ R32, R29, c[0x0][0x2d0], -R169.reuse ;  /* 0x0000b4001d207a23 */ /* 0x100fe400000108a9 */
[----:B------:R-:W-:Y:S01]  /*116a0*/  FMUL.FTZ R5, R73, R105 ;  /* 0x0000006949057220 */ /* 0x000fe20000410000 */
[----:B------:R-:W-:Y:S01]  /*116b0*/  MOV R105, R206 ;  /* 0x000000ce00697202 */ /* 0x000fe20000000f00 */
[----:B------:R3:W-:Y:S01]  /*116c0*/  MUFU.EX2 R236, R4 ;  /* 0x0000000400ec7308 */ /* 0x0007e20000000800 */
[----:B------:R-:W-:Y:S01]  /*116d0*/  FMUL.FTZ R29, R68, R129 ;  /* 0x00000081441d7220 */ /* 0x000fe20000410000 */
[----:B------:R-:W-:Y:S01]  /*116e0*/  LDSM.16.MT88.4 R80, [R211+0x100] ;  /* 0x00010000d350783b */ /* 0x000fe20000004200 */
[C---:B--2---:R-:W-:Y:S01]  /*116f0*/  FMUL.FTZ R11, R0.reuse, R111 ;  /* 0x0000006f000b7220 */ /* 0x044fe20000410000 */
[----:B------:R-:W-:Y:S01]  /*11700*/  MOV R111, R232 ;  /* 0x000000e8006f7202 */ /* 0x000fe20000000f00 */
[C---:B------:R-:W-:Y:S01]  /*11710*/  FMUL.FTZ R10, R0.reuse, R110 ;  /* 0x0000006e000a7220 */ /* 0x040fe20000410000 */
[----:B------:R-:W-:Y:S01]  /*11720*/  MOV R110, R30 ;  /* 0x0000001e006e7202 */ /* 0x000fe20000000f00 */
[C---:B------:R-:W-:Y:S03]  /*11730*/  FMUL.FTZ R30, R0.reuse, R130 ;  /* 0x00000082001e7220 */ /* 0x040fe60000410000 */
[----:B------:R2:W-:Y:S01]  /*11740*/  MUFU.EX2 R232, R12 ;  /* 0x0000000c00e87308 */ /* 0x0005e20000000800 */
[----:B------:R-:W-:Y:S01]  /*11750*/  LDSM.16.MT88.4 R84, [R209+0x900] ;  /* 0x00090000d154783b */ /* 0x000fe20000004200 */
[----:B-1----:R-:W-:Y:S01]  /*11760*/  FMUL.FTZ R6, R69, R106 ;  /* 0x0000006a45067220 */ /* 0x002fe20000410000 */
[----:B------:R-:W-:Y:S01]  /*11770*/  MOV R106, R31 ;  /* 0x0000001f006a7202 */ /* 0x000fe20000000f00 */
[----:B------:R-:W-:Y:S05]  /*11780*/  FMUL.FTZ R31, R0, R131 ;  /* 0x00000083001f7220 */ /* 0x000fea0000410000 */
[----:B------:R-:W-:Y:S01]  /*11790*/  LDSM.16.MT88.4 R88, [R212+0x900] ;  /* 0x00090000d458783b */ /* 0x000fe20000004200 */
[----:B------:R1:W-:Y:S01]  /*117a0*/  MUFU.EX2 R228, R32 ;  /* 0x0000002000e47308 */ /* 0x0003e20000000800 */
[----:B---3--:R-:W-:Y:S02]  /*117b0*/  FFMA.FTZ R4, R33, c[0x0][0x2d0], -R100 ;  /* 0x0000b40021047a23 */ /* 0x008fe40000010864 */
[----:B------:R-:W-:Y:S04]  /*117c0*/  FMUL.FTZ R33, R73, R133 ;  /* 0x0000008549217220 */ /* 0x000fe80000410000 */
[----:B------:R-:W0:Y:S03]  /*117d0*/  LDGDEPBAR ;  /* 0x00000000000079af */ /* 0x000e260000000000 */
[----:B------:R3:W-:Y:S01]  /*117e0*/  MUFU.EX2 R237, R4 ;  /* 0x0000000400ed7308 */ /* 0x0007e20000000800 */
[----:B--2---:R-:W-:Y:S01]  /*117f0*/  FMUL.FTZ R12, R68, R112 ;  /* 0x00000070440c7220 */ /* 0x004fe20000410000 */
[----:B------:R-:W-:Y:S01]  /*11800*/  MOV R112, R50 ;  /* 0x0000003200707202 */ /* 0x000fe20000000f00 */
[----:B------:R-:W-:Y:S07]  /*11810*/  FMUL.FTZ R50, R69, R150 ;  /* 0x0000009645327220 */ /* 0x000fee0000410000 */
[----:B------:R2:W-:Y:S01]  /*11820*/  MUFU.EX2 R206, R56 ;  /* 0x0000003800ce7308 */ /* 0x0005e20000000800 */
[----:B-1----:R-:W-:Y:S02]  /*11830*/  FMUL.FTZ R32, R73, R132 ;  /* 0x0000008449207220 */ /* 0x002fe40000410000 */
[----:B------:R-:W-:Y:S01]  /*11840*/  LDSM.16.MT88.4 R132, [R212+0x2900] ;  /* 0x00290000d484783b */ /* 0x000fe20000004200 */
[--C-:B---3--:R-:W-:Y:S02]  /*11850*/  FFMA.FTZ R4, R15, c[0x0][0x2d0], -R168.reuse ;  /* 0x0000b4000f047a23 */ /* 0x108fe400000108a8 */
[C---:B------:R-:W-:Y:S01]  /*11860*/  FMUL.FTZ R15, R0.reuse, R115 ;  /* 0x00000073000f7220 */ /* 0x040fe20000410000 */
[----:B------:R-:W-:Y:S03]  /*11870*/  MOV R115, R46 ;  /* 0x0000002e00737202 */ /* 0x000fe60000000f00 */
[----:B------:R1:W-:Y:S01]  /*11880*/  MUFU.EX2 R233, R4 ;  /* 0x0000000400e97308 */ /* 0x0003e20000000800 */
[----:B------:R-:W-:Y:S02]  /*11890*/  FMUL.FTZ R46, R0, R146 ;  /* 0x00000092002e7220 */ /* 0x000fe40000410000 */
[----:B--2---:R-:W-:Y:S02]  /*118a0*/  FMUL.FTZ R56, R68, R156 ;  /* 0x0000009c44387220 */ /* 0x004fe40000410000 */
[----:B-1----:R-:W-:Y:S02]  /*118b0*/  FFMA.FTZ R4, R14, c[0x0][0x2d0], -R168 ;  /* 0x0000b4000e047a23 */ /* 0x002fe400000108a8 */
[----:B------:R-:W-:Y:S01]  /*118c0*/  FMUL.FTZ R14, R0, R114 ;  /* 0x00000072000e7220 */ /* 0x000fe20000410000 */
[----:B------:R-:W-:Y:S02]  /*118d0*/  MOV R114, R41 ;  /* 0x0000002900727202 */ /* 0x000fe40000000f00 */
[----:B------:R1:W-:Y:S01]  /*118e0*/  MUFU.EX2 R234, R4 ;  /* 0x0000000400ea7308 */ /* 0x0003e20000000800 */
[----:B------:R-:W-:Y:S02]  /*118f0*/  FMUL.FTZ R41, R68, R141 ;  /* 0x0000008d44297220 */ /* 0x000fe40000410000 */
[C---:B-1----:R-:W-:Y:S01]  /*11900*/  FMUL.FTZ R4, R73.reuse, R104 ;  /* 0x0000006849047220 */ /* 0x042fe20000410000 */
[----:B------:R-:W-:Y:S02]  /*11910*/  MOV R104, R53 ;  /* 0x0000003500687202 */ /* 0x000fe40000000f00 */
[----:B------:R-:W1:Y:S04]  /*11920*/  LDSM.16.MT88.4 R52, [R210+0x100] ;  /* 0x00010000d234783b */ /* 0x000e680000004200 */
[-C--:B----4-:R-:W-:Y:S08]  /*11930*/  HMMA.16816.F32 R4, R76, R20.reuse, R4 ;  /* 0x000000144c04723c */ /* 0x090ff00000001804 */
[C---:B------:R-:W-:Y:S07]  /*11940*/  HMMA.16816.F32 R8, R64.reuse, R20, R8 ;  /* 0x000000144008723c */ /* 0x040fee0000001808 */
[----:B------:R-:W-:Y:S01]  /*11950*/  FMUL.FTZ R21, R73, R121 ;  /* 0x0000007949157220 */ /* 0x000fe20000410000 */
[-C--:B------:R-:W-:Y:S04]  /*11960*/  HMMA.16816.F32 R12, R64, R22.reuse, R12 ;  /* 0x00000016400c723c */ /* 0x080fe8000000180c */
[--C-:B------:R-:W-:Y:S01]  /*11970*/  FFMA.FTZ R20, R24, c[0x0][0x2d0], -R169.reuse ;  /* 0x0000b40018147a23 */ /* 0x100fe200000108a9 */
[----:B------:R-:W-:Y:S01]  /*11980*/  MOV R121, R27 ;  /* 0x0000001b00797202 */ /* 0x000fe20000000f00 */
[--C-:B------:R-:W-:Y:S02]  /*11990*/  FFMA.FTZ R24, R25, c[0x0][0x2d0], -R169.reuse ;  /* 0x0000b40019187a23 */ /* 0x100fe400000108a9 */
[C---:B------:R-:W-:Y:S01]  /*119a0*/  HMMA.16816.F32 R16, R76.reuse, R22, R16 ;  /* 0x000000164c10723c */ /* 0x040fe20000001810 */
[----:B------:R2:W-:Y:S03]  /*119b0*/  MUFU.EX2 R230, R20 ;  /* 0x0000001400e67308 */ /* 0x0005e60000000800 */
[----:B------:R-:W-:Y:S02]  /*119c0*/  FMUL.FTZ R25, R68, R125 ;  /* 0x0000007d44197220 */ /* 0x000fe40000410000 */
[----:B------:R-:W-:Y:S02]  /*119d0*/  FMUL.FTZ R27, R0, R127 ;  /* 0x0000007f001b7220 */ /* 0x000fe40000410000 */
[C---:B------:R-:W-:Y:S01]  /*119e0*/  FMUL.FTZ R23, R69.reuse, R123 ;  /* 0x0000007b45177220 */ /* 0x040fe20000410000 */
[----:B------:R-:W-:Y:S02]  /*119f0*/  MOV R123, R229 ;  /* 0x000000e5007b7202 */ /* 0x000fe40000000f00 */
[----:B------:R3:W-:Y:S01]  /*11a00*/  MUFU.EX2 R229, R24 ;  /* 0x0000001800e57308 */ /* 0x0007e20000000800 */
[----:B------:R-:W-:Y:S01]  /*11a10*/  FMUL.FTZ R22, R69, R122 ;  /* 0x0000007a45167220 */ /* 0x000fe20000410000 */
[----:B------:R-:W-:Y:S08]  /*11a20*/  MOV R122, R205 ;  /* 0x000000cd007a7202 */ /* 0x000ff00000000f00 */
[----:B------:R4:W-:Y:S01]  /*11a30*/  MUFU.EX2 R205, R60 ;  /* 0x0000003c00cd7308 */ /* 0x0009e20000000800 */
[----:B--2---:R-:W-:Y:S01]  /*11a40*/  FMUL.FTZ R20, R73, R120 ;  /* 0x0000007849147220 */ /* 0x004fe20000410000 */
[----:B------:R-:W-:Y:S01]  /*11a50*/  MOV R120, R40 ;  /* 0x0000002800787202 */ /* 0x000fe20000000f00 */
[--C-:B------:R-:W-:Y:S05]  /*11a60*/  FFMA.FTZ R40, R193, c[0x0][0x2d0], -R2.reuse ;  /* 0x0000b400c1287a23 */ /* 0x100fea0000010802 */
[-C--:B------:R-:W-:Y:S03]  /*11a70*/  HMMA.16816.F32 R20, R76, R36.reuse, R20 ;  /* 0x000000244c14723c */ /* 0x080fe60000001814 */
[C---:B---3--:R-:W-:Y:S01]  /*11a80*/  FMUL.FTZ R24, R68.reuse, R124 ;  /* 0x0000007c44187220 */ /* 0x048fe20000410000 */
[----:B------:R-:W-:Y:S02]  /*11a90*/  MOV R124, R226 ;  /* 0x000000e2007c7202 */ /* 0x000fe40000000f00 */
[----:B------:R2:W-:Y:S04]  /*11aa0*/  MUFU.EX2 R226, R28 ;  /* 0x0000001c00e27308 */ /* 0x0005e80000000800 */
[C---:B------:R-:W-:Y:S04]  /*11ab0*/  HMMA.16816.F32 R24, R64.reuse, R36, R24 ;  /* 0x000000244018723c */ /* 0x040fe80000001818 */
[C---:B----4-:R-:W-:Y:S03]  /*11ac0*/  FMUL.FTZ R60, R68.reuse, R160 ;  /* 0x000000a0443c7220 */ /* 0x050fe60000410000 */
[----:B------:R-:W-:Y:S02]  /*11ad0*/  FFMA.FTZ R36, R187, c[0x0][0x2d0], -R2 ;  /* 0x0000b400bb247a23 */ /* 0x000fe40000010802 */
[----:B------:R-:W-:Y:S02]  /*11ae0*/  FMUL.FTZ R37, R73, R137 ;  /* 0x0000008949257220 */ /* 0x000fe40000410000 */
[----:B------:R3:W-:Y:S01]  /*11af0*/  MUFU.EX2 R137, R44 ;  /* 0x0000002c00897308 */ /* 0x0007e20000000800 */
[C---:B--2---:R-:W-:Y:S09]  /*11b00*/  FMUL.FTZ R28, R68.reuse, R128 ;  /* 0x00000080441c7220 */ /* 0x044ff20000410000 */
[----:B------:R2:W-:Y:S01]  /*11b10*/  MUFU.EX2 R128, R36 ;  /* 0x0000002400807308 */ /* 0x0005e20000000800 */
[-C--:B------:R-:W-:Y:S08]  /*11b20*/  HMMA.16816.F32 R28, R64, R38.reuse, R28 ;  /* 0x00000026401c723c */ /* 0x080ff0000000181c */
[C---:B------:R-:W-:Y:S04]  /*11b30*/  HMMA.16816.F32 R32, R76.reuse, R38, R32 ;  /* 0x000000264c20723c */ /* 0x040fe80000001820 */
[C---:B---3--:R-:W-:Y:S03]  /*11b40*/  FMUL.FTZ R44, R68.reuse, R144 ;  /* 0x00000090442c7220 */ /* 0x048fe60000410000 */
[----:B------:R-:W-:Y:S02]  /*11b50*/  FMUL.FTZ R39, R69, R139 ;  /* 0x0000008b45277220 */ /* 0x000fe40000410000 */
[----:B------:R3:W4:Y:S03]  /*11b60*/  MUFU.EX2 R139, R40 ;  /* 0x00000028008b7308 */ /* 0x0007260000000800 */
[----:B--2---:R-:W-:Y:S02]  /*11b70*/  FMUL.FTZ R36, R73, R136 ;  /* 0x0000008849247220 */ /* 0x004fe40000410000 */
[----:B------:R-:W-:Y:S05]  /*11b80*/  FMUL.FTZ R38, R69, R138 ;  /* 0x0000008a45267220 */ /* 0x000fea0000410000 */
[----:B------:R2:W2:Y:S02]  /*11b90*/  MUFU.EX2 R138, R48 ;  /* 0x00000030008a7308 */ /* 0x0004a40000000800 */
[-C--:B-1----:R-:W-:Y:S03]  /*11ba0*/  HMMA.16816.F32 R36, R76, R52.reuse, R36 ;  /* 0x000000344c24723c */ /* 0x082fe60000001824 */
[----:B---3--:R-:W-:Y:S07]  /*11bb0*/  FMUL.FTZ R40, R68, R140 ;  /* 0x0000008c44287220 */ /* 0x008fee0000410000 */
[C---:B------:R-:W-:Y:S04]  /*11bc0*/  HMMA.16816.F32 R40, R64.reuse, R52, R40 ;  /* 0x000000344028723c */ /* 0x040fe80000001828 */
[C---:B--2---:R-:W-:Y:S02]  /*11bd0*/  FMUL.FTZ R48, R73.reuse, R148 ;  /* 0x0000009449307220 */ /* 0x044fe40000410000 */
[----:B------:R-:W-:Y:S01]  /*11be0*/  LDSM.16.MT88.4 R148, [R210+0x2900] ;  /* 0x00290000d294783b */ /* 0x000fe20000004200 */
[--C-:B------:R-:W-:Y:S01]  /*11bf0*/  FFMA.FTZ R52, R194, c[0x0][0x2d0], -R100.reuse ;  /* 0x0000b400c2347a23 */ /* 0x100fe20000010864 */
[-C--:B------:R-:W-:Y:S03]  /*11c00*/  HMMA.16816.F32 R44, R64, R54.reuse, R44 ;  /* 0x00000036402c723c */ /* 0x080fe6000000182c */
[----:B------:R1:W2:Y:S01]  /*11c10*/  MUFU.EX2 R207, R52 ;  /* 0x0000003400cf7308 */ /* 0x0002a20000000800 */
[----:B------:R-:W-:Y:S04]  /*11c20*/  FMUL.FTZ R53, R73, R153 ;  /* 0x0000009949357220 */ /* 0x000fe80000410000 */
[C---:B------:R-:W-:Y:S07]  /*11c30*/  HMMA.16816.F32 R48, R76.reuse, R54, R48 ;  /* 0x000000364c30723c */ /* 0x040fee0000001830 */
        /* <DEDUP_REMOVED lines=8> */
[----:B----4-:R-:W-:Y:S03]  /*11cc0*/  F2FP.PACK_AB R81, R139, R128 ;  /* 0x000000808b51723e */ /* 0x010fe600000000ff */
[C---:B------:R-:W-:Y:S02]  /*11cd0*/  FMUL.FTZ R64, R73.reuse, R164 ;  /* 0x000000a449407220 */ /* 0x040fe40000410000 */
[----:B------:R-:W-:Y:S03]  /*11ce0*/  FMUL.FTZ R65, R73, R165 ;  /* 0x000000a549417220 */ /* 0x000fe60000410000 */
[C---:B------:R-:W-:Y:S02]  /*11cf0*/  FMUL.FTZ R66, R69.reuse, R166 ;  /* 0x000000a645427220 */ /* 0x040fe40000410000 */
[----:B------:R-:W-:Y:S07]  /*11d00*/  FMUL.FTZ R67, R69, R167 ;  /* 0x000000a745437220 */ /* 0x000fee0000410000 */
[----:B------:R-:W-:Y:S04]  /*11d10*/  HMMA.16816.F32 R64, R76, R82, R64 ;  /* 0x000000524c40723c */ /* 0x000fe80000001840 */
[--C-:B-1----:R-:W-:Y:S03]  /*11d20*/  FFMA.FTZ R80, R200, c[0x0][0x2d0], -R168.reuse ;  /* 0x0000b400c8507a23 */ /* 0x102fe600000108a8 */
[----:B------:R-:W-:Y:S01]  /*11d30*/  F2FP.PACK_AB R76, R235, R238 ;  /* 0x000000eeeb4c723e */ /* 0x000fe200000000ff */
[----:B------:R1:W-:Y:S01]  /*11d40*/  MUFU.EX2 R200, R92 ;  /* 0x0000005c00c87308 */ /* 0x0003e20000000800 */
[----:B------:R-:W-:Y:S03]  /*11d50*/  F2FP.PACK_AB R78, R237, R236 ;  /* 0x000000eced4e723e */ /* 0x000fe600000000ff */
[----:B------:R-:W-:Y:S02]  /*11d60*/  F2FP.PACK_AB R77, R234, R233 ;  /* 0x000000e9ea4d723e */ /* 0x000fe400000000ff */
[----:B------:R-:W-:Y:S02]  /*11d70*/  F2FP.PACK_AB R79, R231, R232 ;  /* 0x000000e8e74f723e */ /* 0x000fe400000000ff */
[----:B------:R-:W-:Y:S02]  /*11d80*/  F2FP.PACK_AB R82, R228, R226 ;  /* 0x000000e2e452723e */ /* 0x000fe400000000ff */
[----:B------:R4:W-:Y:S01]  /*11d90*/  MUFU.EX2 R203, R80 ;  /* 0x0000005000cb7308 */ /* 0x0009e20000000800 */
[----:B------:R-:W-:Y:S02]  /*11da0*/  F2FP.PACK_AB R83, R138, R137 ;  /* 0x000000898a53723e */ /* 0x000fe400000000ff */
[-C--:B------:R-:W-:Y:S01]  /*11db0*/  HMMA.16816.F32 R4, R76, R84.reuse, R4 ;  /* 0x000000544c04723c */ /* 0x080fe20000001804 */
[----:B-1----:R-:W1:Y:S02]  /*11dc0*/  LDSM.16.MT88.4 R92, [R210+0x900] ;  /* 0x00090000d25c783b */ /* 0x002e640000004200 */
[--C-:B----4-:R-:W-:Y:S04]  /*11dd0*/  FFMA.FTZ R80, R201, c[0x0][0x2d0], -R168.reuse ;  /* 0x0000b400c9507a23 */ /* 0x110fe800000108a8 */
[----:B------:R4:W1:Y:S02]  /*11de0*/  MUFU.EX2 R202, R80 ;  /* 0x0000005000ca7308 */ /* 0x0008640000000800 */
[----:B----4-:R-:W-:Y:S07]  /*11df0*/  F2FP.PACK_AB R80, R229, R230 ;  /* 0x000000e6e550723e */ /* 0x010fee00000000ff */
[C---:B------:R-:W-:Y:S07]  /*11e00*/  HMMA.16816.F32 R8, R80.reuse, R84, R8 ;  /* 0x000000545008723c */ /* 0x040fee0000001808 */
[----:B------:R-:W-:Y:S01]  /*11e10*/  FFMA.FTZ R84, R199, c[0x0][0x2d0], -R168 ;  /* 0x0000b400c7547a23 */ /* 0x000fe200000108a8 */
[-C--:B------:R-:W-:Y:S03]  /*11e20*/  HMMA.16816.F32 R12, R80, R86.reuse, R12 ;  /* 0x00000056500c723c */ /* 0x080fe6000000180c */
[----:B------:R4:W1:Y:S05]  /*11e30*/  MUFU.EX2 R201, R84 ;  /* 0x0000005400c97308 */ /* 0x00086a0000000800 */
[C---:B------:R-:W-:Y:S08]  /*11e40*/  HMMA.16816.F32 R16, R76.reuse, R86, R16 ;  /* 0x000000564c10723c */ /* 0x040ff00000001810 */
[-C--:B------:R-:W-:Y:S08]  /*11e50*/  HMMA.16816.F32 R20, R76, R88.reuse, R20 ;  /* 0x000000584c14723c */ /* 0x080ff00000001814 */
[C---:B------:R-:W-:Y:S04]  /*11e60*/  HMMA.16816.F32 R24, R80.reuse, R88, R24 ;  /* 0x000000585018723c */ /* 0x040fe80000001818 */
[--C-:B----4-:R-:W-:Y:S01]  /*11e70*/  FFMA.FTZ R84, R124, c[0x0][0x2d0], -R169.reuse ;  /* 0x0000b4007c547a23 */ /* 0x110fe200000108a9 */
[----:B------:R-:W-:Y:S02]  /*11e80*/  MOV R124, R123 ;  /* 0x0000007b007c7202 */ /* 0x000fe40000000f00 */
[----:B------:R-:W-:Y:S01]  /*11e90*/  MOV R123, R122 ;  /* 0x0000007a007b7202 */ /* 0x000fe20000000f00 */
[-C--:B------:R-:W-:Y:S01]  /*11ea0*/  HMMA.16816.F32 R28, R80, R90.reuse, R28 ;  /* 0x0000005a501c723c */ /* 0x080fe2000000181c */
[----:B------:R4:W-:Y:S03]  /*11eb0*/  MUFU.EX2 R143, R84 ;  /* 0x00000054008f7308 */ /* 0x0009e60000000800 */
[----:B------:R-:W-:Y:S02]  /*11ec0*/  MOV R122, R121 ;  /* 0x00000079007a7202 */ /* 0x000fe40000000f00 */
[----:B------:R-:W-:Y:S02]  /*11ed0*/  MOV R121, R120 ;  /* 0x0000007800797202 */ /* 0x000fe40000000f00 */
[C---:B------:R-:W-:Y:S04]  /*11ee0*/  HMMA.16816.F32 R32, R76.reuse, R90, R32 ;  /* 0x0000005a4c20723c */ /* 0x040fe80000001820 */
[----:B------:R-:W-:Y:S02]  /*11ef0*/  MOV R120, R119 ;  /* 0x0000007700787202 */ /* 0x000fe40000000f00 */
[----:B------:R-:W-:Y:S02]  /*11f00*/  MOV R119, R118 ;  /* 0x0000007600777202 */ /* 0x000fe40000000f00 */
[-C--:B-1----:R-:W-:Y:S04]  /*11f10*/  HMMA.16816.F32 R36, R76, R92.reuse, R36 ;  /* 0x0000005c4c24723c */ /* 0x082fe80000001824 */
[----:B------:R-:W-:Y:S02]  /*11f20*/  MOV R118, R116 ;  /* 0x0000007400767202 */ /* 0x000fe40000000f00 */
[----:B------:R-:W-:Y:S02]  /*11f30*/  MOV R116, R115 ;  /* 0x0000007300747202 */ /* 0x000fe40000000f00 */
        /* <DEDUP_REMOVED lines=11> */
[----:B------:R-:W-:Y:S04]  /*11ff0*/  MOV R118, R116 ;  /* 0x0000007400767202 */ /* 0x000fe80000000f00 */
[----:B------:R-:W-:Y:S02]  /*12000*/  MOV R116, R115 ;  /* 0x0000007300747202 */ /* 0x000fe40000000f00 */
[----:B------:R-:W-:Y:S02]  /*12010*/  MOV R113, R112 ;  /* 0x0000007000717202 */ /* 0x000fe40000000f00 */
[----:B------:R-:W-:Y:S01]  /*12020*/  MOV R112, R111 ;  /* 0x0000006f00707202 */ /* 0x000fe20000000f00 */
[--C-:B-1----:R-:W-:Y:S01]  /*12030*/  FFMA.FTZ R84, R124, c[0x0][0x2d0], -R169.reuse ;  /* 0x0000b4007c547a23 */ /* 0x102fe200000108a9 */
[----:B------:R-:W-:Y:S02]  /*12040*/  MOV R124, R123 ;  /* 0x0000007b007c7202 */ /* 0x000fe40000000f00 */
[----:B------:R-:W-:Y:S01]  /*12050*/  MOV R123, R122 ;  /* 0x0000007a007b7202 */ /* 0x000fe20000000f00 */
[----:B------:R1:W-:Y:S01]  /*12060*/  MUFU.EX2 R142, R84 ;  /* 0x00000054008e7308 */ /* 0x0003e20000000800 */
[----:B------:R-:W-:Y:S01]  /*12070*/  MOV R122, R121 ;  /* 0x00000079007a7202 */ /* 0x000fe20000000f00 */
        /* <DEDUP_REMOVED lines=17> */
[----:B------:R-:W-:Y:S01]  /*12190*/  MOV R108, R104 ;  /* 0x00000068006c7202 */ /* 0x000fe20000000f00 */
[----:B------:R1:W5:Y:S01]  /*121a0*/  LDL.LU R220, [R1+0x70] ;  /* 0x0000700001dc7983 */ /* 0x0003620000300800 */
[----:B------:R-:W-:Y:S01]  /*121b0*/  MOV R104, R178 ;  /* 0x000000b200687202 */ /* 0x000fe20000000f00 */
[--C-:B----4-:R-:W-:Y:S01]  /*121c0*/  FFMA.FTZ R88, R124, c[0x0][0x2d0], -R2.reuse ;  /* 0x0000b4007c587a23 */ /* 0x110fe20000010802 */
[----:B------:R-:W-:Y:S02]  /*121d0*/  MOV R124, R123 ;  /* 0x0000007b007c7202 */ /* 0x000fe40000000f00 */
[----:B------:R-:W-:Y:S01]  /*121e0*/  MOV R123, R122 ;  /* 0x0000007a007b7202 */ /* 0x000fe20000000f00 */
[----:B------:R4:W-:Y:S01]  /*121f0*/  MUFU.EX2 R136, R88 ;  /* 0x0000005800887308 */ /* 0x0009e20000000800 */
[----:B------:R-:W-:Y:S02]  /*12200*/  MOV R122, R121 ;  /* 0x00000079007a7202 */ /* 0x000fe40000000f00 */
[----:B------:R-:W-:Y:S02]  /*12210*/  MOV R178, R171 ;  /* 0x000000ab00b27202 */ /* 0x000fe40000000f00 */
[----:B------:R-:W-:Y:S02]  /*12220*/  MOV R171, R221 ;  /* 0x000000dd00ab7202 */ /* 0x000fe40000000f00 */
[----:B------:R2:W5:Y:S01]  /*12230*/  LDL.LU R221, [R1+0x6c] ;  /* 0x00006c0001dd7983 */ /* 0x0005620000300800 */
[----:B------:R-:W-:Y:S02]  /*12240*/  MOV R115, R112 ;  /* 0x0000007000737202 */ /* 0x000fe40000000f00 */
[----:B------:R-:W-:Y:S02]  /*12250*/  MOV R112, R111 ;  /* 0x0000006f00707202 */ /* 0x000fe40000000f00 */
[----:B------:R-:W-:Y:S02]  /*12260*/  MOV R111, R108 ;  /* 0x0000006c006f7202 */ /* 0x000fe40000000f00 */
[----:B------:R-:W-:Y:S02]  /*12270*/  MOV R108, R104 ;  /* 0x00000068006c7202 */ /* 0x000fe40000000f00 */
[----:B------:R-:W-:Y:S02]  /*12280*/  MOV R104, R222 ;  /* 0x000000de00687202 */ /* 0x000fe40000000f00 */
[----:B------:R2:W5:Y:S01]  /*12290*/  LDL.LU R222, [R1+0x68] ;  /* 0x0000680001de7983 */ /* 0x0005620000300800 */
[----:B------:R-:W-:Y:S02]  /*122a0*/  MOV R120, R115 ;  /* 0x0000007300787202 */ /* 0x000fe40000000f00 */
[----:B------:R-:W-:Y:S02]  /*122b0*/  MOV R115, R111 ;  /* 0x0000006f00737202 */ /* 0x000fe40000000f00 */
[----:B------:R-:W-:Y:S01]  /*122c0*/  MOV R111, R109 ;  /* 0x0000006d006f7202 */ /* 0x000fe20000000f00 */
[----:B----4-:R-:W-:Y:S01]  /*122d0*/  FFMA.FTZ R88, R124, c[0x0][0x2d0], -R2 ;  /* 0x0000b4007c587a23 */ /* 0x010fe20000010802 */
[----:B------:R-:W-:Y:S01]  /*122e0*/  MOV R124, R123 ;  /* 0x0000007b007c7202 */ /* 0x000fe20000000f00 */
[-C--:B-1----:R-:W-:Y:S02]  /*122f0*/  HMMA.16816.F32 R52, R76, R84.reuse, R52 ;  /* 0x000000544c34723c */ /* 0x082fe40000001834 */
[----:B------:R1:W4:Y:S01]  /*12300*/  MUFU.EX2 R141, R88 ;  /* 0x00000058008d7308 */ /* 0x0003220000000800 */
[----:B------:R-:W-:Y:S02]  /*12310*/  MOV R123, R122 ;  /* 0x0000007a007b7202 */ /* 0x000fe40000000f00 */
[----:B------:R-:W-:Y:S02]  /*12320*/  MOV R109, R107 ;  /* 0x0000006b006d7202 */ /* 0x000fe40000000f00 */
[----:B------:R-:W-:Y:S01]  /*12330*/  MOV R107, R223 ;  /* 0x000000df006b7202 */ /* 0x000fe20000000f00 */
[C---:B------:R-:W-:Y:S01]  /*12340*/  HMMA.16816.F32 R56, R80.reuse, R84, R56 ;  /* 0x000000545038723c */ /* 0x040fe20000001838 */
[----:B------:R2:W5:Y:S03]  /*12350*/  LDL.LU R223, [R1+0x64] ;  /* 0x0000640001df7983 */ /* 0x0005660000300800 */
[----:B------:R-:W-:Y:S02]  /*12360*/  MOV R121, R120 ;  /* 0x0000007800797202 */ /* 0x000fe40000000f00 */
[----:B------:R-:W-:Y:S01]  /*12370*/  MOV R120, R115 ;  /* 0x0000007300787202 */ /* 0x000fe20000000f00 */
[--C-:B------:R-:W-:Y:S01]  /*12380*/  FFMA.FTZ R84, R251, c[0x0][0x2d0], -R100.reuse ;  /* 0x0000b400fb547a23 */ /* 0x100fe20000010864 */
[-C--:B------:R-:W-:Y:S03]  /*12390*/  HMMA.16816.F32 R60, R80, R86.reuse, R60 ;  /* 0x00000056503c723c */ /* 0x080fe6000000183c */
[----:B------:R2:W-:Y:S01]  /*123a0*/  MUFU.EX2 R196, R84 ;  /* 0x0000005400c47308 */ /* 0x0005e20000000800 */
[----:B------:R-:W-:Y:S02]  /*123b0*/  MOV R115, R111 ;  /* 0x0000006f00737202 */ /* 0x000fe40000000f00 */
[----:B------:R-:W-:Y:S01]  /*123c0*/  MOV R122, R121 ;  /* 0x00000079007a7202 */ /* 0x000fe20000000f00 */
[----:B------:R-:W-:Y:S01]  /*123d0*/  FFMA.FTZ R80, R252, c[0x0][0x2d0], -R100 ;  /* 0x0000b400fc507a23 */ /* 0x000fe20000010864 */
[----:B------:R-:W-:Y:S04]  /*123e0*/  HMMA.16816.F32 R64, R76, R86, R64 ;  /* 0x000000564c40723c */ /* 0x000fe80000001840 */
[--C-:B-1----:R-:W-:Y:S01]  /*123f0*/  FFMA.FTZ R88, R124, c[0x0][0x2d0], -R2.reuse ;  /* 0x0000b4007c587a23 */ /* 0x102fe20000010802 */
[----:B------:R-:W-:Y:S01]  /*12400*/  MOV R124, R123 ;  /* 0x0000007b007c7202 */ /* 0x000fe20000000f00 */
[----:B------:R-:W-:Y:S01]  /*12410*/  MUFU.EX2 R195, R80 ;  /* 0x0000005000c37308 */ /* 0x000fe20000000800 */
[----:B------:R-:W-:Y:S02]  /*12420*/  MOV R121, R120 ;  /* 0x0000007800797202 */ /* 0x000fe40000000f00 */
[----:B------:R-:W-:Y:S03]  /*12430*/  MOV R120, R115 ;  /* 0x0000007300787202 */ /* 0x000fe60000000f00 */
[----:B------:R-:W-:Y:S02]  /*12440*/  MOV R123, R122 ;  /* 0x0000007a007b7202 */ /* 0x000fe40000000f00 */
[----:B------:R-:W-:Y:S02]  /*12450*/  MOV R122, R121 ;  /* 0x00000079007a7202 */ /* 0x000fe40000000f00 */
[----:B------:R1:W-:Y:S01]  /*12460*/  MUFU.EX2 R140, R88 ;  /* 0x00000058008c7308 */ /* 0x0003e20000000800 */
[----:B------:R-:W-:Y:S02]  /*12470*/  MOV R121, R120 ;  /* 0x0000007800797202 */ /* 0x000fe40000000f00 */
[----:B--2---:R-:W-:Y:S01]  /*12480*/  F2FP.PACK_AB R76, R206, R207 ;  /* 0x000000cfce4c723e */ /* 0x004fe200000000ff */
[----:B------:R-:W-:Y:S01]  /*12490*/  LDSM.16.MT88.4 R84, [R212+0x1100] ;  /* 0x00110000d454783b */ /* 0x000fe20000004200 */
[----:B---3--:R-:W-:Y:S02]  /*124a0*/  F2FP.PACK_AB R78, R204, R205 ;  /* 0x000000cdcc4e723e */ /* 0x008fe400000000ff */
[----:B------:R-:W-:Y:S02]  /*124b0*/  F2FP.PACK_AB R77, R202, R203 ;  /* 0x000000cbca4d723e */ /* 0x000fe400000000ff */
[----:B------:R-:W-:Y:S02]  /*124c0*/  F2FP.PACK_AB R79, R201, R200 ;  /* 0x000000c8c94f723e */ /* 0x000fe400000000ff */
[----:B------:R-:W-:Y:S02]  /*124d0*/  F2FP.PACK_AB R82, R198, R142 ;  /* 0x0000008ec652723e */ /* 0x000fe400000000ff */
[----:B----4-:R-:W-:Y:S02]  /*124e0*/  F2FP.PACK_AB R81, R141, R136 ;  /* 0x000000888d51723e */ /* 0x010fe400000000ff */
[----:B------:R-:W-:Y:S02]  /*124f0*/  MOV R120, R119 ;  /* 0x0000007700787202 */ /* 0x000fe40000000f00 */
[----:B------:R-:W-:Y:S02]  /*12500*/  MOV R119, R117 ;  /* 0x0000007500777202 */ /* 0x000fe40000000f00 */
[----:B------:R-:W-:Y:S02]  /*12510*/  MOV R117, R219 ;  /* 0x000000db00757202 */ /* 0x000fe40000000f00 */
[----:B------:R-:W-:Y:S02]  /*12520*/  MOV R111, R224 ;  /* 0x000000e0006f7202 */ /* 0x000fe40000000f00 */
[----:B------:R-:W-:Y:S01]  /*12530*/  MOV R115, R218 ;  /* 0x000000da00737202 */ /* 0x000fe20000000f00 */
[----:B-1----:R-:W-:Y:S01]  /*12540*/  FFMA.FTZ R88, R124, c[0x0][0x2d0], -R2 ;  /* 0x0000b4007c587a23 */ /* 0x002fe20000010802 */
[----:B------:R-:W-:Y:S01]  /*12550*/  MOV R124, R123 ;  /* 0x0000007b007c7202 */ /* 0x000fe20000000f00 */
[----:B------:R1:W5:Y:S01]  /*12560*/  LDL.LU R224, [R1+0x60] ;  /* 0x0000600001e07983 */ /* 0x0003620000300800 */
[----:B------:R-:W-:Y:S01]  /*12570*/  MOV R123, R122 ;  /* 0x0000007a007b7202 */ /* 0x000fe20000000f00 */
[----:B------:R2:W3:Y:S01]  /*12580*/  MUFU.EX2 R144, R88 ;  /* 0x0000005800907308 */ /* 0x0004e20000000800 */
[----:B------:R-:W-:Y:S01]  /*12590*/  MOV R122, R121 ;  /* 0x00000079007a7202 */ /* 0x000fe20000000f00 */
[----:B------:R-:W-:Y:S01]  /*125a0*/  FFMA.FTZ R92, R124, c[0x0][0x2d0], -R100 ;  /* 0x0000b4007c5c7a23 */ /* 0x000fe20000010864 */
[----:B------:R-:W-:Y:S01]  /*125b0*/  MOV R124, R123 ;  /* 0x0000007b007c7202 */ /* 0x000fe20000000f00 */
[----:B------:R1:W5:Y:S01]  /*125c0*/  LDL.LU R218, [R1+0x5c] ;  /* 0x00005c0001da7983 */ /* 0x0003620000300800 */
[----:B------:R-:W-:Y:S02]  /*125d0*/  MOV R123, R122 ;  /* 0x0000007a007b7202 */ /* 0x000fe40000000f00 */
[----:B------:R-:W-:Y:S01]  /*125e0*/  MOV R121, R120 ;  /* 0x0000007800797202 */ /* 0x000fe20000000f00 */
[----:B------:R1:W5:Y:S01]  /*125f0*/  LDL.LU R219, [R1+0x58] ;  /* 0x0000580001db7983 */ /* 0x0003620000300800 */
[----:B------:R-:W-:Y:S01]  /*12600*/  MOV R120, R119 ;  /* 0x0000007700787202 */ /* 0x000fe20000000f00 */
[----:B------:R-:W-:Y:S01]  /*12610*/  FFMA.FTZ R80, R123, c[0x0][0x2d0], -R168 ;  /* 0x0000b4007b507a23 */ /* 0x000fe200000108a8 */
[----:B------:R-:W-:Y:S01]  /*12620*/  MOV R119, R181 ;  /* 0x000000b500777202 */ /* 0x000fe20000000f00 */
[----:B------:R4:W-:Y:S01]  /*12630*/  MUFU.EX2 R147, R92 ;  /* 0x0000005c00937308 */ /* 0x0009e20000000800 */
[----:B------:R-:W-:Y:S02]  /*12640*/  MOV R122, R121 ;  /* 0x00000079007a7202 */ /* 0x000fe40000000f00 */
[----:B------:R-:W-:Y:S02]  /*12650*/  MOV R121, R119 ;  /* 0x0000007700797202 */ /* 0x000fe40000000f00 */
[----:B------:R-:W-:Y:S02]  /*12660*/  MOV R119, R116 ;  /* 0x0000007400777202 */ /* 0x000fe40000000f00 */
[----:B------:R-:W-:Y:S02]  /*12670*/  MOV R116, R113 ;  /* 0x0000007100747202 */ /* 0x000fe40000000f00 */
[----:B------:R-:W-:Y:S01]  /*12680*/  MOV R113, R102 ;  /* 0x0000006600717202 */ /* 0x000fe20000000f00 */
[----:B------:R1:W-:Y:S01]  /*12690*/  MUFU.EX2 R146, R80 ;  /* 0x0000005000927308 */ /* 0x0003e20000000800 */
[----:B------:R-:W-:Y:S01]  /*126a0*/  MOV R181, R208 ;  /* 0x000000d000b57202 */ /* 0x000fe20000000f00 */
[----:B--2---:R-:W2:Y:S01]  /*126b0*/  LDSM.16.MT88.4 R88, [R209+0x1100] ;  /* 0x00110000d158783b */ /* 0x004ea20000004200 */
[----:B------:R-:W-:Y:S02]  /*126c0*/  MOV R102, R215 ;  /* 0x000000d700667202 */ /* 0x000fe40000000f00 */
[----:B---3--:R-:W-:Y:S05]  /*126d0*/  F2FP.PACK_AB R83, R144, R140 ;  /* 0x0000008c9053723e */ /* 0x008fea00000000ff */
[----:B------:R3:W5:Y:S04]  /*126e0*/  LDL.LU R208, [R1+0x54] ;  /* 0x0000540001d07983 */ /* 0x0007680000300800 */
[----:B------:R3:W5:Y:S01]  /*126f0*/  LDL.LU R215, [R1+0x50] ;  /* 0x0000500001d77983 */ /* 0x0007620000300800 */
[----:B----4-:R-:W-:Y:S04]  /*12700*/  FFMA.FTZ R92, R124, c[0x0][0x2d0], -R100 ;  /* 0x0000b4007c5c7a23 */ /* 0x010fe80000010864 */
[----:B------:R4:W3:Y:S01]  /*12710*/  MUFU.EX2 R197, R92 ;  /* 0x0000005c00c57308 */ /* 0x0008e20000000800 */
[----:B-1----:R-:W-:Y:S01]  /*12720*/  F2FP.PACK_AB R80, R199, R143 ;  /* 0x0000008fc750723e */ /* 0x002fe200000000ff */
[-C--:B--2---:R-:W-:Y:S03]  /*12730*/  HMMA.16816.F32 R4, R76, R88.reuse, R4 ;  /* 0x000000584c04723c */ /* 0x084fe60000001804 */
[--C-:B----4-:R-:W-:Y:S05]  /*12740*/  FFMA.FTZ R92, R122, c[0x0][0x2d0], -R168.reuse ;  /* 0x0000b4007a5c7a23 */ /* 0x110fea00000108a8 */
[----:B------:R1:W2:Y:S01]  /*12750*/  MUFU.EX2 R194, R92 ;  /* 0x0000005c00c27308 */ /* 0x0002a20000000800 */
[C---:B------:R-:W-:Y:S07]  /*12760*/  HMMA.16816.F32 R8, R80.reuse, R88, R8 ;  /* 0x000000585008723c */ /* 0x040fee0000001808 */
[--C-:B------:R-:W-:Y:S01]  /*12770*/  FFMA.FTZ R88, R121, c[0x0][0x2d0], -R168.reuse ;  /* 0x0000b40079587a23 */ /* 0x100fe200000108a8 */
[-C--:B------:R-:W-:Y:S03]  /*12780*/  HMMA.16816.F32 R12, R80, R90.reuse, R12 ;  /* 0x0000005a500c723c */ /* 0x080fe6000000180c */
[----:B------:R4:W-:Y:S05]  /*12790*/  MUFU.EX2 R192, R88 ;  /* 0x0000005800c07308 */ /* 0x0009ea0000000800 */
[C---:B------:R-:W-:Y:S01]  /*127a0*/  HMMA.16816.F32 R16, R76.reuse, R90, R16 ;  /* 0x0000005a4c10723c */ /* 0x040fe20000001810 */
[----:B-1----:R-:W1:Y:S07]  /*127b0*/  LDSM.16.MT88.4 R92, [R210+0x1100] ;  /* 0x00110000d25c783b */ /* 0x002e6e0000004200 */
[-C--:B------:R-:W-:Y:S08]  /*127c0*/  HMMA.16816.F32 R20, R76, R84.reuse, R20 ;  /* 0x000000544c14723c */ /* 0x080ff00000001814 */
[C---:B------:R-:W-:Y:S04]  /*127d0*/  HMMA.16816.F32 R24, R80.reuse, R84, R24 ;  /* 0x000000545018723c */ /* 0x040fe80000001818 */
[----:B----4-:R-:W-:Y:S03]  /*127e0*/  FFMA.FTZ R88, R120, c[0x0][0x2d0], -R168 ;  /* 0x0000b40078587a23 */ /* 0x010fe600000108a8 */
[--C-:B------:R-:W-:Y:S01]  /*127f0*/  FFMA.FTZ R84, R116, c[0x0][0x2d0], -R169.reuse ;  /* 0x0000b40074547a23 */ /* 0x100fe200000108a9 */
[-C--:B------:R-:W-:Y:S01]  /*12800*/  HMMA.16816.F32 R28, R80, R86.reuse, R28 ;  /* 0x00000056501c723c */ /* 0x080fe2000000181c */
[----:B------:R4:W2:Y:S03]  /*12810*/  MUFU.EX2 R193, R88 ;  /* 0x0000005800c17308 */ /* 0x0008a60000000800 */
[----:B------:R-:W-:Y:S02]  /*12820*/  MOV R116, R113 ;  /* 0x0000007100747202 */ /* 0x000fe40000000f00 */
[----:B------:R-:W-:Y:S02]  /*12830*/  MOV R113, R112 ;  /* 0x0000007000717202 */ /* 0x000fe40000000f00 */
[C---:B------:R-:W-:Y:S04]  /*12840*/  HMMA.16816.F32 R32, R76.reuse, R86, R32 ;  /* 0x000000564c20723c */ /* 0x040fe80000001820 */
[----:B------:R-:W-:Y:S02]  /*12850*/  MOV R112, R105 ;  /* 0x0000006900707202 */ /* 0x000fe40000000f00 */
[----:B------:R-:W-:Y:S02]  /*12860*/  MOV R105, R104 ;  /* 0x0000006800697202 */ /* 0x000fe40000000f00 */
[----:B------:R-:W-:Y:S04]  /*12870*/  MOV R104, R180 ;  /* 0x000000b400687202 */ /* 0x000fe80000000f00 */
[----:B------:R-:W-:Y:S02]  /*12880*/  MOV R180, R179 ;  /* 0x000000b300b47202 */ /* 0x000fe40000000f00 */
[----:B------:R-:W-:Y:S01]  /*12890*/  MOV R179, R171 ;  /* 0x000000ab00b37202 */ /* 0x000fe20000000f00 */
[-C--:B-1----:R-:W-:Y:S03]  /*128a0*/  HMMA.16816.F32 R36, R76, R92.reuse, R36 ;  /* 0x0000005c4c24723c */ /* 0x082fe60000001824 */
[--C-:B----4-:R-:W-:Y:S01]  /*128b0*/  FFMA.FTZ R88, R119, c[0x0][0x2d0], -R169.reuse ;  /* 0x0000b40077587a23 */ /* 0x110fe200000108a9 */
[----:B------:R-:W-:Y:S02]  /*128c0*/  MOV R171, R177 ;  /* 0x000000b100ab7202 */ /* 0x000fe40000000f00 */
[----:B------:R-:W-:Y:S01]  /*128d0*/  MOV R177, R191 ;  /* 0x000000bf00b17202 */ /* 0x000fe20000000f00 */
[----:B------:R1:W-:Y:S01]  /*128e0*/  MUFU.EX2 R145, R88 ;  /* 0x0000005800917308 */ /* 0x0003e20000000800 */
[C---:B------:R-:W-:Y:S08]  /*128f0*/  HMMA.16816.F32 R40, R80.reuse, R92, R40 ;  /* 0x0000005c5028723c */ /* 0x040ff00000001828 */
[-C--:B------:R-:W-:Y:S01]  /*12900*/  HMMA.16816.F32 R44, R80, R94.reuse, R44 ;  /* 0x0000005e502c723c */ /* 0x080fe2000000182c */
[----:B------:R4:W-:Y:S07]  /*12910*/  MUFU.EX2 R191, R84 ;  /* 0x0000005400bf7308 */ /* 0x0009ee0000000800 */
[C---:B------:R-:W-:Y:S04]  /*12920*/  HMMA.16816.F32 R48, R76.reuse, R94, R48 ;  /* 0x0000005e4c30723c */ /* 0x040fe80000001830 */
[--C-:B-1----:R-:W-:Y:S01]  /*12930*/  FFMA.FTZ R88, R118, c[0x0][0x2d0], -R169.reuse ;  /* 0x0000b40076587a23 */ /* 0x102fe200000108a9 */
[----:B------:R-:W-:Y:S02]  /*12940*/  MOV R118, R117 ;  /* 0x0000007500767202 */ /* 0x000fe40000000f00 */
[----:B------:R-:W-:Y:S02]  /*12950*/  MOV R117, R114 ;  /* 0x0000007200757202 */ /* 0x000fe40000000f00 */
[----:B------:R-:W-:Y:S03]  /*12960*/  MOV R114, R111 ;  /* 0x0000006f00727202 */ /* 0x000fe60000000f00 */
[----:B------:R-:W-:Y:S01]  /*12970*/  MOV R111, R110 ;  /* 0x0000006e006f7202 */ /* 0x000fe20000000f00 */
[--C-:B----4-:R-:W-:Y:S01]  /*12980*/  FFMA.FTZ R84, R118, c[0x0][0x2d0], -R169.reuse ;  /* 0x0000b40076547a23 */ /* 0x110fe200000108a9 */
[----:B------:R-:W-:Y:S01]  /*12990*/  MOV R110, R109 ;  /* 0x0000006d006e7202 */ /* 0x000fe20000000f00 */
[--C-:B------:R-:W-:Y:S01]  /*129a0*/  FFMA.FTZ R92, R114, c[0x0][0x2d0], -R2.reuse ;  /* 0x0000b400725c7a23 */ /* 0x100fe20000010802 */
[----:B------:R-:W-:Y:S01]  /*129b0*/  MOV R109, R181 ;  /* 0x000000b5006d7202 */ /* 0x000fe20000000f00 */
[----:B------:R1:W4:Y:S01]  /*129c0*/  MUFU.EX2 R155, R84 ;  /* 0x00000054009b7308 */ /* 0x0003220000000800 */
[----:B------:R-:W-:Y:S02]  /*129d0*/  MOV R181, R190 ;  /* 0x000000be00b57202 */ /* 0x000fe40000000f00 */
[----:B------:R-:W-:Y:S02]  /*129e0*/  MOV R114, R111 ;  /* 0x0000006f00727202 */ /* 0x000fe40000000f00 */
[----:B------:R-:W-:Y:S02]  /*129f0*/  MOV R111, R110 ;  /* 0x0000006e006f7202 */ /* 0x000fe40000000f00 */
[----:B------:R-:W-:Y:S03]  /*12a00*/  MOV R110, R101 ;  /* 0x00000065006e7202 */ /* 0x000fe60000000f00 */
[----:B------:R2:W-:Y:S10]  /*12a10*/  MUFU.EX2 R190, R88 ;  /* 0x0000005800be7308 */ /* 0x0005f40000000800 */
[----:B------:R3:W-:Y:S01]  /*12a20*/  MUFU.EX2 R101, R92 ;  /* 0x0000005c00657308 */ /* 0x0007e20000000800 */
[----:B-1----:R-:W-:Y:S09]  /*12a30*/  FFMA.FTZ R84, R117, c[0x0][0x2d0], -R2 ;  /* 0x0000b40075547a23 */ /* 0x002ff20000010802 */
[----:B------:R1:W-:Y:S01]  /*12a40*/  MUFU.EX2 R153, R84 ;  /* 0x0000005400997308 */ /* 0x0003e20000000800 */
[----:B--2---:R-:W2:Y:S01]  /*12a50*/  LDSM.16.MT88.4 R88, [R211+0x1100] ;  /* 0x00110000d358783b */ /* 0x004ea20000004200 */
[----:B---3--:R-:W-:Y:S08]  /*12a60*/  FFMA.FTZ R92, R115, c[0x0][0x2d0], -R100 ;  /* 0x0000b400735c7a23 */ /* 0x008ff00000010864 */
[----:B------:R-:W-:Y:S01]  /*12a70*/  MUFU.EX2 R154, R92 ;  /* 0x0000005c009a7308 */ /* 0x000fe20000000800 */
[--C-:B-1----:R-:W-:Y:S02]  /*12a80*/  FFMA.FTZ R84, R116, c[0x0][0x2d0], -R2.reuse ;  /* 0x0000b40074547a23 */ /* 0x102fe40000010802 */
[----:B------:R-:W-:Y:S07]  /*12a90*/  LDSM.16.MT88.4 R116, [R209+0x2900] ;  /* 0x00290000d174783b */ /* 0x000fee0000004200 */
[----:B------:R1:W3:Y:S01]  /*12aa0*/  MUFU.EX2 R152, R84 ;  /* 0x0000005400987308 */ /* 0x0002e20000000800 */
[-C--:B--2---:R-:W-:Y:S08]  /*12ab0*/  HMMA.16816.F32 R52, R76, R88.reuse, R52 ;  /* 0x000000584c34723c */ /* 0x084ff00000001834 */
[C---:B------:R-:W-:Y:S04]  /*12ac0*/  HMMA.16816.F32 R56, R80.reuse, R88, R56 ;  /* 0x000000585038723c */ /* 0x040fe80000001838 */
[----:B-1----:R-:W-:Y:S01]  /*12ad0*/  FFMA.FTZ R84, R113, c[0x0][0x2d0], -R2 ;  /* 0x0000b40071547a23 */ /* 0x002fe20000010802 */
[----:B------:R-:W-:Y:S02]  /*12ae0*/  MOV R113, R112 ;  /* 0x0000007000717202 */ /* 0x000fe40000000f00 */
[----:B------:R-:W-:Y:S01]  /*12af0*/  MOV R112, R105 ;  /* 0x0000006900707202 */ /* 0x000fe20000000f00 */
[-C--:B------:R-:W-:Y:S04]  /*12b00*/  HMMA.16816.F32 R60, R80, R90.reuse, R60 ;  /* 0x0000005a503c723c */ /* 0x080fe8000000183c */
[----:B------:R-:W-:Y:S01]  /*12b10*/  MOV R105, R104 ;  /* 0x0000006800697202 */ /* 0x000fe20000000f00 */
[--C-:B------:R-:W-:Y:S01]  /*12b20*/  FFMA.FTZ R88, R189, c[0x0][0x2d0], -R100.reuse ;  /* 0x0000b400bd587a23 */ /* 0x100fe20000010864 */
[----:B------:R-:W-:Y:S01]  /*12b30*/  MOV R104, R180 ;  /* 0x000000b400687202 */ /* 0x000fe20000000f00 */
[----:B------:R-:W-:Y:S01]  /*12b40*/  FFMA.FTZ R80, R113, c[0x0][0x2d0], -R100 ;  /* 0x0000b40071507a23 */ /* 0x000fe20000010864 */
[----:B------:R-:W-:Y:S01]  /*12b50*/  HMMA.16816.F32 R64, R76, R90, R64 ;  /* 0x0000005a4c40723c */ /* 0x000fe20000001840 */
[----:B------:R1:W-:Y:S03]  /*12b60*/  MUFU.EX2 R189, R88 ;  /* 0x0000005800bd7308 */ /* 0x0003e60000000800 */
[----:B------:R-:W-:Y:S02]  /*12b70*/  MOV R180, R179 ;  /* 0x000000b300b47202 */ /* 0x000fe40000000f00 */
[----:B------:R-:W-:Y:S02]  /*12b80*/  MOV R179, R171 ;  /* 0x000000ab00b37202 */ /* 0x000fe40000000f00 */
[----:B------:R-:W-:Y:S04]  /*12b90*/  MOV R171, R177 ;  /* 0x000000b100ab7202 */ /* 0x000fe80000000f00 */
[----:B------:R-:W-:Y:S02]  /*12ba0*/  MOV R177, R102 ;  /* 0x0000006600b17202 */ /* 0x000fe40000000f00 */
[----:B------:R2:W2:Y:S01]  /*12bb0*/  MUFU.EX2 R102, R84 ;  /* 0x0000005400667308 */ /* 0x0004a20000000800 */
[----:B------:R-:W-:Y:S02]  /*12bc0*/  MOV R113, R105 ;  /* 0x0000006900717202 */ /* 0x000fe40000000f00 */
[----:B------:R-:W-:Y:S02]  /*12bd0*/  MOV R105, R104 ;  /* 0x0000006800697202 */ /* 0x000fe40000000f00 */
[----:B------:R-:W-:Y:S01]  /*12be0*/  MOV R104, R180 ;  /* 0x000000b400687202 */ /* 0x000fe20000000f00 */
[----:B------:R-:W-:Y:S01]  /*12bf0*/  FFMA.FTZ R92, R113, c[0x0][0x2d0], -R168 ;  /* 0x0000b400715c7a23 */ /* 0x000fe200000108a8 */
[----:B------:R-:W-:Y:S02]  /*12c00*/  MOV R180, R179 ;  /* 0x000000b300b47202 */ /* 0x000fe40000000f00 */
[----:B------:R-:W-:Y:S01]  /*12c10*/  MOV R179, R188 ;  /* 0x000000bc00b37202 */ /* 0x000fe20000000f00 */
[----:B------:R2:W-:Y:S01]  /*12c20*/  MUFU.EX2 R159, R92 ;  /* 0x0000005c009f7308 */ /* 0x0005e20000000800 */
[----:B------:R-:W-:Y:S01]  /*12c30*/  F2FP.PACK_AB R76, R197, R147 ;  /* 0x00000093c54c723e */ /* 0x000fe200000000ff */
[----:B-1----:R-:W-:Y:S01]  /*12c40*/  LDSM.16.MT88.4 R88, [R212+0x1900] ;  /* 0x00190000d458783b */ /* 0x002fe20000004200 */
[----:B------:R-:W-:Y:S02]  /*12c50*/  F2FP.PACK_AB R78, R195, R196 ;  /* 0x000000c4c34e723e */ /* 0x000fe400000000ff */
[----:B------:R-:W-:Y:S02]  /*12c60*/  F2FP.PACK_AB R77, R194, R146 ;  /* 0x00000092c24d723e */ /* 0x000fe400000000ff */
[----:B------:R-:W-:Y:S02]  /*12c70*/  F2FP.PACK_AB R79, R193, R192 ;  /* 0x000000c0c14f723e */ /* 0x000fe400000000ff */
[----:B----4-:R-:W-:Y:S01]  /*12c80*/  F2FP.PACK_AB R82, R155, R191 ;  /* 0x000000bf9b52723e */ /* 0x010fe200000000ff */
[----:B------:R1:W-:Y:S01]  /*12c90*/  MUFU.EX2 R188, R80 ;  /* 0x0000005000bc7308 */ /* 0x0003e20000000800 */
[----:B---3--:R-:W-:Y:S01]  /*12ca0*/  F2FP.PACK_AB R81, R152, R153 ;  /* 0x000000999851723e */ /* 0x008fe200000000ff */
[----:B--2---:R-:W2:Y:S01]  /*12cb0*/  LDSM.16.MT88.4 R84, [R209+0x1900] ;  /* 0x00190000d154783b */ /* 0x004ea20000004200 */
[----:B------:R-:W-:Y:S07]  /*12cc0*/  F2FP.PACK_AB R83, R101, R102 ;  /* 0x000000666553723e */ /* 0x000fee00000000ff */
[----:B------:R-:W3:Y:S01]  /*12cd0*/  LDSM.16.MT88.4 R92, [R210+0x1900] ;  /* 0x00190000d25c783b */ /* 0x000ee20000004200 */
[----:B-1----:R-:W-:Y:S04]  /*12ce0*/  FFMA.FTZ R80, R114, c[0x0][0x2d0], -R100 ;  /* 0x0000b40072507a23 */ /* 0x002fe80000010864 */
[----:B------:R1:W4:Y:S01]  /*12cf0*/  MUFU.EX2 R187, R80 ;  /* 0x0000005000bb7308 */ /* 0x0003220000000800 */
[-C--:B--2---:R-:W-:Y:S03]  /*12d00*/  HMMA.16816.F32 R4, R76, R84.reuse, R4 ;  /* 0x000000544c04723c */ /* 0x084fe60000001804 */
[----:B-1----:R-:W-:Y:S07]  /*12d10*/  F2FP.PACK_AB R80, R190, R145 ;  /* 0x00000091be50723e */ /* 0x002fee00000000ff */
[C---:B------:R-:W-:Y:S07]  /*12d20*/  HMMA.16816.F32 R8, R80.reuse, R84, R8 ;  /* 0x000000545008723c */ /* 0x040fee0000001808 */
[--C-:B------:R-:W-:Y:S01]  /*12d30*/  FFMA.FTZ R84, R112, c[0x0][0x2d0], -R168.reuse ;  /* 0x0000b40070547a23 */ /* 0x100fe200000108a8 */
[-C--:B------:R-:W-:Y:S03]  /*12d40*/  HMMA.16816.F32 R12, R80, R86.reuse, R12 ;  /* 0x00000056500c723c */ /* 0x080fe6000000180c */
[----:B------:R1:W2:Y:S01]  /*12d50*/  MUFU.EX2 R158, R84 ;  /* 0x00000054009e7308 */ /* 0x0002a20000000800 */
[----:B------:R-:W-:Y:S04]  /*12d60*/  MOV R112, R177 ;  /* 0x000000b100707202 */ /* 0x000fe80000000f00 */
[C---:B------:R-:W-:Y:S08]  /*12d70*/  HMMA.16816.F32 R16, R76.reuse, R86, R16 ;  /* 0x000000564c10723c */ /* 0x040ff00000001810 */
[-C--:B------:R-:W-:Y:S08]  /*12d80*/  HMMA.16816.F32 R20, R76, R88.reuse, R20 ;  /* 0x000000584c14723c */ /* 0x080ff00000001814 */
[C---:B------:R-:W-:Y:S04]  /*12d90*/  HMMA.16816.F32 R24, R80.reuse, R88, R24 ;  /* 0x000000585018723c */ /* 0x040fe80000001818 */
[--C-:B-1----:R-:W-:Y:S03]  /*12da0*/  FFMA.FTZ R84, R111, c[0x0][0x2d0], -R168.reuse ;  /* 0x0000b4006f547a23 */ /* 0x102fe600000108a8 */
[--C-:B------:R-:W-:Y:S01]  /*12db0*/  FFMA.FTZ R88, R109, c[0x0][0x2d0], -R169.reuse ;  /* 0x0000b4006d587a23 */ /* 0x100fe200000108a9 */
[-C--:B------:R-:W-:Y:S01]  /*12dc0*/  HMMA.16816.F32 R28, R80, R90.reuse, R28 ;  /* 0x0000005a501c723c */ /* 0x080fe2000000181c */
[----:B------:R1:W-:Y:S03]  /*12dd0*/  MUFU.EX2 R182, R84 ;  /* 0x0000005400b67308 */ /* 0x0003e60000000800 */
[----:B------:R-:W-:Y:S04]  /*12de0*/  MOV R109, R106 ;  /* 0x0000006a006d7202 */ /* 0x000fe80000000f00 */
[C---:B------:R-:W-:Y:S03]  /*12df0*/  HMMA.16816.F32 R32, R76.reuse, R90, R32 ;  /* 0x0000005a4c20723c */ /* 0x040fe60000001820 */
[----:B------:R2:W-:Y:S05]  /*12e00*/  MUFU.EX2 R156, R88 ;  /* 0x00000058009c7308 */ /* 0x0005ea0000000800 */
[-C--:B---3--:R-:W-:Y:S08]  /*12e10*/  HMMA.16816.F32 R36, R76, R92.reuse, R36 ;  /* 0x0000005c4c24723c */ /* 0x088ff00000001824 */
[C---:B------:R-:W-:Y:S04]  /*12e20*/  HMMA.16816.F32 R40, R80.reuse, R92, R40 ;  /* 0x0000005c5028723c */ /* 0x040fe80000001828 */
[----:B-1----:R-:W-:Y:S03]  /*12e30*/  FFMA.FTZ R84, R181, c[0x0][0x2d0], -R168 ;  /* 0x0000b400b5547a23 */ /* 0x002fe600000108a8 */
[--C-:B------:R-:W-:Y:S01]  /*12e40*/  FFMA.FTZ R92, R97, c[0x0][0x2d0], -R2.reuse ;  /* 0x0000b400615c7a23 */ /* 0x100fe20000010802 */
[-C--:B------:R-:W-:Y:S01]  /*12e50*/  HMMA.16816.F32 R44, R80, R94.reuse, R44 ;  /* 0x0000005e502c723c */ /* 0x080fe2000000182c */
[----:B------:R1:W3:Y:S03]  /*12e60*/  MUFU.EX2 R181, R84 ;  /* 0x0000005400b57308 */ /* 0x0002e60000000800 */
[--C-:B--2---:R-:W-:Y:S01]  /*12e70*/  FFMA.FTZ R88, R105, c[0x0][0x2d0], -R169.reuse ;  /* 0x0000b40069587a23 */ /* 0x104fe200000108a9 */
[----:B------:R-:W-:Y:S02]  /*12e80*/  MOV R105, R104 ;  /* 0x0000006800697202 */ /* 0x000fe40000000f00 */
[----:B------:R-:W-:Y:S01]  /*12e90*/  MOV R104, R180 ;  /* 0x000000b400687202 */ /* 0x000fe20000000f00 */
[C---:B------:R-:W-:Y:S03]  /*12ea0*/  HMMA.16816.F32 R48, R76.reuse, R94, R48 ;  /* 0x0000005e4c30723c */ /* 0x040fe60000001830 */
[----:B------:R2:W-:Y:S01]  /*12eb0*/  MUFU.EX2 R180, R88 ;  /* 0x0000005800b47308 */ /* 0x0005e20000000800 */
[----:B------:R-:W-:Y:S02]  /*12ec0*/  MOV R111, R104 ;  /* 0x00000068006f7202 */ /* 0x000fe40000000f00 */
[----:B------:R-:W-:Y:S07]  /*12ed0*/  MOV R104, R175 ;  /* 0x000000af00687202 */ /* 0x000fee0000000f00 */
[----:B------:R3:W-:Y:S01]  /*12ee0*/  MUFU.EX2 R97, R92 ;  /* 0x0000005c00617308 */ /* 0x0007e20000000800 */
[--C-:B-1----:R-:W-:Y:S01]  /*12ef0*/  FFMA.FTZ R84, R110, c[0x0][0x2d0], -R169.reuse ;  /* 0x0000b4006e547a23 */ /* 0x102fe200000108a9 */
[----:B------:R-:W-:Y:S08]  /*12f00*/  MOV R110, R174 ;  /* 0x000000ae006e7202 */ /* 0x000ff00000000f00 */
[----:B------:R1:W-:Y:S01]  /*12f10*/  MUFU.EX2 R157, R84 ;  /* 0x00000054009d7308 */ /* 0x0003e20000000800 */
[--C-:B--2---:R-:W-:Y:S09]  /*12f20*/  FFMA.FTZ R88, R179, c[0x0][0x2d0], -R169.reuse ;  /* 0x0000b400b3587a23 */ /* 0x104ff200000108a9 */
[----:B------:R2:W2:Y:S01]  /*12f30*/  MUFU.EX2 R179, R88 ;  /* 0x0000005800b37308 */ /* 0x0004a20000000800 */
[--C-:B---3--:R-:W-:Y:S09]  /*12f40*/  FFMA.FTZ R92, R98, c[0x0][0x2d0], -R2.reuse ;  /* 0x0000b400625c7a23 */ /* 0x108ff20000010802 */
[----:B------:R3:W-:Y:S01]  /*12f50*/  MUFU.EX2 R98, R92 ;  /* 0x0000005c00627308 */ /* 0x0007e20000000800 */
[----:B-1----:R-:W1:Y:S01]  /*12f60*/  LDSM.16.MT88.4 R84, [R211+0x1900] ;  /* 0x00190000d354783b */ /* 0x002e620000004200 */
[----:B--2---:R-:W-:Y:S08]  /*12f70*/  FFMA.FTZ R88, R99, c[0x0][0x2d0], -R2 ;  /* 0x0000b40063587a23 */ /* 0x004ff00000010802 */
[----:B------:R2:W-:Y:S01]  /*12f80*/  MUFU.EX2 R99, R88 ;  /* 0x0000005800637308 */ /* 0x0005e20000000800 */
[----:B---3--:R-:W-:Y:S09]  /*12f90*/  FFMA.FTZ R92, R173, c[0x0][0x2d0], -R100 ;  /* 0x0000b400ad5c7a23 */ /* 0x008ff20000010864 */
[----:B------:R3:W-:Y:S01]  /*12fa0*/  MUFU.EX2 R175, R92 ;  /* 0x0000005c00af7308 */ /* 0x0007e20000000800 */
[----:B--2---:R-:W-:Y:S01]  /*12fb0*/  FFMA.FTZ R88, R108, c[0x0][0x2d0], -R2 ;  /* 0x0000b4006c587a23 */ /* 0x004fe20000010802 */
[----:B------:R-:W-:Y:S01]  /*12fc0*/  MOV R108, R96 ;  /* 0x00000060006c7202 */ /* 0x000fe20000000f00 */
[-C--:B-1----:R-:W-:Y:S07]  /*12fd0*/  HMMA.16816.F32 R52, R76, R84.reuse, R52 ;  /* 0x000000544c34723c */ /* 0x082fee0000001834 */
[----:B------:R1:W2:Y:S01]  /*12fe0*/  MUFU.EX2 R96, R88 ;  /* 0x0000005800607308 */ /* 0x0002a20000000800 */
[C---:B------:R-:W-:Y:S01]  /*12ff0*/  HMMA.16816.F32 R56, R80.reuse, R84, R56 ;  /* 0x000000545038723c */ /* 0x040fe20000001838 */
[----:B---3--:R-:W-:Y:S06]  /*13000*/  LDSM.16.MT88.4 R92, [R210+0x2100] ;  /* 0x00210000d25c783b */ /* 0x008fec0000004200 */
[--C-:B------:R-:W-:Y:S01]  /*13010*/  FFMA.FTZ R84, R107, c[0x0][0x2d0], -R100.reuse ;  /* 0x0000b4006b547a23 */ /* 0x100fe20000010864 */
[-C--:B------:R-:W-:Y:S04]  /*13020*/  HMMA.16816.F32 R60, R80, R86.reuse, R60 ;  /* 0x00000056503c723c */ /* 0x080fe8000000183c */
[----:B------:R-:W-:Y:S02]  /*13030*/  MOV R107, R178 ;  /* 0x000000b2006b7202 */ /* 0x000fe40000000f00 */
[----:B------:R3:W-:Y:S01]  /*13040*/  MUFU.EX2 R178, R84 ;  /* 0x0000005400b27308 */ /* 0x0007e20000000800 */
[--C-:B------:R-:W-:Y:S01]  /*13050*/  FFMA.FTZ R80, R105, c[0x0][0x2d0], -R100.reuse ;  /* 0x0000b40069507a23 */ /* 0x100fe20000010864 */
[----:B------:R-:W-:Y:S01]  /*13060*/  HMMA.16816.F32 R64, R76, R86, R64 ;  /* 0x000000564c40723c */ /* 0x000fe20000001840 */
[----:B-1----:R-:W1:Y:S03]  /*13070*/  LDSM.16.MT88.4 R88, [R209+0x2100] ;  /* 0x00210000d158783b */ /* 0x002e660000004200 */
[----:B------:R-:W-:Y:S02]  /*13080*/  MOV R105, R171 ;  /* 0x000000ab00697202 */ /* 0x000fe40000000f00 */
[----:B------:R-:W-:Y:S02]  /*13090*/  MOV R171, R176 ;  /* 0x000000b000ab7202 */ /* 0x000fe40000000f00 */
[----:B------:R1:W1:Y:S01]  /*130a0*/  MUFU.EX2 R177, R80 ;  /* 0x0000005000b17308 */ /* 0x0002620000000800 */
[----:B------:R-:W-:Y:S03]  /*130b0*/  F2FP.PACK_AB R76, R189, R154 ;  /* 0x0000009abd4c723e */ /* 0x000fe600000000ff */
[----:B----4-:R-:W-:Y:S02]  /*130c0*/  F2FP.PACK_AB R78, R187, R188 ;  /* 0x000000bcbb4e723e */ /* 0x010fe400000000ff */
[----:B------:R-:W-:Y:S02]  /*130d0*/  F2FP.PACK_AB R77, R158, R159 ;  /* 0x0000009f9e4d723e */ /* 0x000fe400000000ff */
[----:B------:R-:W-:Y:S02]  /*130e0*/  F2FP.PACK_AB R79, R181, R182 ;  /* 0x000000b6b54f723e */ /* 0x000fe400000000ff */
[----:B------:R-:W-:Y:S02]  /*130f0*/  F2FP.PACK_AB R82, R179, R180 ;  /* 0x000000b4b352723e */ /* 0x000fe400000000ff */
[----:B--2---:R-:W-:Y:S01]  /*13100*/  F2FP.PACK_AB R81, R96, R99 ;  /* 0x000000636051723e */ /* 0x004fe200000000ff */
[----:B---3--:R-:W2:Y:S01]  /*13110*/  LDSM.16.MT88.4 R84, [R212+0x2100] ;  /* 0x00210000d454783b */ /* 0x008ea20000004200 */
[----:B------:R-:W-:Y:S01]  /*13120*/  F2FP.PACK_AB R83, R98, R97 ;  /* 0x000000616253723e */ /* 0x000fe200000000ff */
[----:B-1----:R-:W-:Y:S01]  /*13130*/  FFMA.FTZ R80, R172, c[0x0][0x2d0], -R100 ;  /* 0x0000b400ac507a23 */ /* 0x002fe20000010864 */
[----:B------:R-:W-:Y:S03]  /*13140*/  F2FP.PACK_AB R164, R177, R178 ;  /* 0x000000b2b1a4723e */ /* 0x000fe600000000ff */
[----:B------:R1:W3:Y:S01]  /*13150*/  MUFU.EX2 R176, R80 ;  /* 0x0000005000b07308 */ /* 0x0002e20000000800 */
[-C--:B------:R-:W-:Y:S03]  /*13160*/  HMMA.16816.F32 R4, R76, R88.reuse, R4 ;  /* 0x000000584c04723c */ /* 0x080fe60000001804 */
[----:B-1----:R-:W-:Y:S02]  /*13170*/  F2FP.PACK_AB R80, R156, R157 ;  /* 0x0000009d9c50723e */ /* 0x002fe400000000ff */
[----:B---3--:R-:W-:Y:S05]  /*13180*/  F2FP.PACK_AB R166, R175, R176 ;  /* 0x000000b0afa6723e */ /* 0x008fea00000000ff */
[C---:B------:R-:W-:Y:S07]  /*13190*/  HMMA.16816.F32 R8, R80.reuse, R88, R8 ;  /* 0x000000585008723c */ /* 0x040fee0000001808 */
[--C-:B------:R-:W-:Y:S01]  /*131a0*/  FFMA.FTZ R88, R108, c[0x0][0x2d0], -R168.reuse ;  /* 0x0000b4006c587a23 */ /* 0x100fe200000108a8 */
[-C--:B------:R-:W-:Y:S01]  /*131b0*/  HMMA.16816.F32 R12, R80, R90.reuse, R12 ;  /* 0x0000005a500c723c */ /* 0x080fe2000000180c */
[----:B------:R-:W3:Y:S02]  /*131c0*/  LDL R108, [R1+0x24] ;  /* 0x00002400016c7983 */ /* 0x000ee40000100800 */
[----:B------:R1:W-:Y:S05]  /*131d0*/  MUFU.EX2 R174, R88 ;  /* 0x0000005800ae7308 */ /* 0x0003ea0000000800 */
[C---:B------:R-:W-:Y:S08]  /*131e0*/  HMMA.16816.F32 R16, R76.reuse, R90, R16 ;  /* 0x0000005a4c10723c */ /* 0x040ff00000001810 */
[-C--:B--2---:R-:W-:Y:S08]  /*131f0*/  HMMA.16816.F32 R20, R76, R84.reuse, R20 ;  /* 0x000000544c14723c */ /* 0x084ff00000001814 */
[C---:B------:R-:W-:Y:S04]  /*13200*/  HMMA.16816.F32 R24, R80.reuse, R84, R24 ;  /* 0x000000545018723c */ /* 0x040fe80000001818 */
[--C-:B-1----:R-:W-:Y:S02]  /*13210*/  FFMA.FTZ R88, R107, c[0x0][0x2d0], -R168.reuse ;  /* 0x0000b4006b587a23 */ /* 0x102fe400000108a8 */
[----:B------:R-:W2:Y:S01]  /*13220*/  LDL.LU R107, [R1+0x10] ;  /* 0x00001000016b7983 */ /* 0x000ea20000300800 */
[--C-:B------:R-:W-:Y:S01]  /*13230*/  FFMA.FTZ R84, R104, c[0x0][0x2d0], -R169.reuse ;  /* 0x0000b40068547a23 */ /* 0x100fe200000108a9 */
[-C--:B------:R-:W-:Y:S01]  /*13240*/  HMMA.16816.F32 R28, R80, R86.reuse, R28 ;  /* 0x00000056501c723c */ /* 0x080fe2000000181c */
[----:B------:R1:W4:Y:S01]  /*13250*/  MUFU.EX2 R172, R88 ;  /* 0x0000005800ac7308 */ /* 0x0003220000000800 */
[----:B------:R-:W2:Y:S06]  /*13260*/  LDL.LU R106, [R1+0x14] ;  /* 0x00001400016a7983 */ /* 0x000eac0000300800 */
[C---:B------:R-:W-:Y:S08]  /*13270*/  HMMA.16816.F32 R32, R76.reuse, R86, R32 ;  /* 0x000000564c20723c */ /* 0x040ff00000001820 */
[-C--:B------:R-:W-:Y:S08]  /*13280*/  HMMA.16816.F32 R36, R76, R92.reuse, R36 ;  /* 0x0000005c4c24723c */ /* 0x080ff00000001824 */
[C---:B------:R-:W-:Y:S04]  /*13290*/  HMMA.16816.F32 R40, R80.reuse, R92, R40 ;  /* 0x0000005c5028723c */ /* 0x040fe80000001828 */
[--C-:B-1----:R-:W-:Y:S01]  /*132a0*/  FFMA.FTZ R88, R105, c[0x0][0x2d0], -R168.reuse ;  /* 0x0000b40069587a23 */ /* 0x102fe200000108a8 */
[----:B----4-:R-:W-:Y:S01]  /*132b0*/  F2FP.PACK_AB R165, R172, R174 ;  /* 0x000000aeaca5723e */ /* 0x010fe200000000ff */
[----:B------:R-:W4:Y:S02]  /*132c0*/  LDL.LU R105, [R1+0x18] ;  /* 0x0000180001697983 */ /* 0x000f240000300800 */
[----:B------:R1:W-:Y:S01]  /*132d0*/  MUFU.EX2 R173, R88 ;  /* 0x0000005800ad7308 */ /* 0x0003e20000000800 */
[-C--:B------:R-:W-:Y:S01]  /*132e0*/  HMMA.16816.F32 R44, R80, R94.reuse, R44 ;  /* 0x0000005e502c723c */ /* 0x080fe2000000182c */
[----:B------:R-:W4:Y:S07]  /*132f0*/  LDL.LU R104, [R1+0x1c] ;  /* 0x00001c0001687983 */ /* 0x000f2e0000300800 */
[C---:B------:R-:W-:Y:S04]  /*13300*/  HMMA.16816.F32 R48, R76.reuse, R94, R48 ;  /* 0x0000005e4c30723c */ /* 0x040fe80000001830 */
[----:B-1----:R-:W-:Y:S02]  /*13310*/  FFMA.FTZ R88, R171, c[0x0][0x2d0], -R168 ;  /* 0x0000b400ab587a23 */ /* 0x002fe400000108a8 */
[----:B------:R1:W-:Y:S10]  /*13320*/  MUFU.EX2 R168, R84 ;  /* 0x0000005400a87308 */ /* 0x0003f40000000800 */
[----:B------:R1:W1:Y:S02]  /*13330*/  MUFU.EX2 R171, R88 ;  /* 0x0000005800ab7308 */ /* 0x0002640000000800 */
[--C-:B-1----:R-:W-:Y:S08]  /*13340*/  FFMA.FTZ R84, R170, c[0x0][0x2d0], -R169.reuse ;  /* 0x0000b400aa547a23 */ /* 0x102ff000000108a9 */
[----:B------:R1:W1:Y:S01]  /*13350*/  MUFU.EX2 R170, R84 ;  /* 0x0000005400aa7308 */ /* 0x0002620000000800 */
[----:B------:R-:W1:Y:S01]  /*13360*/  LDSM.16.MT88.4 R88, [R211+0x2100] ;  /* 0x00210000d358783b */ /* 0x000e620000004200 */
[----:B------:R-:W-:Y:S01]  /*13370*/  F2FP.PACK_AB R167, R171, R173 ;  /* 0x000000adaba7723e */ /* 0x000fe200000000ff */
[--C-:B-1----:R-:W-:Y:S01]  /*13380*/  FFMA.FTZ R84, R112, c[0x0][0x2d0], -R169.reuse ;  /* 0x0000b40070547a23 */ /* 0x102fe200000108a9 */
[----:B------:R-:W-:Y:S06]  /*13390*/  F2FP.PACK_AB R160, R170, R168 ;  /* 0x000000a8aaa0723e */ /* 0x000fec00000000ff */
[----:B------:R1:W-:Y:S01]  /*133a0*/  MUFU.EX2 R100, R84 ;  /* 0x0000005400647308 */ /* 0x0003e20000000800 */
[-C--:B------:R-:W-:Y:S03]  /*133b0*/  HMMA.16816.F32 R52, R76, R88.reuse, R52 ;  /* 0x000000584c34723c */ /* 0x080fe60000001834 */
[----:B-1----:R-:W-:Y:S05]  /*133c0*/  FFMA.FTZ R84, R111, c[0x0][0x2d0], -R169 ;  /* 0x0000b4006f547a23 */ /* 0x002fea00000108a9 */
[C---:B------:R-:W-:Y:S01]  /*133d0*/  HMMA.16816.F32 R56, R80.reuse, R88, R56 ;  /* 0x000000585038723c */ /* 0x040fe20000001838 */
[----:B------:R1:W1:Y:S07]  /*133e0*/  MUFU.EX2 R87, R84 ;  /* 0x0000005400577308 */ /* 0x00026e0000000800 */
[-C--:B------:R-:W-:Y:S08]  /*133f0*/  HMMA.16816.F32 R60, R80, R90.reuse, R60 ;  /* 0x0000005a503c723c */ /* 0x080ff0000000183c */
[----:B------:R-:W-:Y:S04]  /*13400*/  HMMA.16816.F32 R64, R76, R90, R64 ;  /* 0x0000005a4c40723c */ /* 0x000fe80000001840 */
[--C-:B-1----:R-:W-:Y:S01]  /*13410*/  FFMA.FTZ R84, R110, c[0x0][0x2d0], -R2.reuse ;  /* 0x0000b4006e547a23 */ /* 0x102fe20000010802 */
[----:B------:R-:W-:Y:S03]  /*13420*/  F2FP.PACK_AB R162, R87, R100 ;  /* 0x0000006457a2723e */ /* 0x000fe600000000ff */
[----:B------:R1:W-:Y:S04]  /*13430*/  MUFU.EX2 R85, R84 ;  /* 0x0000005400557308 */ /* 0x0003e80000000800 */
[--C-:B-1----:R-:W-:Y:S02]  /*13440*/  FFMA.FTZ R84, R109, c[0x0][0x2d0], -R2.reuse ;  /* 0x0000b4006d547a23 */ /* 0x102fe40000010802 */
[----:B------:R-:W-:Y:S04]  /*13450*/  FFMA.FTZ R2, R75, c[0x0][0x2d0], -R2 ;  /* 0x0000b4004b027a23 */ /* 0x000fe80000010802 */
[----:B------:R-:W1:Y:S10]  /*13460*/  MUFU.EX2 R86, R84 ;  /* 0x0000005400567308 */ /* 0x000e740000000800 */
[----:B------:R-:W-:Y:S10]  /*13470*/  MUFU.EX2 R84, R74 ;  /* 0x0000004a00547308 */ /* 0x000ff40000000800 */
[----:B------:R-:W1:Y:S02]  /*13480*/  MUFU.EX2 R74, R2 ;  /* 0x00000002004a7308 */ /* 0x000e640000000800 */
[----:B-1----:R-:W-:Y:S02]  /*13490*/  F2FP.PACK_AB R161, R86, R85 ;  /* 0x0000005556a1723e */ /* 0x002fe400000000ff */
[----:B------:R-:W-:Y:S02]  /*134a0*/  F2FP.PACK_AB R163, R74, R84 ;  /* 0x000000544aa3723e */ /* 0x000fe400000000ff */
[----:B---3--:R-:W-:Y:S02]  /*134b0*/  ISETP.GT.AND P0, PT, R103, R108, PT ;  /* 0x0000006c6700720c */ /* 0x008fe40003f04270 */
[----:B------:R-:W-:Y:S01]  /*134c0*/  MOV R103, R225 ;  /* 0x000000e100677202 */ /* 0x000fe20000000f00 */
[----:B--2---:R-:W-:Y:S02]  /*134d0*/  FFMA.FTZ R73, R73, R107, R244 ;  /* 0x0000006b49497223 */ /* 0x004fe400000100f4 */
[----:B------:R-:W-:Y:S02]  /*134e0*/  FFMA.FTZ R69, R69, R106, R242 ;  /* 0x0000006a45457223 */ /* 0x000fe400000100f2 */
[----:B----4-:R-:W-:Y:S02]  /*134f0*/  FFMA.FTZ R2, R68, R105, R239 ;  /* 0x0000006944027223 */ /* 0x010fe400000100ef */
[----:B------:R-:W-:Y:S02]  /*13500*/  FFMA.FTZ R0, R0, R104, R183 ;  /* 0x0000006800007223 */ /* 0x000fe400000100b7 */
[----:B------:R-:W-:Y:S01]  /*13510*/  FADD.FTZ R2, R240, R2 ;  /* 0x00000002f0027221 */ /* 0x000fe20000010000 */
[-C--:B------:R-:W-:Y:S05]  /*13520*/  HMMA.16816.F32 R104, R164, R116.reuse, R4 ;  /* 0x00000074a468723c */ /* 0x080fea0000001804 */
        /* <DEDUP_REMOVED lines=29> */
[----:B------:R-:W-:Y:S02]  /*13700*/  FADD.FTZ R11, R137, R4 ;  /* 0x00000004890b7221 */ /* 0x000fe40000010000 */
[----:B------:R-:W1:Y:S02]  /*13710*/  LDSM.16.MT88.4 R4, [R211+0x2900] ;  /* 0x00290000d304783b */ /* 0x000e640000004200 */
        /* <DEDUP_REMOVED lines=37> */
[----:B------:R-:W-:Y:S01]  /*13970*/  MOV R102, R3 ;  /* 0x0000000300667202 */ /* 0x000fe20000000f00 */
        /* <DEDUP_REMOVED lines=36> */
[----:B------:R-:W-:Y:S01]  /*13bc0*/  FADD.FTZ R2, R100, R0 ;  /* 0x0000000064027221 */ /* 0x000fe20000010000 */
[----:B------:R-:W-:Y:S01]  /*13bd0*/  MOV R100, R71 ;  /* 0x0000004700647202 */ /* 0x000fe20000000f00 */
[----:B------:R-:W-:Y:S02]  /*13be0*/  FADD.FTZ R0, R84, R4 ;  /* 0x0000000454007221 */ /* 0x000fe40000010000 */
[----:B------:R-:W-:Y:S02]  /*13bf0*/  FADD.FTZ R4, R171, R5 ;  /* 0x00000005ab047221 */ /* 0x000fe40000010000 */
[----:B------:R-:W-:Y:S02]  /*13c00*/  FADD.FTZ R2, R87, R2 ;  /* 0x0000000257027221 */ /* 0x000fe40000010000 */
[----:B------:R-:W-:Y:S01]  /*13c10*/  FADD.FTZ R0, R74, R0 ;  /* 0x000000004a007221 */ /* 0x000fe20000010000 */
[----:B------:R-:W-:Y:S04]  /*13c20*/  STL [R1+0x14], R4 ;  /* 0x0000140401007387 */ /* 0x000fe80000100800 */
[----:B------:R1:W-:Y:S04]  /*13c30*/  STL [R1+0x18], R2 ;  /* 0x0000180201007387 */ /* 0x0003e80000100800 */
[----:B------:R2:W-:Y:S01]  /*13c40*/  STL [R1+0x1c], R0 ;  /* 0x00001c0001007387 */ /* 0x0005e20000100800 */
[----:B-1----:R-:W-:Y:S01]  /*13c50*/  MOV R2, R72 ;  /* 0x0000004800027202 */ /* 0x002fe20000000f00 */
[----:B------:R-:W-:-:S05]  /*13c60*/  @P0 BRA `(.L_x_503) ;  /* 0xffffb26000000947 */ /* 0x000fca000383ffff */
.L_x_502:
[----:B--2---:R-:W2:Y:S02]  /*13c70*/  LDL R0, [R1] ;  /* 0x0000000001007983 */ /* 0x004ea40000100800 */
[----:B--2---:R-:W-:-:S13]  /*13c80*/  ISETP.GE.AND P0, PT, R225, R0, PT ;  /* 0x00000000e100720c */ /* 0x004fda0003f06270 */
[----:B------:R-:W-:Y:S05]  /*13c90*/  @!P0 BRA `(.L_x_504) ;  /* 0x000067e000008947 */ /* 0x000fea0003800000 */
[----:B------:R-:W2:Y:S01]  /*13ca0*/  LDL.LU.64 R6, [R1+0x40] ;  /* 0x0000400001067983 */ /* 0x000ea20000300a00 */
[----:B------:R-:W-:Y:S01]  /*13cb0*/  MOV R103, R3 ;  /* 0x0000000300677202 */ /* 0x000fe20000000f00 */
[----:B------:R-:W-:Y:S01]  /*13cc0*/  UMOV UR14, 0x60 ;  /* 0x00000060000e7882 */ /* 0x000fe20000000000 */
[----:B------:R-:W-:Y:S01]  /*13cd0*/  IMAD.MOV.U32 R101, RZ, RZ, R71 ;  /* 0x000000ffff657224 */ /* 0x000fe200078e0047 */
[----:B-1----:R-:W3:Y:S01]  /*13ce0*/  LDL.LU.64 R4, [R1+0x48] ;  /* 0x0000480001047983 */ /* 0x002ee20000300a00 */
[----:B------:R-:W-:Y:S01]  /*13cf0*/  ULDC.64 UR4, c[0x0][0x208] ;  /* 0x0000820000047ab9 */ /* 0x000fe20000000a00 */
[----:B------:R-:W-:Y:S01]  /*13d00*/  IMAD.MOV.U32 R100, RZ, RZ, R72 ;  /* 0x000000ffff647224 */ /* 0x000fe200078e0048 */
[----:B------:R-:W-:Y:S01]  /*13d10*/  UIMAD.WIDE.U32 UR16, UR14, UR4, URZ ;  /* 0x000000040e1072a5 */ /* 0x000fe2000f8e003f */
[----:B------:R-:W-:Y:S01]  /*13d20*/  IMAD.MOV.U32 R102, RZ, RZ, R70 ;  /* 0x000000ffff667224 */ /* 0x000fe200078e0046 */
[----:B------:R-:W-:Y:S02]  /*13d30*/  UIMAD UR5, UR14, UR5, URZ ;  /* 0x000000050e0572a4 */ /* 0x000fe4000f8e023f */
[----:B------:R-:W-:-:S02]  /*13d40*/  ULDC.64 UR6, c[0x0][0x1e0] ;  /* 0x0000780000067ab9 */ /* 0x000fc40000000a00 */
[----:B------:R-:W-:Y:S02]  /*13d50*/  USHF.L.U64.HI UR7, UR6, 0x5, UR7 ;  /* 0x0000000506077899 */ /* 0x000fe40008010207 */
[----:B------:R-:W-:Y:S02]  /*13d60*/  USHF.L.U32 UR6, UR6, 0x5, URZ ;  /* 0x0000000506067899 */ /* 0x000fe4000800063f */
[----:B------:R-:W-:Y:S01]  /*13d70*/  UIADD3 UR5, UR17, UR5, URZ ;  /* 0x0000000511057290 */ /* 0x000fe2000fffe03f */
[----:B--2---:R-:W-:Y:S02]  /*13d80*/  MOV R3, R7 ;  /* 0x0000000700037202 */ /* 0x004fe40000000f00 */
[----:B---3--:R-:W-:-:S05]  /*13d90*/  MOV R2, R4 ;  /* 0x0000000400027202 */ /* 0x008fca0000000f00 */
[----:B------:R1:W-:Y:S04]  /*13da0*/  STL.64 [R1+0x8], R2 ;  /* 0x0000080201007387 */ /* 0x0003e80000100a00 */
.L_x_521:
[----:B------:R-:W-:Y:S04]  /*13db0*/  DEPBAR.LE SB0, 0x0 ;  /* 0x000080000000791a */ /* 0x000fe80000000000 */
[----:B------:R-:W-:Y:S01]  /*13dc0*/  BAR.SYNC.DEFER_BLOCKING 0x0 ;  /* 0x0000000000007b1d */ /* 0x000fe20000010000 */
[----:B-12---:R-:W-:Y:S01]  /*13dd0*/  SHF.R.S32.HI R2, RZ, 0x1f, R225 ;  /* 0x0000001fff027819 */ /* 0x006fe200000114e1 */
[C---:B------:R-:W-:Y:S01]  /*13de0*/  IMAD R0, R225.reuse, UR5, RZ ;  /* 0x00000005e1007c24 */ /* 0x040fe2000f8e02ff */
[----:B------:R-:W-:Y:S03]  /*13df0*/  PLOP3.LUT P3, PT, PT, PT, UP2, 0x80, 0x0 ;  /* 0x000000000000781c */ /* 0x000fe60003f6f028 */
[----:B------:R-:W-:Y:S02]  /*13e00*/  IMAD R0, R2, UR16, R0 ;  /* 0x0000001002007c24 */ /* 0x000fe4000f8e0200 */
[----:B-----5:R-:W-:Y:S08]  /*13e10*/  LDSM.16.M88.4 R96, [R215+0x6100] ;  /* 0x00610000d760783b */ /* 0x020ff00000000200 */
[----:B------:R-:W2:Y:S06]  /*13e20*/  LDL.64 R196, [R1+0x8] ;  /* 0x0000080001c47983 */ /* 0x000eac0000100a00 */
[----:B------:R-:W1:Y:S08]  /*13e30*/  LDSM.16.M88.4 R16, [R208+0x3100] ;  /* 0x00310000d010783b */ /* 0x000e700000000200 */
[----:B------:R-:W3:Y:S08]  /*13e40*/  LDSM.16.M88.4 R92, [R215+0x8100] ;  /* 0x00810000d75c783b */ /* 0x000ef00000000200 */
[----:B------:R-:W4:Y:S08]  /*13e50*/  LDSM.16.M88.4 R32, [R208+0x3900] ;  /* 0x00390000d020783b */ /* 0x000f300000000200 */
[----:B------:R-:W1:Y:S08]  /*13e60*/  LDSM.16.M88.4 R48, [R208+0x4100] ;  /* 0x00410000d030783b */ /* 0x000e700000000200 */
[----:B------:R-:W1:Y:S08]  /*13e70*/  LDSM.16.M88.4 R64, [R208+0x4900] ;  /* 0x00490000d040783b */ /* 0x000e700000000200 */
[----:B------:R-:W1:Y:S08]  /*13e80*/  LDSM.16.M88.4 R80, [R208+0x5100] ;  /* 0x00510000d050783b */ /* 0x000e700000000200 */
[----:B------:R-:W1:Y:S08]  /*13e90*/  LDSM.16.M88.4 R168, [R208+0x5900] ;  /* 0x00590000d0a8783b */ /* 0x000e700000000200 */
[----:B------:R-:W-:Y:S08]  /*13ea0*/  LDSM.16.M88.4 R172, [R218+0x6100] ;  /* 0x00610000daac783b */ /* 0x000ff00000000200 */
[----:B------:R-:W1:Y:S08]  /*13eb0*/  LDSM.16.M88.4 R176, [R219] ;  /* 0x00000000dbb0783b */ /* 0x000e700000000200 */
[----:B------:R-:W2:Y:S08]  /*13ec0*/  LDSM.16.M88.4 R180, [R218+0x8100] ;  /* 0x00810000dab4783b */ /* 0x000eb00000000200 */
[----:B------:R-:W2:Y:S08]  /*13ed0*/  LDSM.16.M88.4 R184, [R224] ;  /* 0x00000000e0b8783b */ /* 0x000eb00000000200 */
[----:B------:R-:W2:Y:S08]  /*13ee0*/  LDSM.16.M88.4 R188, [R223] ;  /* 0x00000000dfbc783b */ /* 0x000eb00000000200 */
[----:B------:R-:W2:Y:S08]  /*13ef0*/  LDSM.16.M88.4 R192, [R222] ;  /* 0x00000000dec0783b */ /* 0x000eb00000000200 */
[----:B------:R-:W2:Y:S06]  /*13f00*/  LDL.64 R250, [R1+0x38] ;  /* 0x0000380001fa7983 */ /* 0x000eac0000100a00 */
[----:B------:R-:W2:Y:S01]  /*13f10*/  LDL R226, [R1+0x28] ;  /* 0x0000280001e27983 */ /* 0x000ea20000100800 */
        /* <DEDUP_REMOVED lines=26> */
[C---:B--2---:R-:W-:Y:S07]  /*140c0*/  HMMA.16816.F32 R8, R180.reuse, R176, R8 ;  /* 0x000000b0b408723c */ /* 0x044fee0000001808 */
[----:B------:R-:W-:Y:S01]  /*140d0*/  IMAD.WIDE.U32 R176, R225, UR16, R196 ;  /* 0x00000010e1b07c25 */ /* 0x000fe2000f8e00c4 */
[-C--:B------:R-:W-:Y:S04]  /*140e0*/  HMMA.16816.F32 R12, R180, R178.reuse, R12 ;  /* 0x000000b2b40c723c */ /* 0x080fe8000000180c */
[----:B------:R-:W-:Y:S02]  /*140f0*/  IADD3 R0, R177, R0, RZ ;  /* 0x00000000b1007210 */ /* 0x000fe40007ffe0ff */
[C---:B------:R-:W-:Y:S02]  /*14100*/  LEA R2, P0, R176.reuse, c[0x0][0x1f8], 0x1 ;  /* 0x00007e00b0027a11 */ /* 0x040fe400078008ff */
[C---:B------:R-:W-:Y:S04]  /*14110*/  HMMA.16816.F32 R16, R172.reuse, R178, R16 ;  /* 0x000000b2ac10723c */ /* 0x040fe80000001810 */
[----:B------:R-:W-:Y:S02]  /*14120*/  LEA.HI.X R3, R176, c[0x0][0x1fc], R0, 0x1, P0 ;  /* 0x00007f00b0037a11 */ /* 0x000fe400000f0c00 */
[----:B------:R-:W2:Y:S02]  /*14130*/  LDSM.16.M88.4 R176, [R220] ;  /* 0x00000000dcb0783b */ /* 0x000ea40000000200 */
[-C--:B------:R-:W-:Y:S06]  /*14140*/  HMMA.16816.F32 R20, R172, R184.reuse, R20 ;  /* 0x000000b8ac14723c */ /* 0x080fec0000001814 */
[----:B------:R-:W-:Y:S01]  /*14150*/  @!PT LDS RZ, [RZ] ;  /* 0x00000000fffff984 */ /* 0x000fe20000000800 */
[----:B------:R-:W-:Y:S01]  /*14160*/  @!PT LDS RZ, [RZ] ;  /* 0x00000000fffff984 */ /* 0x000fe20000000800 */
[----:B------:R-:W-:Y:S01]  /*14170*/  @!PT LDS RZ, [RZ] ;  /* 0x00000000fffff984 */ /* 0x000fe20000000800 */
[----:B------:R3:W-:Y:S02]  /*14180*/  LDGSTS.E.BYPASS.LTC128B.128 [R227+0x100], [R2.64], !P6 ;  /* 0x0010000002e37fae */ /* 0x0007e4000f101d4c */
[C---:B------:R-:W-:Y:S08]  /*14190*/  HMMA.16816.F32 R24, R180.reuse, R184, R24 ;  /* 0x000000b8b418723c */ /* 0x040ff00000001818 */
[-C--:B------:R-:W-:Y:S08]  /*141a0*/  HMMA.16816.F32 R28, R180, R186.reuse, R28 ;  /* 0x000000bab41c723c */ /* 0x080ff0000000181c */
[C---:B------:R-:W-:Y:S08]  /*141b0*/  HMMA.16816.F32 R32, R172.reuse, R186, R32 ;  /* 0x000000baac20723c */ /* 0x040ff00000001820 */
[-C--:B------:R-:W-:Y:S08]  /*141c0*/  HMMA.16816.F32 R36, R172, R188.reuse, R36 ;  /* 0x000000bcac24723c */ /* 0x080ff00000001824 */
[C---:B------:R-:W-:Y:S07]  /*141d0*/  HMMA.16816.F32 R40, R180.reuse, R188, R40 ;  /* 0x000000bcb428723c */ /* 0x040fee0000001828 */
[----:B------:R-:W-:Y:S01]  /*141e0*/  IADD3 R188, P1, R2, UR9, RZ ;  /* 0x0000000902bc7c10 */ /* 0x000fe2000ff3e0ff */
[-C--:B------:R-:W-:Y:S04]  /*141f0*/  HMMA.16816.F32 R44, R180, R190.reuse, R44 ;  /* 0x000000beb42c723c */ /* 0x080fe8000000182c */
[----:B------:R-:W-:Y:S02]  /*14200*/  IADD3.X R189, R3, UR8, RZ, P1, !PT ;  /* 0x0000000803bd7c10 */ /* 0x000fe40008ffe4ff */
[----:B------:R-:W-:Y:S02]  /*14210*/  IADD3 R186, P0, R188, UR9, RZ ;  /* 0x00000009bcba7c10 */ /* 0x000fe4000ff1e0ff */
[C---:B------:R-:W-:Y:S01]  /*14220*/  HMMA.16816.F32 R48, R172.reuse, R190, R48 ;  /* 0x000000beac30723c */ /* 0x040fe20000001830 */
[----:B------:R4:W-:Y:S03]  /*14230*/  LDGSTS.E.BYPASS.LTC128B.128 [R227+0x900], [R188.64], !P6 ;  /* 0x00900000bce37fae */ /* 0x0009e6000f101d4c */
[----:B------:R-:W-:Y:S02]  /*14240*/  IADD3.X R187, R189, UR8, RZ, P0, !PT ;  /* 0x00000008bdbb7c10 */ /* 0x000fe400087fe4ff */
[----:B------:R-:W-:Y:S02]  /*14250*/  IADD3 R184, P2, R186, UR9, RZ ;  /* 0x00000009bab87c10 */ /* 0x000fe4000ff5e0ff */
[-C--:B------:R-:W-:Y:S01]  /*14260*/  HMMA.16816.F32 R52, R172, R192.reuse, R52 ;  /* 0x000000c0ac34723c */ /* 0x080fe20000001834 */
[----:B------:R1:W-:Y:S03]  /*14270*/  LDGSTS.E.BYPASS.LTC128B.128 [R227+0x1100], [R186.64], !P6 ;  /* 0x01100000bae37fae */ /* 0x0003e6000f101d4c */
[----:B------:R-:W-:Y:S02]  /*14280*/  IADD3.X R185, R187, UR8, RZ, P2, !PT ;  /* 0x00000008bbb97c10 */ /* 0x000fe400097fe4ff */
[----:B---3--:R-:W-:Y:S02]  /*14290*/  IADD3 R2, P1, R184, UR9, RZ ;  /* 0x00000009b8027c10 */ /* 0x008fe4000ff3e0ff */
[C---:B------:R-:W-:Y:S01]  /*142a0*/  HMMA.16816.F32 R56, R180.reuse, R192, R56 ;  /* 0x000000c0b438723c */ /* 0x040fe20000001838 */
[----:B------:R3:W-:Y:S03]  /*142b0*/  LDGSTS.E.BYPASS.LTC128B.128 [R227+0x1900], [R184.64], !P6 ;  /* 0x01900000b8e37fae */ /* 0x0007e6000f101d4c */
[----:B------:R-:W-:Y:S02]  /*142c0*/  IADD3.X R3, R185, UR8, RZ, P1, !PT ;  /* 0x00000008b9037c10 */ /* 0x000fe40008ffe4ff */
[----:B------:R-:W-:Y:S02]  /*142d0*/  IADD3 R190, P0, R2, UR9, RZ ;  /* 0x0000000902be7c10 */ /* 0x000fe4000ff1e0ff */
[-C--:B------:R-:W-:Y:S01]  /*142e0*/  HMMA.16816.F32 R60, R180, R194.reuse, R60 ;  /* 0x000000c2b43c723c */ /* 0x080fe2000000183c */
[----:B------:R2:W-:Y:S01]  /*142f0*/  LDGSTS.E.BYPASS.LTC128B.128 [R227+0x2100], [R2.64], !P6 ;  /* 0x0210000002e37fae */ /* 0x0005e2000f101d4c */
[----:B------:R-:W-:Y:S02]  /*14300*/  PLOP3.LUT P1, PT, PT, PT, UP2, 0x80, 0x0 ;  /* 0x000000000000781c */ /* 0x000fe40003f2f028 */
[----:B------:R-:W-:Y:S04]  /*14310*/  IADD3.X R191, R3, UR8, RZ, P0, !PT ;  /* 0x0000000803bf7c10 */ /* 0x000fe800087fe4ff */
[C---:B------:R-:W-:Y:S01]  /*14320*/  HMMA.16816.F32 R64, R172.reuse, R194, R64 ;  /* 0x000000c2ac40723c */ /* 0x040fe20000001840 */
[----:B------:R4:W-:Y:S07]  /*14330*/  LDGSTS.E.BYPASS.LTC128B.128 [R227+0x2900], [R190.64], !P6 ;  /* 0x02900000bee37fae */ /* 0x0009ee000f101d4c */
[-C--:B-1----:R-:W-:Y:S01]  /*14340*/  HMMA.16816.F32 R68, R172, R168.reuse, R68 ;  /* 0x000000a8ac44723c */ /* 0x082fe20000001844 */
[----:B------:R-:W-:Y:S07]  /*14350*/  LDSM.16.M88.4 R192, [R216+0x8100] ;  /* 0x00810000d8c0783b */ /* 0x000fee0000000200 */
[C---:B------:R-:W-:Y:S01]  /*14360*/  HMMA.16816.F32 R72, R180.reuse, R168, R72 ;  /* 0x000000a8b448723c */ /* 0x040fe20000001848 */
[----:B------:R-:W0:Y:S07]  /*14370*/  LDGDEPBAR ;  /* 0x00000000000079af */ /* 0x000e2e0000000000 */
[-C--:B------:R-:W-:Y:S01]  /*14380*/  HMMA.16816.F32 R76, R180, R170.reuse, R76 ;  /* 0x000000aab44c723c */ /* 0x080fe2000000184c */
[----:B---3--:R-:W-:Y:S07]  /*14390*/  LDSM.16.M88.4 R184, [R216+0x6100] ;  /* 0x00610000d8b8783b */ /* 0x008fee0000000200 */
[C---:B------:R-:W-:Y:S01]  /*143a0*/  HMMA.16816.F32 R80, R172.reuse, R170, R80 ;  /* 0x000000aaac50723c */ /* 0x040fe20000001850 */
[----:B--2---:R-:W2:Y:S06]  /*143b0*/  LDL.64 R2, [R1+0x30] ;  /* 0x0000300001027983 */ /* 0x004eac0000100a00 */
[----:B----4-:R-:W1:Y:S01]  /*143c0*/  LDSM.16.M88.4 R188, [R214+0x3100] ;  /* 0x00310000d6bc783b */ /* 0x010e620000000200 */
[-C--:B------:R-:W-:Y:S07]  /*143d0*/  HMMA.16816.F32 R84, R172, R176.reuse, R84 ;  /* 0x000000b0ac54723c */ /* 0x080fee0000001854 */
[----:B------:R-:W3:Y:S01]  /*143e0*/  LDSM.16.M88.4 R196, [R214+0x3900] ;  /* 0x00390000d6c4783b */ /* 0x000ee20000000200 */
[C---:B------:R-:W-:Y:S07]  /*143f0*/  HMMA.16816.F32 R88, R180.reuse, R176, R88 ;  /* 0x000000b0b458723c */ /* 0x040fee0000001858 */
[----:B------:R-:W4:Y:S01]  /*14400*/  LDSM.16.M88.4 R200, [R214+0x4100] ;  /* 0x00410000d6c8783b */ /* 0x000f220000000200 */
[-C--:B------:R-:W-:Y:S07]  /*14410*/  HMMA.16816.F32 R92, R180, R178.reuse, R92 ;  /* 0x000000b2b45c723c */ /* 0x080fee000000185c */
[----:B------:R-:W3:Y:S01]  /*14420*/  LDSM.16.M88.4 R168, [R214+0x4900] ;  /* 0x00490000d6a8783b */ /* 0x000ee20000000200 */
[----:B------:R-:W-:Y:S07]  /*14430*/  HMMA.16816.F32 R96, R172, R178, R96 ;  /* 0x000000b2ac60723c */ /* 0x000fee0000001860 */
[----:B------:R-:W3:Y:S08]  /*14440*/  LDSM.16.M88.4 R180, [R214+0x5100] ;  /* 0x00510000d6b4783b */ /* 0x000ef00000000200 */
[----:B------:R-:W4:Y:S01]  /*14450*/  LDSM.16.M88.4 R204, [R214+0x5900] ;  /* 0x00590000d6cc783b */ /* 0x000f220000000200 */
[-C--:B-1----:R-:W-:Y:S07]  /*14460*/  HMMA.16816.F32 R4, R184, R188.reuse, R4 ;  /* 0x000000bcb804723c */ /* 0x082fee0000001804 */
[----:B------:R-:W-:Y:S01]  /*14470*/  LDSM.16.M88.4 R172, [R217+0x6100] ;  /* 0x00610000d9ac783b */ /* 0x000fe20000000200 */
[C---:B------:R-:W-:Y:S07]  /*14480*/  HMMA.16816.F32 R8, R192.reuse, R188, R8 ;  /* 0x000000bcc008723c */ /* 0x040fee0000001808 */
[----:B------:R-:W1:Y:S01]  /*14490*/  LDSM.16.M88.4 R176, [R213] ;  /* 0x00000000d5b0783b */ /* 0x000e620000000200 */
[-C--:B------:R-:W-:Y:S08]  /*144a0*/  HMMA.16816.F32 R12, R192, R190.reuse, R12 ;  /* 0x000000bec00c723c */ /* 0x080ff0000000180c */
[C---:B------:R-:W-:Y:S01]  /*144b0*/  HMMA.16816.F32 R16, R184.reuse, R190, R16 ;  /* 0x000000beb810723c */ /* 0x040fe20000001810 */
[----:B------:R-:W1:Y:S07]  /*144c0*/  LDSM.16.M88.4 R188, [R217+0x8100] ;  /* 0x00810000d9bc783b */ /* 0x000e6e0000000200 */
        /* <DEDUP_REMOVED lines=20> */
[-C--:B-1----:R-:W-:Y:S08]  /*14610*/  HMMA.16816.F32 R4, R172, R176.reuse, R4 ;  /* 0x000000b0ac04723c */ /* 0x082ff00000001804 */
        /* <DEDUP_REMOVED lines=9> */
[----:B------:R-:W3:Y:S01]  /*146b0*/  MUFU.TANH R176, R5 ;  /* 0x0000000500b07308 */ /* 0x000ee20000002400 */
        /* <DEDUP_REMOVED lines=12> */
[----:B------:R-:W-:Y:S09]  /*14780*/  FMUL.FTZ R19, R19, c[0x0][0x320] ;  /* 0x0000c80013137a20 */ /* 0x000ff20000410000 */
[----:B------:R1:W1:Y:S01]  /*14790*/  MUFU.TANH R231, R7 ;  /* 0x0000000700e77308 */ /* 0x0002620000002400 */
[----:B----4-:R-:W4:Y:S09]  /*147a0*/  LDL R14, [R1+0x20] ;  /* 0x00002000010e7983 */ /* 0x010f320000100800 */
[----:B------:R-:W2:Y:S10]  /*147b0*/  MUFU.TANH R246, R8 ;  /* 0x0000000800f67308 */ /* 0x000eb40000002400 */
        /* <DEDUP_REMOVED lines=50> */
[----:B------:R-:W2:Y:S01]  /*14ae0*/  MUFU.TANH R20, R20 ;  /* 0x0000001400147308 */ /* 0x000ea20000002400 */
[C---:B------:R-:W-:Y:S01]  /*14af0*/  HMMA.16816.F32 R64, R172.reuse, R6, R64 ;  /* 0x00000006ac40723c */ /* 0x040fe20000001840 */
[----:B------:R-:W2:Y:S01]  /*14b00*/  LDSM.16.M88.4 R4, [R213+0x2800] ;  /* 0x00280000d504783b */ /* 0x000ea20000000200 */
[----:B------:R-:W-:Y:S04]  /*14b10*/  DEPBAR.LE SB0, 0x0 ;  /* 0x000080000000791a */ /* 0x000fe80000000000 */
[----:B------:R-:W-:Y:S02]  /*14b20*/  FMUL.FTZ R50, R50, c[0x0][0x320] ;  /* 0x0000c80032327a20 */ /* 0x000fe40000410000 */
[----:B------:R-:W-:Y:S01]  /*14b30*/  FMUL.FTZ R58, R58, c[0x0][0x320] ;  /* 0x0000c8003a3a7a20 */ /* 0x000fe20000410000 */
[----:B------:R-:W2:Y:S01]  /*14b40*/  MUFU.TANH R13, R21 ;  /* 0x00000015000d7308 */ /* 0x000ea20000002400 */
[----:B------:R-:W-:Y:S01]  /*14b50*/  BAR.SYNC.DEFER_BLOCKING 0x0 ;  /* 0x0000000000007b1d */ /* 0x000fe20000010000 */
[-C--:B-1----:R-:W-:Y:S05]  /*14b60*/  HMMA.16816.F32 R68, R172, R8.reuse, R68 ;  /* 0x00000008ac44723c */ /* 0x082fea0000001844 */
[----:B------:R-:W-:Y:S02]  /*14b70*/  FMUL.FTZ R52, R52, c[0x0][0x320] ;  /* 0x0000c80034347a20 */ /* 0x000fe40000410000 */
[----:B------:R-:W-:Y:S01]  /*14b80*/  FMUL.FTZ R53, R53, c[0x0][0x320] ;  /* 0x0000c80035357a20 */ /* 0x000fe20000410000 */
[----:B------:R1:W1:Y:S01]  /*14b90*/  MUFU.TANH R180, R58 ;  /* 0x0000003a00b47308 */ /* 0x0002620000002400 */
[C---:B------:R-:W-:Y:S04]  /*14ba0*/  HMMA.16816.F32 R72, R188.reuse, R8, R72 ;  /* 0x00000008bc48723c */ /* 0x040fe80000001848 */
[----:B------:R-:W-:Y:S02]  /*14bb0*/  FMUL.FTZ R54, R54, c[0x0][0x320] ;  /* 0x0000c80036367a20 */ /* 0x000fe40000410000 */
[----:B------:R-:W-:Y:S02]  /*14bc0*/  FMUL.FTZ R55, R55, c[0x0][0x320] ;  /* 0x0000c80037377a20 */ /* 0x000fe40000410000 */
[-C--:B------:R-:W-:Y:S01]  /*14bd0*/  HMMA.16816.F32 R76, R188, R10.reuse, R76 ;  /* 0x0000000abc4c723c */ /* 0x080fe2000000184c */
[----:B------:R3:W3:Y:S03]  /*14be0*/  MUFU.TANH R194, R22 ;  /* 0x0000001600c27308 */ /* 0x0006e60000002400 */
[----:B------:R-:W-:Y:S02]  /*14bf0*/  FMUL.FTZ R56, R56, c[0x0][0x320] ;  /* 0x0000c80038387a20 */ /* 0x000fe40000410000 */
[----:B------:R-:W-:Y:S02]  /*14c00*/  FMUL.FTZ R57, R57, c[0x0][0x320] ;  /* 0x0000c80039397a20 */ /* 0x000fe40000410000 */
[C---:B------:R-:W-:Y:S03]  /*14c10*/  HMMA.16816.F32 R80, R172.reuse, R10, R80 ;  /* 0x0000000aac50723c */ /* 0x040fe60000001850 */
[----:B------:R3:W3:Y:S01]  /*14c20*/  MUFU.TANH R186, R23 ;  /* 0x0000001700ba7308 */ /* 0x0006e20000002400 */
[----:B------:R-:W-:Y:S02]  /*14c30*/  FMUL.FTZ R59, R59, c[0x0][0x320] ;  /* 0x0000c8003b3b7a20 */ /* 0x000fe40000410000 */
[----:B------:R-:W-:Y:S01]  /*14c40*/  FMUL.FTZ R60, R60, c[0x0][0x320] ;  /* 0x0000c8003c3c7a20 */ /* 0x000fe20000410000 */
[----:B-1----:R-:W3:Y:S01]  /*14c50*/  LDL R58, [R1] ;  /* 0x00000000013a7983 */ /* 0x002ee20000100800 */
[-C--:B--2---:R-:W-:Y:S04]  /*14c60*/  HMMA.16816.F32 R84, R172, R4.reuse, R84 ;  /* 0x00000004ac54723c */ /* 0x084fe80000001854 */
[----:B------:R-:W-:Y:S01]  /*14c70*/  FMUL.FTZ R61, R61, c[0x0][0x320] ;  /* 0x0000c8003d3d7a20 */ /* 0x000fe20000410000 */
[----:B------:R1:W2:Y:S01]  /*14c80*/  MUFU.TANH R207, R24 ;  /* 0x0000001800cf7308 */ /* 0x0002a20000002400 */
[----:B------:R-:W-:Y:S02]  /*14c90*/  FMUL.FTZ R63, R63, c[0x0][0x320] ;  /* 0x0000c8003f3f7a20 */ /* 0x000fe40000410000 */
[C---:B------:R-:W-:Y:S04]  /*14ca0*/  HMMA.16816.F32 R88, R188.reuse, R4, R88 ;  /* 0x00000004bc58723c */ /* 0x040fe80000001858 */
[----:B------:R-:W-:Y:S02]  /*14cb0*/  FMUL.FTZ R64, R64, c[0x0][0x320] ;  /* 0x0000c80040407a20 */ /* 0x000fe40000410000 */
[----:B------:R-:W-:Y:S01]  /*14cc0*/  FMUL.FTZ R65, R65, c[0x0][0x320] ;  /* 0x0000c80041417a20 */ /* 0x000fe20000410000 */
[----:B------:R1:W1:Y:S01]  /*14cd0*/  MUFU.TANH R206, R25 ;  /* 0x0000001900ce7308 */ /* 0x0002620000002400 */
[-C--:B------:R-:W-:Y:S04]  /*14ce0*/  HMMA.16816.F32 R92, R188, R6.reuse, R92 ;  /* 0x00000006bc5c723c */ /* 0x080fe8000000185c */
[----:B------:R-:W-:Y:S02]  /*14cf0*/  FMUL.FTZ R66, R66, c[0x0][0x320] ;  /* 0x0000c80042427a20 */ /* 0x000fe40000410000 */
[----:B------:R-:W-:Y:S02]  /*14d00*/  FMUL.FTZ R67, R67, c[0x0][0x320] ;  /* 0x0000c80043437a20 */ /* 0x000fe40000410000 */
[----:B------:R-:W-:Y:S01]  /*14d10*/  HMMA.16816.F32 R96, R172, R6, R96 ;  /* 0x00000006ac60723c */ /* 0x000fe20000001860 */
[----:B------:R1:W1:Y:S03]  /*14d20*/  MUFU.TANH R233, R27 ;  /* 0x0000001b00e97308 */ /* 0x0002660000002400 */
[----:B------:R-:W-:Y:S02]  /*14d30*/  FMUL.FTZ R68, R68, c[0x0][0x320] ;  /* 0x0000c80044447a20 */ /* 0x000fe40000410000 */
[----:B------:R-:W-:Y:S02]  /*14d40*/  FMUL.FTZ R69, R69, c[0x0][0x320] ;  /* 0x0000c80045457a20 */ /* 0x000fe40000410000 */
[----:B------:R-:W-:Y:S03]  /*14d50*/  FMUL.FTZ R70, R70, c[0x0][0x320] ;  /* 0x0000c80046467a20 */ /* 0x000fe60000410000 */
        /* <DEDUP_REMOVED lines=48> */
[----:B------:R1:W1:Y:S10]  /*15060*/  MUFU.TANH R169, R39 ;  /* 0x0000002700a97308 */ /* 0x0002740000002400 */
        /* <DEDUP_REMOVED lines=16> */
[----:B------:R1:W1:Y:S10]  /*15170*/  MUFU.TANH R168, R56 ;  /* 0x0000003800a87308 */ /* 0x0002740000002400 */
[----:B------:R1:W1:Y:S01]  /*15180*/  MUFU.TANH R56, R57 ;  /* 0x0000003900387308 */ /* 0x0002620000002400 */
[C---:B---3--:R-:W-:Y:S09]  /*15190*/  ISETP.GT.AND P0, PT, R225.reuse, R58, PT ;  /* 0x0000003ae100720c */ /* 0x048ff20003f04270 */
[----:B------:R3:W1:Y:S04]  /*151a0*/  MUFU.TANH R179, R59 ;  /* 0x0000003b00b37308 */ /* 0x0006680000002400 */
[----:B------:R-:W-:Y:S02]  /*151b0*/  @P0 MOV R2, R250 ;  /* 0x000000fa00020202 */ /* 0x000fe40000000f00 */
[----:B------:R-:W-:Y:S04]  /*151c0*/  @P0 IADD3 R4, R225, -0x1, RZ ;  /* 0xffffffffe1040810 */ /* 0x000fe80007ffe0ff */
[----:B------:R-:W1:Y:S01]  /*151d0*/  MUFU.TANH R60, R60 ;  /* 0x0000003c003c7308 */ /* 0x000e620000002400 */
[----:B------:R-:W-:Y:S05]  /*151e0*/  @P0 SHF.R.S32.HI R0, RZ, 0x1f, R4 ;  /* 0x0000001fff000819 */ /* 0x000fea0000011404 */
[----:B------:R-:W-:Y:S04]  /*151f0*/  @P0 IMAD R0, R0, c[0x0][0x1e0], RZ ;  /* 0x0000780000000a24 */ /* 0x000fe800078e02ff */
[----:B------:R-:W1:Y:S01]  /*15200*/  MUFU.TANH R61, R61 ;  /* 0x0000003d003d7308 */ /* 0x000e620000002400 */
[C---:B------:R-:W-:Y:S02]  /*15210*/  @P0 IMAD R0, R4.reuse, c[0x0][0x1e4], R0 ;  /* 0x0000790004000a24 */ /* 0x040fe400078e0200 */
[----:B------:R-:W-:Y:S05]  /*15220*/  @P0 IMAD.WIDE.U32 R4, R4, c[0x0][0x1e0], RZ ;  /* 0x0000780004040a25 */ /* 0x000fea00078e00ff */
[----:B------:R-:W-:Y:S02]  /*15230*/  @P0 IADD3 R0, R5, R0, RZ ;  /* 0x0000000005000210 */ /* 0x000fe40007ffe0ff */
[----:B------:R3:W1:Y:S01]  /*15240*/  MUFU.TANH R178, R62 ;  /* 0x0000003e00b27308 */ /* 0x0006620000002400 */
[----:B------:R-:W-:Y:S01]  /*15250*/  @P0 IMAD.WIDE.U32 R2, R4, 0x60, R2 ;  /* 0x0000006004020825 */ /* 0x000fe200078e0002 */
[----:B------:R-:W-:Y:S03]  /*15260*/  MOV R5, R226 ;  /* 0x000000e200057202 */ /* 0x000fe60000000f00 */
[----:B------:R-:W-:Y:S01]  /*15270*/  @P1 IMAD.HI.U32 R4, R226, c[0x0][0x2c8], RZ ;  /* 0x0000b200e2041a27 */ /* 0x000fe200078e00ff */
[----:B------:R-:W-:Y:S03]  /*15280*/  @P0 LEA R6, P2, R2, c[0x0][0x1c8], 0x1 ;  /* 0x0000720002060a11 */ /* 0x000fe600078408ff */
[----:B------:R-:W-:Y:S01]  /*15290*/  @P0 IMAD R0, R0, 0x60, RZ ;  /* 0x0000006000000824 */ /* 0x000fe200078e02ff */
[----:B------:R-:W1:Y:S01]  /*152a0*/  MUFU.TANH R63, R63 ;  /* 0x0000003f003f7308 */ /* 0x000e620000002400 */
[----:B------:R-:W-:Y:S02]  /*152b0*/  @P0 IADD3 R10, P4, R6, UR6, RZ ;  /* 0x00000006060a0c10 */ /* 0x000fe4000ff9e0ff */
[----:B------:R-:W-:Y:S02]  /*152c0*/  @P3 SHF.R.U32.HI R5, RZ, c[0x0][0x2cc], R4 ;  /* 0x0000b300ff053a19 */ /* 0x000fe40000011604 */
[----:B------:R-:W-:Y:S02]  /*152d0*/  @P0 IADD3 R8, P1, R10, UR6, RZ ;  /* 0x000000060a080c10 */ /* 0x000fe4000ff3e0ff */
[----:B------:R-:W-:Y:S01]  /*152e0*/  @P0 IADD3 R0, R3, R0, RZ ;  /* 0x0000000003000210 */ /* 0x000fe20007ffe0ff */
[----:B------:R-:W1:Y:S02]  /*152f0*/  SHFL.IDX PT, R4, R5, RZ, 0x1c1f ;  /* 0x001c1fff05047589 */ /* 0x000e6400000e0000 */
[----:B------:R-:W1:Y:S01]  /*15300*/  MUFU.TANH R64, R64 ;  /* 0x0000004000407308 */ /* 0x000e620000002400 */
[----:B------:R-:W-:Y:S02]  /*15310*/  @P0 LEA.HI.X R7, R2, c[0x0][0x1cc], R0, 0x1, P2 ;  /* 0x0000730002070a11 */ /* 0x000fe400010f0c00 */
[----:B------:R-:W-:Y:S02]  /*15320*/  @P0 IADD3 R2, P3, R8, UR6, RZ ;  /* 0x0000000608020c10 */ /* 0x000fe4000ff7e0ff */
[----:B------:R-:W-:Y:S01]  /*15330*/  @P0 IADD3.X R11, R7, UR7, RZ, P4, !PT ;  /* 0x00000007070b0c10 */ /* 0x000fe2000a7fe4ff */
[----:B------:R-:W-:Y:S01]  /*15340*/  @!PT LDS RZ, [RZ] ;  /* 0x00000000fffff984 */ /* 0x000fe20000000800 */
[----:B------:R-:W-:Y:S01]  /*15350*/  @!PT LDS RZ, [RZ] ;  /* 0x00000000fffff984 */ /* 0x000fe20000000800 */
[----:B------:R1:W-:Y:S03]  /*15360*/  @P0 LDGSTS.E.BYPASS.LTC128B.128 [R227+0x3100], [R6.64], !P6 ;  /* 0x0310000006e30fae */ /* 0x0003e6000f101d4c */
[----:B------:R-:W-:Y:S01]  /*15370*/  @P0 IADD3.X R9, R11, UR7, RZ, P1, !PT ;  /* 0x000000070b090c10 */ /* 0x000fe20008ffe4ff */
[----:B------:R-:W2:Y:S03]  /*15380*/  MUFU.TANH R65, R65 ;  /* 0x0000004100417308 */ /* 0x000ea60000002400 */
[----:B------:R-:W-:Y:S01]  /*15390*/  @P0 IADD3.X R3, R9, UR7, RZ, P3, !PT ;  /* 0x0000000709030c10 */ /* 0x000fe20009ffe4ff */
[----:B------:R3:W-:Y:S06]  /*153a0*/  @P0 LDGSTS.E.BYPASS.LTC128B.128 [R227+0x3900], [R10.64], !P6 ;  /* 0x039000000ae30fae */ /* 0x0007ec000f101d4c */
[----:B------:R-:W2:Y:S02]  /*153b0*/  MUFU.TANH R66, R66 ;  /* 0x0000004200427308 */ /* 0x000ea40000002400 */
[----:B------:R2:W-:Y:S08]  /*153c0*/  @P0 LDGSTS.E.BYPASS.LTC128B.128 [R227+0x4100], [R8.64], !P6 ;  /* 0x0410000008e30fae */ /* 0x0005f0000f101d4c */
[----:B------:R-:W3:Y:S01]  /*153d0*/  MUFU.TANH R67, R67 ;  /* 0x0000004300437308 */ /* 0x000ee20000002400 */
[----:B------:R3:W-:Y:S01]  /*153e0*/  @P0 LDGSTS.E.BYPASS.LTC128B.128 [R227+0x4900], [R2.64], !P6 ;  /* 0x0490000002e30fae */ /* 0x0007e2000f101d4c */
[----:B-1----:R-:W-:Y:S04]  /*153f0*/  @P0 IADD3 R6, P2, R2, UR6, RZ ;  /* 0x0000000602060c10 */ /* 0x002fe8000ff5e0ff */
[----:B------:R-:W-:Y:S04]  /*15400*/  @P0 IADD3.X R7, R3, UR7, RZ, P2, !PT ;  /* 0x0000000703070c10 */ /* 0x000fe800097fe4ff */
[----:B------:R-:W1:Y:S01]  /*15410*/  MUFU.TANH R68, R68 ;  /* 0x0000004400447308 */ /* 0x000e620000002400 */
[----:B------:R4:W-:Y:S01]  /*15420*/  @P0 LDGSTS.E.BYPASS.LTC128B.128 [R227+0x5100], [R6.64], !P6 ;  /* 0x0510000006e30fae */ /* 0x0009e2000f101d4c */
[----:B--2---:R-:W-:Y:S08]  /*15430*/  @P0 IADD3 R8, P1, R6, UR6, RZ ;  /* 0x0000000606080c10 */ /* 0x004ff0000ff3e0ff */
[----:B------:R-:W2:Y:S01]  /*15440*/  MUFU.TANH R69, R69 ;  /* 0x0000004500457308 */ /* 0x000ea20000002400 */
[----:B------:R-:W-:Y:S05]  /*15450*/  @P0 IADD3.X R9, R7, UR7, RZ, P1, !PT ;  /* 0x0000000707090c10 */ /* 0x000fea0008ffe4ff */
[----:B------:R1:W-:Y:S01]  /*15460*/  @P0 LDGSTS.E.BYPASS.LTC128B.128 [R227+0x5900], [R8.64], !P6 ;  /* 0x0590000008e30fae */ /* 0x0003e2000f101d4c */
[----:B---3--:R-:W-:Y:S03]  /*15470*/  IMAD R3, R225, -0x60, RZ ;  /* 0xffffffa0e1037824 */ /* 0x008fe600078e02ff */
[----:B------:R-:W3:Y:S01]  /*15480*/  MUFU.TANH R70, R70 ;  /* 0x0000004600467308 */ /* 0x000ee20000002400 */
[----:B------:R-:W-:Y:S03]  /*15490*/  PLOP3.LUT P0, PT, PT, PT, UP1, 0x40, 0x0 ;  /* 0x000000000000781c */ /* 0x000fe60003f0e818 */
[----:B------:R-:W0:Y:S01]  /*154a0*/  LDGDEPBAR ;  /* 0x00000000000079af */ /* 0x000e220000000000 */
[C---:B----4-:R-:W-:Y:S05]  /*154b0*/  IADD3 R7, -R14.reuse, 0x1, R3 ;  /* 0x000000010e077810 */ /* 0x050fea0007ffe103 */
[----:B------:R-:W4:Y:S01]  /*154c0*/  MUFU.TANH R71, R71 ;  /* 0x0000004700477308 */ /* 0x000f220000002400 */
[----:B------:R-:W-:Y:S04]  /*154d0*/  IADD3 R7, R7, c[0x0][0x1d0], RZ ;  /* 0x0000740007077a10 */ /* 0x000fe80007ffe0ff */
[----:B------:R-:W-:Y:S05]  /*154e0*/  IADD3 R7, R7, -c[0x0][0x168], RZ ;  /* 0x80005a0007077a10 */ /* 0x000fea0007ffe0ff */
[----:B------:R-:W2:Y:S01]  /*154f0*/  MUFU.TANH R72, R72 ;  /* 0x0000004800487308 */ /* 0x000ea20000002400 */
[C---:B------:R-:W-:Y:S02]  /*15500*/  IADD3 R6, R7.reuse, c[0x0][0x328], RZ ;  /* 0x0000ca0007067a10 */ /* 0x040fe40007ffe0ff */
[----:B------:R-:W-:Y:S02]  /*15510*/  IADD3 R7, R7, UR10, RZ ;  /* 0x0000000a07077c10 */ /* 0x000fe4000fffe0ff */
[----:B-1----:R-:W-:Y:S02]  /*15520*/  IADD3 R8, -R14, R3, RZ ;  /* 0x000000030e087210 */ /* 0x002fe40007ffe1ff */
[-C--:B------:R-:W-:Y:S02]  /*15530*/  IADD3 R2, R6, R4.reuse, RZ ;  /* 0x0000000406027210 */ /* 0x080fe40007ffe0ff */
[----:B------:R-:W-:Y:S01]  /*15540*/  IADD3 R0, R7, R4, RZ ;  /* 0x0000000407007210 */ /* 0x000fe20007ffe0ff */
        /* <DEDUP_REMOVED lines=42> */
.L_x_507:
[----:B------:R-:W-:Y:S04]  /*157f0*/  MOV R9, c[0x0][0x32c] ;  /* 0x0000cb0000097a02 */ /* 0x000fe80000000f00 */
[----:B------:R-:W-:Y:S11]  /*15800*/  ISETP.NE.AND P0, PT, R9, 0x1, PT ;  /* 0x000000010900780c */ /* 0x000ff60003f05270 */
[----:B------:R-:W-:Y:S02]  /*15810*/  @!UPT UIADD3 URZ, URZ, URZ, URZ ;  /* 0x0000003f3f3ff290 */ /* 0x000fe4000fffe03f */
[----:B------:R-:W-:Y:S05]  /*15820*/  @P0 IMAD.HI.U32 R9, R4, c[0x0][0x330], RZ ;  /* 0x0000cc0004090a27 */ /* 0x000fea00078e00ff */
[----:B------:R-:W-:Y:S02]  /*15830*/  @P0 SHF.R.U32.HI R4, RZ, c[0x0][0x334], R9 ;  /* 0x0000cd00ff040a19 */ /* 0x000fe40000011609 */
.L_x_508:
[----:B------:R-:W-:Y:S05]  /*15840*/  BSYNC B0 ;  /* 0x0000000000007941 */ /* 0x000fea0003800000 */
.L_x_506:
[----:B------:R-:W-:Y:S05]  /*15850*/  IMAD R4, R4, c[0x0][0x32c], R8 ;  /* 0x0000cb0004047a24 */ /* 0x000fea00078e0208 */
[----:B------:R-:W-:Y:S02]  /*15860*/  IADD3 R9, R4, c[0x0][0x32c], RZ ;  /* 0x0000cb0004097a10 */ /* 0x000fe40007ffe0ff */
[----:B------:R-:W-:Y:S02]  /*15870*/  IMNMX R0, R0, R4, !PT ;  /* 0x0000000400007217 */ /* 0x000fe40007800200 */
[----:B------:R-:W-:Y:S02]  /*15880*/  IMNMX R2, R2, R9, PT ;  /* 0x0000000902027217 */ /* 0x000fe40003800200 */
.L_x_505:
        /* <DEDUP_REMOVED lines=43> */
[----:B-1----:R-:W-:Y:S02]  /*15b40*/  FSEL R90, R37, -INF , !P0 ;  /* 0xff800000255a7808 */ /* 0x002fe40004000000 */
        /* <DEDUP_REMOVED lines=90> */
.L_x_511:
[----:B------:R-:W-:Y:S04]  /*160f0*/  MOV R26, c[0x0][0x32c] ;  /* 0x0000cb00001a7a02 */ /* 0x000fe80000000f00 */
[----:B------:R-:W-:Y:S11]  /*16100*/  ISETP.NE.AND P0, PT, R26, 0x1, PT ;  /* 0x000000011a00780c */ /* 0x000ff60003f05270 */
[----:B------:R-:W-:Y:S02]  /*16110*/  @!UPT UIADD3 URZ, URZ, URZ, URZ ;  /* 0x0000003f3f3ff290 */ /* 0x000fe4000fffe03f */
[----:B------:R-:W-:Y:S05]  /*16120*/  @P0 IMAD.HI.U32 R26, R3, c[0x0][0x330], RZ ;  /* 0x0000cc00031a0a27 */ /* 0x000fea00078e00ff */
[----:B------:R-:W-:Y:S02]  /*16130*/  @P0 SHF.R.U32.HI R3, RZ, c[0x0][0x334], R26 ;  /* 0x0000cd00ff030a19 */ /* 0x000fe4000001161a */
.L_x_512:
[----:B------:R-:W-:Y:S05]  /*16140*/  BSYNC B0 ;  /* 0x0000000000007941 */ /* 0x000fea0003800000 */
.L_x_510:
[----:B------:R-:W-:Y:S05]  /*16150*/  IMAD R3, R3, c[0x0][0x32c], R8 ;  /* 0x0000cb0003037a24 */ /* 0x000fea00078e0208 */
[----:B------:R-:W-:Y:S02]  /*16160*/  IADD3 R26, R3, c[0x0][0x32c], RZ ;  /* 0x0000cb00031a7a10 */ /* 0x000fe40007ffe0ff */
[----:B------:R-:W-:Y:S02]  /*16170*/  IMNMX R0, R0, R3, !PT ;  /* 0x0000000300007217 */ /* 0x000fe40007800200 */
[----:B------:R-:W-:Y:S02]  /*16180*/  IMNMX R2, R2, R26, PT ;  /* 0x0000001a02027217 */ /* 0x000fe40003800200 */
.L_x_509:
        /* <DEDUP_REMOVED lines=111> */
.L_x_515:
[----:B------:R-:W-:Y:S04]  /*16880*/  MOV R26, c[0x0][0x32c] ;  /* 0x0000cb00001a7a02 */ /* 0x000fe80000000f00 */
[----:B------:R-:W-:Y:S11]  /*16890*/  ISETP.NE.AND P0, PT, R26, 0x1, PT ;  /* 0x000000011a00780c */ /* 0x000ff60003f05270 */
[----:B------:R-:W-:Y:S02]  /*168a0*/  @!UPT UIADD3 URZ, URZ, URZ, URZ ;  /* 0x0000003f3f3ff290 */ /* 0x000fe4000fffe03f */
[----:B------:R-:W-:Y:S05]  /*168b0*/  @P0 IMAD.HI.U32 R26, R3, c[0x0][0x330], RZ ;  /* 0x0000cc00031a0a27 */ /* 0x000fea00078e00ff */
[----:B------:R-:W-:Y:S02]  /*168c0*/  @P0 SHF.R.U32.HI R3, RZ, c[0x0][0x334], R26 ;  /* 0x0000cd00ff030a19 */ /* 0x000fe4000001161a */
.L_x_516:
[----:B------:R-:W-:Y:S05]  /*168d0*/  BSYNC B0 ;  /* 0x0000000000007941 */ /* 0x000fea0003800000 */
.L_x_514:
[----:B------:R-:W-:Y:S05]  /*168e0*/  IMAD R3, R3, c[0x0][0x32c], R8 ;  /* 0x0000cb0003037a24 */ /* 0x000fea00078e0208 */
[----:B------:R-:W-:Y:S02]  /*168f0*/  IADD3 R26, R3, c[0x0][0x32c], RZ ;  /* 0x0000cb00031a7a10 */ /* 0x000fe40007ffe0ff */
[----:B------:R-:W-:Y:S02]  /*16900*/  IMNMX R0, R0, R3, !PT ;  /* 0x0000000300007217 */ /* 0x000fe40007800200 */
[----:B------:R-:W-:Y:S02]  /*16910*/  IMNMX R2, R2, R26, PT ;  /* 0x0000001a02027217 */ /* 0x000fe40003800200 */
.L_x_513:
        /* <DEDUP_REMOVED lines=111> */
.L_x_519:
[----:B------:R-:W-:Y:S04]  /*17010*/  MOV R5, c[0x0][0x32c] ;  /* 0x0000cb0000057a02 */ /* 0x000fe80000000f00 */
[----:B------:R-:W-:Y:S11]  /*17020*/  ISETP.NE.AND P0, PT, R5, 0x1, PT ;  /* 0x000000010500780c */ /* 0x000ff60003f05270 */
[----:B------:R-:W-:Y:S02]  /*17030*/  @!UPT UIADD3 URZ, URZ, URZ, URZ ;  /* 0x0000003f3f3ff290 */ /* 0x000fe4000fffe03f */
[----:B------:R-:W-:Y:S05]  /*17040*/  @P0 IMAD.HI.U32 R5, R3, c[0x0][0x330], RZ ;  /* 0x0000cc0003050a27 */ /* 0x000fea00078e00ff */
[----:B------:R-:W-:Y:S02]  /*17050*/  @P0 SHF.R.U32.HI R3, RZ, c[0x0][0x334], R5 ;  /* 0x0000cd00ff030a19 */ /* 0x000fe40000011605 */
.L_x_520:
[----:B------:R-:W-:Y:S05]  /*17060*/  BSYNC B0 ;  /* 0x0000000000007941 */ /* 0x000fea0003800000 */
.L_x_518:
[----:B------:R-:W-:Y:S05]  /*17070*/  IMAD R8, R3, c[0x0][0x32c], R8 ;  /* 0x0000cb0003087a24 */ /* 0x000fea00078e0208 */
[----:B------:R-:W-:Y:S02]  /*17080*/  IADD3 R3, R8, c[0x0][0x32c], RZ ;  /* 0x0000cb0008037a10 */ /* 0x000fe40007ffe0ff */
[----:B------:R-:W-:Y:S02]  /*17090*/  IMNMX R0, R0, R8, !PT ;  /* 0x0000000800007217 */ /* 0x000fe40007800200 */
[----:B------:R-:W-:Y:S02]  /*170a0*/  IMNMX R2, R2, R3, PT ;  /* 0x0000000302027217 */ /* 0x000fe40003800200 */
.L_x_517:
        /* <DEDUP_REMOVED lines=24> */
[----:B------:R-:W-:Y:S02]  /*17230*/  MOV R52, R58 ;  /* 0x0000003a00347202 */ /* 0x000fe40000000f00 */
        /* <DEDUP_REMOVED lines=81> */
[----:B------:R-:W-:Y:S02]  /*17750*/  ISETP.LT.OR P0, PT, R2, 0x32, P0 ;  /* 0x000000320200780c */ /* 0x000fe40000701670 */
[----:B------:R-:W-:Y:S02]  /*17760*/  MOV R80, R52 ;  /* 0x0000003400507202 */ /* 0x000fe40000000f00 */
[----:B------:R-:W-:Y:S02]  /*17770*/  FSEL R179, R179, -INF , !P0 ;  /* 0xff800000b3b37808 */ /* 0x000fe40004000000 */
[----:B------:R-:W-:Y:S01]  /*17780*/  ISETP.NE.AND P0, PT, R12, RZ, PT ;  /* 0x000000ff0c00720c */ /* 0x000fe20003f05270 */
[----:B------:R-:W-:Y:S03]  /*17790*/  IMAD.MOV.U32 R249, RZ, RZ, R80 ;  /* 0x000000fffff97224 */ /* 0x000fe600078e0050 */
        /* <DEDUP_REMOVED lines=55> */
[----:B------:R-:W-:Y:S02]  /*17b10*/  FMNMX.FTZ R6, R168, R6, !PT ;  /* 0x00000006a8067209 */ /* 0x000fe40007810000 */
[----:B------:R-:W-:Y:S02]  /*17b20*/  ISETP.NE.AND P3, PT, R9, RZ, PT ;  /* 0x000000ff0900720c */ /* 0x000fe40003f65270 */
[C---:B------:R-:W-:Y:S02]  /*17b30*/  ISETP.GT.AND P4, PT, R0.reuse, 0x59, !P4 ;  /* 0x000000590000780c */ /* 0x040fe40006784270 */
[----:B------:R-:W-:Y:S01]  /*17b40*/  ISETP.GT.AND P3, PT, R0, 0x50, !P3 ;  /* 0x000000500000780c */ /* 0x000fe20005f64270 */
[----:B------:R2:W3:Y:S01]  /*17b50*/  MUFU.EX2 R87, R3 ;  /* 0x0000000300577308 */ /* 0x0004e20000000800 */
[----:B------:R-:W-:Y:S02]  /*17b60*/  FMNMX.FTZ R4, R189, R4, !PT ;  /* 0x00000004bd047209 */ /* 0x000fe40007810000 */
[----:B------:R-:W-:Y:S02]  /*17b70*/  ISETP.NE.AND P1, PT, R10, RZ, PT ;  /* 0x000000ff0a00720c */ /* 0x000fe40003f25270 */
[----:B------:R-:W-:Y:S02]  /*17b80*/  FMNMX.FTZ R4, R191, R4, !PT ;  /* 0x00000004bf047209 */ /* 0x000fe40007810000 */
[----:B------:R-:W-:Y:S02]  /*17b90*/  ISETP.GT.AND P0, PT, R0, 0x49, !P1 ;  /* 0x000000490000780c */ /* 0x000fe40004f04270 */
[----:B------:R-:W-:Y:S02]  /*17ba0*/  FMNMX.FTZ R4, R202, R4, !PT ;  /* 0x00000004ca047209 */ /* 0x000fe40007810000 */
[----:B------:R-:W-:Y:S02]  /*17bb0*/  FSETP.NEU.FTZ.AND P1, PT, R71, -INF , PT ;  /* 0xff8000004700780b */ /* 0x000fe40003f3d000 */
        /* <DEDUP_REMOVED lines=9> */
[--C-:B--2---:R-:W-:Y:S01]  /*17c50*/  FFMA.FTZ R3, R29, c[0x0][0x2d0], -R75.reuse ;  /* 0x0000b4001d037a23 */ /* 0x104fe2000001084b */
[----:B------:R-:W-:Y:S02]  /*17c60*/  FMNMX.FTZ R4, R237, R4, !PT ;  /* 0x00000004ed047209 */ /* 0x000fe40007810000 */
[C---:B------:R-:W-:Y:S02]  /*17c70*/  ISETP.LT.OR P0, PT, R2.reuse, 0x4a, P0 ;  /* 0x0000004a0200780c */ /* 0x040fe40000701670 */
[----:B------:R-:W-:Y:S02]  /*17c80*/  ISETP.LT.OR P3, PT, R2, 0x51, P3 ;  /* 0x000000510200780c */ /* 0x000fe40001f61670 */
[----:B------:R-:W-:Y:S02]  /*17c90*/  FSEL R183, R79, -INF , !P0 ;  /* 0xff8000004fb77808 */ /* 0x000fe40004000000 */
        /* <DEDUP_REMOVED lines=11> */
[----:B------:R-:W-:Y:S02]  /*17d50*/  ISETP.GT.AND P0, PT, R0, 0x51, !P0 ;  /* 0x000000510000780c */ /* 0x000fe40004704270 */
[----:B------:R-:W-:Y:S02]  /*17d60*/  FMNMX.FTZ R5, R201, R5, !PT ;  /* 0x00000005c9057209 */ /* 0x000fe40007810000 */
[----:B------:R-:W-:Y:S02]  /*17d70*/  ISETP.LT.OR P0, PT, R2, 0x52, P0 ;  /* 0x000000520200780c */ /* 0x000fe40000701670 */
[----:B--2---:R-:W-:Y:S02]  /*17d80*/  FMNMX.FTZ R3, R192, R5, !PT ;  /* 0x00000005c0037209 */ /* 0x004fe40007810000 */
[----:B------:R-:W-:Y:S02]  /*17d90*/  FSEL R195, R91, -INF , !P0 ;  /* 0xff8000005bc37808 */ /* 0x000fe40004000000 */
[----:B------:R-:W-:Y:S01]  /*17da0*/  FMNMX.FTZ R0, R183, R3, !PT ;  /* 0x00000003b7007209 */ /* 0x000fe20007810000 */
[--C-:B------:R-:W-:Y:S01]  /*17db0*/  FFMA.FTZ R3, R33, c[0x0][0x2d0], -R75.reuse ;  /* 0x0000b40021037a23 */ /* 0x100fe2000001084b */
[----:B------:R-:W-:Y:S01]  /*17dc0*/  ISETP.LT.OR P0, PT, R2, 0x5a, P4 ;  /* 0x0000005a0200780c */ /* 0x000fe20002701670 */
[----:B------:R-:W-:Y:S01]  /*17dd0*/  MUFU.EX2 R33, R16 ;  /* 0x0000001000217308 */ /* 0x000fe20000000800 */
[----:B------:R-:W-:Y:S02]  /*17de0*/  FSEL R193, R78, -INF , !P3 ;  /* 0xff8000004ec17808 */ /* 0x000fe40005800000 */
[----:B------:R-:W-:Y:S02]  /*17df0*/  FSEL R73, R57, -INF , !P0 ;  /* 0xff80000039497808 */ /* 0x000fe40004000000 */
[----:B---3--:R-:W-:Y:S02]  /*17e00*/  F2FP.PACK_AB R78, R87, R93 ;  /* 0x0000005d574e723e */ /* 0x008fe400000000ff */
[----:B------:R-:W-:Y:S01]  /*17e10*/  ISETP.LT.OR P3, PT, R2, 0x59, P5 ;  /* 0x000000590200780c */ /* 0x000fe20002f61670 */
[--C-:B------:R-:W-:Y:S01]  /*17e20*/  FFMA.FTZ R2, R37, c[0x0][0x2d0], -R75.reuse ;  /* 0x0000b40025027a23 */ /* 0x100fe2000001084b */
[----:B----4-:R-:W-:Y:S01]  /*17e30*/  FMNMX.FTZ R4, R4, R7, !PT ;  /* 0x0000000704047209 */ /* 0x010fe20007810000 */
[----:B------:R2:W3:Y:S01]  /*17e40*/  MUFU.EX2 R243, R3 ;  /* 0x0000000300f37308 */ /* 0x0004e20000000800 */
[----:B-1----:R-:W-:Y:S02]  /*17e50*/  F2FP.PACK_AB R76, R233, R230 ;  /* 0x000000e6e94c723e */ /* 0x002fe400000000ff */
[----:B------:R-:W-:Y:S01]  /*17e60*/  FSEL R197, R59, -INF , !P3 ;  /* 0xff8000003bc57808 */ /* 0x000fe20005800000 */
[----:B------:R-:W1:Y:S01]  /*17e70*/  SHFL.BFLY PT, R70, R4, 0x1, 0x1f ;  /* 0x0c201f0004467f89 */ /* 0x000e6200000e0000 */
[----:B------:R-:W-:Y:S04]  /*17e80*/  FMNMX.FTZ R0, R193, R0, !PT ;  /* 0x00000000c1007209 */ /* 0x000fe80007810000 */
[----:B------:R-:W-:Y:S01]  /*17e90*/  FMNMX.FTZ R0, R195, R0, !PT ;  /* 0x00000000c3007209 */ /* 0x000fe20007810000 */
[----:B------:R4:W-:Y:S03]  /*17ea0*/  MUFU.EX2 R92, R2 ;  /* 0x00000002005c7308 */ /* 0x0009e60000000800 */
[----:B------:R-:W-:Y:S04]  /*17eb0*/  FMNMX.FTZ R0, R197, R0, !PT ;  /* 0x00000000c5007209 */ /* 0x000fe80007810000 */
[----:B------:R-:W-:Y:S03]  /*17ec0*/  FMNMX.FTZ R0, R73, R0, !PT ;  /* 0x0000000049007209 */ /* 0x000fe60007810000 */
[----:B------:R-:W-:Y:S01]  /*17ed0*/  MUFU.EX2 R57, R12 ;  /* 0x0000000c00397308 */ /* 0x000fe20000000800 */
[--C-:B--2---:R-:W-:Y:S01]  /*17ee0*/  FFMA.FTZ R3, R38, c[0x0][0x2d0], -R75.reuse ;  /* 0x0000b40026037a23 */ /* 0x104fe2000001084b */
[----:B---3--:R-:W-:Y:S02]  /*17ef0*/  F2FP.PACK_AB R77, R243, R86 ;  /* 0x00000056f34d723e */ /* 0x008fe400000000ff */
[----:B-1----:R-:W-:Y:S06]  /*17f00*/  FMNMX.FTZ R70, R4, R70, !PT ;  /* 0x0000004604467209 */ /* 0x002fec0007810000 */
[----:B------:R1:W2:Y:S01]  /*17f10*/  MUFU.EX2 R89, R3 ;  /* 0x0000000300597308 */ /* 0x0002a20000000800 */
[C---:B------:R-:W-:Y:S01]  /*17f20*/  FSETP.NEU.FTZ.AND P0, PT, R70.reuse, -INF , PT ;  /* 0xff8000004600780b */ /* 0x040fe20003f1d000 */
[----:B------:R-:W-:Y:S01]  /*17f30*/  FMUL.FTZ R96, R70, c[0x0][0x2d0] ;  /* 0x0000b40046607a20 */ /* 0x000fe20000410000 */
[----:B----4-:R-:W3:Y:S04]  /*17f40*/  SHFL.BFLY PT, R2, R0, 0x2, 0x1f ;  /* 0x0c401f0000027f89 */ /* 0x010ee800000e0000 */
[----:B------:R-:W-:Y:S05]  /*17f50*/  FSEL R96, R96, RZ, P0 ;  /* 0x000000ff60607208 */ /* 0x000fea0000000000 */
[--C-:B------:R-:W-:Y:S02]  /*17f60*/  FFMA.FTZ R4, R36, c[0x0][0x2d0], -R96.reuse ;  /* 0x0000b40024047a23 */ /* 0x100fe40000010860 */
[--C-:B------:R-:W-:Y:S02]  /*17f70*/  FFMA.FTZ R32, R45, c[0x0][0x2d0], -R96.reuse ;  /* 0x0000b4002d207a23 */ /* 0x100fe40000010860 */
[----:B------:R-:W-:Y:S01]  /*17f80*/  MUFU.EX2 R248, R4 ;  /* 0x0000000400f87308 */ /* 0x000fe20000000800 */
[--C-:B-1----:R-:W-:Y:S01]  /*17f90*/  FFMA.FTZ R3, R26, c[0x0][0x2d0], -R96.reuse ;  /* 0x0000b4001a037a23 */ /* 0x102fe20000010860 */
[----:B--2---:R-:W-:Y:S08]  /*17fa0*/  F2FP.PACK_AB R79, R89, R92 ;  /* 0x0000005c594f723e */ /* 0x004ff000000000ff */
[----:B------:R1:W-:Y:S02]  /*17fb0*/  MUFU.EX2 R85, R3 ;  /* 0x0000000300557308 */ /* 0x0003e40000000800 */
[--C-:B-1----:R-:W-:Y:S02]  /*17fc0*/  FFMA.FTZ R3, R28, c[0x0][0x2d0], -R96.reuse ;  /* 0x0000b4001c037a23 */ /* 0x102fe40000010860 */
[----:B------:R-:W-:Y:S06]  /*17fd0*/  FFMA.FTZ R28, R47, c[0x0][0x2d0], -R75 ;  /* 0x0000b4002f1c7a23 */ /* 0x000fec000001084b */
[----:B------:R1:W2:Y:S02]  /*17fe0*/  MUFU.EX2 R246, R3 ;  /* 0x0000000300f67308 */ /* 0x0002a40000000800 */
[----:B-1----:R-:W-:Y:S01]  /*17ff0*/  FFMA.FTZ R3, R35, c[0x0][0x2d0], -R96 ;  /* 0x0000b40023037a23 */ /* 0x002fe20000010860 */
[----:B--2---:R-:W-:Y:S07]  /*18000*/  F2FP.PACK_AB R64, R246, R85 ;  /* 0x00000055f640723e */ /* 0x004fee00000000ff */
[----:B------:R3:W-:Y:S02]  /*18010*/  MUFU.EX2 R53, R3 ;  /* 0x0000000300357308 */ /* 0x0007e40000000800 */
[----:B---3--:R-:W-:Y:S01]  /*18020*/  FMNMX.FTZ R3, R0, R2, !PT ;  /* 0x0000000200037209 */ /* 0x008fe20007810000 */
[----:B------:R-:W-:Y:S01]  /*18030*/  FFMA.FTZ R2, R39, c[0x0][0x2d0], -R74 ;  /* 0x0000b40027027a23 */ /* 0x000fe2000001084a */
[----:B------:R-:W-:Y:S01]  /*18040*/  FSEL R0, R72, RZ, P2 ;  /* 0x000000ff48007208 */ /* 0x000fe20001000000 */
[----:B------:R-:W-:Y:S05]  /*18050*/  LDSM.16.MT88.4 R36, [R212+0x100] ;  /* 0x00010000d424783b */ /* 0x000fea0000004200 */
[----:B------:R1:W-:Y:S01]  /*18060*/  MUFU.EX2 R81, R2 ;  /* 0x0000000200517308 */ /* 0x0003e20000000800 */
[----:B------:R-:W-:Y:S04]  /*18070*/  FADD.FTZ R0, -R0, R100 ;  /* 0x0000006400007221 */ /* 0x000fe80000010100 */
[----:B------:R-:W-:Y:S01]  /*18080*/  FMUL.FTZ R0, R0, c[0x0][0x2d0] ;  /* 0x0000b40000007a20 */ /* 0x000fe20000410000 */
[----:B------:R-:W2:Y:S04]  /*18090*/  SHFL.BFLY PT, R4, R3, 0x1, 0x1f ;  /* 0x0c201f0003047f89 */ /* 0x000ea800000e0000 */
[----:B------:R3:W4:Y:S01]  /*180a0*/  MUFU.EX2 R69, R0 ;  /* 0x0000000000457308 */ /* 0x0007220000000800 */
[----:B-1----:R-:W-:Y:S05]  /*180b0*/  FSEL R2, R71, RZ, P1 ;  /* 0x000000ff47027208 */ /* 0x002fea0000800000 */
[----:B------:R-:W-:Y:S01]  /*180c0*/  FADD.FTZ R2, -R2, R101 ;  /* 0x0000006502027221 */ /* 0x000fe20000010100 */
[----:B--2---:R-:W-:Y:S03]  /*180d0*/  FMNMX.FTZ R3, R3, R4, !PT ;  /* 0x0000000403037209 */ /* 0x004fe60007810000 */
[----:B------:R-:W-:Y:S01]  /*180e0*/  FMUL.FTZ R2, R2, c[0x0][0x2d0] ;  /* 0x0000b40002027a20 */ /* 0x000fe20000410000 */
[----:B---3--:R-:W-:Y:S01]  /*180f0*/  FSEL R0, R70, RZ, P0 ;  /* 0x000000ff46007208 */ /* 0x008fe20000000000 */
[----:B----4-:R-:W-:Y:S01]  /*18100*/  FMUL.FTZ R5, R69, R105 ;  /* 0x0000006945057220 */ /* 0x010fe20000410000 */
[----:B------:R-:W-:Y:S01]  /*18110*/  MOV R105, R89 ;  /* 0x0000005900697202 */ /* 0x000fe20000000f00 */
[----:B------:R-:W1:Y:S01]  /*18120*/  MUFU.EX2 R68, R2 ;  /* 0x0000000200447308 */ /* 0x000e620000000800 */
[C---:B------:R-:W-:Y:S01]  /*18130*/  FMUL.FTZ R97, R3.reuse, c[0x0][0x2d0] ;  /* 0x0000b40003617a20 */ /* 0x040fe20000410000 */
[----:B------:R-:W-:Y:S01]  /*18140*/  FSETP.NEU.FTZ.AND P0, PT, R3, -INF , PT ;  /* 0xff8000000300780b */ /* 0x000fe20003f1d000 */
[----:B------:R-:W-:Y:S02]  /*18150*/  FADD.FTZ R0, -R0, R102 ;  /* 0x0000006600007221 */ /* 0x000fe40000010100 */
[----:B------:R-:W-:Y:S01]  /*18160*/  FMUL.FTZ R16, R69, R116 ;  /* 0x0000007445107220 */ /* 0x000fe20000410000 */
[----:B------:R-:W-:Y:S01]  /*18170*/  FSEL R97, R97, RZ, P0 ;  /* 0x000000ff61617208 */ /* 0x000fe20000000000 */
[----:B------:R-:W-:Y:S01]  /*18180*/  FMUL.FTZ R0, R0, c[0x0][0x2d0] ;  /* 0x0000b40000007a20 */ /* 0x000fe20000410000 */
[----:B------:R-:W-:Y:S01]  /*18190*/  MOV R116, R230 ;  /* 0x000000e600747202 */ /* 0x000fe20000000f00 */
[----:B------:R-:W-:Y:S02]  /*181a0*/  FMUL.FTZ R17, R69, R117 ;  /* 0x0000007545117220 */ /* 0x000fe40000410000 */
[----:B------:R2:W3:Y:S01]  /*181b0*/  MUFU.EX2 R2, R0 ;  /* 0x0000000000027308 */ /* 0x0004e20000000800 */
[----:B------:R-:W-:Y:S02]  /*181c0*/  FFMA.FTZ R4, R24, c[0x0][0x2d0], -R97 ;  /* 0x0000b40018047a23 */ /* 0x000fe40000010861 */
[----:B------:R-:W-:Y:S02]  /*181d0*/  IMAD.MOV.U32 R117, RZ, RZ, R233 ;  /* 0x000000ffff757224 */ /* 0x000fe400078e00e9 */
[--C-:B------:R-:W-:Y:S02]  /*181e0*/  FFMA.FTZ R58, R58, c[0x0][0x2d0], -R97.reuse ;  /* 0x0000b4003a3a7a23 */ /* 0x100fe40000010861 */
[----:B------:R-:W-:Y:S02]  /*181f0*/  FFMA.FTZ R62, R62, c[0x0][0x2d0], -R97 ;  /* 0x0000b4003e3e7a23 */ /* 0x000fe40000010861 */
[----:B------:R-:W-:Y:S01]  /*18200*/  FFMA.FTZ R24, R44, c[0x0][0x2d0], -R75 ;  /* 0x0000b4002c187a23 */ /* 0x000fe2000001084b */
[----:B------:R4:W-:Y:S01]  /*18210*/  MUFU.EX2 R61, R4 ;  /* 0x00000004003d7308 */ /* 0x0009e20000000800 */
[----:B------:R-:W-:Y:S02]  /*18220*/  FFMA.FTZ R44, R50, c[0x0][0x2d0], -R96 ;  /* 0x0000b400322c7a23 */ /* 0x000fe40000010860 */
[C---:B-1----:R-:W-:Y:S02]  /*18230*/  FMUL.FTZ R7, R68.reuse, R107 ;  /* 0x0000006b44077220 */ /* 0x042fe40000410000 */
[C---:B------:R-:W-:Y:S02]  /*18240*/  FMUL.FTZ R6, R68.reuse, R106 ;  /* 0x0000006a44067220 */ /* 0x040fe40000410000 */
[----:B------:R-:W-:Y:S02]  /*18250*/  IMAD.MOV.U32 R107, RZ, RZ, R53 ;  /* 0x000000ffff6b7224 */ /* 0x000fe400078e0035 */
[----:B------:R-:W-:Y:S01]  /*18260*/  LDSM.16.MT88.4 R52, [R210+0x100] ;  /* 0x00010000d234783b */ /* 0x000fe20000004200 */
[----:B------:R1:W2:Y:S01]  /*18270*/  MUFU.EX2 R30, R24 ;  /* 0x00000018001e7308 */ /* 0x0002a20000000800 */
[----:B------:R-:W-:Y:S01]  /*18280*/  FMUL.FTZ R18, R68, R118 ;  /* 0x0000007644127220 */ /* 0x000fe20000410000 */
[----:B------:R-:W-:Y:S01]  /*18290*/  F2FP.PACK_AB R66, R248, R107 ;  /* 0x0000006bf842723e */ /* 0x000fe200000000ff */
[----:B------:R-:W-:Y:S02]  /*182a0*/  FMUL.FTZ R19, R68, R119 ;  /* 0x0000007744137220 */ /* 0x000fe40000410000 */
[----:B--2---:R-:W-:Y:S02]  /*182b0*/  FFMA.FTZ R0, R8, c[0x0][0x2d0], -R97 ;  /* 0x0000b40008007a23 */ /* 0x004fe40000010861 */
[C---:B------:R-:W-:Y:S02]  /*182c0*/  FMUL.FTZ R35, R68.reuse, R135 ;  /* 0x0000008744237220 */ /* 0x040fe40000410000 */
[----:B------:R-:W-:Y:S01]  /*182d0*/  FMUL.FTZ R50, R68, R150 ;  /* 0x0000009644327220 */ /* 0x000fe20000410000 */
[----:B------:R2:W-:Y:S01]  /*182e0*/  MUFU.EX2 R200, R0 ;  /* 0x0000000000c87308 */ /* 0x0005e20000000800 */
[----:B------:R-:W-:Y:S01]  /*182f0*/  FFMA.FTZ R8, R40, c[0x0][0x2d0], -R75 ;  /* 0x0000b40028087a23 */ /* 0x000fe2000001084b */
[----:B------:R-:W5:Y:S01]  /*18300*/  LDL.LU R150, [R1+0x10] ;  /* 0x0000100001967983 */ /* 0x000f620000300800 */
[----:B------:R-:W-:Y:S02]  /*18310*/  IMAD.MOV.U32 R119, RZ, RZ, R243 ;  /* 0x000000ffff777224 */ /* 0x000fe400078e00f3 */
[--C-:B----4-:R-:W-:Y:S02]  /*18320*/  FFMA.FTZ R4, R25, c[0x0][0x2d0], -R97.reuse ;  /* 0x0000b40019047a23 */ /* 0x110fe40000010861 */
[----:B---3--:R-:W-:Y:S01]  /*18330*/  FMUL.FTZ R9, R2, R109 ;  /* 0x0000006d02097220 */ /* 0x008fe20000410000 */
[----:B------:R-:W-:Y:S01]  /*18340*/  MOV R109, R93 ;  /* 0x0000005d006d7202 */ /* 0x000fe20000000f00 */
[----:B------:R-:W-:Y:S01]  /*18350*/  FMUL.FTZ R34, R68, R134 ;  /* 0x0000008644227220 */ /* 0x000fe20000410000 */
[----:B------:R-:W3:Y:S01]  /*18360*/  MUFU.EX2 R235, R4 ;  /* 0x0000000400eb7308 */ /* 0x000ee20000000800 */
[----:B------:R-:W-:Y:S01]  /*18370*/  MOV R134, R84 ;  /* 0x0000005400867202 */ /* 0x000fe20000000f00 */
[C---:B------:R-:W-:Y:S02]  /*18380*/  FMUL.FTZ R45, R2.reuse, R145 ;  /* 0x00000091022d7220 */ /* 0x040fe40000410000 */
[C---:B------:R-:W-:Y:S02]  /*18390*/  FMUL.FTZ R12, R2.reuse, R112 ;  /* 0x00000070020c7220 */ /* 0x040fe40000410000 */
[C---:B------:R-:W-:Y:S02]  /*183a0*/  FMUL.FTZ R13, R2.reuse, R113 ;  /* 0x00000071020d7220 */ /* 0x040fe40000410000 */
[C---:B-1----:R-:W-:Y:S02]  /*183b0*/  FMUL.FTZ R24, R2.reuse, R124 ;  /* 0x0000007c02187220 */ /* 0x042fe40000410000 */
[----:B------:R1:W4:Y:S01]  /*183c0*/  MUFU.EX2 R31, R8 ;  /* 0x00000008001f7308 */ /* 0x0003220000000800 */
[C---:B------:R-:W-:Y:S02]  /*183d0*/  FMUL.FTZ R25, R2.reuse, R125 ;  /* 0x0000007d02197220 */ /* 0x040fe40000410000 */
[----:B------:R-:W-:Y:S02]  /*183e0*/  FMUL.FTZ R29, R2, R129 ;  /* 0x00000081021d7220 */ /* 0x000fe40000410000 */
[----:B--2---:R-:W-:Y:S02]  /*183f0*/  FFMA.FTZ R0, R22, c[0x0][0x2d0], -R97 ;  /* 0x0000b40016007a23 */ /* 0x004fe40000010861 */
[----:B------:R-:W2:Y:S01]  /*18400*/  LDSM.16.MT88.4 R20, [R209+0x100] ;  /* 0x00010000d114783b */ /* 0x000ea20000004200 */
[----:B------:R-:W-:Y:S02]  /*18410*/  IMAD.MOV.U32 R129, RZ, RZ, R30 ;  /* 0x000000ffff817224 */ /* 0x000fe400078e001e */
[----:B------:R4:W4:Y:S01]  /*18420*/  MUFU.EX2 R244, R0 ;  /* 0x0000000000f47308 */ /* 0x0009220000000800 */
[----:B------:R-:W-:Y:S02]  /*18430*/  FFMA.FTZ R40, R49, c[0x0][0x2d0], -R96 ;  /* 0x0000b40031287a23 */ /* 0x000fe40000010860 */
[----:B------:R-:W-:Y:S01]  /*18440*/  FMUL.FTZ R49, R69, R149 ;  /* 0x0000009545317220 */ /* 0x000fe20000410000 */
[----:B---3--:R-:W-:Y:S01]  /*18450*/  F2FP.PACK_AB R67, R235, R61 ;  /* 0x0000003deb43723e */ /* 0x008fe200000000ff */
[----:B------:R-:W-:Y:S01]  /*18460*/  FFMA.FTZ R4, R41, c[0x0][0x2d0], -R74 ;  /* 0x0000b40029047a23 */ /* 0x000fe2000001084a */
[----:B------:R-:W-:Y:S01]  /*18470*/  MOV R118, R235 ;  /* 0x000000eb00767202 */ /* 0x000fe20000000f00 */
[C---:B------:R-:W-:Y:S02]  /*18480*/  FMUL.FTZ R41, R2.reuse, R141 ;  /* 0x0000008d02297220 */ /* 0x040fe40000410000 */
[----:B------:R-:W-:Y:S01]  /*18490*/  IMAD.MOV.U32 R149, RZ, RZ, R117 ;  /* 0x000000ffff957224 */ /* 0x000fe200078e0075 */
[----:B------:R3:W-:Y:S01]  /*184a0*/  MUFU.EX2 R60, R4 ;  /* 0x00000004003c7308 */ /* 0x0007e20000000800 */
[----:B-1----:R-:W-:Y:S02]  /*184b0*/  FMUL.FTZ R8, R2, R108 ;  /* 0x0000006c02087220 */ /* 0x002fe40000410000 */
[----:B----4-:R-:W-:Y:S02]  /*184c0*/  IMAD.MOV.U32 R125, RZ, RZ, R31 ;  /* 0x000000ffff7d7224 */ /* 0x010fe400078e001f */
[----:B------:R-:W-:Y:S05]  /*184d0*/  IMAD.MOV.U32 R108, RZ, RZ, R92 ;  /* 0x000000ffff6c7224 */ /* 0x000fea00078e005c */
[----:B------:R1:W-:Y:S01]  /*184e0*/  MUFU.EX2 R113, R28 ;  /* 0x0000001c00717308 */ /* 0x0003e20000000800 */
[----:B------:R-:W-:Y:S01]  /*184f0*/  FFMA.FTZ R92, R95, c[0x0][0x2d0], -R75 ;  /* 0x0000b4005f5c7a23 */ /* 0x000fe2000001084b */
[----:B------:R-:W-:Y:S02]  /*18500*/  FSEL R0, R3, RZ, P0 ;  /* 0x000000ff03007208 */ /* 0x000fe40000000000 */
[----:B------:R-:W-:Y:S03]  /*18510*/  F2FP.PACK_AB R65, R244, R200 ;  /* 0x000000c8f441723e */ /* 0x000fe600000000ff */
[----:B------:R-:W-:Y:S03]  /*18520*/  FADD.FTZ R0, -R0, R103 ;  /* 0x0000006700007221 */ /* 0x000fe60000010100 */
[----:B------:R4:W-:Y:S01]  /*18530*/  MUFU.EX2 R124, R32 ;  /* 0x00000020007c7308 */ /* 0x0009e20000000800 */
[----:B------:R-:W-:Y:S02]  /*18540*/  FMUL.FTZ R0, R0, c[0x0][0x2d0] ;  /* 0x0000b40000007a20 */ /* 0x000fe40000410000 */
[C---:B---3--:R-:W-:Y:S02]  /*18550*/  FMUL.FTZ R4, R69.reuse, R104 ;  /* 0x0000006845047220 */ /* 0x048fe40000410000 */
[----:B------:R-:W-:Y:S05]  /*18560*/  IMAD.MOV.U32 R104, RZ, RZ, R87 ;  /* 0x000000ffff687224 */ /* 0x000fea00078e0057 */
[----:B------:R-:W3:Y:S01]  /*18570*/  MUFU.EX2 R0, R0 ;  /* 0x0000000000007308 */ /* 0x000ee20000000800 */
[-C--:B--2---:R-:W-:Y:S01]  /*18580*/  HMMA.16816.F32 R4, R76, R20.reuse, R4 ;  /* 0x000000144c04723c */ /* 0x084fe20000001804 */
[C---:B-1----:R-:W-:Y:S08]  /*18590*/  FMUL.FTZ R28, R2.reuse, R128 ;  /* 0x00000080021c7220 */ /* 0x042ff00000410000 */
[----:B------:R1:W2:Y:S03]  /*185a0*/  MUFU.EX2 R59, R40 ;  /* 0x00000028003b7308 */ /* 0x0002a60000000800 */
[C---:B----4-:R-:W-:Y:S01]  /*185b0*/  FMUL.FTZ R32, R69.reuse, R132 ;  /* 0x0000008445207220 */ /* 0x050fe20000410000 */
[----:B------:R-:W-:Y:S01]  /*185c0*/  MOV R132, R61 ;  /* 0x0000003d00847202 */ /* 0x000fe20000000f00 */
[----:B------:R-:W-:Y:S05]  /*185d0*/  FMUL.FTZ R61, R2, R161 ;  /* 0x000000a1023d7220 */ /* 0x000fea0000410000 */
[----:B------:R4:W-:Y:S01]  /*185e0*/  MUFU.EX2 R112, R44 ;  /* 0x0000002c00707308 */ /* 0x0009e20000000800 */
[C---:B---3--:R-:W-:Y:S02]  /*185f0*/  FMUL.FTZ R10, R0.reuse, R110 ;  /* 0x0000006e000a7220 */ /* 0x048fe40000410000 */
[C---:B------:R-:W-:Y:S02]  /*18600*/  FMUL.FTZ R11, R0.reuse, R111 ;  /* 0x0000006f000b7220 */ /* 0x040fe40000410000 */
[C---:B------:R-:W-:Y:S01]  /*18610*/  FMUL.FTZ R26, R0.reuse, R126 ;  /* 0x0000007e001a7220 */ /* 0x040fe20000410000 */
[----:B------:R-:W-:Y:S01]  /*18620*/  MOV R126, R81 ;  /* 0x00000051007e7202 */ /* 0x000fe20000000f00 */
[C---:B------:R-:W-:Y:S01]  /*18630*/  FMUL.FTZ R27, R0.reuse, R127 ;  /* 0x0000007f001b7220 */ /* 0x040fe20000410000 */
[----:B------:R-:W3:Y:S01]  /*18640*/  LDSM.16.MT88.4 R80, [R211+0x100] ;  /* 0x00010000d350783b */ /* 0x000ee20000004200 */
[----:B------:R-:W-:Y:S01]  /*18650*/  MOV R127, R86 ;  /* 0x00000056007f7202 */ /* 0x000fe20000000f00 */
[C---:B------:R-:W-:Y:S01]  /*18660*/  HMMA.16816.F32 R8, R64.reuse, R20, R8 ;  /* 0x000000144008723c */ /* 0x040fe20000001808 */
[C---:B------:R-:W-:Y:S01]  /*18670*/  FMUL.FTZ R14, R0.reuse, R114 ;  /* 0x00000072000e7220 */ /* 0x040fe20000410000 */
[----:B------:R-:W-:Y:S01]  /*18680*/  MUFU.EX2 R111, R58 ;  /* 0x0000003a006f7308 */ /* 0x000fe20000000800 */
[C---:B------:R-:W-:Y:S02]  /*18690*/  FMUL.FTZ R15, R0.reuse, R115 ;  /* 0x00000073000f7220 */ /* 0x040fe40000410000 */
[----:B------:R-:W-:Y:S02]  /*186a0*/  FMUL.FTZ R31, R0, R131 ;  /* 0x00000083001f7220 */ /* 0x000fe40000410000 */
[----:B------:R-:W-:Y:S02]  /*186b0*/  FFMA.FTZ R20, R46, c[0x0][0x2d0], -R74 ;  /* 0x0000b4002e147a23 */ /* 0x000fe4000001084a */
[----:B------:R-:W-:Y:S01]  /*186c0*/  IMAD.MOV.U32 R131, RZ, RZ, R85 ;  /* 0x000000ffff837224 */ /* 0x000fe200078e0055 */
[-C--:B------:R-:W-:Y:S01]  /*186d0*/  HMMA.16816.F32 R12, R64, R22.reuse, R12 ;  /* 0x00000016400c723c */ /* 0x080fe2000000180c */
[----:B------:R-:W2:Y:S01]  /*186e0*/  LDSM.16.MT88.4 R84, [R209+0x900] ;  /* 0x00090000d154783b */ /* 0x000ea20000004200 */
[----:B------:R3:W-:Y:S01]  /*186f0*/  MUFU.EX2 R114, R20 ;  /* 0x0000001400727308 */ /* 0x0007e20000000800 */
[----:B-1----:R-:W-:Y:S02]  /*18700*/  FMUL.FTZ R40, R2, R140 ;  /* 0x0000008c02287220 */ /* 0x002fe40000410000 */
[C---:B------:R-:W-:Y:S01]  /*18710*/  FMUL.FTZ R21, R69.reuse, R121 ;  /* 0x0000007945157220 */ /* 0x040fe20000410000 */
[----:B------:R-:W-:Y:S01]  /*18720*/  MOV R121, R249 ;  /* 0x000000f900797202 */ /* 0x000fe20000000f00 */
[C---:B------:R-:W-:Y:S01]  /*18730*/  FMUL.FTZ R30, R0.reuse, R130 ;  /* 0x00000082001e7220 */ /* 0x040fe20000410000 */
[C---:B------:R-:W-:Y:S01]  /*18740*/  HMMA.16816.F32 R16, R76.reuse, R22, R16 ;  /* 0x000000164c10723c */ /* 0x040fe20000001810 */
[----:B------:R-:W-:Y:S03]  /*18750*/  MOV R130, R33 ;  /* 0x0000002100827202 */ /* 0x000fe60000000f00 */
[C---:B------:R-:W-:Y:S02]  /*18760*/  FMUL.FTZ R33, R69.reuse, R133 ;  /* 0x0000008545217220 */ /* 0x040fe40000410000 */
[----:B------:R-:W-:Y:S02]  /*18770*/  FMUL.FTZ R42, R0, R142 ;  /* 0x0000008e002a7220 */ /* 0x000fe40000410000 */
[C---:B------:R-:W-:Y:S04]  /*18780*/  FMUL.FTZ R22, R68.reuse, R122 ;  /* 0x0000007a44167220 */ /* 0x040fe80000410000 */
[----:B------:R-:W-:Y:S01]  /*18790*/  FMUL.FTZ R23, R68, R123 ;  /* 0x0000007b44177220 */ /* 0x000fe20000410000 */
[----:B------:R-:W-:Y:S01]  /*187a0*/  MOV R123, R244 ;  /* 0x000000f4007b7202 */ /* 0x000fe20000000f00 */
[----:B------:R-:W-:Y:S02]  /*187b0*/  FMUL.FTZ R43, R0, R143 ;  /* 0x0000008f002b7220 */ /* 0x000fe40000410000 */
[C---:B----4-:R-:W-:Y:S02]  /*187c0*/  FMUL.FTZ R44, R2.reuse, R144 ;  /* 0x00000090022c7220 */ /* 0x050fe40000410000 */
[C---:B---3--:R-:W-:Y:S02]  /*187d0*/  FMUL.FTZ R20, R69.reuse, R120 ;  /* 0x0000007845147220 */ /* 0x048fe40000410000 */
[----:B------:R-:W-:Y:S01]  /*187e0*/  IMAD.MOV.U32 R133, RZ, RZ, R60 ;  /* 0x000000ffff857224 */ /* 0x000fe200078e003c */
[----:B------:R1:W-:Y:S01]  /*187f0*/  MUFU.EX2 R120, R62 ;  /* 0x0000003e00787308 */ /* 0x0003e20000000800 */
[----:B------:R-:W-:Y:S01]  /*18800*/  FMUL.FTZ R60, R2, R160 ;  /* 0x000000a0023c7220 */ /* 0x000fe20000410000 */
[----:B------:R-:W-:Y:S01]  /*18810*/  MOV R160, R116 ;  /* 0x0000007400a07202 */ /* 0x000fe20000000f00 */
[C---:B------:R-:W-:Y:S01]  /*18820*/  FMUL.FTZ R46, R0.reuse, R146 ;  /* 0x00000092002e7220 */ /* 0x040fe20000410000 */
[-C--:B------:R-:W-:Y:S01]  /*18830*/  HMMA.16816.F32 R20, R76, R36.reuse, R20 ;  /* 0x000000244c14723c */ /* 0x080fe20000001814 */
[C---:B------:R-:W-:Y:S02]  /*18840*/  FMUL.FTZ R47, R0.reuse, R147 ;  /* 0x00000093002f7220 */ /* 0x040fe40000410000 */
[C---:B------:R-:W-:Y:S02]  /*18850*/  FMUL.FTZ R58, R0.reuse, R158 ;  /* 0x0000009e003a7220 */ /* 0x040fe40000410000 */
[----:B------:R-:W-:Y:S02]  /*18860*/  FMUL.FTZ R63, R0, R163 ;  /* 0x000000a3003f7220 */ /* 0x000fe40000410000 */
[----:B------:R-:W-:Y:S01]  /*18870*/  IMAD.MOV.U32 R122, RZ, RZ, R248 ;  /* 0x000000ffff7a7224 */ /* 0x000fe200078e00f8 */
[C---:B------:R-:W-:Y:S01]  /*18880*/  HMMA.16816.F32 R24, R64.reuse, R36, R24 ;  /* 0x000000244018723c */ /* 0x040fe20000001818 */
[----:B------:R-:W-:Y:S06]  /*18890*/  IMAD.MOV.U32 R115, RZ, RZ, R246 ;  /* 0x000000ffff737224 */ /* 0x000fec00078e00f6 */
[----:B------:R-:W-:Y:S01]  /*188a0*/  FFMA.FTZ R36, R48, c[0x0][0x2d0], -R96 ;  /* 0x0000b40030247a23 */ /* 0x000fe20000010860 */
[-C--:B------:R-:W-:Y:S01]  /*188b0*/  HMMA.16816.F32 R28, R64, R38.reuse, R28 ;  /* 0x00000026401c723c */ /* 0x080fe2000000181c */
[----:B------:R-:W-:Y:S02]  /*188c0*/  FMUL.FTZ R37, R69, R137 ;  /* 0x0000008945257220 */ /* 0x000fe40000410000 */
[----:B------:R3:W-:Y:S01]  /*188d0*/  MUFU.EX2 R128, R36 ;  /* 0x0000002400807308 */ /* 0x0007e20000000800 */
[--C-:B------:R-:W-:Y:S02]  /*188e0*/  FFMA.FTZ R48, R51, c[0x0][0x2d0], -R74.reuse ;  /* 0x0000b40033307a23 */ /* 0x100fe4000001084a */
[----:B------:R-:W-:Y:S02]  /*188f0*/  FMUL.FTZ R51, R68, R151 ;  /* 0x0000009744337220 */ /* 0x000fe40000410000 */
[C---:B------:R-:W-:Y:S01]  /*18900*/  HMMA.16816.F32 R32, R76.reuse, R38, R32 ;  /* 0x000000264c20723c */ /* 0x040fe20000001820 */
[----:B------:R-:W-:Y:S03]  /*18910*/  IMAD.MOV.U32 R151, RZ, RZ, R57 ;  /* 0x000000ffff977224 */ /* 0x000fe600078e0039 */
[----:B------:R-:W-:Y:S01]  /*18920*/  FMUL.FTZ R57, R2, R157 ;  /* 0x0000009d02397220 */ /* 0x000fe20000410000 */
[----:B------:R4:W-:Y:S01]  /*18930*/  MUFU.EX2 R110, R48 ;  /* 0x00000030006e7308 */ /* 0x0009e20000000800 */
[----:B-1----:R-:W-:Y:S02]  /*18940*/  FMUL.FTZ R62, R0, R162 ;  /* 0x000000a2003e7220 */ /* 0x002fe40000410000 */
[C---:B------:R-:W-:Y:S04]  /*18950*/  FMUL.FTZ R38, R68.reuse, R138 ;  /* 0x0000008a44267220 */ /* 0x040fe80000410000 */
[----:B------:R-:W-:Y:S03]  /*18960*/  FMUL.FTZ R39, R68, R139 ;  /* 0x0000008b44277220 */ /* 0x000fe60000410000 */
[----:B------:R-:W-:Y:S01]  /*18970*/  MUFU.EX2 R138, R92 ;  /* 0x0000005c008a7308 */ /* 0x000fe20000000800 */
[C---:B---3--:R-:W-:Y:S07]  /*18980*/  FMUL.FTZ R36, R69.reuse, R136 ;  /* 0x0000008845247220 */ /* 0x048fee0000410000 */
[-C--:B------:R-:W-:Y:S01]  /*18990*/  HMMA.16816.F32 R36, R76, R52.reuse, R36 ;  /* 0x000000344c24723c */ /* 0x080fe20000001824 */
[C---:B----4-:R-:W-:Y:S01]  /*189a0*/  FMUL.FTZ R48, R69.reuse, R148 ;  /* 0x0000009445307220 */ /* 0x050fe20000410000 */
[----:B--2---:R-:W-:Y:S01]  /*189b0*/  MOV R148, R59 ;  /* 0x0000003b00947202 */ /* 0x004fe20000000f00 */
[----:B------:R-:W-:Y:S05]  /*189c0*/  FMUL.FTZ R59, R0, R159 ;  /* 0x0000009f003b7220 */ /* 0x000fea0000410000 */
[C---:B------:R-:W-:Y:S07]  /*189d0*/  HMMA.16816.F32 R40, R64.reuse, R52, R40 ;  /* 0x000000344028723c */ /* 0x040fee0000001828 */
[--C-:B------:R-:W-:Y:S01]  /*189e0*/  FFMA.FTZ R52, R56, c[0x0][0x2d0], -R97.reuse ;  /* 0x0000b40038347a23 */ /* 0x100fe20000010861 */
[-C--:B------:R-:W-:Y:S01]  /*189f0*/  HMMA.16816.F32 R44, R64, R54.reuse, R44 ;  /* 0x00000036402c723c */ /* 0x080fe2000000182c */
[C---:B------:R-:W-:Y:S02]  /*18a00*/  FMUL.FTZ R53, R69.reuse, R153 ;  /* 0x0000009945357220 */ /* 0x040fe40000410000 */
        /* <DEDUP_REMOVED lines=9> */
[-C--:B------:R-:W-:Y:S01]  /*18aa0*/  HMMA.16816.F32 R60, R64, R82.reuse, R60 ;  /* 0x00000052403c723c */ /* 0x080fe2000000183c */
[----:B--2---:R-:W-:Y:S02]  /*18ab0*/  F2FP.PACK_AB R81, R111, R103 ;  /* 0x000000676f51723e */ /* 0x004fe400000000ff */
[----:B------:R1:W2:Y:S04]  /*18ac0*/  MUFU.EX2 R106, R80 ;  /* 0x00000050006a7308 */ /* 0x0002a80000000800 */
[C---:B------:R-:W-:Y:S02]  /*18ad0*/  FMUL.FTZ R64, R69.reuse, R164 ;  /* 0x000000a445407220 */ /* 0x040fe40000410000 */
[----:B------:R-:W-:Y:S03]  /*18ae0*/  FMUL.FTZ R65, R69, R165 ;  /* 0x000000a545417220 */ /* 0x000fe60000410000 */
[C---:B------:R-:W-:Y:S02]  /*18af0*/  FMUL.FTZ R66, R68.reuse, R166 ;  /* 0x000000a644427220 */ /* 0x040fe40000410000 */
[----:B------:R-:W-:Y:S07]  /*18b00*/  FMUL.FTZ R67, R68, R167 ;  /* 0x000000a744437220 */ /* 0x000fee0000410000 */
[----:B------:R-:W-:Y:S01]  /*18b10*/  HMMA.16816.F32 R64, R76, R82, R64 ;  /* 0x000000524c40723c */ /* 0x000fe20000001840 */
[----:B-1----:R-:W-:Y:S06]  /*18b20*/  FFMA.FTZ R80, R90, c[0x0][0x2d0], -R74 ;  /* 0x0000b4005a507a23 */ /* 0x002fec000001084a */
[----:B------:R-:W-:Y:S01]  /*18b30*/  F2FP.PACK_AB R76, R133, R126 ;  /* 0x0000007e854c723e */ /* 0x000fe200000000ff */
[----:B------:R-:W1:Y:S01]  /*18b40*/  LDSM.16.MT88.4 R88, [R212+0x900] ;  /* 0x00090000d458783b */ /* 0x000e620000004200 */
[----:B------:R-:W-:Y:S01]  /*18b50*/  F2FP.PACK_AB R77, R151, R125 ;  /* 0x0000007d974d723e */ /* 0x000fe200000000ff */
[----:B------:R3:W-:Y:S02]  /*18b60*/  MUFU.EX2 R249, R80 ;  /* 0x0000005000f97308 */ /* 0x0007e40000000800 */
[----:B------:R-:W-:Y:S02]  /*18b70*/  F2FP.PACK_AB R78, R114, R130 ;  /* 0x00000082724e723e */ /* 0x000fe400000000ff */
[----:B------:R-:W-:Y:S02]  /*18b80*/  F2FP.PACK_AB R79, R113, R129 ;  /* 0x00000081714f723e */ /* 0x000fe400000000ff */
[----:B------:R-:W-:Y:S02]  /*18b90*/  F2FP.PACK_AB R82, R112, R148 ;  /* 0x000000947052723e */ /* 0x000fe400000000ff */
[----:B--2---:R-:W-:Y:S01]  /*18ba0*/  F2FP.PACK_AB R83, R106, R120 ;  /* 0x000000786a53723e */ /* 0x004fe200000000ff */
[----:B-----5:R-:W-:Y:S02]  /*18bb0*/  FFMA.FTZ R69, R69, R150, R160 ;  /* 0x0000009645457223 */ /* 0x020fe400000100a0 */
[-C--:B------:R-:W-:Y:S01]  /*18bc0*/  HMMA.16816.F32 R4, R76, R84.reuse, R4 ;  /* 0x000000544c04723c */ /* 0x080fe20000001804 */
[----:B------:R-:W-:Y:S02]  /*18bd0*/  IMAD.MOV.U32 R150, RZ, RZ, R149 ;  /* 0x000000ffff967224 */ /* 0x000fe400078e0095 */
[--C-:B---3--:R-:W-:Y:S02]  /*18be0*/  FFMA.FTZ R80, R94, c[0x0][0x2d0], -R75.reuse ;  /* 0x0000b4005e507a23 */ /* 0x108fe4000001084b */
        /* <DEDUP_REMOVED lines=9> */
[C---:B------:R-:W-:Y:S01]  /*18c80*/  HMMA.16816.F32 R24, R80.reuse, R88, R24 ;  /* 0x000000585018723c */ /* 0x040fe20000001818 */
[----:B---3--:R-:W-:Y:S06]  /*18c90*/  FFMA.FTZ R84, R177, c[0x0][0x2d0], -R74 ;  /* 0x0000b400b1547a23 */ /* 0x008fec000001084a */
[--C-:B------:R-:W-:Y:S01]  /*18ca0*/  FFMA.FTZ R88, R170, c[0x0][0x2d0], -R96.reuse ;  /* 0x0000b400aa587a23 */ /* 0x100fe20000010860 */
[-C--:B------:R-:W-:Y:S01]  /*18cb0*/  HMMA.16816.F32 R28, R80, R90.reuse, R28 ;  /* 0x0000005a501c723c */ /* 0x080fe2000000181c */
[----:B------:R1:W-:Y:S07]  /*18cc0*/  MUFU.EX2 R246, R84 ;  /* 0x0000005400f67308 */ /* 0x0003ee0000000800 */
[C---:B------:R-:W-:Y:S03]  /*18cd0*/  HMMA.16816.F32 R32, R76.reuse, R90, R32 ;  /* 0x0000005a4c20723c */ /* 0x040fe60000001820 */
[----:B------:R3:W-:Y:S05]  /*18ce0*/  MUFU.EX2 R136, R88 ;  /* 0x0000005800887308 */ /* 0x0007ea0000000800 */
[-C--:B--2---:R-:W-:Y:S08]  /*18cf0*/  HMMA.16816.F32 R36, R76, R92.reuse, R36 ;  /* 0x0000005c4c24723c */ /* 0x084ff00000001824 */
[C---:B------:R-:W-:Y:S01]  /*18d00*/  HMMA.16816.F32 R40, R80.reuse, R92, R40 ;  /* 0x0000005c5028723c */ /* 0x040fe20000001828 */
[----:B-1----:R-:W-:Y:S04]  /*18d10*/  FFMA.FTZ R84, R171, c[0x0][0x2d0], -R75 ;  /* 0x0000b400ab547a23 */ /* 0x002fe8000001084b */
[----:B------:R1:W-:Y:S02]  /*18d20*/  MUFU.EX2 R244, R84 ;  /* 0x0000005400f47308 */ /* 0x0003e40000000800 */
[----:B------:R-:W-:Y:S01]  /*18d30*/  FFMA.FTZ R92, R168, c[0x0][0x2d0], -R97 ;  /* 0x0000b400a85c7a23 */ /* 0x000fe20000010861 */
[-C--:B------:R-:W-:Y:S01]  /*18d40*/  HMMA.16816.F32 R44, R80, R94.reuse, R44 ;  /* 0x0000005e502c723c */ /* 0x080fe2000000182c */
[--C-:B---3--:R-:W-:Y:S06]  /*18d50*/  FFMA.FTZ R88, R173, c[0x0][0x2d0], -R96.reuse ;  /* 0x0000b400ad587a23 */ /* 0x108fec0000010860 */
[----:B------:R2:W-:Y:S01]  /*18d60*/  MUFU.EX2 R235, R92 ;  /* 0x0000005c00eb7308 */ /* 0x0005e20000000800 */
[C---:B------:R-:W-:Y:S09]  /*18d70*/  HMMA.16816.F32 R48, R76.reuse, R94, R48 ;  /* 0x0000005e4c30723c */ /* 0x040ff20000001830 */
[----:B------:R3:W-:Y:S03]  /*18d80*/  MUFU.EX2 R142, R88 ;  /* 0x00000058008e7308 */ /* 0x0007e60000000800 */
[----:B-1----:R-:W-:Y:S07]  /*18d90*/  FFMA.FTZ R84, R174, c[0x0][0x2d0], -R75 ;  /* 0x0000b400ae547a23 */ /* 0x002fee000001084b */
[----:B------:R1:W-:Y:S01]  /*18da0*/  MUFU.EX2 R143, R84 ;  /* 0x00000054008f7308 */ /* 0x0003e20000000800 */
[----:B--2---:R-:W-:Y:S09]  /*18db0*/  FFMA.FTZ R92, R169, c[0x0][0x2d0], -R97 ;  /* 0x0000b400a95c7a23 */ /* 0x004ff20000010861 */
[----:B------:R2:W-:Y:S01]  /*18dc0*/  MUFU.EX2 R233, R92 ;  /* 0x0000005c00e97308 */ /* 0x0005e20000000800 */
[--C-:B---3--:R-:W-:Y:S09]  /*18dd0*/  FFMA.FTZ R88, R175, c[0x0][0x2d0], -R96.reuse ;  /* 0x0000b400af587a23 */ /* 0x108ff20000010860 */
[----:B------:R3:W4:Y:S01]  /*18de0*/  MUFU.EX2 R141, R88 ;  /* 0x00000058008d7308 */ /* 0x0007220000000800 */
[----:B-1----:R-:W-:Y:S09]  /*18df0*/  FFMA.FTZ R84, R99, c[0x0][0x2d0], -R96 ;  /* 0x0000b40063547a23 */ /* 0x002ff20000010860 */
[----:B------:R1:W-:Y:S01]  /*18e00*/  MUFU.EX2 R137, R84 ;  /* 0x0000005400897308 */ /* 0x0003e20000000800 */
[----:B--2---:R-:W-:Y:S09]  /*18e10*/  FFMA.FTZ R92, R186, c[0x0][0x2d0], -R75 ;  /* 0x0000b400ba5c7a23 */ /* 0x004ff2000001084b */
[----:B------:R2:W-:Y:S01]  /*18e20*/  MUFU.EX2 R145, R92 ;  /* 0x0000005c00917308 */ /* 0x0005e20000000800 */
[--C-:B---3--:R-:W-:Y:S09]  /*18e30*/  FFMA.FTZ R88, R181, c[0x0][0x2d0], -R74.reuse ;  /* 0x0000b400b5587a23 */ /* 0x108ff2000001084a */
[----:B------:R3:W-:Y:S01]  /*18e40*/  MUFU.EX2 R243, R88 ;  /* 0x0000005800f37308 */ /* 0x0007e20000000800 */
[----:B-1----:R-:W1:Y:S08]  /*18e50*/  LDSM.16.MT88.4 R84, [R211+0x900] ;  /* 0x00090000d354783b */ /* 0x002e700000004200 */
[----:B--2---:R-:W-:Y:S01]  /*18e60*/  LDSM.16.MT88.4 R92, [R210+0x1100] ;  /* 0x00110000d25c783b */ /* 0x004fe20000004200 */
[--C-:B---3--:R-:W-:Y:S04]  /*18e70*/  FFMA.FTZ R88, R98, c[0x0][0x2d0], -R97.reuse ;  /* 0x0000b40062587a23 */ /* 0x108fe80000010861 */
[----:B------:R2:W3:Y:S01]  /*18e80*/  MUFU.EX2 R140, R88 ;  /* 0x00000058008c7308 */ /* 0x0004e20000000800 */
[-C--:B-1----:R-:W-:Y:S08]  /*18e90*/  HMMA.16816.F32 R52, R76, R84.reuse, R52 ;  /* 0x000000544c34723c */ /* 0x082ff00000001834 */
[C---:B------:R-:W-:Y:S01]  /*18ea0*/  HMMA.16816.F32 R56, R80.reuse, R84, R56 ;  /* 0x000000545038723c */ /* 0x040fe20000001838 */
[----:B--2---:R-:W1:Y:S06]  /*18eb0*/  LDSM.16.MT88.4 R88, [R209+0x1100] ;  /* 0x00110000d158783b */ /* 0x004e6c0000004200 */
[----:B------:R-:W-:Y:S01]  /*18ec0*/  FFMA.FTZ R84, R172, c[0x0][0x2d0], -R97 ;  /* 0x0000b400ac547a23 */ /* 0x000fe20000010861 */
[-C--:B------:R-:W-:Y:S03]  /*18ed0*/  HMMA.16816.F32 R60, R80, R86.reuse, R60 ;  /* 0x00000056503c723c */ /* 0x080fe6000000183c */
[----:B------:R2:W5:Y:S04]  /*18ee0*/  MUFU.EX2 R230, R84 ;  /* 0x0000005400e67308 */ /* 0x0005680000000800 */
[--C-:B------:R-:W-:Y:S01]  /*18ef0*/  FFMA.FTZ R80, R187, c[0x0][0x2d0], -R74.reuse ;  /* 0x0000b400bb507a23 */ /* 0x100fe2000001084a */
[----:B------:R-:W-:Y:S01]  /*18f00*/  HMMA.16816.F32 R64, R76, R86, R64 ;  /* 0x000000564c40723c */ /* 0x000fe20000001840 */
[----:B----4-:R-:W-:Y:S03]  /*18f10*/  F2FP.PACK_AB R82, R141, R142 ;  /* 0x0000008e8d52723e */ /* 0x010fe600000000ff */
[----:B---3--:R-:W-:Y:S01]  /*18f20*/  F2FP.PACK_AB R81, R235, R140 ;  /* 0x0000008ceb51723e */ /* 0x008fe200000000ff */
[----:B------:R3:W-:Y:S02]  /*18f30*/  MUFU.EX2 R147, R80 ;  /* 0x0000005000937308 */ /* 0x0007e40000000800 */
[----:B------:R-:W-:Y:S02]  /*18f40*/  F2FP.PACK_AB R76, R249, R110 ;  /* 0x0000006ef94c723e */ /* 0x000fe400000000ff */
[----:B------:R-:W-:Y:S03]  /*18f50*/  F2FP.PACK_AB R77, R138, R139 ;  /* 0x0000008b8a4d723e */ /* 0x000fe600000000ff */
[----:B------:R-:W-:Y:S02]  /*18f60*/  F2FP.PACK_AB R78, R246, R248 ;  /* 0x000000f8f64e723e */ /* 0x000fe400000000ff */
[----:B------:R-:W-:Y:S01]  /*18f70*/  F2FP.PACK_AB R79, R143, R244 ;  /* 0x000000f48f4f723e */ /* 0x000fe200000000ff */
[----:B--2---:R-:W2:Y:S01]  /*18f80*/  LDSM.16.MT88.4 R84, [R212+0x1100] ;  /* 0x00110000d454783b */ /* 0x004ea20000004200 */
[----:B-----5:R-:W-:Y:S05]  /*18f90*/  F2FP.PACK_AB R83, R230, R233 ;  /* 0x000000e9e653723e */ /* 0x020fea00000000ff */
[-C--:B-1----:R-:W-:Y:S01]  /*18fa0*/  HMMA.16816.F32 R4, R76, R88.reuse, R4 ;  /* 0x000000584c04723c */ /* 0x082fe20000001804 */
[--C-:B---3--:R-:W-:Y:S04]  /*18fb0*/  FFMA.FTZ R80, R182, c[0x0][0x2d0], -R75.reuse ;  /* 0x0000b400b6507a23 */ /* 0x108fe8000001084b */
[----:B------:R1:W-:Y:S02]  /*18fc0*/  MUFU.EX2 R146, R80 ;  /* 0x0000005000927308 */ /* 0x0003e40000000800 */
[----:B-1----:R-:W-:Y:S07]  /*18fd0*/  F2FP.PACK_AB R80, R136, R137 ;  /* 0x000000898850723e */ /* 0x002fee00000000ff */
[C---:B------:R-:W-:Y:S07]  /*18fe0*/  HMMA.16816.F32 R8, R80.reuse, R88, R8 ;  /* 0x000000585008723c */ /* 0x040fee0000001808 */
[--C-:B------:R-:W-:Y:S01]  /*18ff0*/  FFMA.FTZ R88, R196, c[0x0][0x2d0], -R74.reuse ;  /* 0x0000b400c4587a23 */ /* 0x100fe2000001084a */
[-C--:B------:R-:W-:Y:S03]  /*19000*/  HMMA.16816.F32 R12, R80, R90.reuse, R12 ;  /* 0x0000005a500c723c */ /* 0x080fe6000000180c */
[----:B------:R1:W-:Y:S05]  /*19010*/  MUFU.EX2 R228, R88 ;  /* 0x0000005800e47308 */ /* 0x0003ea0000000800 */
[C---:B------:R-:W-:Y:S08]  /*19020*/  HMMA.16816.F32 R16, R76.reuse, R90, R16 ;  /* 0x0000005a4c10723c */ /* 0x040ff00000001810 */
[-C--:B--2---:R-:W-:Y:S08]  /*19030*/  HMMA.16816.F32 R20, R76, R84.reuse, R20 ;  /* 0x000000544c14723c */ /* 0x084ff00000001814 */
[C---:B------:R-:W-:Y:S01]  /*19040*/  HMMA.16816.F32 R24, R80.reuse, R84, R24 ;  /* 0x000000545018723c */ /* 0x040fe20000001818 */
[----:B-1----:R-:W-:Y:S03]  /*19050*/  FFMA.FTZ R88, R198, c[0x0][0x2d0], -R74 ;  /* 0x0000b400c6587a23 */ /* 0x002fe6000001084a */
[----:B------:R-:W-:Y:S03]  /*19060*/  MOV R198, R121 ;  /* 0x0000007900c67202 */ /* 0x000fe60000000f00 */
[--C-:B------:R-:W-:Y:S01]  /*19070*/  FFMA.FTZ R84, R184, c[0x0][0x2d0], -R96.reuse ;  /* 0x0000b400b8547a23 */ /* 0x100fe20000010860 */
[-C--:B------:R-:W-:Y:S01]  /*19080*/  HMMA.16816.F32 R28, R80, R86.reuse, R28 ;  /* 0x00000056501c723c */ /* 0x080fe2000000181c */
[----:B------:R1:W-:Y:S01]  /*19090*/  MUFU.EX2 R196, R88 ;  /* 0x0000005800c47308 */ /* 0x0003e20000000800 */
[----:B------:R-:W-:Y:S02]  /*190a0*/  ISETP.GT.AND P0, PT, R225, R198, PT ;  /* 0x000000c6e100720c */ /* 0x000fe40003f04270 */
[----:B------:R-:W-:Y:S04]  /*190b0*/  MOV R121, R107 ;  /* 0x0000006b00797202 */ /* 0x000fe80000000f00 */
[C---:B------:R-:W-:Y:S03]  /*190c0*/  HMMA.16816.F32 R32, R76.reuse, R86, R32 ;  /* 0x000000564c20723c */ /* 0x040fe60000001820 */
[----:B------:R2:W-:Y:S05]  /*190d0*/  MUFU.EX2 R144, R84 ;  /* 0x0000005400907308 */ /* 0x0005ea0000000800 */
[-C--:B------:R-:W-:Y:S08]  /*190e0*/  HMMA.16816.F32 R36, R76, R92.reuse, R36 ;  /* 0x0000005c4c24723c */ /* 0x080ff00000001824 */
[C---:B------:R-:W-:Y:S01]  /*190f0*/  HMMA.16816.F32 R40, R80.reuse, R92, R40 ;  /* 0x0000005c5028723c */ /* 0x040fe20000001828 */
[----:B-1----:R-:W-:Y:S04]  /*19100*/  FFMA.FTZ R88, R190, c[0x0][0x2d0], -R75 ;  /* 0x0000b400be587a23 */ /* 0x002fe8000001084b */
[----:B------:R1:W-:Y:S02]  /*19110*/  MUFU.EX2 R190, R88 ;  /* 0x0000005800be7308 */ /* 0x0003e40000000800 */
[----:B------:R-:W-:Y:S01]  /*19120*/  FFMA.FTZ R92, R179, c[0x0][0x2d0], -R97 ;  /* 0x0000b400b35c7a23 */ /* 0x000fe20000010861 */
[-C--:B------:R-:W-:Y:S01]  /*19130*/  HMMA.16816.F32 R44, R80, R94.reuse, R44 ;  /* 0x0000005e502c723c */ /* 0x080fe2000000182c */
[--C-:B--2---:R-:W-:Y:S06]  /*19140*/  FFMA.FTZ R84, R188, c[0x0][0x2d0], -R96.reuse ;  /* 0x0000b400bc547a23 */ /* 0x104fec0000010860 */
[----:B------:R2:W-:Y:S01]  /*19150*/  MUFU.EX2 R155, R92 ;  /* 0x0000005c009b7308 */ /* 0x0005e20000000800 */
[C---:B------:R-:W-:Y:S09]  /*19160*/  HMMA.16816.F32 R48, R76.reuse, R94, R48 ;  /* 0x0000005e4c30723c */ /* 0x040ff20000001830 */
[----:B------:R3:W-:Y:S03]  /*19170*/  MUFU.EX2 R188, R84 ;  /* 0x0000005400bc7308 */ /* 0x0007e60000000800 */
[----:B-1----:R-:W-:Y:S07]  /*19180*/  FFMA.FTZ R88, R194, c[0x0][0x2d0], -R75 ;  /* 0x0000b400c2587a23 */ /* 0x002fee000001084b */
[----:B------:R1:W-:Y:S01]  /*19190*/  MUFU.EX2 R194, R88 ;  /* 0x0000005800c27308 */ /* 0x0003e20000000800 */
[----:B--2---:R-:W-:Y:S09]  /*191a0*/  FFMA.FTZ R92, R178, c[0x0][0x2d0], -R97 ;  /* 0x0000b400b25c7a23 */ /* 0x004ff20000010861 */
[----:B------:R2:W-:Y:S01]  /*191b0*/  MUFU.EX2 R154, R92 ;  /* 0x0000005c009a7308 */ /* 0x0005e20000000800 */
[----:B---3--:R-:W-:Y:S02]  /*191c0*/  FFMA.FTZ R84, R189, c[0x0][0x2d0], -R96 ;  /* 0x0000b400bd547a23 */ /* 0x008fe40000010860 */
[----:B------:R-:W-:Y:S07]  /*191d0*/  IMAD.MOV.U32 R189, RZ, RZ, R106 ;  /* 0x000000ffffbd7224 */ /* 0x000fee00078e006a */
[----:B------:R3:W-:Y:S01]  /*191e0*/  MUFU.EX2 R186, R84 ;  /* 0x0000005400ba7308 */ /* 0x0007e20000000800 */
[----:B-1----:R-:W1:Y:S01]  /*191f0*/  LDSM.16.MT88.4 R88, [R211+0x1100] ;  /* 0x00110000d358783b */ /* 0x002e620000004200 */
[----:B--2---:R-:W-:Y:S02]  /*19200*/  FFMA.FTZ R92, R205, c[0x0][0x2d0], -R75 ;  /* 0x0000b400cd5c7a23 */ /* 0x004fe4000001084b */
[----:B------:R-:W-:Y:S06]  /*19210*/  IMAD.MOV.U32 R205, RZ, RZ, R115 ;  /* 0x000000ffffcd7224 */ /* 0x000fec00078e0073 */
[----:B------:R2:W-:Y:S01]  /*19220*/  MUFU.EX2 R159, R92 ;  /* 0x0000005c009f7308 */ /* 0x0005e20000000800 */
[----:B---3--:R-:W-:Y:S01]  /*19230*/  FFMA.FTZ R84, R191, c[0x0][0x2d0], -R96 ;  /* 0x0000b400bf547a23 */ /* 0x008fe20000010860 */
[----:B------:R-:W-:Y:S08]  /*19240*/  MOV R191, R110 ;  /* 0x0000006e00bf7202 */ /* 0x000ff00000000f00 */
[----:B------:R3:W4:Y:S01]  /*19250*/  MUFU.EX2 R187, R84 ;  /* 0x0000005400bb7308 */ /* 0x0007220000000800 */
[----:B--2---:R-:W-:Y:S01]  /*19260*/  LDSM.16.MT88.4 R92, [R210+0x1900] ;  /* 0x00190000d25c783b */ /* 0x004fe20000004200 */
[-C--:B-1----:R-:W-:Y:S08]  /*19270*/  HMMA.16816.F32 R52, R76, R88.reuse, R52 ;  /* 0x000000584c34723c */ /* 0x082ff00000001834 */
[C---:B------:R-:W-:Y:S01]  /*19280*/  HMMA.16816.F32 R56, R80.reuse, R88, R56 ;  /* 0x000000585038723c */ /* 0x040fe20000001838 */
[----:B---3--:R-:W-:Y:S03]  /*19290*/  FFMA.FTZ R84, R203, c[0x0][0x2d0], -R74 ;  /* 0x0000b400cb547a23 */ /* 0x008fe6000001084a */
[----:B------:R-:W-:Y:S01]  /*192a0*/  MOV R203, R111 ;  /* 0x0000006f00cb7202 */ /* 0x000fe20000000f00 */
[----:B------:R1:W-:Y:S02]  /*192b0*/  MUFU.EX2 R184, R84 ;  /* 0x0000005400b87308 */ /* 0x0003e40000000800 */
[--C-:B------:R-:W-:Y:S01]  /*192c0*/  FFMA.FTZ R88, R185, c[0x0][0x2d0], -R97.reuse ;  /* 0x0000b400b9587a23 */ /* 0x100fe20000010861 */
[-C--:B------:R-:W-:Y:S01]  /*192d0*/  HMMA.16816.F32 R60, R80, R90.reuse, R60 ;  /* 0x0000005a503c723c */ /* 0x080fe2000000183c */
[----:B------:R-:W-:Y:S06]  /*192e0*/  IMAD.MOV.U32 R185, RZ, RZ, R112 ;  /* 0x000000ffffb97224 */ /* 0x000fec00078e0070 */
[--C-:B------:R-:W-:Y:S01]  /*192f0*/  FFMA.FTZ R80, R226, c[0x0][0x2d0], -R74.reuse ;  /* 0x0000b400e2507a23 */ /* 0x100fe2000001084a */
[----:B------:R-:W-:Y:S01]  /*19300*/  HMMA.16816.F32 R64, R76, R90, R64 ;  /* 0x0000005a4c40723c */ /* 0x000fe20000001840 */
[----:B------:R-:W2:Y:S03]  /*19310*/  MUFU.EX2 R102, R88 ;  /* 0x0000005800667308 */ /* 0x000ea60000000800 */
[----:B----4-:R-:W-:Y:S02]  /*19320*/  F2FP.PACK_AB R82, R187, R186 ;  /* 0x000000babb52723e */ /* 0x010fe400000000ff */
[----:B------:R-:W-:Y:S02]  /*19330*/  MOV R226, R113 ;  /* 0x0000007100e27202 */ /* 0x000fe40000000f00 */
[----:B------:R-:W-:Y:S03]  /*19340*/  F2FP.PACK_AB R76, R147, R243 ;  /* 0x000000f3934c723e */ /* 0x000fe600000000ff */
[----:B------:R3:W-:Y:S01]  /*19350*/  MUFU.EX2 R181, R80 ;  /* 0x0000005000b57308 */ /* 0x0007e20000000800 */
[----:B------:R-:W-:Y:S01]  /*19360*/  F2FP.PACK_AB R77, R145, R146 ;  /* 0x00000092914d723e */ /* 0x000fe200000000ff */
[----:B-1----:R-:W-:Y:S01]  /*19370*/  FFMA.FTZ R84, R180, c[0x0][0x2d0], -R97 ;  /* 0x0000b400b4547a23 */ /* 0x002fe20000010861 */
[----:B------:R-:W-:Y:S02]  /*19380*/  F2FP.PACK_AB R78, R196, R228 ;  /* 0x000000e4c44e723e */ /* 0x000fe400000000ff */
[----:B------:R-:W-:Y:S05]  /*19390*/  F2FP.PACK_AB R79, R194, R190 ;  /* 0x000000bec24f723e */ /* 0x000fea00000000ff */
[----:B------:R1:W4:Y:S01]  /*193a0*/  MUFU.EX2 R182, R84 ;  /* 0x0000005400b67308 */ /* 0x0003220000000800 */
[----:B--2---:R-:W-:Y:S01]  /*193b0*/  F2FP.PACK_AB R83, R102, R154 ;  /* 0x0000009a6653723e */ /* 0x004fe200000000ff */
[----:B------:R-:W-:Y:S01]  /*193c0*/  LDSM.16.MT88.4 R88, [R212+0x1900] ;  /* 0x00190000d458783b */ /* 0x000fe20000004200 */
[----:B---3--:R-:W-:Y:S01]  /*193d0*/  FFMA.FTZ R80, R204, c[0x0][0x2d0], -R75 ;  /* 0x0000b400cc507a23 */ /* 0x008fe2000001084b */
[----:B------:R-:W-:Y:S06]  /*193e0*/  MOV R204, R114 ;  /* 0x0000007200cc7202 */ /* 0x000fec0000000f00 */
[----:B------:R2:W-:Y:S01]  /*193f0*/  MUFU.EX2 R153, R80 ;  /* 0x0000005000997308 */ /* 0x0005e20000000800 */
[----:B-1----:R-:W1:Y:S01]  /*19400*/  LDSM.16.MT88.4 R84, [R209+0x1900] ;  /* 0x00190000d154783b */ /* 0x002e620000004200 */
[----:B----4-:R-:W-:Y:S02]  /*19410*/  F2FP.PACK_AB R81, R155, R182 ;  /* 0x000000b69b51723e */ /* 0x010fe400000000ff */
[----:B--2---:R-:W-:Y:S01]  /*19420*/  F2FP.PACK_AB R80, R188, R144 ;  /* 0x00000090bc50723e */ /* 0x004fe200000000ff */
[-C--:B-1----:R-:W-:Y:S08]  /*19430*/  HMMA.16816.F32 R4, R76, R84.reuse, R4 ;  /* 0x000000544c04723c */ /* 0x082ff00000001804 */
[C---:B------:R-:W-:Y:S07]  /*19440*/  HMMA.16816.F32 R8, R80.reuse, R84, R8 ;  /* 0x000000545008723c */ /* 0x040fee0000001808 */
[--C-:B------:R-:W-:Y:S01]  /*19450*/  FFMA.FTZ R84, R234, c[0x0][0x2d0], -R74.reuse ;  /* 0x0000b400ea547a23 */ /* 0x100fe2000001084a */
[-C--:B------:R-:W-:Y:S01]  /*19460*/  HMMA.16816.F32 R12, R80, R86.reuse, R12 ;  /* 0x00000056500c723c */ /* 0x080fe2000000180c */
[----:B------:R-:W-:Y:S02]  /*19470*/  IMAD.MOV.U32 R234, RZ, RZ, R133 ;  /* 0x000000ffffea7224 */ /* 0x000fe400078e0085 */
[----:B------:R1:W-:Y:S05]  /*19480*/  MUFU.EX2 R158, R84 ;  /* 0x00000054009e7308 */ /* 0x0003ea0000000800 */
[C---:B------:R-:W-:Y:S08]  /*19490*/  HMMA.16816.F32 R16, R76.reuse, R86, R16 ;  /* 0x000000564c10723c */ /* 0x040ff00000001810 */
[-C--:B------:R-:W-:Y:S08]  /*194a0*/  HMMA.16816.F32 R20, R76, R88.reuse, R20 ;  /* 0x000000584c14723c */ /* 0x080ff00000001814 */
[C---:B------:R-:W-:Y:S01]  /*194b0*/  HMMA.16816.F32 R24, R80.reuse, R88, R24 ;  /* 0x000000585018723c */ /* 0x040fe20000001818 */
[----:B-1----:R-:W-:Y:S03]  /*194c0*/  FFMA.FTZ R84, R236, c[0x0][0x2d0], -R74 ;  /* 0x0000b400ec547a23 */ /* 0x002fe6000001084a */
[----:B------:R-:W-:Y:S03]  /*194d0*/  MOV R236, R132 ;  /* 0x0000008400ec7202 */ /* 0x000fe60000000f00 */
[--C-:B------:R-:W-:Y:S01]  /*194e0*/  FFMA.FTZ R88, R206, c[0x0][0x2d0], -R96.reuse ;  /* 0x0000b400ce587a23 */ /* 0x100fe20000010860 */
[-C--:B------:R-:W-:Y:S01]  /*194f0*/  HMMA.16816.F32 R28, R80, R90.reuse, R28 ;  /* 0x0000005a501c723c */ /* 0x080fe2000000181c */
[----:B------:R1:W-:Y:S03]  /*19500*/  MUFU.EX2 R180, R84 ;  /* 0x0000005400b47308 */ /* 0x0003e60000000800 */
[----:B------:R-:W-:Y:S04]  /*19510*/  MOV R206, R105 ;  /* 0x0000006900ce7202 */ /* 0x000fe80000000f00 */
[C---:B------:R-:W-:Y:S03]  /*19520*/  HMMA.16816.F32 R32, R76.reuse, R90, R32 ;  /* 0x0000005a4c20723c */ /* 0x040fe60000001820 */
[----:B------:R2:W-:Y:S05]  /*19530*/  MUFU.EX2 R156, R88 ;  /* 0x00000058009c7308 */ /* 0x0005ea0000000800 */
[-C--:B------:R-:W-:Y:S08]  /*19540*/  HMMA.16816.F32 R36, R76, R92.reuse, R36 ;  /* 0x0000005c4c24723c */ /* 0x080ff00000001824 */
[C---:B------:R-:W-:Y:S01]  /*19550*/  HMMA.16816.F32 R40, R80.reuse, R92, R40 ;  /* 0x0000005c5028723c */ /* 0x040fe20000001828 */
[----:B-1----:R-:W-:Y:S03]  /*19560*/  FFMA.FTZ R84, R231, c[0x0][0x2d0], -R75 ;  /* 0x0000b400e7547a23 */ /* 0x002fe6000001084b */
[----:B------:R-:W-:Y:S01]  /*19570*/  IMAD.MOV.U32 R231, RZ, RZ, R131 ;  /* 0x000000ffffe77224 */ /* 0x000fe200078e0083 */
[----:B------:R1:W-:Y:S01]  /*19580*/  MUFU.EX2 R157, R84 ;  /* 0x00000054009d7308 */ /* 0x0003e20000000800 */
[----:B------:R-:W-:Y:S01]  /*19590*/  MOV R131, R118 ;  /* 0x0000007600837202 */ /* 0x000fe20000000f00 */
[----:B------:R-:W-:Y:S01]  /*195a0*/  FFMA.FTZ R92, R201, c[0x0][0x2d0], -R97 ;  /* 0x0000b400c95c7a23 */ /* 0x000fe20000010861 */
[-C--:B------:R-:W-:Y:S01]  /*195b0*/  HMMA.16816.F32 R44, R80, R94.reuse, R44 ;  /* 0x0000005e502c723c */ /* 0x080fe2000000182c */
[--C-:B--2---:R-:W-:Y:S03]  /*195c0*/  FFMA.FTZ R88, R207, c[0x0][0x2d0], -R96.reuse ;  /* 0x0000b400cf587a23 */ /* 0x104fe60000010860 */
[----:B------:R-:W-:Y:S03]  /*195d0*/  MOV R207, R104 ;  /* 0x0000006800cf7202 */ /* 0x000fe60000000f00 */
[----:B------:R2:W-:Y:S01]  /*195e0*/  MUFU.EX2 R100, R92 ;  /* 0x0000005c00647308 */ /* 0x0005e20000000800 */
[C---:B------:R-:W-:Y:S09]  /*195f0*/  HMMA.16816.F32 R48, R76.reuse, R94, R48 ;  /* 0x0000005e4c30723c */ /* 0x040ff20000001830 */
[----:B------:R3:W-:Y:S03]  /*19600*/  MUFU.EX2 R178, R88 ;  /* 0x0000005800b27308 */ /* 0x0007e60000000800 */
[----:B-1----:R-:W-:Y:S01]  /*19610*/  FFMA.FTZ R84, R232, c[0x0][0x2d0], -R75 ;  /* 0x0000b400e8547a23 */ /* 0x002fe2000001084b */
[----:B------:R-:W-:Y:S01]  /*19620*/  MOV R232, R127 ;  /* 0x0000007f00e87202 */ /* 0x000fe20000000f00 */
[----:B------:R-:W-:Y:S02]  /*19630*/  IMAD.MOV.U32 R127, RZ, RZ, R119 ;  /* 0x000000ffff7f7224 */ /* 0x000fe400078e0077 */
[----:B------:R-:W-:Y:S03]  /*19640*/  LDSM.16.MT88.4 R116, [R209+0x2900] ;  /* 0x00290000d174783b */ /* 0x000fe60000004200 */
[----:B------:R1:W-:Y:S01]  /*19650*/  MUFU.EX2 R179, R84 ;  /* 0x0000005400b37308 */ /* 0x0003e20000000800 */
[----:B------:R-:W-:Y:S01]  /*19660*/  MOV R149, R127 ;  /* 0x0000007f00957202 */ /* 0x000fe20000000f00 */
[----:B------:R-:W-:Y:S02]  /*19670*/  IMAD.MOV.U32 R127, RZ, RZ, R123 ;  /* 0x000000ffff7f7224 */ /* 0x000fe400078e007b */
[----:B--2---:R-:W-:Y:S02]  /*19680*/  FFMA.FTZ R92, R192, c[0x0][0x2d0], -R97 ;  /* 0x0000b400c05c7a23 */ /* 0x004fe40000010861 */
[----:B------:R-:W-:Y:S04]  /*19690*/  IMAD.MOV.U32 R123, RZ, RZ, R109 ;  /* 0x000000ffff7b7224 */ /* 0x000fe800078e006d */
[----:B------:R2:W-:Y:S01]  /*196a0*/  MUFU.EX2 R99, R92 ;  /* 0x0000005c00637308 */ /* 0x0005e20000000800 */
[--C-:B---3--:R-:W-:Y:S09]  /*196b0*/  FFMA.FTZ R88, R229, c[0x0][0x2d0], -R96.reuse ;  /* 0x0000b400e5587a23 */ /* 0x108ff20000010860 */
[----:B------:R3:W4:Y:S01]  /*196c0*/  MUFU.EX2 R177, R88 ;  /* 0x0000005800b17308 */ /* 0x0007220000000800 */
[----:B-1----:R-:W-:Y:S01]  /*196d0*/  FFMA.FTZ R84, R202, c[0x0][0x2d0], -R96 ;  /* 0x0000b400ca547a23 */ /* 0x002fe20000010860 */
[----:B------:R-:W-:Y:S02]  /*196e0*/  MOV R202, R122 ;  /* 0x0000007a00ca7202 */ /* 0x000fe40000000f00 */
[----:B------:R-:W-:Y:S06]  /*196f0*/  MOV R122, R108 ;  /* 0x0000006c007a7202 */ /* 0x000fec0000000f00 */
        /* <DEDUP_REMOVED lines=19> */
[----:B------:R3:W4:Y:S02]  /*19830*/  MUFU.EX2 R175, R80 ;  /* 0x0000005000af7308 */ /* 0x0007240000000800 */
[----:B------:R-:W-:Y:S02]  /*19840*/  F2FP.PACK_AB R76, R181, R184 ;  /* 0x000000b8b54c723e */ /* 0x000fe400000000ff */
[----:B------:R-:W-:Y:S03]  /*19850*/  F2FP.PACK_AB R77, R159, R153 ;  /* 0x000000999f4d723e */ /* 0x000fe600000000ff */
[----:B------:R-:W-:Y:S02]  /*19860*/  F2FP.PACK_AB R78, R180, R158 ;  /* 0x0000009eb44e723e */ /* 0x000fe400000000ff */
[----:B------:R-:W-:Y:S01]  /*19870*/  F2FP.PACK_AB R79, R179, R157 ;  /* 0x0000009db34f723e */ /* 0x000fe200000000ff */
[----:B--2---:R-:W2:Y:S01]  /*19880*/  LDSM.16.MT88.4 R84, [R212+0x2100] ;  /* 0x00210000d454783b */ /* 0x004ea20000004200 */
[----:B-----5:R-:W-:Y:S05]  /*19890*/  F2FP.PACK_AB R83, R98, R99 ;  /* 0x000000636253723e */ /* 0x020fea00000000ff */
[-C--:B-1----:R-:W-:Y:S01]  /*198a0*/  HMMA.16816.F32 R4, R76, R88.reuse, R4 ;  /* 0x000000584c04723c */ /* 0x082fe20000001804 */
[--C-:B---3--:R-:W-:Y:S01]  /*198b0*/  FFMA.FTZ R80, R242, c[0x0][0x2d0], -R75.reuse ;  /* 0x0000b400f2507a23 */ /* 0x108fe2000001084b */
[----:B----4-:R-:W-:Y:S03]  /*198c0*/  F2FP.PACK_AB R164, R175, R176 ;  /* 0x000000b0afa4723e */ /* 0x010fe600000000ff */
[----:B------:R1:W3:Y:S02]  /*198d0*/  MUFU.EX2 R174, R80 ;  /* 0x0000005000ae7308 */ /* 0x0002e40000000800 */
[----:B-1----:R-:W-:Y:S02]  /*198e0*/  F2FP.PACK_AB R80, R156, R152 ;  /* 0x000000989c50723e */ /* 0x002fe400000000ff */
[----:B---3--:R-:W-:Y:S05]  /*198f0*/  F2FP.PACK_AB R165, R172, R174 ;  /* 0x000000aeaca5723e */ /* 0x008fea00000000ff */
[C---:B------:R-:W-:Y:S07]  /*19900*/  HMMA.16816.F32 R8, R80.reuse, R88, R8 ;  /* 0x000000585008723c */ /* 0x040fee0000001808 */
[--C-:B------:R-:W-:Y:S01]  /*19910*/  FFMA.FTZ R88, R252, c[0x0][0x2d0], -R74.reuse ;  /* 0x0000b400fc587a23 */ /* 0x100fe2000001084a */
[-C--:B------:R-:W-:Y:S01]  /*19920*/  HMMA.16816.F32 R12, R80, R90.reuse, R12 ;  /* 0x0000005a500c723c */ /* 0x080fe2000000180c */
[----:B------:R-:W-:Y:S02]  /*19930*/  FFMA.FTZ R74, R134, c[0x0][0x2d0], -R74 ;  /* 0x0000b400864a7a23 */ /* 0x000fe4000001084a */
[----:B------:R-:W-:Y:S01]  /*19940*/  LDSM.16.MT88.4 R132, [R212+0x2900] ;  /* 0x00290000d484783b */ /* 0x000fe20000004200 */
[----:B------:R1:W-:Y:S04]  /*19950*/  MUFU.EX2 R173, R88 ;  /* 0x0000005800ad7308 */ /* 0x0003e80000000800 */
[C---:B------:R-:W-:Y:S06]  /*19960*/  HMMA.16816.F32 R16, R76.reuse, R90, R16 ;  /* 0x0000005a4c10723c */ /* 0x040fec0000001810 */
[----:B------:R3:W4:Y:S02]  /*19970*/  MUFU.EX2 R171, R74 ;  /* 0x0000004a00ab7308 */ /* 0x0007240000000800 */
[-C--:B--2---:R-:W-:Y:S08]  /*19980*/  HMMA.16816.F32 R20, R76, R84.reuse, R20 ;  /* 0x000000544c14723c */ /* 0x084ff00000001814 */
[C---:B------:R-:W-:Y:S01]  /*19990*/  HMMA.16816.F32 R24, R80.reuse, R84, R24 ;  /* 0x000000545018723c */ /* 0x040fe20000001818 */
[----:B-1----:R-:W1:Y:S07]  /*199a0*/  LDSM.16.MT88.4 R88, [R211+0x2100] ;  /* 0x00210000d358783b */ /* 0x002e6e0000004200 */
[-C--:B------:R-:W-:Y:S01]  /*199b0*/  HMMA.16816.F32 R28, R80, R86.reuse, R28 ;  /* 0x00000056501c723c */ /* 0x080fe2000000181c */
[--C-:B---3--:R-:W-:Y:S03]  /*199c0*/  FFMA.FTZ R74, R250, c[0x0][0x2d0], -R75.reuse ;  /* 0x0000b400fa4a7a23 */ /* 0x108fe6000001084b */
[----:B----4-:R-:W-:Y:S01]  /*199d0*/  F2FP.PACK_AB R166, R171, R173 ;  /* 0x000000adaba6723e */ /* 0x010fe200000000ff */
[----:B------:R-:W-:Y:S03]  /*199e0*/  FFMA.FTZ R75, R251, c[0x0][0x2d0], -R75 ;  /* 0x0000b400fb4b7a23 */ /* 0x000fe6000001084b */
[C---:B------:R-:W-:Y:S01]  /*199f0*/  HMMA.16816.F32 R32, R76.reuse, R86, R32 ;  /* 0x000000564c20723c */ /* 0x040fe20000001820 */
[----:B------:R2:W-:Y:S07]  /*19a00*/  MUFU.EX2 R170, R74 ;  /* 0x0000004a00aa7308 */ /* 0x0005ee0000000800 */
[-C--:B------:R-:W-:Y:S03]  /*19a10*/  HMMA.16816.F32 R36, R76, R92.reuse, R36 ;  /* 0x0000005c4c24723c */ /* 0x080fe60000001824 */
[----:B------:R-:W3:Y:S05]  /*19a20*/  MUFU.EX2 R169, R75 ;  /* 0x0000004b00a97308 */ /* 0x000eea0000000800 */
[C---:B------:R-:W-:Y:S08]  /*19a30*/  HMMA.16816.F32 R40, R80.reuse, R92, R40 ;  /* 0x0000005c5028723c */ /* 0x040ff00000001828 */
[-C--:B------:R-:W-:Y:S01]  /*19a40*/  HMMA.16816.F32 R44, R80, R94.reuse, R44 ;  /* 0x0000005e502c723c */ /* 0x080fe2000000182c */
[--C-:B--2---:R-:W-:Y:S04]  /*19a50*/  FFMA.FTZ R74, R237, c[0x0][0x2d0], -R96.reuse ;  /* 0x0000b400ed4a7a23 */ /* 0x104fe80000010860 */
[----:B------:R2:W-:Y:S03]  /*19a60*/  MUFU.EX2 R168, R74 ;  /* 0x0000004a00a87308 */ /* 0x0005e60000000800 */
[C---:B------:R-:W-:Y:S01]  /*19a70*/  HMMA.16816.F32 R48, R76.reuse, R94, R48 ;  /* 0x0000005e4c30723c */ /* 0x040fe20000001830 */
[----:B---3--:R-:W-:Y:S07]  /*19a80*/  F2FP.PACK_AB R167, R169, R170 ;  /* 0x000000aaa9a7723e */ /* 0x008fee00000000ff */
[-C--:B-1----:R-:W-:Y:S08]  /*19a90*/  HMMA.16816.F32 R52, R76, R88.reuse, R52 ;  /* 0x000000584c34723c */ /* 0x082ff00000001834 */
[C---:B------:R-:W-:Y:S01]  /*19aa0*/  HMMA.16816.F32 R56, R80.reuse, R88, R56 ;  /* 0x000000585038723c */ /* 0x040fe20000001838 */
[--C-:B--2---:R-:W-:Y:S07]  /*19ab0*/  FFMA.FTZ R74, R238, c[0x0][0x2d0], -R96.reuse ;  /* 0x0000b400ee4a7a23 */ /* 0x104fee0000010860 */
[-C--:B------:R-:W-:Y:S01]  /*19ac0*/  HMMA.16816.F32 R60, R80, R90.reuse, R60 ;  /* 0x0000005a503c723c */ /* 0x080fe2000000183c */
[----:B------:R1:W2:Y:S07]  /*19ad0*/  MUFU.EX2 R85, R74 ;  /* 0x0000004a00557308 */ /* 0x0002ae0000000800 */
[----:B------:R-:W-:Y:S01]  /*19ae0*/  HMMA.16816.F32 R64, R76, R90, R64 ;  /* 0x0000005a4c40723c */ /* 0x000fe20000001840 */
[----:B------:R-:W3:Y:S04]  /*19af0*/  LDL.LU R77, [R1+0x14] ;  /* 0x00001400014d7983 */ /* 0x000ee80000300800 */
[----:B------:R-:W4:Y:S03]  /*19b00*/  LDL.LU R76, [R1+0x18] ;  /* 0x00001800014c7983 */ /* 0x000f260000300800 */
[-C--:B------:R-:W-:Y:S07]  /*19b10*/  HMMA.16816.F32 R104, R164, R116.reuse, R4 ;  /* 0x00000074a468723c */ /* 0x080fee0000001804 */
[----:B------:R-:W-:Y:S02]  /*19b20*/  FADD.FTZ R4, R150, R69 ;  /* 0x0000004596047221 */ /* 0x000fe40000010000 */
[--C-:B-1----:R-:W-:Y:S03]  /*19b30*/  FFMA.FTZ R74, R239, c[0x0][0x2d0], -R96.reuse ;  /* 0x0000b400ef4a7a23 */ /* 0x102fe60000010860 */
[----:B------:R-:W-:Y:S01]  /*19b40*/  FFMA.FTZ R96, R240, c[0x0][0x2d0], -R96 ;  /* 0x0000b400f0607a23 */ /* 0x000fe20000010860 */
[----:B------:R1:W-:Y:S01]  /*19b50*/  MUFU.EX2 R86, R74 ;  /* 0x0000004a00567308 */ /* 0x0003e20000000800 */
[----:B------:R-:W-:Y:S01]  /*19b60*/  FADD.FTZ R4, R123, R4 ;  /* 0x000000047b047221 */ /* 0x000fe20000010000 */
[----:B--2---:R-:W-:Y:S03]  /*19b70*/  F2FP.PACK_AB R160, R85, R168 ;  /* 0x000000a855a0723e */ /* 0x004fe600000000ff */
[----:B------:R-:W-:Y:S05]  /*19b80*/  FADD.FTZ R4, R207, R4 ;  /* 0x00000004cf047221 */ /* 0x000fea0000010000 */
[----:B------:R-:W2:Y:S01]  /*19b90*/  MUFU.EX2 R96, R96 ;  /* 0x0000006000607308 */ /* 0x000ea20000000800 */
[--C-:B-1----:R-:W-:Y:S09]  /*19ba0*/  FFMA.FTZ R74, R193, c[0x0][0x2d0], -R97.reuse ;  /* 0x0000b400c14a7a23 */ /* 0x102ff20000010861 */
[----:B------:R1:W-:Y:S01]  /*19bb0*/  MUFU.EX2 R75, R74 ;  /* 0x0000004a004b7308 */ /* 0x0003e20000000800 */
[----:B--2---:R-:W-:Y:S01]  /*19bc0*/  F2FP.PACK_AB R162, R96, R86 ;  /* 0x0000005660a2723e */ /* 0x004fe200000000ff */
[--C-:B-1----:R-:W-:Y:S08]  /*19bd0*/  FFMA.FTZ R74, R195, c[0x0][0x2d0], -R97.reuse ;  /* 0x0000b400c34a7a23 */ /* 0x102ff00000010861 */
[----:B------:R1:W2:Y:S02]  /*19be0*/  MUFU.EX2 R84, R74 ;  /* 0x0000004a00547308 */ /* 0x0002a40000000800 */
[--C-:B-1----:R-:W-:Y:S01]  /*19bf0*/  FFMA.FTZ R74, R197, c[0x0][0x2d0], -R97.reuse ;  /* 0x0000b400c54a7a23 */ /* 0x102fe20000010861 */
[----:B--2---:R-:W-:Y:S01]  /*19c00*/  F2FP.PACK_AB R161, R84, R75 ;  /* 0x0000004b54a1723e */ /* 0x004fe200000000ff */
[----:B------:R-:W-:Y:S02]  /*19c10*/  FFMA.FTZ R97, R73, c[0x0][0x2d0], -R97 ;  /* 0x0000b40049617a23 */ /* 0x000fe40000010861 */
[----:B------:R-:W2:Y:S04]  /*19c20*/  LDL.LU R73, [R1+0x1c] ;  /* 0x00001c0001497983 */ /* 0x000ea80000300800 */
[----:B------:R-:W-:Y:S10]  /*19c30*/  MUFU.EX2 R74, R74 ;  /* 0x0000004a004a7308 */ /* 0x000ff40000000800 */
[----:B------:R-:W1:Y:S02]  /*19c40*/  MUFU.EX2 R97, R97 ;  /* 0x0000006100617308 */ /* 0x000e640000000800 */
[----:B-1----:R-:W-:Y:S07]  /*19c50*/  F2FP.PACK_AB R163, R97, R74 ;  /* 0x0000004a61a3723e */ /* 0x002fee00000000ff */
[C---:B------:R-:W-:Y:S08]  /*19c60*/  HMMA.16816.F32 R108, R160.reuse, R116, R8 ;  /* 0x00000074a06c723c */ /* 0x040ff00000001808 */
[-C--:B------:R-:W-:Y:S08]  /*19c70*/  HMMA.16816.F32 R112, R160, R118.reuse, R12 ;  /* 0x00000076a070723c */ /* 0x080ff0000000180c */
[C---:B------:R-:W-:Y:S01]  /*19c80*/  HMMA.16816.F32 R116, R164.reuse, R118, R16 ;  /* 0x00000076a474723c */ /* 0x040fe20000001810 */
[----:B---3--:R-:W-:Y:S03]  /*19c90*/  FFMA.FTZ R68, R68, R77, R232 ;  /* 0x0000004d44447223 */ /* 0x008fe600000100e8 */
[----:B------:R-:W-:Y:S01]  /*19ca0*/  IMAD.MOV.U32 R232, RZ, RZ, R236 ;  /* 0x000000ffffe87224 */ /* 0x000fe200078e00ec */
[----:B------:R-:W-:Y:S01]  /*19cb0*/  MOV R236, R151 ;  /* 0x0000009700ec7202 */ /* 0x000fe20000000f00 */
[----:B----4-:R-:W-:Y:S01]  /*19cc0*/  FFMA.FTZ R2, R2, R76, R231 ;  /* 0x0000004c02027223 */ /* 0x010fe200000100e7 */
[----:B------:R-:W-:Y:S01]  /*19cd0*/  MOV R231, R234 ;  /* 0x000000ea00e77202 */ /* 0x000fe20000000f00 */
[----:B------:R-:W-:Y:S04]  /*19ce0*/  FADD.FTZ R6, R149, R68 ;  /* 0x0000004495067221 */ /* 0x000fe80000010000 */
[----:B------:R-:W-:Y:S02]  /*19cf0*/  IMAD.MOV.U32 R234, RZ, RZ, R148 ;  /* 0x000000ffffea7224 */ /* 0x000fe400078e0094 */
[----:B------:R-:W-:Y:S01]  /*19d00*/  FADD.FTZ R2, R205, R2 ;  /* 0x00000002cd027221 */ /* 0x000fe20000010000 */
[----:B------:R-:W1:Y:S01]  /*19d10*/  LDSM.16.MT88.4 R148, [R210+0x2900] ;  /* 0x00290000d294783b */ /* 0x000e620000004200 */
[----:B------:R-:W-:Y:S01]  /*19d20*/  FADD.FTZ R6, R122, R6 ;  /* 0x000000067a067221 */ /* 0x000fe20000010000 */
[----:B------:R-:W-:Y:S01]  /*19d30*/  MOV R205, R204 ;  /* 0x000000cc00cd7202 */ /* 0x000fe20000000f00 */
[----:B------:R-:W-:Y:S01]  /*19d40*/  FADD.FTZ R5, R121, R2 ;  /* 0x0000000279057221 */ /* 0x000fe20000010000 */
[----:B------:R-:W-:Y:S01]  /*19d50*/  MOV R204, R226 ;  /* 0x000000e200cc7202 */ /* 0x000fe20000000f00 */
[----:B------:R-:W-:Y:S01]  /*19d60*/  IMAD.MOV.U32 R226, RZ, RZ, R185 ;  /* 0x000000ffffe27224 */ /* 0x000fe200078e00b9 */
[----:B------:R-:W-:Y:S01]  /*19d70*/  MOV R185, R203 ;  /* 0x000000cb00b97202 */ /* 0x000fe20000000f00 */
[----:B------:R-:W-:Y:S01]  /*19d80*/  FADD.FTZ R2, R206, R6 ;  /* 0x00000006ce027221 */ /* 0x000fe20000010000 */
[----:B------:R-:W-:Y:S01]  /*19d90*/  MOV R203, R191 ;  /* 0x000000bf00cb7202 */ /* 0x000fe20000000f00 */
[----:B------:R-:W-:Y:S02]  /*19da0*/  FADD.FTZ R6, R126, R4 ;  /* 0x000000047e067221 */ /* 0x000fe40000010000 */
[----:B------:R-:W-:Y:S02]  /*19db0*/  IMAD.MOV.U32 R191, RZ, RZ, R120 ;  /* 0x000000ffffbf7224 */ /* 0x000fe400078e0078 */
[-C--:B------:R-:W-:Y:S01]  /*19dc0*/  HMMA.16816.F32 R120, R164, R132.reuse, R20 ;  /* 0x00000084a478723c */ /* 0x080fe20000001814 */
[----:B--2---:R-:W-:Y:S02]  /*19dd0*/  FFMA.FTZ R8, R0, R73, R200 ;  /* 0x0000004900087223 */ /* 0x004fe400000100c8 */
[----:B------:R-:W-:Y:S02]  /*19de0*/  FADD.FTZ R0, R202, R5 ;  /* 0x00000005ca007221 */ /* 0x000fe40000010000 */
[----:B------:R-:W-:Y:S02]  /*19df0*/  FADD.FTZ R8, R127, R8 ;  /* 0x000000087f087221 */ /* 0x000fe40000010000 */
[----:B------:R-:W-:Y:S02]  /*19e00*/  FADD.FTZ R5, R125, R2 ;  /* 0x000000027d057221 */ /* 0x000fe40000010000 */
[----:B------:R-:W-:Y:S03]  /*19e10*/  FADD.FTZ R7, R124, R0 ;  /* 0x000000007c077221 */ /* 0x000fe60000010000 */
[----:B------:R-:W-:Y:S01]  /*19e20*/  FADD.FTZ R4, R232, R8 ;  /* 0x00000008e8047221 */ /* 0x000fe20000010000 */
[C---:B------:R-:W-:Y:S01]  /*19e30*/  HMMA.16816.F32 R124, R160.reuse, R132, R24 ;  /* 0x00000084a07c723c */ /* 0x040fe20000001818 */
[----:B------:R-:W-:Y:S02]  /*19e40*/  FADD.FTZ R2, R231, R6 ;  /* 0x00000006e7027221 */ /* 0x000fe40000010000 */
[----:B------:R-:W-:Y:S02]  /*19e50*/  FADD.FTZ R0, R236, R5 ;  /* 0x00000005ec007221 */ /* 0x000fe40000010000 */
[----:B------:R-:W-:Y:S02]  /*19e60*/  FADD.FTZ R7, R128, R7 ;  /* 0x0000000780077221 */ /* 0x000fe40000010000 */
[----:B------:R-:W-:Y:S02]  /*19e70*/  FADD.FTZ R4, R131, R4 ;  /* 0x0000000483047221 */ /* 0x000fe40000010000 */
[----:B------:R-:W-:Y:S03]  /*19e80*/  FADD.FTZ R6, R130, R2 ;  /* 0x0000000282067221 */ /* 0x000fe60000010000 */
[----:B------:R-:W-:Y:S02]  /*19e90*/  FADD.FTZ R5, R129, R0 ;  /* 0x0000000081057221 */ /* 0x000fe40000010000 */
[----:B------:R-:W-:Y:S01]  /*19ea0*/  FADD.FTZ R2, R234, R7 ;  /* 0x00000007ea027221 */ /* 0x000fe20000010000 */
[-C--:B------:R-:W-:Y:S01]  /*19eb0*/  HMMA.16816.F32 R128, R160, R134.reuse, R28 ;  /* 0x00000086a080723c */ /* 0x080fe2000000181c */
[----:B------:R-:W-:Y:S01]  /*19ec0*/  FADD.FTZ R4, R103, R4 ;  /* 0x0000000467047221 */ /* 0x000fe20000010000 */
[----:B------:R-:W-:Y:S01]  /*19ed0*/  MOV R103, R3 ;  /* 0x0000000300677202 */ /* 0x000fe20000000f00 */
[----:B------:R-:W-:Y:S02]  /*19ee0*/  FADD.FTZ R0, R205, R6 ;  /* 0x00000006cd007221 */ /* 0x000fe40000010000 */
[----:B------:R-:W-:Y:S02]  /*19ef0*/  FADD.FTZ R10, R204, R5 ;  /* 0x00000005cc0a7221 */ /* 0x000fe40000010000 */
[----:B------:R-:W-:Y:S01]  /*19f00*/  FADD.FTZ R11, R185, R4 ;  /* 0x00000004b90b7221 */ /* 0x000fe20000010000 */
[C---:B------:R-:W-:Y:S01]  /*19f10*/  HMMA.16816.F32 R132, R164.reuse, R134, R32 ;  /* 0x00000086a484723c */ /* 0x040fe20000001820 */
[----:B------:R-:W-:Y:S01]  /*19f20*/  FADD.FTZ R8, R226, R2 ;  /* 0x00000002e2087221 */ /* 0x000fe20000010000 */
[----:B------:R-:W2:Y:S02]  /*19f30*/  LDSM.16.MT88.4 R4, [R211+0x2900] ;  /* 0x00290000d304783b */ /* 0x000ea40000004200 */
[----:B------:R-:W-:Y:S02]  /*19f40*/  FADD.FTZ R9, R203, R0 ;  /* 0x00000000cb097221 */ /* 0x000fe40000010000 */
[----:B------:R-:W-:Y:S02]  /*19f50*/  FADD.FTZ R2, R139, R10 ;  /* 0x0000000a8b027221 */ /* 0x000fe40000010000 */
[----:B------:R-:W-:Y:S04]  /*19f60*/  FADD.FTZ R0, R137, R8 ;  /* 0x0000000889007221 */ /* 0x000fe80000010000 */
[----:B------:R-:W-:Y:S02]  /*19f70*/  FADD.FTZ R8, R191, R11 ;  /* 0x0000000bbf087221 */ /* 0x000fe40000010000 */
[----:B------:R-:W-:Y:S02]  /*19f80*/  FADD.FTZ R9, R249, R9 ;  /* 0x00000009f9097221 */ /* 0x000fe40000010000 */
[----:B------:R-:W-:Y:S02]  /*19f90*/  FADD.FTZ R2, R138, R2 ;  /* 0x000000028a027221 */ /* 0x000fe40000010000 */
[----:B------:R-:W-:Y:S02]  /*19fa0*/  FADD.FTZ R0, R136, R0 ;  /* 0x0000000088007221 */ /* 0x000fe40000010000 */
[----:B------:R-:W-:Y:S01]  /*19fb0*/  FADD.FTZ R12, R189, R8 ;  /* 0x00000008bd0c7221 */ /* 0x000fe20000010000 */
[-C--:B-1----:R-:W-:Y:S01]  /*19fc0*/  HMMA.16816.F32 R136, R164, R148.reuse, R36 ;  /* 0x00000094a488723c */ /* 0x082fe20000001824 */
[----:B------:R-:W-:Y:S02]  /*19fd0*/  FADD.FTZ R8, R248, R9 ;  /* 0x00000009f8087221 */ /* 0x000fe40000010000 */
[----:B------:R-:W-:Y:S02]  /*19fe0*/  FADD.FTZ R2, R244, R2 ;  /* 0x00000002f4027221 */ /* 0x000fe40000010000 */
[----:B------:R-:W-:Y:S02]  /*19ff0*/  FADD.FTZ R0, R142, R0 ;  /* 0x000000008e007221 */ /* 0x000fe40000010000 */
[----:B------:R-:W-:Y:S02]  /*1a000*/  FADD.FTZ R12, R140, R12 ;  /* 0x0000000c8c0c7221 */ /* 0x000fe40000010000 */
[----:B------:R-:W-:Y:S03]  /*1a010*/  FADD.FTZ R10, R246, R8 ;  /* 0x00000008f60a7221 */ /* 0x000fe60000010000 */
[----:B------:R-:W-:Y:S02]  /*1a020*/  FADD.FTZ R9, R143, R2 ;  /* 0x000000028f097221 */ /* 0x000fe40000010000 */
[----:B------:R-:W-:Y:S02]  /*1a030*/  FADD.FTZ R11, R141, R0 ;  /* 0x000000008d0b7221 */ /* 0x000fe40000010000 */
        /* <DEDUP_REMOVED lines=10> */
[----:B------:R-:W-:Y:S02]  /*1a0e0*/  FADD.FTZ R8, R230, R8 ;  /* 0x00000008e6087221 */ /* 0x000fe40000010000 */
[----:B------:R-:W-:Y:S02]  /*1a0f0*/  FADD.FTZ R0, R228, R10 ;  /* 0x0000000ae4007221 */ /* 0x000fe40000010000 */
[----:B------:R-:W-:Y:S02]  /*1a100*/  FADD.FTZ R9, R190, R9 ;  /* 0x00000009be097221 */ /* 0x000fe40000010000 */
[----:B------:R-:W-:Y:S01]  /*1a110*/  FADD.FTZ R11, R186, R2 ;  /* 0x00000002ba0b7221 */ /* 0x000fe20000010000 */
[C---:B------:R-:W-:Y:S01]  /*1a120*/  HMMA.16816.F32 R148, R164.reuse, R150, R48 ;  /* 0x00000096a494723c */ /* 0x040fe20000001830 */
[----:B------:R-:W-:Y:S03]  /*1a130*/  FADD.FTZ R8, R182, R8 ;  /* 0x00000008b6087221 */ /* 0x000fe60000010000 */
        /* <DEDUP_REMOVED lines=9> */
[-C--:B--2---:R-:W-:Y:S01]  /*1a1d0*/  HMMA.16816.F32 R152, R164, R4.reuse, R52 ;  /* 0x00000004a498723c */ /* 0x084fe20000001834 */
[----:B------:R-:W-:Y:S02]  /*1a1e0*/  FADD.FTZ R0, R159, R11 ;  /* 0x0000000b9f007221 */ /* 0x000fe40000010000 */
[----:B------:R-:W-:Y:S02]  /*1a1f0*/  FADD.FTZ R10, R156, R9 ;  /* 0x000000099c0a7221 */ /* 0x000fe40000010000 */
[----:B------:R-:W-:Y:S02]  /*1a200*/  FADD.FTZ R11, R158, R2 ;  /* 0x000000029e0b7221 */ /* 0x000fe40000010000 */
[----:B------:R-:W-:Y:S02]  /*1a210*/  FADD.FTZ R9, R157, R0 ;  /* 0x000000009d097221 */ /* 0x000fe40000010000 */
[----:B------:R-:W-:Y:S01]  /*1a220*/  FADD.FTZ R8, R102, R8 ;  /* 0x0000000866087221 */ /* 0x000fe20000010000 */
[C---:B------:R-:W-:Y:S02]  /*1a230*/  HMMA.16816.F32 R156, R160.reuse, R4, R56 ;  /* 0x00000004a09c723c */ /* 0x040fe40000001838 */
[----:B------:R-:W-:Y:S01]  /*1a240*/  FADD.FTZ R2, R178, R10 ;  /* 0x0000000ab2027221 */ /* 0x000fe20000010000 */
[----:B------:R-:W-:Y:S01]  /*1a250*/  MOV R102, R70 ;  /* 0x0000004600667202 */ /* 0x000fe20000000f00 */
[----:B------:R-:W-:Y:S01]  /*1a260*/  FADD.FTZ R8, R101, R8 ;  /* 0x0000000865087221 */ /* 0x000fe20000010000 */
[----:B------:R-:W-:Y:S01]  /*1a270*/  MOV R101, R71 ;  /* 0x0000004700657202 */ /* 0x000fe20000000f00 */
[----:B------:R-:W-:Y:S02]  /*1a280*/  FADD.FTZ R0, R180, R11 ;  /* 0x0000000bb4007221 */ /* 0x000fe40000010000 */
[----:B------:R-:W-:Y:S01]  /*1a290*/  FADD.FTZ R4, R100, R8 ;  /* 0x0000000864047221 */ /* 0x000fe20000010000 */
[-C--:B------:R-:W-:Y:S03]  /*1a2a0*/  HMMA.16816.F32 R160, R160, R6.reuse, R60 ;  /* 0x00000006a0a0723c */ /* 0x080fe6000000183c */
[----:B------:R-:W-:Y:S02]  /*1a2b0*/  FADD.FTZ R8, R179, R9 ;  /* 0x00000009b3087221 */ /* 0x000fe40000010000 */
[----:B------:R-:W-:Y:S02]  /*1a2c0*/  FADD.FTZ R9, R177, R2 ;  /* 0x00000002b1097221 */ /* 0x000fe40000010000 */
[----:B------:R-:W-:Y:S01]  /*1a2d0*/  FADD.FTZ R4, R99, R4 ;  /* 0x0000000463047221 */ /* 0x000fe20000010000 */
[----:B------:R-:W-:Y:S01]  /*1a2e0*/  HMMA.16816.F32 R164, R164, R6, R64 ;  /* 0x00000006a4a4723c */ /* 0x000fe20000001840 */
        /* <DEDUP_REMOVED lines=18> */
[----:B------:R-:W-:Y:S01]  /*1a410*/  IMAD.MOV.U32 R100, RZ, RZ, R72 ;  /* 0x000000ffff647224 */ /* 0x000fe200078e0048 */
[----:B------:R2:W-:Y:S01]  /*1a420*/  STL [R1+0x18], R4 ;  /* 0x0000180401007387 */ /* 0x0005e20000100800 */
[----:B------:R-:W-:Y:S05]  /*1a430*/  FADD.FTZ R2, R97, R2 ;  /* 0x0000000261027221 */ /* 0x000fea0000010000 */
[----:B------:R2:W-:Y:S01]  /*1a440*/  STL [R1+0x1c], R2 ;  /* 0x00001c0201007387 */ /* 0x0005e20000100800 */
[----:B-1----:R-:W-:Y:S04]  /*1a450*/  IADD3 R0, R225, -0x1, RZ ;  /* 0xffffffffe1007810 */ /* 0x002fe80007ffe0ff */
[----:B------:R-:W-:Y:S01]  /*1a460*/  MOV R225, R0 ;  /* 0x0000000000e17202 */ /* 0x000fe20000000f00 */
[----:B------:R-:W-:-:S05]  /*1a470*/  @P0 BRA `(.L_x_521) ;  /* 0xffff993000000947 */ /* 0x000fca000383ffff */
.L_x_504:
[----:B------:R-:W3:Y:S04]  /*1a480*/  LDL.LU R0, [R1+0x10] ;  /* 0x0000100001007983 */ /* 0x000ee80000300800 */
[----:B-12---:R-:W2:Y:S04]  /*1a490*/  LDL.LU R4, [R1+0x14] ;  /* 0x0000140001047983 */ /* 0x006ea80000300800 */
[----:B------:R-:W4:Y:S04]  /*1a4a0*/  LDL.LU R8, [R1+0x18] ;  /* 0x0000180001087983 */ /* 0x000f280000300800 */
[----:B------:R-:W4:Y:S01]  /*1a4b0*/  LDL.LU R2, [R1+0x1c] ;  /* 0x00001c0001027983 */ /* 0x000f220000300800 */
[----:B------:R-:W-:-:S02]  /*1a4c0*/  MOV R20, 0xff800000 ;  /* 0xff80000000147802 */ /* 0x000fc40000000f00 */
[----:B------:R-:W-:Y:S02]  /*1a4d0*/  MOV R21, 0xff800000 ;  /* 0xff80000000157802 */ /* 0x000fe40000000f00 */
[----:B------:R-:W-:Y:S02]  /*1a4e0*/  MOV R22, 0xff800000 ;  /* 0xff80000000167802 */ /* 0x000fe40000000f00 */
[----:B------:R-:W-:Y:S02]  /*1a4f0*/  MOV R23, 0xff800000 ;  /* 0xff80000000177802 */ /* 0x000fe40000000f00 */
[----:B------:R-:W-:Y:S01]  /*1a500*/  PLOP3.LUT P4, PT, PT, PT, PT, 0x8, 0x0 ;  /* 0x000000000000781c */ /* 0x000fe20003f8e170 */
[----:B---3--:R-:W1:Y:S04]  /*1a510*/  SHFL.BFLY PT, R5, R0, 0x2, 0x1f ;  /* 0x0c401f0000057f89 */ /* 0x008e6800000e0000 */
[----:B--2---:R-:W2:Y:S04]  /*1a520*/  SHFL.BFLY PT, R9, R4, 0x2, 0x1f ;  /* 0x0c401f0004097f89 */ /* 0x004ea800000e0000 */
        /* <DEDUP_REMOVED lines=19> */
[----:B------:R-:W-:-:S05]  /*1a660*/  FSETP.NE.FTZ.AND P1, PT, R7, RZ, PT ;  /* 0x000000ff0700720b */ /* 0x000fca0003f35000 */
[----:B------:R-:W1:Y:S01]  /*1a670*/  @P3 MUFU.RCP R0, R5 ;  /* 0x0000000500003308 */ /* 0x000e620000001000 */
[----:B------:R-:W-:-:S07]  /*1a680*/  FSETP.NE.FTZ.AND P0, PT, R6, RZ, PT ;  /* 0x000000ff0600720b */ /* 0x000fce0003f15000 */
[----:B------:R-:W-:Y:S06]  /*1a690*/  @P2 MUFU.RCP R4, R9 ;  /* 0x0000000900042308 */ /* 0x000fec0000001000 */
[----:B------:R-:W-:Y:S01]  /*1a6a0*/  @P0 MOV R8, 0x3f317218 ;  /* 0x3f31721800080802 */ /* 0x000fe20000000f00 */
[C---:B-1----:R-:W-:Y:S01]  /*1a6b0*/  FMUL.FTZ R104, R0.reuse, R104 ;  /* 0x0000006800687220 */ /* 0x042fe20000410000 */
[----:B------:R-:W1:Y:S01]  /*1a6c0*/  @P1 MUFU.RCP R2, R7 ;  /* 0x0000000700021308 */ /* 0x000e620000001000 */
        /* <DEDUP_REMOVED lines=12> */
[C---:B------:R-:W-:Y:S02]  /*1a790*/  FMUL.FTZ R149, R0.reuse, R149 ;  /* 0x0000009500957220 */ /* 0x040fe40000410000 */
[C---:B------:R-:W-:Y:S01]  /*1a7a0*/  FMUL.FTZ R152, R0.reuse, R152 ;  /* 0x0000009800987220 */ /* 0x040fe20000410000 */
[----:B------:R-:W-:Y:S01]  /*1a7b0*/  @P1 MUFU.LG2 R7, R7 ;  /* 0x0000000700071308 */ /* 0x000fe20000000c00 */
[C---:B------:R-:W-:Y:S02]  /*1a7c0*/  FMUL.FTZ R153, R0.reuse, R153 ;  /* 0x0000009900997220 */ /* 0x040fe40000410000 */
[C---:B------:R-:W-:Y:S02]  /*1a7d0*/  FMUL.FTZ R164, R0.reuse, R164 ;  /* 0x000000a400a47220 */ /* 0x040fe40000410000 */
[----:B------:R-:W-:Y:S01]  /*1a7e0*/  FMUL.FTZ R165, R0, R165 ;  /* 0x000000a500a57220 */ /* 0x000fe20000410000 */
[----:B------:R-:W-:Y:S01]  /*1a7f0*/  MOV R0, RZ ;  /* 0x000000ff00007202 */ /* 0x000fe20000000f00 */
[----:B-1----:R-:W-:-:S02]  /*1a800*/  FMUL.FTZ R108, R2, R108 ;  /* 0x0000006c026c7220 */ /* 0x002fc40000410000 */
[C---:B------:R-:W-:Y:S02]  /*1a810*/  FMUL.FTZ R109, R2.reuse, R109 ;  /* 0x0000006d026d7220 */ /* 0x040fe40000410000 */
[C---:B------:R-:W-:Y:S01]  /*1a820*/  FMUL.FTZ R112, R2.reuse, R112 ;  /* 0x0000007002707220 */ /* 0x040fe20000410000 */
[----:B------:R-:W1:Y:S01]  /*1a830*/  @P0 MUFU.RCP R0, R6 ;  /* 0x0000000600000308 */ /* 0x000e620000001000 */
[C---:B------:R-:W-:Y:S02]  /*1a840*/  FMUL.FTZ R113, R2.reuse, R113 ;  /* 0x0000007102717220 */ /* 0x040fe40000410000 */
[C---:B------:R-:W-:Y:S02]  /*1a850*/  FMUL.FTZ R124, R2.reuse, R124 ;  /* 0x0000007c027c7220 */ /* 0x040fe40000410000 */
[C---:B------:R-:W-:Y:S02]  /*1a860*/  FMUL.FTZ R125, R2.reuse, R125 ;  /* 0x0000007d027d7220 */ /* 0x040fe40000410000 */
[C---:B------:R-:W-:Y:S01]  /*1a870*/  FMUL.FTZ R128, R2.reuse, R128 ;  /* 0x0000008002807220 */ /* 0x040fe20000410000 */
[----:B------:R-:W2:Y:S01]  /*1a880*/  @P0 MUFU.LG2 R6, R6 ;  /* 0x0000000600060308 */ /* 0x000ea20000000c00 */
        /* <DEDUP_REMOVED lines=8> */
[----:B------:R-:W-:Y:S01]  /*1a910*/  FMUL.FTZ R161, R2, R161 ;  /* 0x000000a102a17220 */ /* 0x000fe20000410000 */
[----:B------:R-:W-:Y:S01]  /*1a920*/  @P2 MOV R2, 0x3f317218 ;  /* 0x3f31721800022802 */ /* 0x000fe20000000f00 */
        /* <DEDUP_REMOVED lines=34> */
[----:B------:R-:W-:Y:S02]  /*1ab50*/  @P2 FMUL.FTZ R5, R2, c[0x0][0x2d0] ;  /* 0x0000b40002052a20 */ /* 0x000fe40000410000 */
[----:B------:R-:W-:Y:S02]  /*1ab60*/  @P3 FMUL.FTZ R10, R4, c[0x0][0x2d0] ;  /* 0x0000b400040a3a20 */ /* 0x000fe40000410000 */
[----:B------:R-:W-:-:S02]  /*1ab70*/  @P1 FMUL.FTZ R2, R0, c[0x0][0x2d0] ;  /* 0x0000b40000021a20 */ /* 0x000fc40000410000 */
[----:B------:R-:W-:Y:S02]  /*1ab80*/  @P3 FMUL.FTZ R11, R11, 0.69314718246459960938 ;  /* 0x3f3172180b0b3820 */ /* 0x000fe40000410000 */
[----:B------:R-:W-:Y:S02]  /*1ab90*/  @P2 FMUL.FTZ R9, R9, 0.69314718246459960938 ;  /* 0x3f31721809092820 */ /* 0x000fe40000410000 */
[----:B------:R-:W-:Y:S02]  /*1aba0*/  @P1 FMUL.FTZ R7, R7, 0.69314718246459960938 ;  /* 0x3f31721807071820 */ /* 0x000fe40000410000 */
[----:B--2---:R-:W-:Y:S02]  /*1abb0*/  @P0 FMUL.FTZ R4, R6, 0.69314718246459960938 ;  /* 0x3f31721806040820 */ /* 0x004fe40000410000 */
[----:B------:R-:W-:Y:S02]  /*1abc0*/  @P0 FMUL.FTZ R0, R8, c[0x0][0x2d0] ;  /* 0x0000b40008000a20 */ /* 0x000fe40000410000 */
[----:B------:R-:W-:-:S02]  /*1abd0*/  @P3 FFMA.FTZ R20, R10, R72, R11 ;  /* 0x000000480a143223 */ /* 0x000fc4000001000b */
[----:B------:R-:W-:Y:S02]  /*1abe0*/  @P2 FFMA.FTZ R21, R5, R71, R9 ;  /* 0x0000004705152223 */ /* 0x000fe40000010009 */
[----:B------:R-:W-:Y:S02]  /*1abf0*/  @P1 FFMA.FTZ R22, R2, R70, R7 ;  /* 0x0000004602161223 */ /* 0x000fe40000010007 */
[----:B------:R-:W-:Y:S02]  /*1ac00*/  @P0 FFMA.FTZ R23, R0, R3, R4 ;  /* 0x0000000300170223 */ /* 0x000fe40000010004 */
.L_x_446:
[----:B-1----:R-:W-:Y:S05]  /*1ac10*/  @P4 BRA `(.L_x_522) ;  /* 0x0000149000004947 */ /* 0x002fea0003800000 */
[----:B------:R-:W1:Y:S01]  /*1ac20*/  S2R R16, SR_TID.X ;  /* 0x0000000000107919 */ /* 0x000e620000002100 */
[----:B------:R-:W-:Y:S01]  /*1ac30*/  ULDC.64 UR4, c[0x0][0x4d0] ;  /* 0x0001340000047ab9 */ /* 0x000fe20000000a00 */
[----:B------:R-:W-:Y:S01]  /*1ac40*/  IMAD R4, RZ, RZ, -UR11 ;  /* 0x8000000bff047e24 */ /* 0x000fe2000f8e02ff */
[----:B------:R-:W-:Y:S01]  /*1ac50*/  UIMAD.WIDE.U32 UR8, UR11, UR4, URZ ;  /* 0x000000040b0872a5 */ /* 0x000fe2000f8e003f */
[----:B------:R-:W2:Y:S01]  /*1ac60*/  S2R R12, SR_CTAID.Y ;  /* 0x00000000000c7919 */ /* 0x000ea20000002600 */
[----:B------:R-:W-:Y:S01]  /*1ac70*/  USHF.R.S32.HI UR6, URZ, 0x1f, UR11 ;  /* 0x0000001f3f067899 */ /* 0x000fe2000801140b */
[----:B------:R-:W-:Y:S01]  /*1ac80*/  MOV R24, c[0x0][0x4e8] ;  /* 0x00013a0000187a02 */ /* 0x000fe20000000f00 */
[----:B------:R-:W-:Y:S01]  /*1ac90*/  BSSY B0, `(.L_x_523) ;  /* 0x00000ab000007945 */ /* 0x000fe20003800000 */
[----:B------:R-:W3:Y:S01]  /*1aca0*/  S2R R9, SR_CTAID.Z ;  /* 0x0000000000097919 */ /* 0x000ee20000002700 */
[----:B------:R-:W-:Y:S01]  /*1acb0*/  IMAD.U32 R3, RZ, RZ, UR9 ;  /* 0x00000009ff037e24 */ /* 0x000fe2000f8e00ff */
[----:B------:R-:W-:Y:S01]  /*1acc0*/  UIMAD UR7, UR6, UR4, URZ ;  /* 0x00000004060772a4 */ /* 0x000fe2000f8e023f */
[----:B------:R-:W-:Y:S01]  /*1acd0*/  IMAD.U32 R2, RZ, RZ, UR8 ;  /* 0x00000008ff027e24 */ /* 0x000fe2000f8e00ff */
[----:B------:R-:W4:Y:S04]  /*1ace0*/  S2R R15, SR_CTAID.X ;  /* 0x00000000000f7919 */ /* 0x000f280000002500 */
[----:B------:R-:W-:Y:S01]  /*1acf0*/  BAR.SYNC.DEFER_BLOCKING 0x1, 0x80 ;  /* 0x0042000000007b1d */ /* 0x000fe20000010000 */
[----:B------:R-:W-:Y:S01]  /*1ad00*/  UIMAD UR5, UR11, UR5, UR7 ;  /* 0x000000050b0572a4 */ /* 0x000fe2000f8e0207 */
[C---:B------:R-:W-:Y:S01]  /*1ad10*/  ISETP.NE.AND P0, PT, R24.reuse, 0x1, PT ;  /* 0x000000011800780c */ /* 0x040fe20003f05270 */
[----:B------:R-:W-:-:S02]  /*1ad20*/  IMAD R24, R24, c[0x0][0x388], RZ ;  /* 0x0000e20018187a24 */ /* 0x000fc400078e02ff */
[----:B------:R-:W-:Y:S01]  /*1ad30*/  UIADD3 UR5, UR9, UR5, URZ ;  /* 0x0000000509057290 */ /* 0x000fe2000fffe03f */
[----:B-1----:R-:W-:-:S05]  /*1ad40*/  SHF.R.S32.HI R6, RZ, 0x1f, R16 ;  /* 0x0000001fff067819 */ /* 0x002fca0000011410 */
[----:B------:R-:W-:Y:S01]  /*1ad50*/  IMAD.U32 R5, RZ, RZ, UR5 ;  /* 0x00000005ff057e24 */ /* 0x000fe2000f8e00ff */
[-C--:B------:R-:W-:Y:S01]  /*1ad60*/  LEA.HI R0, R6, R16.reuse, RZ, 0x2 ;  /* 0x0000001006007211 */ /* 0x080fe200078f10ff */
[----:B--2---:R-:W-:Y:S01]  /*1ad70*/  IMAD R12, R4, c[0x0][0x550], R12 ;  /* 0x00015400040c7a24 */ /* 0x004fe200078e020c */
[-C--:B------:R-:W-:Y:S01]  /*1ad80*/  LEA.HI R6, R6, R16.reuse, RZ, 0x5 ;  /* 0x0000001006067211 */ /* 0x080fe200078f28ff */
[----:B------:R-:W-:Y:S01]  /*1ad90*/  IMAD.MOV.U32 R4, RZ, RZ, R2 ;  /* 0x000000ffff047224 */ /* 0x000fe200078e0002 */
[----:B------:R-:W-:Y:S01]  /*1ada0*/  LOP3.LUT R0, R0, 0xfffffffc, RZ, 0xc0, !PT ;  /* 0xfffffffc00007812 */ /* 0x000fe200078ec0ff */
[----:B------:R-:W-:Y:S01]  /*1adb0*/  ULDC.64 UR4, c[0x0][0x438] ;  /* 0x00010e0000047ab9 */ /* 0x000fe20000000a00 */
[----:B------:R-:W-:Y:S01]  /*1adc0*/  LOP3.LUT R7, R6, 0xffffffe0, RZ, 0xc0, !PT ;  /* 0xffffffe006077812 */ /* 0x000fe200078ec0ff */
[----:B------:R-:W-:Y:S01]  /*1add0*/  UIMAD UR6, UR6, UR4, URZ ;  /* 0x00000004060672a4 */ /* 0x000fe2000f8e023f */
[----:B------:R-:W-:Y:S01]  /*1ade0*/  IADD3 R0, -R0, R16, RZ ;  /* 0x0000001000007210 */ /* 0x000fe20007ffe1ff */
[----:B------:R-:W-:Y:S01]  /*1adf0*/  UIMAD.WIDE.U32 UR8, UR11, UR4, URZ ;  /* 0x000000040b0872a5 */ /* 0x000fe2000f8e003f */
[--C-:B------:R-:W-:Y:S01]  /*1ae00*/  SHF.R.S32.HI R8, RZ, 0x5, R6.reuse ;  /* 0x00000005ff087819 */ /* 0x100fe20000011406 */
[----:B------:R-:W-:Y:S01]  /*1ae10*/  IMAD.IADD R16, R16, 0x1, -R7 ;  /* 0x0000000110107824 */ /* 0x000fe200078e0a07 */
[----:B------:R-:W-:Y:S01]  /*1ae20*/  LEA.HI R3, R0, R0, RZ, 0x1 ;  /* 0x0000000000037211 */ /* 0x000fe200078f08ff */
[----:B------:R-:W-:Y:S01]  /*1ae30*/  UIMAD UR4, UR11, UR5, UR6 ;  /* 0x000000050b0472a4 */ /* 0x000fe2000f8e0206 */
[----:B------:R-:W-:Y:S01]  /*1ae40*/  SHF.R.S32.HI R2, RZ, 0x1f, R6 ;  /* 0x0000001fff027819 */ /* 0x000fe20000011406 */
[----:B---3--:R-:W-:Y:S01]  /*1ae50*/  IMAD.WIDE.U32 R4, R9, c[0x0][0x4d8], R4 ;  /* 0x0001360009047a25 */ /* 0x008fe200078e0004 */
[----:B------:R-:W-:Y:S01]  /*1ae60*/  LOP3.LUT R7, R3, 0x1ffffffe, RZ, 0xc0, !PT ;  /* 0x1ffffffe03077812 */ /* 0x000fe200078ec0ff */
[----:B------:R-:W-:Y:S01]  /*1ae70*/  UIADD3 UR4, UR9, UR4, URZ ;  /* 0x0000000409047290 */ /* 0x000fe2000fffe03f */
[----:B------:R-:W-:-:S02]  /*1ae80*/  LEA.HI R2, R2, R8, RZ, 0x2 ;  /* 0x0000000802027211 */ /* 0x000fc400078f10ff */
[----:B------:R-:W-:Y:S01]  /*1ae90*/  IADD3 R7, R0, -R7, RZ ;  /* 0x8000000700077210 */ /* 0x000fe20007ffe0ff */
[----:B------:R-:W-:Y:S01]  /*1aea0*/  IMAD.SHL.U32 R0, R3, 0x20, RZ ;  /* 0x0000002003007824 */ /* 0x000fe200078e00ff */
[----:B------:R-:W-:Y:S02]  /*1aeb0*/  SHF.R.S32.HI R3, RZ, 0x1f, R16 ;  /* 0x0000001fff037819 */ /* 0x000fe40000011410 */
[----:B------:R-:W-:Y:S02]  /*1aec0*/  LOP3.LUT R2, R2, 0xffffffc, RZ, 0xc0, !PT ;  /* 0x0ffffffc02027812 */ /* 0x000fe400078ec0ff */
[----:B------:R-:W-:Y:S01]  /*1aed0*/  LEA.HI R18, R3, R16, RZ, 0x2 ;  /* 0x0000001003127211 */ /* 0x000fe200078f10ff */
[----:B------:R-:W-:Y:S01]  /*1aee0*/  IMAD.U32 R3, RZ, RZ, UR9 ;  /* 0x00000009ff037e24 */ /* 0x000fe2000f8e00ff */
[----:B------:R-:W-:Y:S01]  /*1aef0*/  LOP3.LUT R0, R0, 0xffffffc0, RZ, 0xc0, !PT ;  /* 0xffffffc000007812 */ /* 0x000fe200078ec0ff */
[----:B------:R-:W-:Y:S01]  /*1af00*/  IMAD.IADD R8, R8, 0x1, -R2 ;  /* 0x0000000108087824 */ /* 0x000fe200078e0a02 */
[----:B------:R-:W-:Y:S01]  /*1af10*/  SHF.R.S32.HI R6, RZ, 0x2, R18 ;  /* 0x00000002ff067819 */ /* 0x000fe20000011412 */
[----:B------:R-:W-:Y:S01]  /*1af20*/  IMAD.U32 R2, RZ, RZ, UR8 ;  /* 0x00000008ff027e24 */ /* 0x000fe2000f8e00ff */
[----:B------:R-:W-:Y:S01]  /*1af30*/  SHF.R.S32.HI R10, RZ, 0x1f, R9 ;  /* 0x0000001fff0a7819 */ /* 0x000fe20000011409 */
[----:B------:R-:W-:Y:S01]  /*1af40*/  IMAD R7, R7, 0x8, R0 ;  /* 0x0000000807077824 */ /* 0x000fe200078e0200 */
[----:B------:R-:W-:Y:S01]  /*1af50*/  MOV R3, UR4 ;  /* 0x0000000400037c02 */ /* 0x000fe20008000f00 */
[----:B------:R-:W-:-:S02]  /*1af60*/  IMAD R14, R8, 0x10, R6 ;  /* 0x00000010080e7824 */ /* 0x000fc400078e0206 */
[C---:B------:R-:W-:Y:S02]  /*1af70*/  IMAD R0, R10.reuse, c[0x0][0x4d8], RZ ;  /* 0x000136000a007a24 */ /* 0x040fe400078e02ff */
[----:B------:R-:W-:Y:S01]  /*1af80*/  IMAD R6, R10, c[0x0][0x440], RZ ;  /* 0x000110000a067a24 */ /* 0x000fe200078e02ff */
[----:B------:R-:W-:Y:S01]  /*1af90*/  IADD3 R8, R14, R7, RZ ;  /* 0x000000070e087210 */ /* 0x000fe20007ffe0ff */
[C---:B------:R-:W-:Y:S02]  /*1afa0*/  IMAD R0, R9.reuse, c[0x0][0x4dc], R0 ;  /* 0x0001370009007a24 */ /* 0x040fe400078e0200 */
[----:B------:R-:W-:Y:S02]  /*1afb0*/  IMAD R6, R9, c[0x0][0x444], R6 ;  /* 0x0001110009067a24 */ /* 0x000fe400078e0206 */
[----:B----4-:R-:W-:Y:S02]  /*1afc0*/  IMAD R8, R15, 0x80, R8 ;  /* 0x000000800f087824 */ /* 0x010fe400078e0208 */
[----:B------:R-:W-:-:S04]  /*1afd0*/  IMAD.WIDE.U32 R2, R9, c[0x0][0x440], R2 ;  /* 0x0001100009027a25 */ /* 0x000fc800078e0002 */
[----:B------:R-:W-:-:S04]  /*1afe0*/  @P0 IMAD.HI.U32 R11, R8, c[0x0][0x4ec], RZ ;  /* 0x00013b00080b0a27 */ /* 0x000fc800078e00ff */
[----:B------:R-:W-:Y:S01]  /*1aff0*/  IMAD.IADD R5, R5, 0x1, R0 ;  /* 0x0000000105057824 */ /* 0x000fe200078e0200 */
[----:B------:R-:W-:Y:S01]  /*1b000*/  SHF.R.S32.HI R0, RZ, 0x1f, R12 ;  /* 0x0000001fff007819 */ /* 0x000fe2000001140c */
[----:B------:R-:W-:Y:S01]  /*1b010*/  IMAD.IADD R3, R3, 0x1, R6 ;  /* 0x0000000103037824 */ /* 0x000fe200078e0206 */
[----:B------:R-:W-:Y:S01]  /*1b020*/  MOV R6, R8 ;  /* 0x0000000800067202 */ /* 0x000fe20000000f00 */
[----:B------:R-:W-:Y:S01]  /*1b030*/  @P0 IMAD.HI.U32 R10, R8, c[0x0][0x4ec], RZ ;  /* 0x00013b00080a0a27 */ /* 0x000fe200078e00ff */
[----:B------:R-:W-:-:S03]  /*1b040*/  @P0 SHF.R.U32.HI R6, RZ, c[0x0][0x4f0], R11 ;  /* 0x00013c00ff060a19 */ /* 0x000fc6000001160b */
[----:B------:R-:W-:Y:S01]  /*1b050*/  IMAD.MOV.U32 R7, RZ, RZ, R8 ;  /* 0x000000ffff077224 */ /* 0x000fe200078e0008 */
[----:B------:R-:W-:Y:S01]  /*1b060*/  @P0 SHF.R.U32.HI R7, RZ, c[0x0][0x4f0], R10 ;  /* 0x00013c00ff070a19 */ /* 0x000fe2000001160a */
[C---:B------:R-:W-:Y:S02]  /*1b070*/  IMAD R9, R0.reuse, c[0x0][0x448], RZ ;  /* 0x0001120000097a24 */ /* 0x040fe400078e02ff */
[----:B------:R-:W-:Y:S02]  /*1b080*/  IMAD R0, R0, c[0x0][0x4e0], RZ ;  /* 0x0001380000007a24 */ /* 0x000fe400078e02ff */
[----:B------:R-:W-:Y:S02]  /*1b090*/  IMAD.MOV R10, RZ, RZ, -R6 ;  /* 0x000000ffff0a7224 */ /* 0x000fe400078e0a06 */
        /* <DEDUP_REMOVED lines=11> */
[----:B------:R-:W-:Y:S01]  /*1b150*/  IMAD R10, R7, c[0x0][0x434], R9 ;  /* 0x00010d00070a7a24 */ /* 0x000fe200078e0209 */
[----:B------:R-:W-:Y:S01]  /*1b160*/  IADD3 R3, R3, R11, RZ ;  /* 0x0000000b03037210 */ /* 0x000fe20007ffe0ff */
[----:B------:R-:W-:-:S02]  /*1b170*/  IMAD R9, R6, c[0x0][0x4c8], RZ ;  /* 0x0001320006097a24 */ /* 0x000fc400078e02ff */
[----:B------:R-:W-:Y:S02]  /*1b180*/  IMAD.MOV R6, RZ, RZ, -R7 ;  /* 0x000000ffff067224 */ /* 0x000fe400078e0a07 */
[----:B------:R-:W-:-:S04]  /*1b190*/  IMAD.WIDE.U32 R4, R0, c[0x0][0x4c8], R4 ;  /* 0x0001320000047a25 */ /* 0x000fc800078e0004 */
[----:B------:R-:W-:Y:S02]  /*1b1a0*/  IMAD R0, R0, c[0x0][0x4cc], R9 ;  /* 0x0001330000007a24 */ /* 0x000fe400078e0209 */
[----:B------:R-:W-:Y:S01]  /*1b1b0*/  IMAD R13, R6, c[0x0][0x4e8], R8 ;  /* 0x00013a00060d7a24 */ /* 0x000fe200078e0208 */
[C---:B------:R-:W-:Y:S01]  /*1b1c0*/  LEA R6, P0, R4.reuse, c[0x0][0x4a8], 0x2 ;  /* 0x00012a0004067a11 */ /* 0x040fe200078010ff */
[----:B------:R-:W-:Y:S01]  /*1b1d0*/  IMAD.WIDE.U32 R2, R7, c[0x0][0x430], R2 ;  /* 0x00010c0007027a25 */ /* 0x000fe200078e0002 */
[----:B------:R-:W-:Y:S02]  /*1b1e0*/  IADD3 R0, R5, R0, RZ ;  /* 0x0000000005007210 */ /* 0x000fe40007ffe0ff */
[----:B------:R-:W-:Y:S01]  /*1b1f0*/  SHF.R.S32.HI R7, RZ, 0x1f, R13 ;  /* 0x0000001fff077819 */ /* 0x000fe2000001140d */
[----:B------:R-:W-:Y:S01]  /*1b200*/  IMAD.IADD R3, R3, 0x1, R10 ;  /* 0x0000000103037824 */ /* 0x000fe200078e020a */
[----:B------:R-:W-:Y:S01]  /*1b210*/  LEA.HI.X R0, R4, c[0x0][0x4ac], R0, 0x2, P0 ;  /* 0x00012b0004007a11 */ /* 0x000fe200000f1400 */
[----:B------:R-:W-:Y:S01]  /*1b220*/  IMAD R12, R15, 0x80, R14 ;  /* 0x000000800f0c7824 */ /* 0x000fe200078e020e */
[----:B------:R-:W-:Y:S01]  /*1b230*/  SHFL.IDX PT, R4, R6, RZ, 0x1c1f ;  /* 0x001c1fff06047589 */ /* 0x000fe200000e0000 */
[----:B------:R-:W-:Y:S01]  /*1b240*/  IMAD R7, R7, c[0x0][0x428], RZ ;  /* 0x00010a0007077a24 */ /* 0x000fe200078e02ff */
[----:B------:R-:W-:Y:S01]  /*1b250*/  LOP3.LUT P0, RZ, R16, 0x3, RZ, 0xc0, !PT ;  /* 0x0000000310ff7812 */ /* 0x000fe2000780c0ff */
[----:B------:R-:W-:Y:S01]  /*1b260*/  IMAD.WIDE.U32 R2, R13, c[0x0][0x428], R2 ;  /* 0x00010a000d027a25 */ /* 0x000fe200078e0002 */
[----:B------:R-:W1:Y:S01]  /*1b270*/  SHFL.IDX PT, R5, R0, RZ, 0x1c1f ;  /* 0x001c1fff00057589 */ /* 0x000e6200000e0000 */
[----:B------:R-:W-:-:S02]  /*1b280*/  IADD3 R14, R12, 0x40, RZ ;  /* 0x000000400c0e7810 */ /* 0x000fc40007ffe0ff */
[----:B------:R-:W-:Y:S01]  /*1b290*/  IMAD R15, R13, c[0x0][0x42c], R7 ;  /* 0x00010b000d0f7a24 */ /* 0x000fe200078e0207 */
[----:B------:R-:W-:Y:S01]  /*1b2a0*/  SHFL.IDX PT, R10, R6, 0x1, 0x1c1f ;  /* 0x003c1f00060a7f89 */ /* 0x000fe200000e0000 */
[C---:B------:R-:W-:Y:S02]  /*1b2b0*/  IADD3 R13, R12.reuse, 0x48, RZ ;  /* 0x000000480c0d7810 */ /* 0x040fe40007ffe0ff */
[-C--:B------:R-:W-:Y:S01]  /*1b2c0*/  ISETP.GE.OR P4, PT, R12, R24.reuse, P0 ;  /* 0x000000180c00720c */ /* 0x080fe20000786670 */
[----:B------:R-:W2:Y:S01]  /*1b2d0*/  SHFL.IDX PT, R11, R0, 0x1, 0x1c1f ;  /* 0x003c1f00000b7f89 */ /* 0x000ea200000e0000 */
[-C--:B------:R-:W-:Y:S01]  /*1b2e0*/  ISETP.GE.OR P2, PT, R14, R24.reuse, P0 ;  /* 0x000000180e00720c */ /* 0x080fe20000746670 */
[----:B------:R-:W-:Y:S01]  /*1b2f0*/  IMAD.IADD R3, R3, 0x1, R15 ;  /* 0x0000000103037824 */ /* 0x000fe200078e020f */
[----:B------:R-:W-:Y:S01]  /*1b300*/  LEA R19, P1, R2, c[0x0][0x400], 0x2 ;  /* 0x0001000002137a11 */ /* 0x000fe200078210ff */
[----:B------:R-:W-:Y:S01]  /*1b310*/  SHFL.IDX PT, R8, R6, 0x2, 0x1c1f ;  /* 0x005c1f0006087f89 */ /* 0x000fe200000e0000 */
[----:B------:R-:W-:-:S02]  /*1b320*/  ISETP.GE.AND P5, PT, R14, R24, PT ;  /* 0x000000180e00720c */ /* 0x000fc40003fa6270 */
[----:B------:R-:W-:Y:S01]  /*1b330*/  LEA.HI.X R17, R2, c[0x0][0x404], R3, 0x2, P1 ;  /* 0x0001010002117a11 */ /* 0x000fe200008f1403 */
[----:B------:R-:W3:Y:S01]  /*1b340*/  SHFL.IDX PT, R9, R0, 0x2, 0x1c1f ;  /* 0x005c1f0000097f89 */ /* 0x000ee200000e0000 */
[----:B------:R-:W-:-:S03]  /*1b350*/  ISETP.GE.AND P6, PT, R13, R24, PT ;  /* 0x000000180d00720c */ /* 0x000fc60003fc6270 */
[----:B------:R-:W-:Y:S04]  /*1b360*/  SHFL.IDX PT, R6, R6, 0x3, 0x1c1f ;  /* 0x007c1f0006067f89 */ /* 0x000fe800000e0000 */
        /* <DEDUP_REMOVED lines=8> */
[----:B------:R-:W-:-:S04]  /*1b3f0*/  LOP3.LUT R0, R18, 0x7ffffffc, RZ, 0xc0, !PT ;  /* 0x7ffffffc12007812 */ /* 0x000fc800078ec0ff */
[----:B------:R-:W-:-:S03]  /*1b400*/  IADD3 R0, R16, -R0, RZ ;  /* 0x8000000010007210 */ /* 0x000fc60007ffe0ff */
[----:B--2---:R2:W-:Y:S02]  /*1b410*/  @!P3 ST.E [R10.64], R21 ;  /* 0x000000150a00b985 */ /* 0x0045e4000c10190c */
[----:B------:R-:W-:Y:S02]  /*1b420*/  IMAD.SHL.U32 R0, R0, 0x2, RZ ;  /* 0x0000000200007824 */ /* 0x000fe400078e00ff */
        /* <DEDUP_REMOVED lines=49> */
.L_x_524:
[----:B-1----:R-:W-:Y:S05]  /*1b740*/  BSYNC B0 ;  /* 0x0000000000007941 */ /* 0x002fea0003800000 */
.L_x_523:
        /* <DEDUP_REMOVED lines=49> */
.L_x_526:
[----:B------:R-:W-:Y:S05]  /*1ba60*/  BSYNC B0 ;  /* 0x0000000000007941 */ /* 0x000fea0003800000 */
.L_x_525:
        /* <DEDUP_REMOVED lines=49> */
.L_x_528:
[----:B------:R-:W-:Y:S05]  /*1bd80*/  BSYNC B0 ;  /* 0x0000000000007941 */ /* 0x000fea0003800000 */
.L_x_527:
        /* <DEDUP_REMOVED lines=50> */
.L_x_522:
        /* <DEDUP_REMOVED lines=9> */
[----:B------:R-:W1:Y:S01]  /*1c140*/  S2R R7, SR_CTAID.Z ;  /* 0x0000000000077919 */ /* 0x000e620000002700 */
[----:B------:R-:W-:Y:S01]  /*1c150*/  USHF.R.S32.HI UR6, URZ, 0x1f, UR11 ;  /* 0x0000001f3f067899 */ /* 0x000fe2000801140b */
[----:B------:R-:W-:Y:S01]  /*1c160*/  ISETP.NE.AND P0, PT, R3, 0x1, PT ;  /* 0x000000010300780c */ /* 0x000fe20003f05270 */
[----:B------:R-:W-:Y:S01]  /*1c170*/  ULDC.64 UR4, c[0x0][0x4d0] ;  /* 0x0001340000047ab9 */ /* 0x000fe20000000a00 */
[----:B------:R-:W2:Y:S01]  /*1c180*/  S2R R9, SR_CTAID.Y ;  /* 0x0000000000097919 */ /* 0x000ea20000002600 */
[----:B------:R-:W-:Y:S01]  /*1c190*/  UIMAD UR6, UR6, UR4, URZ ;  /* 0x00000004060672a4 */ /* 0x000fe2000f8e023f */
[----:B------:R-:W-:Y:S01]  /*1c1a0*/  IADD3 R4, RZ, -UR11, RZ ;  /* 0x8000000bff047c10 */ /* 0x000fe2000fffe0ff */
[----:B------:R-:W-:Y:S01]  /*1c1b0*/  UIMAD.WIDE.U32 UR8, UR11, UR4, URZ ;  /* 0x000000040b0872a5 */ /* 0x000fe2000f8e003f */
[----:B------:R-:W-:Y:S01]  /*1c1c0*/  MOV R0, R8 ;  /* 0x0000000800007202 */ /* 0x000fe20000000f00 */
[----:B------:R-:W-:-:S04]  /*1c1d0*/  UIMAD UR4, UR11, UR5, UR6 ;  /* 0x000000050b0472a4 */ /* 0x000fc8000f8e0206 */
[----:B------:R-:W-:Y:S01]  /*1c1e0*/  UIADD3 UR4, UR9, UR4, URZ ;  /* 0x0000000409047290 */ /* 0x000fe2000fffe03f */
[----:B------:R-:W-:Y:S01]  /*1c1f0*/  MOV R3, UR9 ;  /* 0x0000000900037c02 */ /* 0x000fe20008000f00 */
[----:B------:R-:W-:-:S04]  /*1c200*/  @P0 IMAD.HI.U32 R5, R8, c[0x0][0x4ec], RZ ;  /* 0x00013b0008050a27 */ /* 0x000fc800078e00ff */
[----:B------:R-:W-:Y:S01]  /*1c210*/  IMAD.U32 R2, RZ, RZ, UR8 ;  /* 0x00000008ff027e24 */ /* 0x000fe2000f8e00ff */
[----:B------:R-:W-:Y:S01]  /*1c220*/  @P0 SHF.R.U32.HI R0, RZ, c[0x0][0x4f0], R5 ;  /* 0x00013c00ff000a19 */ /* 0x000fe20000011605 */
[----:B------:R-:W-:Y:S01]  /*1c230*/  IMAD.U32 R3, RZ, RZ, UR4 ;  /* 0x00000004ff037e24 */ /* 0x000fe2000f8e00ff */
[----:B-1----:R-:W-:-:S03]  /*1c240*/  SHF.R.S32.HI R6, RZ, 0x1f, R7 ;  /* 0x0000001fff067819 */ /* 0x002fc60000011407 */
[----:B------:R-:W-:-:S04]  /*1c250*/  IMAD.WIDE.U32 R2, R7, c[0x0][0x4d8], R2 ;  /* 0x0001360007027a25 */ /* 0x000fc800078e0002 */
[----:B------:R-:W-:Y:S02]  /*1c260*/  IMAD R6, R6, c[0x0][0x4d8], RZ ;  /* 0x0001360006067a24 */ /* 0x000fe400078e02ff */
[----:B--2---:R-:W-:Y:S02]  /*1c270*/  IMAD R4, R4, c[0x0][0x550], R9 ;  /* 0x0001540004047a24 */ /* 0x004fe400078e0209 */
[----:B------:R-:W-:Y:S01]  /*1c280*/  IMAD R5, R7, c[0x0][0x4dc], R6 ;  /* 0x0001370007057a24 */ /* 0x000fe200078e0206 */
[----:B------:R-:W-:Y:S02]  /*1c290*/  IADD3 R7, -R0, RZ, RZ ;  /* 0x000000ff00077210 */ /* 0x000fe40007ffe1ff */
[----:B------:R-:W-:Y:S01]  /*1c2a0*/  SHF.R.S32.HI R6, RZ, 0x1f, R4 ;  /* 0x0000001fff067819 */ /* 0x000fe20000011404 */
[----:B------:R-:W-:Y:S02]  /*1c2b0*/  IMAD.IADD R3, R5, 0x1, R3 ;  /* 0x0000000105037824 */ /* 0x000fe400078e0203 */
[----:B------:R-:W-:Y:S01]  /*1c2c0*/  IMAD R5, R7, c[0x0][0x4e8], R8 ;  /* 0x00013a0007057a24 */ /* 0x000fe200078e0208 */
[----:B------:R-:W-:Y:S01]  /*1c2d0*/  SHF.R.S32.HI R7, RZ, 0x1f, R0 ;  /* 0x0000001fff077819 */ /* 0x000fe20000011400 */
[----:B------:R-:W-:-:S02]  /*1c2e0*/  IMAD R6, R6, c[0x0][0x4e0], RZ ;  /* 0x0001380006067a24 */ /* 0x000fc400078e02ff */
[----:B------:R-:W-:-:S04]  /*1c2f0*/  IMAD.WIDE.U32 R2, R4, c[0x0][0x4e0], R2 ;  /* 0x0001380004027a25 */ /* 0x000fc800078e0002 */
[----:B------:R-:W-:Y:S01]  /*1c300*/  IMAD R6, R4, c[0x0][0x4e4], R6 ;  /* 0x0001390004067a24 */ /* 0x000fe200078e0206 */
[----:B------:R-:W-:Y:S02]  /*1c310*/  SHF.R.S32.HI R4, RZ, 0x1f, R5 ;  /* 0x0000001fff047819 */ /* 0x000fe40000011405 */
[----:B------:R-:W-:-:S03]  /*1c320*/  IADD3 R2, P0, R0, R2, RZ ;  /* 0x0000000200027210 */ /* 0x000fc60007f1e0ff */
[----:B------:R-:W-:Y:S01]  /*1c330*/  IMAD R0, R4, c[0x0][0x4c8], RZ ;  /* 0x0001320004007a24 */ /* 0x000fe200078e02ff */
[----:B------:R-:W-:-:S03]  /*1c340*/  IADD3.X R3, R7, R3, R6, P0, !PT ;  /* 0x0000000307037210 */ /* 0x000fc600007fe406 */
[C---:B------:R-:W-:Y:S02]  /*1c350*/  IMAD R0, R5.reuse, c[0x0][0x4cc], R0 ;  /* 0x0001330005007a24 */ /* 0x040fe400078e0200 */
[----:B------:R-:W-:-:S05]  /*1c360*/  IMAD.WIDE.U32 R2, R5, c[0x0][0x4c8], R2 ;  /* 0x0001320005027a25 */ /* 0x000fca00078e0002 */
[----:B------:R-:W-:Y:S02]  /*1c370*/  IADD3 R0, R3, R0, RZ ;  /* 0x0000000003007210 */ /* 0x000fe40007ffe0ff */
[----:B------:R-:W-:-:S04]  /*1c380*/  LEA R4, P0, R2, c[0x0][0x4a8], 0x2 ;  /* 0x00012a0002047a11 */ /* 0x000fc800078010ff */
[----:B------:R-:W-:Y:S02]  /*1c390*/  LEA.HI.X R5, R2, c[0x0][0x4ac], R0, 0x2, P0 ;  /* 0x00012b0002057a11 */ /* 0x000fe400000f1400 */
[----:B------:R-:W-:-:S05]  /*1c3a0*/  MOV R0, 0xff800000 ;  /* 0xff80000000007802 */ /* 0x000fca0000000f00 */
[----:B------:R-:W-:Y:S01]  /*1c3b0*/  STG.E [R4.64], R0 ;  /* 0x0000000004007986 */ /* 0x000fe2000c10190c */
[----:B------:R-:W-:Y:S05]  /*1c3c0*/  EXIT ;  /* 0x000000000000794d */ /* 0x000fea0003800000 */
.L_x_529:
        /* <DEDUP_REMOVED lines=11> */
.L_x_1625:


//--------------------- .text._ZN7cutlass13device_kernelIN5flash19enable_sm80_to_sm89INS1_16FlashAttnFwdSm80INS1_25CollectiveMainloopFwdSm80ILi4ELi1ELb0EN4cute5tupleIJNS5_1CILi128EEENS7_ILi80EEENS7_ILi64EEEEEELi64ENS_6half_tEfNS_4arch4Sm80ELb0ELb1ELb1ELb1ELb0ELb0ELb1ELb1EEENS1_21CollectiveEpilogueFwdINS6_IJS8_SA_S9_EEENS6_IJNS7_ILi1EEESI_SI_EEESC_SE_Li128ELb1ELb1ELb1ELb0EEENS1_36VarlenDynamicPersistentTileSchedulerILi128ELi80ELi128ELi128ELb1ELb1ELb0ELb1ELb0ELb1EEEEEEEEEvNT_6ParamsE --------------------------
	.section	.text._ZN7cutlass13device_kernelIN5flash19enable_sm80_to_sm89INS1_16FlashAttnFwdSm80INS1_25CollectiveMainloopFwdSm80ILi4ELi1ELb0EN4cute5tupleIJNS5_1CILi128EEENS7_ILi80EEENS7_ILi64EEEEEELi64ENS_6half_tEfNS_4arch4Sm80ELb0ELb1ELb1ELb1ELb0ELb0ELb1ELb1EEENS1_21CollectiveEpilogueFwdINS6_IJS8_SA_S9_EEENS6_IJNS7_ILi1EEESI_SI_EEESC_SE_Li128ELb1ELb1ELb1ELb0EEENS1_36VarlenDynamicPersistentTileSchedulerILi128ELi80ELi128ELi128ELb1ELb1ELb0ELb1ELb0ELb1EEEEEEEEEvNT_6ParamsE,"ax",@progbits
	.sectioninfo	@"SHI_REGISTERS=255"
	.align	128
.text._ZN7cutlass13device_kernelIN5flash19enable_sm80_to_sm89INS1_16FlashAttnFwdSm80INS1_25CollectiveMainloopFwdSm80ILi4ELi1ELb0EN4cute5tupleIJNS5_1CILi128EEENS7_ILi80EEENS7_ILi64EEEEEELi64ENS_6half_tEfNS_4arch4Sm80ELb0ELb1ELb1ELb1ELb0ELb0ELb1ELb1EEENS1_21CollectiveEpilogueFwdINS6_IJS8_SA_S9_EEENS6_IJNS7_ILi1EEESI_SI_EEESC_SE_Li128ELb1ELb1ELb1ELb0EEENS1_36VarlenDynamicPersistentTileSchedulerILi128ELi80ELi128ELi128ELb1ELb1ELb0ELb1ELb0ELb1EEEEEEEEEvNT_6ParamsE:
        .type           _ZN7cutlass13device_kernelIN5flash19enable_sm80_to_sm89INS1_16FlashAttnFwdSm80INS1_25CollectiveMainloopFwdSm80ILi4ELi1ELb0EN4cute5tupleIJNS5_1CILi128EEENS7_ILi80EEENS7_ILi64EEEEEELi64ENS_6half_tEfNS_4arch4Sm80ELb0ELb1ELb1ELb1ELb0ELb0ELb1ELb1EEENS1_21CollectiveEpilogueFwdINS6_IJS8_SA_S9_EEENS6_IJNS7_ILi1EEESI_SI_EEESC_SE_Li128ELb1ELb1ELb1ELb0EEENS1_36VarlenDynamicPersistentTileSchedulerILi128ELi80ELi128ELi128ELb1ELb1ELb0ELb1ELb0ELb1EEEEEEEEEvNT_6ParamsE,@function
        .size           _ZN7cutlass13device_kernelIN5flash19enable_sm80_to_sm89INS1_16FlashAttnFwdSm80INS1_25CollectiveMainloopFwdSm80ILi4ELi1ELb0EN4cute5tupleIJNS5_1CILi128EEENS7_ILi80EEENS7_ILi64EEEEEELi64ENS_6half_tEfNS_4arch4Sm80ELb0ELb1ELb1ELb1ELb0ELb0ELb1ELb1EEENS1_21CollectiveEpilogueFwdINS6_IJS8_SA_S9_EEENS6_IJNS7_ILi1EEESI_SI_EEESC_SE_Li128ELb1ELb1ELb1ELb0EEENS1_36VarlenDynamicPersistentTileSchedulerILi128ELi80ELi128ELi128ELb1ELb1ELb0ELb1ELb0ELb1EEEEEEEEEvNT_6ParamsE,(.L_x_1626 - _ZN7cutlass13device_kernelIN5flash19enable_sm80_to_sm89INS1_16FlashAttnFwdSm80INS1_25CollectiveMainloopFwdSm80ILi4ELi1ELb0EN4cute5tupleIJNS5_1CILi128EEENS7_ILi80EEENS7_ILi64EEEEEELi64ENS_6half_tEfNS_4arch4Sm80ELb0ELb1ELb1ELb1ELb0ELb0ELb1ELb1EEENS1_21CollectiveEpilogueFwdINS6_IJS8_SA_S9_EEENS6_IJNS7_ILi1EEESI_SI_EEESC_SE_Li128ELb1ELb1ELb1ELb0EEENS1_36VarlenDynamicPersistentTileSchedulerILi128ELi80ELi128ELi128ELb1ELb1ELb0ELb1ELb0ELb1EEEEEEEEEvNT_6ParamsE)
        .other          _ZN7cutlass13device_kernelIN5flash19enable_sm80_to_sm89INS1_16FlashAttnFwdSm80INS1_25CollectiveMainloopFwdSm80ILi4ELi1ELb0EN4cute5tupleIJNS5_1CILi128EEENS7_ILi80EEENS7_ILi64EEEEEELi64ENS_6half_tEfNS_4arch4Sm80ELb0ELb1ELb1ELb1ELb0ELb0ELb1ELb1EEENS1_21CollectiveEpilogueFwdINS6_IJS8_SA_S9_EEENS6_IJNS7_ILi1EEESI_SI_EEESC_SE_Li128ELb1ELb1ELb1ELb0EEENS1_36VarlenDynamicPersistentTileSchedulerILi128ELi80ELi128ELi128ELb1ELb1ELb0ELb1ELb0ELb1EEEEEEEEEvNT_6ParamsE,@"STO_CUDA_ENTRY STV_DEFAULT"
_ZN7cutlass13device_kernelIN5flash19enable_sm80_to_sm89INS1_16FlashAttnFwdSm80INS1_25CollectiveMainloopFwdSm80ILi4ELi1ELb0EN4cute5tupleIJNS5_1CILi128EEENS7_ILi80EEENS7_ILi64EEEEEELi64ENS_6half_tEfNS_4arch4Sm80ELb0ELb1ELb1ELb1ELb0ELb0ELb1ELb1EEENS1_21CollectiveEpilogueFwdINS6_IJS8_SA_S9_EEENS6_IJNS7_ILi1EEESI_SI_EEESC_SE_Li128ELb1ELb1ELb1ELb0EEENS1_36VarlenDynamicPersistentTileSchedulerILi128ELi80ELi128ELi128ELb1ELb1ELb0ELb1ELb0ELb1EEEEEEEEEvNT_6ParamsE:
        /* <DEDUP_REMOVED lines=16> */
[----:B------:R-:W-:Y:S01]  /*0100*/  IMAD.MOV.U32 R8, RZ, RZ, RZ ;  /* 0x000000ffff087224 */ /* 0x000fe200078e00ff */
[----:B------:R-:W-:-:S04]  /*0110*/  ISETP.NE.AND P6, PT, R14, 0x1f, PT ;  /* 0x0000001f0e00780c */ /* 0x000fc80003fc5270 */
[----:B------:R-:W-:-:S13]  /*0120*/  ISETP.GE.OR P0, PT, R14, c[0x0][0x53c], !P6 ;  /* 0x00014f000e007a0c */ /* 0x000fda0007706670 */
[----:B-1----:R-:W-:Y:S02]  /*0130*/  @!P0 IMAD.MOV.U32 R4, RZ, RZ, 0x4 ;  /* 0x00000004ff048424 */ /* 0x002fe400078e00ff */
        /* <DEDUP_REMOVED lines=35> */
.L_x_535:
        /* <DEDUP_REMOVED lines=17> */
.L_x_719:
        /* <DEDUP_REMOVED lines=16> */
.L_x_720:
[----:B--2---:R-:W-:-:S05]  /*0580*/  IMAD R0, R0, c[0x0][0x538], RZ ;  /* 0x00014e0000007a24 */ /* 0x004fca00078e02ff */
[----:B------:R-:W-:-:S04]  /*0590*/  IADD3 R6, R0, R6, RZ ;  /* 0x0000000600067210 */ /* 0x000fc80007ffe0ff */
[----:B------:R-:W-:-:S13]  /*05a0*/  ISETP.GT.AND P0, PT, R6, UR4, PT ;  /* 0x0000000406007c0c */ /* 0x000fda000bf04270 */
[----:B-1----:R-:W-:Y:S05]  /*05b0*/  @!P0 BRA `(.L_x_535) ;  /* 0xfffffdb000008947 */ /* 0x002fea000383ffff */
.L_x_531:
[----:B------:R-:W-:-:S05]  /*05c0*/  IADD3 R12, -R0, R6, RZ ;  /* 0x00000006000c7210 */ /* 0x000fca0007ffe1ff */
[----:B------:R-:W-:-:S05]  /*05d0*/  IMAD R0, R4, c[0x0][0x538], R12 ;  /* 0x00014e0004007a24 */ /* 0x000fca00078e020c */
[----:B------:R-:W-:Y:S01]  /*05e0*/  ISETP.GT.AND P0, PT, R0, UR4, PT ;  /* 0x0000000400007c0c */ /* 0x000fe2000bf04270 */
[----:B------:R-:W-:-:S12]  /*05f0*/  BRA.DIV ~URZ, `(.L_x_536) ;  /* 0x0001b9627f007947 */ /* 0x000fd8000b800000 */
[----:B------:R-:W-:-:S04]  /*0600*/  VOTE.ANY R11, PT, !P0 ;  /* 0x00000000000b7806 */ /* 0x000fc800040e0100 */
.L_x_721:
[----:B------:R-:W1:Y:S02]  /*0610*/  POPC R0, R11 ;  /* 0x0000000b00007309 */ /* 0x000e640000000000 */
[----:B-1----:R-:W-:-:S05]  /*0620*/  IADD3 R2, R0, R7, RZ ;  /* 0x0000000700027210 */ /* 0x002fca0007ffe0ff */
[----:B------:R1:W-:Y:S01]  /*0630*/  STL [R1+0x54], R2 ;  /* 0x0000540201007387 */ /* 0x0003e20000100800 */
[----:B------:R-:W-:Y:S05]  /*0640*/  BRA.DIV ~URZ, `(.L_x_537) ;  /* 0x0001b9627f007947 */ /* 0x000fea000b800000 */
[----:B------:R2:W3:Y:S01]  /*0650*/  SHFL.IDX PT, R13, R10, R0, 0x1f ;  /* 0x00001f000a0d7589 */ /* 0x0004e200000e0000 */
[----:B------:R-:W-:-:S03]  /*0660*/  MOV R6, RZ ;  /* 0x000000ff00067202 */ /* 0x000fc60000000f00 */
[----:B------:R2:W4:Y:S04]  /*0670*/  SHFL.IDX PT, R10, R8, R0, 0x1f ;  /* 0x00001f00080a7589 */ /* 0x00052800000e0000 */
.L_x_722:
[----:B------:R-:W-:Y:S01]  /*0680*/  ISETP.NE.AND P0, PT, R11, RZ, PT ;  /* 0x000000ff0b00720c */ /* 0x000fe20003f05270 */
[----:B------:R-:W-:-:S12]  /*0690*/  BSSY B0, `(.L_x_538) ;  /* 0x0000005000007945 */ /* 0x000fd80003800000 */
[----:B------:R-:W-:Y:S05]  /*06a0*/  @!P0 BRA `(.L_x_539) ;  /* 0x0000003000008947 */ /* 0x000fea0003800000 */
[----:B------:R-:W-:Y:S01]  /*06b0*/  IADD3 R5, R0, -0x1, RZ ;  /* 0xffffffff00057810 */ /* 0x000fe20007ffe0ff */
[----:B------:R-:W-:Y:S05]  /*06c0*/  BRA.DIV ~URZ, `(.L_x_540) ;  /* 0x0001b9c27f007947 */ /* 0x000fea000b800000 */
[----:B------:R1:W2:Y:S02]  /*06d0*/  SHFL.IDX PT, R6, R4, R5, 0x1f ;  /* 0x00001f0504067589 */ /* 0x0002a400000e0000 */
.L_x_539:
[----:B------:R-:W-:Y:S05]  /*06e0*/  BSYNC B0 ;  /* 0x0000000000007941 */ /* 0x000fea0003800000 */
.L_x_538:
[----:B--2---:R-:W-:Y:S01]  /*06f0*/  IMAD R0, R6, c[0x0][0x538], R12 ;  /* 0x00014e0006007a24 */ /* 0x004fe200078e020c */
[----:B----4-:R-:W-:Y:S01]  /*0700*/  ISETP.NE.AND P0, PT, R10, 0x1, PT ;  /* 0x000000010a00780c */ /* 0x010fe20003f05270 */
[----:B------:R-:W-:Y:S03]  /*0710*/  BSSY B0, `(.L_x_541) ;  /* 0x0000089000007945 */ /* 0x000fe60003800000 */
[----:B------:R2:W-:Y:S01]  /*0720*/  STL [R1+0x48], R0 ;  /* 0x0000480001007387 */ /* 0x0005e20000100800 */
[----:B------:R-:W-:-:S08]  /*0730*/  IADD3 R9, -R0, UR4, RZ ;  /* 0x0000000400097c10 */ /* 0x000fd0000fffe1ff */
[----:B------:R-:W-:Y:S05]  /*0740*/  @!P0 BRA `(.L_x_542) ;  /* 0x000003f000008947 */ /* 0x000fea0003800000 */
[-C--:B--23--:R-:W-:Y:S02]  /*0750*/  IABS R0, R13.reuse ;  /* 0x0000000d00007213 */ /* 0x08cfe40000000000 */
[----:B------:R-:W-:-:S03]  /*0760*/  IABS R6, R13 ;  /* 0x0000000d00067213 */ /* 0x000fc60000000000 */
[----:B-1----:R-:W-:Y:S01]  /*0770*/  IMAD.MOV.U32 R5, RZ, RZ, R0 ;  /* 0x000000ffff057224 */ /* 0x002fe200078e0000 */
[----:B------:R-:W-:-:S03]  /*0780*/  IABS R0, R10 ;  /* 0x0000000a00007213 */ /* 0x000fc60000000000 */
[----:B------:R-:W1:Y:S02]  /*0790*/  I2F.RP R2, R5 ;  /* 0x0000000500027306 */ /* 0x000e640000209400 */
[----:B------:R-:W-:Y:S01]  /*07a0*/  IMAD.MOV.U32 R8, RZ, RZ, R0 ;  /* 0x000000ffff087224 */ /* 0x000fe200078e0000 */
[----:B------:R-:W-:-:S05]  /*07b0*/  IABS R0, R9 ;  /* 0x0000000900007213 */ /* 0x000fca0000000000 */
[----:B------:R-:W-:Y:S08]  /*07c0*/  I2F.RP R7, R8 ;  /* 0x0000000800077306 */ /* 0x000ff00000209400 */
[----:B-1----:R-:W1:Y:S02]  /*07d0*/  MUFU.RCP R2, R2 ;  /* 0x0000000200027308 */ /* 0x002e640000001000 */
[----:B-1----:R-:W-:-:S06]  /*07e0*/  IADD3 R2, R2, 0xffffffe, RZ ;  /* 0x0ffffffe02027810 */ /* 0x002fcc0007ffe0ff */
[----:B------:R-:W1:Y:S02]  /*07f0*/  F2I.FTZ.U32.TRUNC.NTZ R3, R2 ;  /* 0x0000000200037305 */ /* 0x000e64000021f000 */
[----:B-1----:R-:W-:-:S04]  /*0800*/  IMAD.MOV R2, RZ, RZ, -R3 ;  /* 0x000000ffff027224 */ /* 0x002fc800078e0a03 */
[----:B------:R-:W-:Y:S02]  /*0810*/  IMAD R4, R2, R5, RZ ;  /* 0x0000000502047224 */ /* 0x000fe400078e02ff */
[----:B------:R-:W-:-:S04]  /*0820*/  IMAD.MOV.U32 R2, RZ, RZ, RZ ;  /* 0x000000ffff027224 */ /* 0x000fc800078e00ff */
[----:B------:R-:W-:Y:S01]  /*0830*/  IMAD.HI.U32 R2, R3, R4, R2 ;  /* 0x0000000403027227 */ /* 0x000fe200078e0002 */
[----:B------:R-:W-:-:S03]  /*0840*/  MOV R3, R0 ;  /* 0x0000000000037202 */ /* 0x000fc60000000f00 */
[----:B------:R-:W-:Y:S02]  /*0850*/  IMAD.MOV R0, RZ, RZ, -R6 ;  /* 0x000000ffff007224 */ /* 0x000fe400078e0a06 */
        /* <DEDUP_REMOVED lines=28> */
[----:B------:R-:W-:-:S03]  /*0a20*/  IMAD.MOV R5, RZ, RZ, -R4 ;  /* 0x000000ffff057224 */ /* 0x000fc600078e0a04 */
        /* <DEDUP_REMOVED lines=10> */
[----:B------:R-:W-:-:S04]  /*0ad0*/  IMAD.MOV R2, RZ, RZ, -R0 ;  /* 0x000000ffff027224 */ /* 0x000fc800078e0a00 */
[C---:B------:R-:W-:Y:S01]  /*0ae0*/  IMAD R3, R10.reuse, R2, R4 ;  /* 0x000000020a037224 */ /* 0x040fe200078e0204 */
[----:B------:R-:W-:Y:S01]  /*0af0*/  LEA R2, R10, R0, 0x18 ;  /* 0x000000000a027211 */ /* 0x000fe200078ec0ff */
[----:B------:R-:W-:-:S04]  /*0b00*/  IMAD R0, R13, R5, R9 ;  /* 0x000000050d007224 */ /* 0x000fc800078e0209 */
[----:B------:R-:W-:-:S05]  /*0b10*/  IMAD R2, R3, 0x10000, R2 ;  /* 0x0001000003027824 */ /* 0x000fca00078e0202 */
[----:B------:R1:W-:Y:S01]  /*0b20*/  STL [R1+0x50], R2 ;  /* 0x0000500201007387 */ /* 0x0003e20000100800 */
[----:B------:R-:W-:Y:S05]  /*0b30*/  BRA `(.L_x_543) ;  /* 0x0000046000007947 */ /* 0x000fea0003800000 */
.L_x_542:
[----:B------:R-:W4:Y:S01]  /*0b40*/  LDL R3, [R1+0x54] ;  /* 0x0000540001037983 */ /* 0x000f220000100800 */
[----:B-1----:R-:W-:-:S04]  /*0b50*/  IMAD.MOV.U32 R2, RZ, RZ, 0x4 ;  /* 0x00000004ff027424 */ /* 0x002fc800078e00ff */
[----:B----4-:R-:W-:-:S05]  /*0b60*/  IMAD.WIDE R2, R3, R2, c[0x0][0x590] ;  /* 0x0001640003027625 */ /* 0x010fca00078e0202 */
[----:B------:R-:W4:Y:S02]  /*0b70*/  LDG.E R7, [R2.64] ;  /* 0x0000000802077981 */ /* 0x000f24000c1e1900 */
[----:B---34-:R-:W-:-:S05]  /*0b80*/  IMAD R11, R7, R13, RZ ;  /* 0x0000000d070b7224 */ /* 0x018fca00078e02ff */
[-C--:B--2---:R-:W-:Y:S02]  /*0b90*/  IABS R0, R11.reuse ;  /* 0x0000000b00007213 */ /* 0x084fe40000000000 */
[----:B------:R-:W-:-:S03]  /*0ba0*/  IABS R8, R11 ;  /* 0x0000000b00087213 */ /* 0x000fc60000000000 */
[----:B------:R-:W-:-:S04]  /*0bb0*/  IMAD.MOV.U32 R6, RZ, RZ, R0 ;  /* 0x000000ffff067224 */ /* 0x000fc800078e0000 */
        /* <DEDUP_REMOVED lines=8> */
[----:B------:R-:W-:Y:S01]  /*0c40*/  MOV R5, R0 ;  /* 0x0000000000057202 */ /* 0x000fe20000000f00 */
[----:B------:R-:W-:-:S04]  /*0c50*/  IMAD.MOV.U32 R2, RZ, RZ, RZ ;  /* 0x000000ffff027224 */ /* 0x000fc800078e00ff */
[----:B------:R-:W-:-:S04]  /*0c60*/  IMAD.HI.U32 R0, R3, R4, R2 ;  /* 0x0000000403007227 */ /* 0x000fc800078e0002 */
[----:B------:R-:W-:Y:S02]  /*0c70*/  IMAD.MOV R2, RZ, RZ, -R8 ;  /* 0x000000ffff027224 */ /* 0x000fe400078e0a08 */
        /* <DEDUP_REMOVED lines=9> */
[----:B------:R-:W-:-:S04]  /*0d10*/  @P2 IADD3 R0, R0, 0x1, RZ ;  /* 0x0000000100002810 */ /* 0x000fc80007ffe0ff */
[----:B------:R-:W-:-:S05]  /*0d20*/  MOV R4, R0 ;  /* 0x0000000000047202 */ /* 0x000fca0000000f00 */
[----:B------:R-:W-:Y:S01]  /*0d30*/  @!P1 IMAD.MOV R4, RZ, RZ, -R4 ;  /* 0x000000ffff049224 */ /* 0x000fe200078e0a04 */
[----:B------:R-:W-:-:S05]  /*0d40*/  @!P0 LOP3.LUT R4, RZ, R11, RZ, 0x33, !PT ;  /* 0x0000000bff048212 */ /* 0x000fca00078e33ff */
[----:B------:R-:W-:-:S05]  /*0d50*/  IMAD R10, R7, R4, RZ ;  /* 0x00000004070a7224 */ /* 0x000fca00078e02ff */
[----:B------:R-:W-:-:S04]  /*0d60*/  IADD3 R0, -R10, c[0x0][0x538], RZ ;  /* 0x00014e000a007a10 */ /* 0x000fc80007ffe1ff */
[----:B------:R-:W-:-:S04]  /*0d70*/  IMNMX R6, R7, R0, PT ;  /* 0x0000000007067217 */ /* 0x000fc80003800200 */
[----:B------:R-:W-:-:S05]  /*0d80*/  IABS R0, R6 ;  /* 0x0000000600007213 */ /* 0x000fca0000000000 */
[----:B------:R-:W-:-:S04]  /*0d90*/  IMAD.MOV.U32 R5, RZ, RZ, R0 ;  /* 0x000000ffff057224 */ /* 0x000fc800078e0000 */
[----:B------:R-:W1:Y:S08]  /*0da0*/  I2F.RP R2, R5 ;  /* 0x0000000500027306 */ /* 0x000e700000209400 */
[----:B-1----:R-:W1:Y:S02]  /*0db0*/  MUFU.RCP R2, R2 ;  /* 0x0000000200027308 */ /* 0x002e640000001000 */
[----:B-1----:R-:W-:-:S06]  /*0dc0*/  IADD3 R2, R2, 0xffffffe, RZ ;  /* 0x0ffffffe02027810 */ /* 0x002fcc0007ffe0ff */
[----:B------:R1:W2:Y:S02]  /*0dd0*/  F2I.FTZ.U32.TRUNC.NTZ R3, R2 ;  /* 0x0000000200037305 */ /* 0x0002a4000021f000 */
[----:B-1----:R-:W-:Y:S01]  /*0de0*/  IMAD.MOV R2, RZ, RZ, -R4 ;  /* 0x000000ffff027224 */ /* 0x002fe200078e0a04 */
[----:B--2---:R-:W-:-:S03]  /*0df0*/  IADD3 R0, RZ, -R3, RZ ;  /* 0x80000003ff007210 */ /* 0x004fc60007ffe0ff */
[----:B------:R-:W-:Y:S01]  /*0e00*/  IMAD R8, R11, R2, R9 ;  /* 0x000000020b087224 */ /* 0x000fe200078e0209 */
[----:B------:R-:W-:Y:S01]  /*0e10*/  IABS R9, R6 ;  /* 0x0000000600097213 */ /* 0x000fe20000000000 */
[----:B------:R-:W-:-:S03]  /*0e20*/  IMAD.MOV.U32 R2, RZ, RZ, R0 ;  /* 0x000000ffff027224 */ /* 0x000fc600078e0000 */
[----:B------:R-:W-:Y:S01]  /*0e30*/  IABS R0, R8 ;  /* 0x0000000800007213 */ /* 0x000fe20000000000 */
[----:B------:R-:W-:Y:S02]  /*0e40*/  IMAD R7, R2, R5, RZ ;  /* 0x0000000502077224 */ /* 0x000fe400078e02ff */
[----:B------:R-:W-:Y:S02]  /*0e50*/  IMAD.MOV.U32 R2, RZ, RZ, RZ ;  /* 0x000000ffff027224 */ /* 0x000fe400078e00ff */
[----:B------:R-:W-:Y:S01]  /*0e60*/  IMAD.MOV.U32 R4, RZ, RZ, R0 ;  /* 0x000000ffff047224 */ /* 0x000fe200078e0000 */
[----:B------:R-:W-:Y:S01]  /*0e70*/  IADD3 R0, RZ, -R9, RZ ;  /* 0x80000009ff007210 */ /* 0x000fe20007ffe0ff */
[----:B------:R-:W-:-:S04]  /*0e80*/  IMAD.HI.U32 R3, R3, R7, R2 ;  /* 0x0000000703037227 */ /* 0x000fc800078e0002 */
[----:B------:R-:W-:Y:S02]  /*0e90*/  IMAD.MOV.U32 R2, RZ, RZ, R0 ;  /* 0x000000ffff027224 */ /* 0x000fe400078e0000 */
[----:B------:R-:W-:Y:S01]  /*0ea0*/  IMAD.HI.U32 R0, R3, R4, RZ ;  /* 0x0000000403007227 */ /* 0x000fe200078e00ff */
[----:B------:R-:W-:-:S03]  /*0eb0*/  IADD3 R3, R10, 0x1000000, R8 ;  /* 0x010000000a037810 */ /* 0x000fc60007ffe008 */
[----:B------:R-:W-:-:S05]  /*0ec0*/  IMAD R2, R0, R2, R4 ;  /* 0x0000000200027224 */ /* 0x000fca00078e0204 */
[----:B------:R-:W-:-:S13]  /*0ed0*/  ISETP.GT.U32.AND P0, PT, R5, R2, PT ;  /* 0x000000020500720c */ /* 0x000fda0003f04070 */
[----:B------:R-:W-:Y:S01]  /*0ee0*/  @!P0 IMAD.IADD R2, R2, 0x1, -R5 ;  /* 0x0000000102028824 */ /* 0x000fe200078e0a05 */
[----:B------:R-:W-:Y:S02]  /*0ef0*/  @!P0 IADD3 R0, R0, 0x1, RZ ;  /* 0x0000000100008810 */ /* 0x000fe40007ffe0ff */
[----:B------:R-:W-:Y:S02]  /*0f00*/  ISETP.NE.AND P0, PT, R6, RZ, PT ;  /* 0x000000ff0600720c */ /* 0x000fe40003f05270 */
[----:B------:R-:W-:Y:S02]  /*0f10*/  ISETP.GE.U32.AND P2, PT, R2, R5, PT ;  /* 0x000000050200720c */ /* 0x000fe40003f46070 */
[----:B------:R-:W-:-:S04]  /*0f20*/  LOP3.LUT R2, R8, R6, RZ, 0x3c, !PT ;  /* 0x0000000608027212 */ /* 0x000fc800078e3cff */
[----:B------:R-:W-:Y:S01]  /*0f30*/  ISETP.GE.AND P1, PT, R2, RZ, PT ;  /* 0x000000ff0200720c */ /* 0x000fe20003f26270 */
[----:B------:R-:W-:-:S06]  /*0f40*/  IMAD.MOV R2, RZ, RZ, -R6 ;  /* 0x000000ffff027224 */ /* 0x000fcc00078e0a06 */
[----:B------:R-:W-:-:S06]  /*0f50*/  @P2 IADD3 R0, R0, 0x1, RZ ;  /* 0x0000000100002810 */ /* 0x000fcc0007ffe0ff */
[----:B------:R-:W-:Y:S02]  /*0f60*/  @!P1 IADD3 R0, -R0, RZ, RZ ;  /* 0x000000ff00009210 */ /* 0x000fe40007ffe1ff */
[----:B------:R-:W-:-:S05]  /*0f70*/  @!P0 LOP3.LUT R0, RZ, R6, RZ, 0x33, !PT ;  /* 0x00000006ff008212 */ /* 0x000fca00078e33ff */
[----:B------:R-:W-:-:S05]  /*0f80*/  IMAD R2, R0, R2, R3 ;  /* 0x0000000200027224 */ /* 0x000fca00078e0203 */
[----:B------:R1:W-:Y:S02]  /*0f90*/  STL [R1+0x50], R2 ;  /* 0x0000500201007387 */ /* 0x0003e40000100800 */
.L_x_543:
[----:B------:R-:W-:Y:S05]  /*0fa0*/  BSYNC B0 ;  /* 0x0000000000007941 */ /* 0x000fea0003800000 */
.L_x_541:
[----:B------:R-:W-:-:S04]  /*0fb0*/  LOP3.LUT R0, RZ, R0, RZ, 0x33, !PT ;  /* 0x00000000ff007212 */ /* 0x000fc800078e33ff */
[----:B------:R-:W-:-:S05]  /*0fc0*/  IADD3 R0, R0, R13, RZ ;  /* 0x0000000d00007210 */ /* 0x000fca0007ffe0ff */
[----:B------:R2:W-:Y:S01]  /*0fd0*/  STL [R1+0x4c], R0 ;  /* 0x00004c0001007387 */ /* 0x0005e20000100800 */
[----:B------:R-:W-:Y:S05]  /*0fe0*/  BRA `(.L_x_544) ;  /* 0x0000006000007947 */ /* 0x000fea0003800000 */
.L_x_532:
[----:B------:R-:W-:Y:S01]  /*0ff0*/  MOV R0, UR4 ;  /* 0x0000000400007c02 */ /* 0x000fe20008000f00 */
[----:B------:R-:W-:Y:S04]  /*1000*/  STL [R1+0x4c], RZ ;  /* 0x00004cff01007387 */ /* 0x000fe80000100800 */
[----:B------:R-:W-:Y:S04]  /*1010*/  STL [R1+0x50], RZ ;  /* 0x000050ff01007387 */ /* 0x000fe80000100800 */
[----:B------:R1:W-:Y:S02]  /*1020*/  STL [R1+0x48], R0 ;  /* 0x0000480001007387 */ /* 0x0003e40000100800 */
[----:B-1----:R-:W-:-:S05]  /*1030*/  MOV R0, c[0x0][0x53c] ;  /* 0x00014f0000007a02 */ /* 0x002fca0000000f00 */
[----:B------:R1:W-:Y:S02]  /*1040*/  STL [R1+0x54], R0 ;  /* 0x0000540001007387 */ /* 0x0003e40000100800 */
.L_x_544:
[----:B------:R-:W3:Y:S04]  /*1050*/  LDL R4, [R1+0x48] ;  /* 0x0000480001047983 */ /* 0x000ee80000100800 */
[----:B------:R-:W3:Y:S04]  /*1060*/  LDL R5, [R1+0x4c] ;  /* 0x00004c0001057983 */ /* 0x000ee80000100800 */
[----:B------:R-:W3:Y:S04]  /*1070*/  LDL R6, [R1+0x50] ;  /* 0x0000500001067983 */ /* 0x000ee80000100800 */
[----:B------:R-:W3:Y:S01]  /*1080*/  LDL R7, [R1+0x54] ;  /* 0x0000540001077983 */ /* 0x000ee20000100800 */
[----:B------:R-:W-:Y:S01]  /*1090*/  ISETP.NE.AND P0, PT, R14, RZ, PT ;  /* 0x000000ff0e00720c */ /* 0x000fe20003f05270 */
[----:B------:R-:W-:-:S12]  /*10a0*/  WARPSYNC 0xffffffff ;  /* 0xffffffff00007948 */ /* 0x000fd80003800000 */
[----:B---3--:R3:W-:Y:S04]  /*10b0*/  @!P0 STS.128 [0x9100], R4 ;  /* 0x00910004ff008388 */ /* 0x0087e80000000c00 */
[----:B------:R-:W-:Y:S06]  /*10c0*/  BAR.ARV 0x5, 0x80 ;  /* 0x0142000000007b1d */ /* 0x000fec0000002000 */
.L_x_530:
[----:B-12---:R-:W2:Y:S02]  /*10d0*/  LDL R0, [R1+0x54] ;  /* 0x0000540001007983 */ /* 0x006ea40000100800 */
[----:B--2---:R-:W-:-:S13]  /*10e0*/  ISETP.GE.AND P0, PT, R0, c[0x0][0x53c], PT ;  /* 0x00014f0000007a0c */ /* 0x004fda0003f06270 */
[----:B------:R-:W-:Y:S05]  /*10f0*/  @P0 EXIT ;  /* 0x000000000000094d */ /* 0x000fea0003800000 */
[----:B------:R-:W1:Y:S02]  /*1100*/  S2R R16, SR_TID.X ;  /* 0x0000000000107919 */ /* 0x000e640000002100 */
[----:B-1----:R-:W-:-:S04]  /*1110*/  SHF.R.S32.HI R11, RZ, 0x1f, R16 ;  /* 0x0000001fff0b7819 */ /* 0x002fc80000011410 */
[CC--:B------:R-:W-:Y:S02]  /*1120*/  LEA.HI R2, R11.reuse, R16.reuse, RZ, 0x4 ;  /* 0x000000100b027211 */ /* 0x0c0fe400078f20ff */
[CC--:B------:R-:W-:Y:S02]  /*1130*/  LEA.HI R10, R11.reuse, R16.reuse, RZ, 0x3 ;  /* 0x000000100b0a7211 */ /* 0x0c0fe400078f18ff */
[----:B------:R-:W-:Y:S02]  /*1140*/  SHF.R.S32.HI R3, RZ, 0x4, R2 ;  /* 0x00000004ff037819 */ /* 0x000fe40000011402 */
[----:B------:R-:W-:Y:S02]  /*1150*/  LEA.HI R13, R11, R16, RZ, 0x2 ;  /* 0x000000100b0d7211 */ /* 0x000fe400078f10ff */
[----:B------:R-:W-:Y:S02]  /*1160*/  LEA.HI R0, R2, R3, RZ, 0x1 ;  /* 0x0000000302007211 */ /* 0x000fe400078f08ff */
[----:B------:R-:W-:-:S02]  /*1170*/  SHF.R.S32.HI R18, RZ, 0x3, R10 ;  /* 0x00000003ff127819 */ /* 0x000fc4000001140a */
[----:B------:R-:W-:Y:S02]  /*1180*/  LOP3.LUT R0, R0, 0xfffffffe, RZ, 0xc0, !PT ;  /* 0xfffffffe00007812 */ /* 0x000fe400078ec0ff */
[----:B---3--:R-:W-:Y:S01]  /*1190*/  LOP3.LUT R4, R10, 0xfffffff8, RZ, 0xc0, !PT ;  /* 0xfffffff80a047812 */ /* 0x008fe200078ec0ff */
[----:B------:R-:W-:Y:S01]  /*11a0*/  IMAD.SHL.U32 R5, R18, 0x40, RZ ;  /* 0x0000004012057824 */ /* 0x000fe200078e00ff */
        /* <DEDUP_REMOVED lines=13> */
[----:B------:R-:W-:Y:S02]  /*1280*/  LEA.HI R12, R6, R2, RZ, 0x3 ;  /* 0x00000002060c7211 */ /* 0x000fe400078f18ff */
[----:B------:R-:W-:Y:S01]  /*1290*/  SHF.R.U32.HI R5, RZ, 0x3, R0 ;  /* 0x00000003ff057819 */ /* 0x000fe20000011600 */
[----:B------:R-:W-:Y:S01]  /*12a0*/  IMAD.IADD R7, R7, 0x1, -R3 ;  /* 0x0000000107077824 */ /* 0x000fe200078e0a03 */
[----:B------:R-:W-:-:S02]  /*12b0*/  LOP3.LUT R4, R0, 0x38, R20, 0xf8, !PT ;  /* 0x0000003800047812 */ /* 0x000fc400078ef814 */
[----:B------:R-:W-:Y:S02]  /*12c0*/  LOP3.LUT R0, R8, 0x1c0, RZ, 0xc0, !PT ;  /* 0x000001c008007812 */ /* 0x000fe400078ec0ff */
[----:B------:R-:W-:Y:S02]  /*12d0*/  LOP3.LUT R3, R12, 0xfffffff8, RZ, 0xc0, !PT ;  /* 0xfffffff80c037812 */ /* 0x000fe400078ec0ff */
[CC--:B------:R-:W-:Y:S02]  /*12e0*/  LEA.HI R6, R11.reuse, R16.reuse, RZ, 0x6 ;  /* 0x000000100b067211 */ /* 0x0c0fe400078f30ff */
[----:B------:R-:W-:Y:S02]  /*12f0*/  LOP3.LUT R5, R4, R5, RZ, 0x3c, !PT ;  /* 0x0000000504057212 */ /* 0x000fe400078e3cff */
[----:B------:R-:W-:Y:S01]  /*1300*/  LOP3.LUT R4, R0, 0x8, R10, 0xf8, !PT ;  /* 0x0000000800047812 */ /* 0x000fe200078ef80a */
[----:B------:R-:W-:Y:S01]  /*1310*/  IMAD.IADD R10, R2, 0x1, -R3 ;  /* 0x00000001020a7824 */ /* 0x000fe200078e0a03 */
[----:B------:R-:W-:Y:S01]  /*1320*/  SHF.R.U32.HI R0, RZ, 0x3, R0 ;  /* 0x00000003ff007819 */ /* 0x000fe20000011600 */
[----:B------:R-:W-:Y:S01]  /*1330*/  IMAD.SHL.U32 R3, R6, 0x8, RZ ;  /* 0x0000000806037824 */ /* 0x000fe200078e00ff */
[----:B------:R-:W-:-:S02]  /*1340*/  LEA.HI R11, R11, R16, RZ, 0x5 ;  /* 0x000000100b0b7211 */ /* 0x000fc400078f28ff */
[----:B------:R-:W-:Y:S02]  /*1350*/  LOP3.LUT R2, R13, 0xfffffffc, RZ, 0xc0, !PT ;  /* 0xfffffffc0d027812 */ /* 0x000fe400078ec0ff */
[----:B------:R-:W-:Y:S02]  /*1360*/  LOP3.LUT R15, R4, R0, RZ, 0x3c, !PT ;  /* 0x00000000040f7212 */ /* 0x000fe400078e3cff */
[----:B------:R-:W-:Y:S01]  /*1370*/  LOP3.LUT R0, R11, 0xffffffe0, RZ, 0xc0, !PT ;  /* 0xffffffe00b007812 */ /* 0x000fe200078ec0ff */
[C---:B------:R-:W-:Y:S01]  /*1380*/  IMAD.IADD R8, R16.reuse, 0x1, -R2 ;  /* 0x0000000110087824 */ /* 0x040fe200078e0a02 */
[----:B------:R-:W-:Y:S02]  /*1390*/  LOP3.LUT R207, R5, 0x7ffffe00, R3, 0xf8, !PT ;  /* 0x7ffffe0005cf7812 */ /* 0x000fe400078ef803 */
        /* <DEDUP_REMOVED lines=8> */
[C---:B------:R-:W-:Y:S01]  /*1420*/  LOP3.LUT R2, R0.reuse, 0x1ffffffe, RZ, 0xc0, !PT ;  /* 0x1ffffffe00027812 */ /* 0x040fe200078ec0ff */
[----:B------:R-:W-:Y:S01]  /*1430*/  IMAD.SHL.U32 R0, R0, 0x20, RZ ;  /* 0x0000002000007824 */ /* 0x000fe200078e00ff */
[----:B------:R-:W-:Y:S02]  /*1440*/  LOP3.LUT R3, R3, 0xffffffc, RZ, 0xc0, !PT ;  /* 0x0ffffffc03037812 */ /* 0x000fe400078ec0ff */
[----:B------:R-:W-:Y:S01]  /*1450*/  SHF.R.S32.HI R11, RZ, 0x1f, R17 ;  /* 0x0000001fff0b7819 */ /* 0x000fe20000011411 */
[----:B------:R-:W-:Y:S01]  /*1460*/  IMAD.IADD R2, R8, 0x1, -R2 ;  /* 0x0000000108027824 */ /* 0x000fe200078e0a02 */
[----:B------:R-:W-:Y:S01]  /*1470*/  LOP3.LUT R0, R0, 0xffffffc0, RZ, 0xc0, !PT ;  /* 0xffffffc000007812 */ /* 0x000fe200078ec0ff */
[----:B------:R-:W-:Y:S01]  /*1480*/  IMAD.IADD R5, R6, 0x1, -R3 ;  /* 0x0000000106057824 */ /* 0x000fe200078e0a03 */
[----:B------:R-:W-:Y:S01]  /*1490*/  LEA.HI R11, R11, R17, RZ, 0x2 ;  /* 0x000000110b0b7211 */ /* 0x000fe200078f10ff */
[----:B------:R-:W-:Y:S01]  /*14a0*/  IMAD.SHL.U32 R3, R10, 0x40, RZ ;  /* 0x000000400a037824 */ /* 0x000fe200078e00ff */
[----:B------:R-:W-:Y:S01]  /*14b0*/  R2P PR, R7, 0x6 ;  /* 0x0000000607007804 */ /* 0x000fe20000000000 */
[----:B------:R-:W-:Y:S01]  /*14c0*/  IMAD R13, R2, 0x8, R0 ;  /* 0x00000008020d7824 */ /* 0x000fe200078e0200 */
[----:B------:R-:W-:Y:S01]  /*14d0*/  SHF.R.S32.HI R4, RZ, 0x2, R11 ;  /* 0x00000002ff047819 */ /* 0x000fe2000001140b */
[----:B------:R-:W-:Y:S01]  /*14e0*/  IMAD.SHL.U32 R2, R14, 0x8, RZ ;  /* 0x000000080e027824 */ /* 0x000fe200078e00ff */
[----:B------:R-:W-:Y:S01]  /*14f0*/  LOP3.LUT R0, R3, 0x1c0, RZ, 0xc0, !PT ;  /* 0x000001c003007812 */ /* 0x000fe200078ec0ff */
[----:B------:R-:W-:Y:S01]  /*1500*/  IMAD.SHL.U32 R3, R7, 0x40, RZ ;  /* 0x0000004007037824 */ /* 0x000fe200078e00ff */
[----:B------:R-:W-:Y:S01]  /*1510*/  LOP3.LUT P4, RZ, R9, 0x2, RZ, 0xc0, !PT ;  /* 0x0000000209ff7812 */ /* 0x000fe2000788c0ff */
[----:B------:R-:W-:Y:S01]  /*1520*/  IMAD R16, R5, 0x10, R4 ;  /* 0x0000001005107824 */ /* 0x000fe200078e0204 */
[----:B------:R-:W-:Y:S01]  /*1530*/  LOP3.LUT R2, R0, 0x8, R2, 0xf8, !PT ;  /* 0x0000000800027812 */ /* 0x000fe200078ef802 */
[----:B------:R-:W-:Y:S01]  /*1540*/  IMAD.SHL.U32 R6, R6, 0x400, RZ ;  /* 0x0000040006067824 */ /* 0x000fe200078e00ff */
[----:B------:R-:W-:Y:S01]  /*1550*/  LOP3.LUT R4, R3, 0x1c0, RZ, 0xc0, !PT ;  /* 0x000001c003047812 */ /* 0x000fe200078ec0ff */
[----:B------:R-:W-:Y:S01]  /*1560*/  IMAD.SHL.U32 R7, R12, 0x40, RZ ;  /* 0x000000400c077824 */ /* 0x000fe200078e00ff */
[----:B------:R-:W-:Y:S01]  /*1570*/  SHF.R.U32.HI R0, RZ, 0x3, R0 ;  /* 0x00000003ff007819 */ /* 0x000fe20000011600 */
[----:B------:R-:W-:Y:S01]  /*1580*/  IMAD R5, R8, 0x2, R6 ;  /* 0x0000000208057824 */ /* 0x000fe200078e0206 */
[----:B------:R-:W-:Y:S01]  /*1590*/  LEA.HI R4, R4, R4, RZ, 0x1d ;  /* 0x0000000404047211 */ /* 0x000fe200078fe8ff */
[----:B------:R-:W-:Y:S01]  /*15a0*/  IMAD.MOV.U32 R12, RZ, RZ, 0x40 ;  /* 0x00000040ff0c7424 */ /* 0x000fe200078e00ff */
[----:B------:R-:W-:Y:S01]  /*15b0*/  LOP3.LUT R2, R2, R0, RZ, 0x3c, !PT ;  /* 0x0000000002027212 */ /* 0x000fe200078e3cff */
[----:B------:R-:W-:Y:S01]  /*15c0*/  IMAD R0, R14, 0x200, R15 ;  /* 0x000002000e007824 */ /* 0x000fe200078e020f */
[----:B------:R-:W-:Y:S01]  /*15d0*/  LOP3.LUT R3, R7, 0xfffffe00, RZ, 0xc0, !PT ;  /* 0xfffffe0007037812 */ /* 0x000fe200078ec0ff */
[----:B------:R-:W-:Y:S01]  /*15e0*/  IMAD.IADD R8, R5, 0x1, R4 ;  /* 0x0000000105087824 */ /* 0x000fe200078e0204 */
[----:B------:R-:W-:Y:S01]  /*15f0*/  LOP3.LUT P6, RZ, R10, 0x2, RZ, 0xc0, !PT ;  /* 0x000000020aff7812 */ /* 0x000fe200078cc0ff */
[----:B------:R-:W-:Y:S01]  /*1600*/  IMAD.MOV.U32 R7, RZ, RZ, -0x10 ;  /* 0xfffffff0ff077424 */ /* 0x000fe200078e00ff */
[CC--:B------:R-:W-:Y:S01]  /*1610*/  IADD3 R4, R2.reuse, R3.reuse, R6 ;  /* 0x0000000302047210 */ /* 0x0c0fe20007ffe006 */
[----:B------:R-:W-:Y:S01]  /*1620*/  IMAD R6, R9, 0x10, R18 ;  /* 0x0000001009067824 */ /* 0x000fe200078e0212 */
[----:B------:R-:W-:Y:S01]  /*1630*/  LOP3.LUT R5, R2, R3, RZ, 0xfc, !PT ;  /* 0x0000000302057212 */ /* 0x000fe200078efcff */
[----:B------:R-:W-:Y:S01]  /*1640*/  STL [R1+0x88], R16 ;  /* 0x0000881001007387 */ /* 0x000fe20000100800 */
[----:B------:R-:W-:Y:S01]  /*1650*/  LOP3.LUT P5, RZ, R10, 0x4, RZ, 0xc0, !PT ;  /* 0x000000040aff7812 */ /* 0x000fe200078ac0ff */
[----:B------:R-:W-:Y:S01]  /*1660*/  IMAD.MOV.U32 R10, RZ, RZ, 0x20 ;  /* 0x00000020ff0a7424 */ /* 0x000fe200078e00ff */
[----:B------:R-:W-:Y:S01]  /*1670*/  LOP3.LUT R3, R11, 0x7ffffffc, RZ, 0xc0, !PT ;  /* 0x7ffffffc0b037812 */ /* 0x000fe200078ec0ff */
[----:B------:R1:W-:Y:S01]  /*1680*/  STL [R1+0x78], R6 ;  /* 0x0000780601007387 */ /* 0x0003e20000100800 */
[----:B------:R-:W-:-:S02]  /*1690*/  LEA R188, R0, 0x2900, 0x1 ;  /* 0x0000290000bc7811 */ /* 0x000fc400078e08ff */
[----:B------:R-:W-:Y:S01]  /*16a0*/  LOP3.LUT P3, RZ, R9, 0x4, RZ, 0xc0, !PT ;  /* 0x0000000409ff7812 */ /* 0x000fe2000786c0ff */
[----:B------:R-:W-:Y:S01]  /*16b0*/  IMAD.IADD R3, R17, 0x1, -R3 ;  /* 0x0000000111037824 */ /* 0x000fe200078e0a03 */
[----:B------:R-:W-:Y:S01]  /*16c0*/  SEL R7, R7, 0x10, !P0 ;  /* 0x0000001007077807 */ /* 0x000fe20004000000 */
[----:B------:R-:W-:Y:S01]  /*16d0*/  IMAD.IADD R9, R16, 0x1, R13 ;  /* 0x0000000110097824 */ /* 0x000fe200078e020d */
[----:B------:R-:W-:Y:S01]  /*16e0*/  LEA R8, R8, 0x80, 0x1 ;  /* 0x0000008008087811 */ /* 0x000fe200078e08ff */
[----:B------:R-:W-:Y:S01]  /*16f0*/  IMAD.SHL.U32 R3, R3, 0x2, RZ ;  /* 0x0000000203037824 */ /* 0x000fe200078e00ff */
[----:B------:R-:W-:Y:S02]  /*1700*/  IADD3 R199, R188, 0x20, RZ ;  /* 0x00000020bcc77810 */ /* 0x000fe40007ffe0ff */
[----:B------:R-:W-:Y:S01]  /*1710*/  SEL R2, R12, 0xffffffc0, !P3 ;  /* 0xffffffc00c027807 */ /* 0x000fe20005800000 */
[----:B------:R-:W-:Y:S01]  /*1720*/  IMAD.IADD R11, R8, 0x1, R7 ;  /* 0x00000001080b7824 */ /* 0x000fe200078e0207 */
[----:B------:R-:W-:Y:S01]  /*1730*/  @P4 IADD3 R199, R188, -0x20, RZ ;  /* 0xffffffe0bcc74810 */ /* 0x000fe20007ffe0ff */
[----:B------:R2:W-:Y:S01]  /*1740*/  STL [R1+0x44], R9 ;  /* 0x0000440901007387 */ /* 0x0005e20000100800 */
[----:B------:R-:W-:Y:S01]  /*1750*/  SEL R0, R10, 0xffffffe0, !P6 ;  /* 0xffffffe00a007807 */ /* 0x000fe20007000000 */
[----:B------:R-:W-:Y:S01]  /*1760*/  IMAD.IADD R194, R188, 0x1, R2 ;  /* 0x00000001bcc27824 */ /* 0x000fe200078e0202 */
[----:B------:R-:W-:Y:S01]  /*1770*/  LEA R195, R4, 0x5100, 0x1 ;  /* 0x0000510004c37811 */ /* 0x000fe200078e08ff */
[----:B------:R-:W-:Y:S01]  /*1780*/  IMAD.IADD R191, R2, 0x1, R199 ;  /* 0x0000000102bf7824 */ /* 0x000fe200078e02c7 */
[----:B------:R3:W-:Y:S01]  /*1790*/  STL [R1], R3 ;  /* 0x0000000301007387 */ /* 0x0007e20000100800 */
[----:B------:R-:W-:-:S02]  /*17a0*/  LEA R189, R5, 0x100, 0x1 ;  /* 0x0000010005bd7811 */ /* 0x000fc400078e08ff */
[C---:B------:R-:W-:Y:S01]  /*17b0*/  IADD3 R203, R199.reuse, 0x800, RZ ;  /* 0x00000800c7cb7810 */ /* 0x040fe20007ffe0ff */
[----:B------:R4:W-:Y:S01]  /*17c0*/  STL [R1+0x5c], R8 ;  /* 0x00005c0801007387 */ /* 0x0009e20000100800 */
[----:B------:R-:W-:Y:S01]  /*17d0*/  IADD3 R202, R199, 0x1000, RZ ;  /* 0x00001000c7ca7810 */ /* 0x000fe20007ffe0ff */
[----:B------:R-:W-:Y:S01]  /*17e0*/  IMAD.IADD R198, R195, 0x1, R0 ;  /* 0x00000001c3c67824 */ /* 0x000fe200078e0200 */
[----:B-1----:R-:W-:Y:S01]  /*17f0*/  SEL R6, R10, 0xffffffe0, !P1 ;  /* 0xffffffe00a067807 */ /* 0x002fe20004800000 */
[----:B------:R-:W-:Y:S01]  /*1800*/  IMAD.IADD R193, R0, 0x1, R189 ;  /* 0x0000000100c17824 */ /* 0x000fe200078e02bd */
[C---:B------:R-:W-:Y:S02]  /*1810*/  IADD3 R201, R199.reuse, 0x1800, RZ ;  /* 0x00001800c7c97810 */ /* 0x040fe40007ffe0ff */
[----:B------:R-:W-:Y:S01]  /*1820*/  IADD3 R200, R199, 0x2000, RZ ;  /* 0x00002000c7c87810 */ /* 0x000fe20007ffe0ff */
[--C-:B------:R-:W-:Y:S02]  /*1830*/  IMAD.IADD R10, R8, 0x1, R6.reuse ;  /* 0x00000001080a7824 */ /* 0x100fe400078e0206 */
[----:B------:R-:W-:-:S03]  /*1840*/  IMAD.IADD R2, R11, 0x1, R6 ;  /* 0x000000010b027824 */ /* 0x000fc600078e0206 */
[----:B------:R-:W-:Y:S01]  /*1850*/  STL [R1+0x74], R10 ;  /* 0x0000740a01007387 */ /* 0x000fe20000100800 */
[----:B--2---:R-:W-:-:S03]  /*1860*/  IADD3 R9, R8, 0x40, RZ ;  /* 0x0000004008097810 */ /* 0x004fc60007ffe0ff */
[----:B------:R-:W-:Y:S01]  /*1870*/  STL [R1+0x6c], R11 ;  /* 0x00006c0b01007387 */ /* 0x000fe20000100800 */
[----:B------:R-:W-:Y:S02]  /*1880*/  @P2 IADD3 R9, R8, -0x40, RZ ;  /* 0xffffffc008092810 */ /* 0x000fe40007ffe0ff */
[----:B---3--:R-:W-:Y:S01]  /*1890*/  SEL R3, R12, 0xffffffc0, !P5 ;  /* 0xffffffc00c037807 */ /* 0x008fe20006800000 */
[----:B------:R1:W-:Y:S02]  /*18a0*/  STL [R1+0x70], R2 ;  /* 0x0000700201007387 */ /* 0x0003e40000100800 */
[----:B----4-:R-:W-:Y:S02]  /*18b0*/  IMAD.IADD R8, R6, 0x1, R9 ;  /* 0x0000000106087824 */ /* 0x010fe400078e0209 */
[----:B------:R-:W-:Y:S01]  /*18c0*/  STL [R1+0x60], R9 ;  /* 0x0000600901007387 */ /* 0x000fe20000100800 */
[----:B------:R-:W-:Y:S02]  /*18d0*/  IMAD.IADD R196, R195, 0x1, R3 ;  /* 0x00000001c3c47824 */ /* 0x000fe400078e0203 */
[----:B------:R-:W-:Y:S01]  /*18e0*/  IMAD.IADD R190, R3, 0x1, R189 ;  /* 0x0000000103be7824 */ /* 0x000fe200078e02bd */
[----:B------:R-:W-:Y:S01]  /*18f0*/  STL [R1+0x64], R8 ;  /* 0x0000640801007387 */ /* 0x000fe20000100800 */
[----:B------:R-:W-:-:S02]  /*1900*/  IMAD.IADD R3, R7, 0x1, R8 ;  /* 0x0000000107037824 */ /* 0x000fc400078e0208 */
[C---:B------:R-:W-:Y:S02]  /*1910*/  IMAD.IADD R197, R0.reuse, 0x1, R196 ;  /* 0x0000000100c57824 */ /* 0x040fe400078e02c4 */
[----:B------:R-:W-:Y:S02]  /*1920*/  IMAD.IADD R192, R0, 0x1, R190 ;  /* 0x0000000100c07824 */ /* 0x000fe400078e02be */
[----:B-1----:R-:W-:-:S05]  /*1930*/  IMAD.IADD R2, R7, 0x1, R9 ;  /* 0x0000000107027824 */ /* 0x002fca00078e0209 */
[----:B------:R1:W-:Y:S04]  /*1940*/  STL [R1+0x68], R2 ;  /* 0x0000680201007387 */ /* 0x0003e80000100800 */
[----:B------:R2:W-:Y:S01]  /*1950*/  STL [R1+0x80], R3 ;  /* 0x0000800301007387 */ /* 0x0005e20000100800 */
[----:B-1----:R-:W-:-:S05]  /*1960*/  IMAD.IADD R2, R6, 0x1, R2 ;  /* 0x0000000106027824 */ /* 0x002fca00078e0202 */
[----:B------:R2:W-:Y:S02]  /*1970*/  STL [R1+0x7c], R2 ;  /* 0x00007c0201007387 */ /* 0x0005e40000100800 */
.L_x_718:
[----:B------:R-:W3:Y:S04]  /*1980*/  LDL R25, [R1+0x54] ;  /* 0x0000540001197983 */ /* 0x000ee80000100800 */
[----:B------:R-:W4:Y:S01]  /*1990*/  LDL R16, [R1+0x50] ;  /* 0x0000500001107983 */ /* 0x000f220000100800 */
[----:B------:R-:W-:Y:S02]  /*19a0*/  ISETP.NE.U32.AND P0, PT, RZ, c[0x0][0x370], PT ;  /* 0x0000dc00ff007a0c */ /* 0x000fe40003f05070 */
[----:B------:R-:W-:Y:S02]  /*19b0*/  ISETP.NE.U32.AND P2, PT, RZ, c[0x0][0x360], PT ;  /* 0x0000d800ff007a0c */ /* 0x000fe40003f45070 */
[----:B------:R-:W-:Y:S02]  /*19c0*/  ISETP.NE.AND.EX P1, PT, RZ, c[0x0][0x374], PT, P0 ;  /* 0x0000dd00ff007a0c */ /* 0x000fe40003f25300 */
[----:B------:R-:W-:-:S02]  /*19d0*/  ISETP.NE.AND.EX P0, PT, RZ, c[0x0][0x364], PT, P2 ;  /* 0x0000d900ff007a0c */ /* 0x000fc40003f05320 */
[----:B------:R-:W-:Y:S02]  /*19e0*/  ISETP.NE.U32.AND P4, PT, RZ, c[0x0][0x348], PT ;  /* 0x0000d200ff007a0c */ /* 0x000fe40003f85070 */
[----:B------:R-:W-:Y:S02]  /*19f0*/  ISETP.NE.U32.AND P3, PT, RZ, c[0x0][0x350], PT ;  /* 0x0000d400ff007a0c */ /* 0x000fe40003f65070 */
[----:B------:R-:W-:Y:S02]  /*1a00*/  ISETP.NE.AND.EX P4, PT, RZ, c[0x0][0x34c], PT, P4 ;  /* 0x0000d300ff007a0c */ /* 0x000fe40003f85340 */
[----:B------:R-:W-:Y:S01]  /*1a10*/  ISETP.NE.AND.EX P3, PT, RZ, c[0x0][0x354], PT, P3 ;  /* 0x0000d500ff007a0c */ /* 0x000fe20003f65330 */
[----:B------:R-:W-:Y:S01]  /*1a20*/  IMAD.MOV.U32 R15, RZ, RZ, 0x4 ;  /* 0x00000004ff0f7424 */ /* 0x000fe200078e00ff */
[----:B------:R-:W-:Y:S01]  /*1a30*/  CS2R R12, SRZ ;  /* 0x00000000000c7805 */ /* 0x000fe2000001ff00 */
[----:B------:R-:W-:Y:S02]  /*1a40*/  IMAD.MOV.U32 R4, RZ, RZ, RZ ;  /* 0x000000ffff047224 */ /* 0x000fe400078e00ff */
[----:B---3--:R-:W-:-:S04]  /*1a50*/  @P1 IMAD.WIDE R10, R25, R15, c[0x0][0x370] ;  /* 0x0000dc00190a1625 */ /* 0x008fc800078e020f */
[CC--:B------:R-:W-:Y:S01]  /*1a60*/  @P0 IMAD.WIDE R8, R25.reuse, R15.reuse, c[0x0][0x360] ;  /* 0x0000d80019080625 */ /* 0x0c0fe200078e020f */
[----:B------:R1:W5:Y:S03]  /*1a70*/  @P1 LDG.E R4, [R10.64] ;  /* 0x000000080a041981 */ /* 0x000366000c1e1900 */
[CC--:B------:R-:W-:Y:S01]  /*1a80*/  IMAD.WIDE R6, R25.reuse, R15.reuse, c[0x0][0x348] ;  /* 0x0000d20019067625 */ /* 0x0c0fe200078e020f */
[----:B------:R1:W5:Y:S03]  /*1a90*/  @P0 LDG.E R243, [R8.64] ;  /* 0x0000000808f30981 */ /* 0x000366000c1e1900 */
[----:B--2---:R-:W-:Y:S01]  /*1aa0*/  IMAD.WIDE R2, R25, R15, c[0x0][0x350] ;  /* 0x0000d40019027625 */ /* 0x004fe200078e020f */
[----:B------:R1:W5:Y:S04]  /*1ab0*/  @P4 LDG.E R13, [R6.64] ;  /* 0x00000008060d4981 */ /* 0x000368000c1e1900 */
[----:B------:R1:W5:Y:S01]  /*1ac0*/  @P3 LDG.E R12, [R2.64] ;  /* 0x00000008020c3981 */ /* 0x000362000c1e1900 */
[----:B----4-:R-:W-:-:S05]  /*1ad0*/  LOP3.LUT R26, R16, 0xffff, RZ, 0xc0, !PT ;  /* 0x0000ffff101a7812 */ /* 0x010fca00078ec0ff */
[----:B------:R1:W-:Y:S01]  /*1ae0*/  STL [R1+0x58], R26 ;  /* 0x0000581a01007387 */ /* 0x0003e20000100800 */
[----:B------:R-:W-:Y:S01]  /*1af0*/  YIELD ;  /* 0x0000000000007946 */ /* 0x000fe20003800000 */
[----:B------:R-:W-:Y:S05]  /*1b00*/  @P0 BRA `(.L_x_545) ;  /* 0x0000005000000947 */ /* 0x000fea0003800000 */
[----:B-----5:R-:W-:Y:S01]  /*1b10*/  MOV R243, c[0x0][0x168] ;  /* 0x00005a0000f37a02 */ /* 0x020fe20000000f00 */
[----:B------:R-:W-:Y:S05]  /*1b20*/  @!P4 BRA `(.L_x_545) ;  /* 0x000000300000c947 */ /* 0x000fea0003800000 */
[----:B------:R-:W2:Y:S04]  /*1b30*/  LDG.E R5, [R6.64] ;  /* 0x0000000806057981 */ /* 0x000ea8000c1e1900 */
[----:B------:R-:W2:Y:S02]  /*1b40*/  LDG.E R0, [R6.64+0x4] ;  /* 0x0000040806007981 */ /* 0x000ea4000c1e1900 */
[----:B--2---:R-:W-:Y:S02]  /*1b50*/  IADD3 R243, -R5, R0, RZ ;  /* 0x0000000005f37210 */ /* 0x004fe40007ffe1ff */
.L_x_545:
[----:B------:R-:W-:-:S04]  /*1b60*/  ISETP.NE.U32.AND P0, PT, RZ, c[0x0][0x368], PT ;  /* 0x0000da00ff007a0c */ /* 0x000fc80003f05070 */
[----:B------:R-:W-:-:S13]  /*1b70*/  ISETP.NE.AND.EX P0, PT, RZ, c[0x0][0x36c], PT, P0 ;  /* 0x0000db00ff007a0c */ /* 0x000fda0003f05300 */
[----:B------:R-:W-:Y:S05]  /*1b80*/  @!P0 BRA `(.L_x_546) ;  /* 0x0000003000008947 */ /* 0x000fea0003800000 */
[----:B-1----:R-:W-:-:S05]  /*1b90*/  IMAD.WIDE R2, R25, R15, c[0x0][0x368] ;  /* 0x0000da0019027625 */ /* 0x002fca00078e020f */
[----:B------:R1:W5:Y:S01]  /*1ba0*/  LDG.E R0, [R2.64] ;  /* 0x0000000802007981 */ /* 0x000362000c1e1900 */
[----:B------:R-:W-:Y:S05]  /*1bb0*/  BRA `(.L_x_547) ;  /* 0x0000005000007947 */ /* 0x000fea0003800000 */
.L_x_546:
[----:B------:R-:W-:Y:S01]  /*1bc0*/  MOV R0, c[0x0][0x1d0] ;  /* 0x0000740000007a02 */ /* 0x000fe20000000f00 */
[----:B------:R-:W-:Y:S05]  /*1bd0*/  @!P3 BRA `(.L_x_547) ;  /* 0x000000300000b947 */ /* 0x000fea0003800000 */
[----:B------:R-:W2:Y:S04]  /*1be0*/  LDG.E R5, [R2.64] ;  /* 0x0000000802057981 */ /* 0x000ea8000c1e1900 */
[----:B------:R-:W2:Y:S02]  /*1bf0*/  LDG.E R0, [R2.64+0x4] ;  /* 0x0000040802007981 */ /* 0x000ea4000c1e1900 */
[----:B--2---:R-:W-:Y:S02]  /*1c00*/  IADD3 R0, -R5, R0, RZ ;  /* 0x0000000005007210 */ /* 0x004fe40007ffe1ff */
.L_x_547:
[----:B-1----:R-:W2:Y:S01]  /*1c10*/  LDL.LU R2, [R1+0x4c] ;  /* 0x00004c0001027983 */ /* 0x002ea20000300800 */
[----:B------:R-:W-:Y:S01]  /*1c20*/  IMAD.MOV.U32 R3, RZ, RZ, c[0x0][0x2c4] ;  /* 0x0000b100ff037624 */ /* 0x000fe200078e00ff */
[----:B------:R-:W-:Y:S01]  /*1c30*/  LOP3.LUT R204, R204, 0xfffeffff, RZ, 0xc0, !PT ;  /* 0xfffeffffcccc7812 */ /* 0x000fe200078ec0ff */
[----:B------:R-:W-:-:S02]  /*1c40*/  IMAD.MOV.U32 R6, RZ, RZ, c[0x0][0x32c] ;  /* 0x0000cb00ff067624 */ /* 0x000fc400078e00ff */
[--C-:B-----5:R-:W-:Y:S01]  /*1c50*/  IMAD.IADD R244, R0, 0x1, -R4.reuse ;  /* 0x0000000100f47824 */ /* 0x120fe200078e0a04 */
[----:B------:R-:W-:Y:S01]  /*1c60*/  ISETP.NE.AND P5, PT, R3, 0x1, PT ;  /* 0x000000010300780c */ /* 0x000fe20003fa5270 */
[----:B------:R-:W-:Y:S01]  /*1c70*/  IMAD.IADD R14, R12, 0x1, R4 ;  /* 0x000000010c0e7824 */ /* 0x000fe200078e0204 */
[----:B------:R-:W-:-:S11]  /*1c80*/  ISETP.GE.AND P1, PT, R6, 0x1, PT ;  /* 0x000000010600780c */ /* 0x000fd60003f26270 */
[----:B------:R-:W-:-:S04]  /*1c90*/  @P5 LOP3.LUT R204, R204, 0x10000, RZ, 0xfc, !PT ;  /* 0x00010000cccc5812 */ /* 0x000fc800078efcff */
[----:B------:R-:W-:-:S04]  /*1ca0*/  LOP3.LUT R204, R204, 0xffff7fff, RZ, 0xc0, !PT ;  /* 0xffff7fffcccc7812 */ /* 0x000fc800078ec0ff */
[----:B------:R-:W-:Y:S01]  /*1cb0*/  @P1 LOP3.LUT R204, R204, 0x8000, RZ, 0xfc, !PT ;  /* 0x00008000cccc1812 */ /* 0x000fe200078efcff */
[----:B--2---:R-:W-:-:S05]  /*1cc0*/  IMAD.SHL.U32 R18, R2, 0x80, RZ ;  /* 0x0000008002127824 */ /* 0x004fca00078e00ff */
[----:B------:R1:W-:Y:S01]  /*1cd0*/  STL [R1+0x40], R18 ;  /* 0x0000401201007387 */ /* 0x0003e20000100800 */
[----:B------:R-:W-:-:S05]  /*1ce0*/  IADD3 R2, R18, 0x7f, RZ ;  /* 0x0000007f12027810 */ /* 0x000fca0007ffe0ff */
[----:B------:R-:W-:-:S04]  /*1cf0*/  @P5 IMAD.HI.U32 R3, R2, c[0x0][0x2c8], RZ ;  /* 0x0000b20002035a27 */ /* 0x000fc800078e00ff */
[----:B------:R-:W-:Y:S01]  /*1d00*/  IMAD.MOV.U32 R0, RZ, RZ, R2 ;  /* 0x000000ffff007224 */ /* 0x000fe200078e0002 */
[----:B------:R-:W-:Y:S02]  /*1d10*/  IADD3 R2, R244, 0x1, -R243 ;  /* 0x00000001f4027810 */ /* 0x000fe40007ffe8f3 */
[----:B------:R-:W-:-:S05]  /*1d20*/  @P5 SHF.R.U32.HI R0, RZ, c[0x0][0x2cc], R3 ;  /* 0x0000b300ff005a19 */ /* 0x000fca0000011603 */
[----:B------:R-:W-:-:S05]  /*1d30*/  IMAD.IADD R0, R2, 0x1, R0 ;  /* 0x0000000102007824 */ /* 0x000fca00078e0200 */
[----:B------:R-:W-:Y:S01]  /*1d40*/  IADD3 R3, R0, c[0x0][0x328], RZ ;  /* 0x0000ca0000037a10 */ /* 0x000fe20007ffe0ff */
[----:B------:R-:W-:Y:S05]  /*1d50*/  @!P1 BRA `(.L_x_548) ;  /* 0x0000010000009947 */ /* 0x000fea0003800000 */
[C---:B------:R-:W-:Y:S01]  /*1d60*/  ISETP.GT.AND P0, PT, R0.reuse, RZ, PT ;  /* 0x000000ff0000720c */ /* 0x040fe20003f04270 */
[----:B------:R-:W-:Y:S01]  /*1d70*/  BSSY B0, `(.L_x_549) ;  /* 0x000000c000007945 */ /* 0x000fe20003800000 */
[----:B------:R-:W-:-:S11]  /*1d80*/  IADD3 R2, R0, -0x1, RZ ;  /* 0xffffffff00027810 */ /* 0x000fd60007ffe0ff */
[----:B------:R-:W-:Y:S05]  /*1d90*/  @P0 BRA `(.L_x_550) ;  /* 0x0000006000000947 */ /* 0x000fea0003800000 */
[----:B------:R-:W-:Y:S01]  /*1da0*/  ISETP.NE.AND P0, PT, R6, 0x1, PT ;  /* 0x000000010600780c */ /* 0x000fe20003f05270 */
[----:B------:R-:W-:-:S12]  /*1db0*/  IMAD.MOV R0, RZ, RZ, -R0 ;  /* 0x000000ffff007224 */ /* 0x000fd800078e0a00 */
[----:B------:R-:W-:-:S05]  /*1dc0*/  @P0 IMAD.HI.U32 R2, R0, c[0x0][0x330], RZ ;  /* 0x0000cc0000020a27 */ /* 0x000fca00078e00ff */
[----:B------:R-:W-:-:S04]  /*1dd0*/  @P0 SHF.R.U32.HI R0, RZ, c[0x0][0x334], R2 ;  /* 0x0000cd00ff000a19 */ /* 0x000fc80000011602 */
[----:B------:R-:W-:Y:S01]  /*1de0*/  LOP3.LUT R2, RZ, R0, RZ, 0x33, !PT ;  /* 0x00000000ff027212 */ /* 0x000fe200078e33ff */
[----:B------:R-:W-:Y:S05]  /*1df0*/  BRA `(.L_x_551) ;  /* 0x0000003000007947 */ /* 0x000fea0003800000 */
.L_x_550:
[----:B------:R-:W-:-:S13]  /*1e00*/  ISETP.NE.AND P0, PT, R6, 0x1, PT ;  /* 0x000000010600780c */ /* 0x000fda0003f05270 */
[----:B------:R-:W-:-:S05]  /*1e10*/  @P0 IMAD.HI.U32 R0, R2, c[0x0][0x330], RZ ;  /* 0x0000cc0002000a27 */ /* 0x000fca00078e00ff */
[----:B------:R-:W-:Y:S02]  /*1e20*/  @P0 SHF.R.U32.HI R2, RZ, c[0x0][0x334], R0 ;  /* 0x0000cd00ff020a19 */ /* 0x000fe40000011600 */
.L_x_551:
[----:B------:R-:W-:Y:S05]  /*1e30*/  BSYNC B0 ;  /* 0x0000000000007941 */ /* 0x000fea0003800000 */
.L_x_549:
[----:B------:R-:W-:-:S05]  /*1e40*/  IMAD R2, R2, R6, c[0x0][0x32c] ;  /* 0x0000cb0002027624 */ /* 0x000fca00078e0206 */
[----:B------:R-:W-:-:S03]  /*1e50*/  IMNMX R3, R3, R2, PT ;  /* 0x0000000203037217 */ /* 0x000fc60003800200 */
.L_x_548:
[----:B------:R-:W-:Y:S01]  /*1e60*/  IMAD.IADD R7, R244, 0x1, -R243 ;  /* 0x00000001f4077824 */ /* 0x000fe200078e0af3 */
[----:B------:R-:W-:Y:S01]  /*1e70*/  IADD3 R3, R3, 0x4f, RZ ;  /* 0x0000004f03037810 */ /* 0x000fe20007ffe0ff */
[----:B------:R-:W-:Y:S01]  /*1e80*/  @P5 IMAD.HI.U32 R4, R18, c[0x0][0x2c8], RZ ;  /* 0x0000b20012045a27 */ /* 0x000fe200078e00ff */
[----:B------:R-:W-:Y:S02]  /*1e90*/  IADD3 R2, R244, 0x4f, RZ ;  /* 0x0000004ff4027810 */ /* 0x000fe40007ffe0ff */
[----:B------:R2:W-:Y:S01]  /*1ea0*/  STL [R1+0x4], R7 ;  /* 0x0000040701007387 */ /* 0x0005e20000100800 */
[----:B------:R-:W-:-:S04]  /*1eb0*/  IMAD.HI R5, R3, 0x66666667, RZ ;  /* 0x6666666703057827 */ /* 0x000fc800078e02ff */
[----:B------:R-:W-:-:S04]  /*1ec0*/  IMAD.HI R2, R2, 0x66666667, RZ ;  /* 0x6666666702027827 */ /* 0x000fc800078e02ff */
[----:B------:R-:W-:Y:S01]  /*1ed0*/  IMAD.MOV.U32 R0, RZ, RZ, R18 ;  /* 0x000000ffff007224 */ /* 0x000fe200078e0012 */
[----:B------:R-:W-:Y:S02]  /*1ee0*/  @P5 SHF.R.U32.HI R0, RZ, c[0x0][0x2cc], R4 ;  /* 0x0000b300ff005a19 */ /* 0x000fe40000011604 */
[----:B------:R-:W-:Y:S02]  /*1ef0*/  SHF.R.U32.HI R4, RZ, 0x1f, R5 ;  /* 0x0000001fff047819 */ /* 0x000fe40000011605 */
[----:B------:R-:W-:Y:S01]  /*1f00*/  SHF.R.U32.HI R3, RZ, 0x1f, R2 ;  /* 0x0000001fff037819 */ /* 0x000fe20000011602 */
[----:B------:R-:W-:Y:S01]  /*1f10*/  IMAD.IADD R0, R7, 0x1, R0 ;  /* 0x0000000107007824 */ /* 0x000fe200078e0200 */
[----:B------:R-:W-:Y:S02]  /*1f20*/  LEA.HI.SX32 R4, R5, R4, 0x1b ;  /* 0x0000000405047211 */ /* 0x000fe400078fdaff */
[----:B------:R-:W-:Y:S02]  /*1f30*/  LEA.HI.SX32 R3, R2, R3, 0x1b ;  /* 0x0000000302037211 */ /* 0x000fe400078fdaff */
[----:B------:R-:W-:-:S02]  /*1f40*/  IADD3 R2, R0, -c[0x0][0x324], RZ ;  /* 0x8000c90000027a10 */ /* 0x000fc40007ffe0ff */
[----:B------:R-:W-:Y:S01]  /*1f50*/  IMNMX R8, R3, R4, PT ;  /* 0x0000000403087217 */ /* 0x000fe20003800200 */
[----:B------:R-:W-:Y:S05]  /*1f60*/  @!P1 BRA `(.L_x_552) ;  /* 0x000000f000009947 */ /* 0x000fea0003800000 */
[----:B------:R-:W-:Y:S01]  /*1f70*/  ISETP.GT.AND P0, PT, R0, -0x1, PT ;  /* 0xffffffff0000780c */ /* 0x000fe20003f04270 */
[----:B------:R-:W-:-:S12]  /*1f80*/  BSSY B0, `(.L_x_553) ;  /* 0x000000b000007945 */ /* 0x000fd80003800000 */
[----:B------:R-:W-:Y:S05]  /*1f90*/  @P0 BRA `(.L_x_554) ;  /* 0x0000006000000947 */ /* 0x000fea0003800000 */
[----:B------:R-:W-:Y:S02]  /*1fa0*/  ISETP.NE.AND P0, PT, R6, 0x1, PT ;  /* 0x000000010600780c */ /* 0x000fe40003f05270 */
[----:B------:R-:W-:-:S11]  /*1fb0*/  LOP3.LUT R0, RZ, R0, RZ, 0x33, !PT ;  /* 0x00000000ff007212 */ /* 0x000fd600078e33ff */
[----:B------:R-:W-:-:S05]  /*1fc0*/  @P0 IMAD.HI.U32 R3, R0, c[0x0][0x330], RZ ;  /* 0x0000cc0000030a27 */ /* 0x000fca00078e00ff */
[----:B------:R-:W-:-:S04]  /*1fd0*/  @P0 SHF.R.U32.HI R0, RZ, c[0x0][0x334], R3 ;  /* 0x0000cd00ff000a19 */ /* 0x000fc80000011603 */
[----:B------:R-:W-:Y:S01]  /*1fe0*/  LOP3.LUT R0, RZ, R0, RZ, 0x33, !PT ;  /* 0x00000000ff007212 */ /* 0x000fe200078e33ff */
[----:B------:R-:W-:Y:S05]  /*1ff0*/  BRA `(.L_x_555) ;  /* 0x0000003000007947 */ /* 0x000fea0003800000 */
.L_x_554:
[----:B------:R-:W-:-:S13]  /*2000*/  ISETP.NE.AND P0, PT, R6, 0x1, PT ;  /* 0x000000010600780c */ /* 0x000fda0003f05270 */
[----:B------:R-:W-:-:S05]  /*2010*/  @P0 IMAD.HI.U32 R3, R0, c[0x0][0x330], RZ ;  /* 0x0000cc0000030a27 */ /* 0x000fca00078e00ff */
[----:B------:R-:W-:Y:S02]  /*2020*/  @P0 SHF.R.U32.HI R0, RZ, c[0x0][0x334], R3 ;  /* 0x0000cd00ff000a19 */ /* 0x000fe40000011603 */
.L_x_555:
[----:B------:R-:W-:Y:S05]  /*2030*/  BSYNC B0 ;  /* 0x0000000000007941 */ /* 0x000fea0003800000 */
.L_x_553:
[----:B------:R-:W-:-:S05]  /*2040*/  IMAD R0, R0, c[0x0][0x32c], RZ ;  /* 0x0000cb0000007a24 */ /* 0x000fca00078e02ff */
[----:B------:R-:W-:-:S05]  /*2050*/  IMNMX R2, R2, R0, !PT ;  /* 0x0000000002027217 */ /* 0x000fca0007800200 */
.L_x_552:
[----:B------:R-:W-:Y:S01]  /*2060*/  IMAD.HI R2, R2, 0x66666667, RZ ;  /* 0x6666666702027827 */ /* 0x000fe200078e02ff */
[----:B------:R-:W-:Y:S01]  /*2070*/  LOP3.LUT R3, R16, 0xff000000, RZ, 0xc0, !PT ;  /* 0xff00000010037812 */ /* 0x000fe200078ec0ff */
[----:B------:R-:W-:Y:S03]  /*2080*/  BSSY B0, `(.L_x_556) ;  /* 0x000002d000007945 */ /* 0x000fe60003800000 */
[----:B------:R-:W-:Y:S02]  /*2090*/  SHF.R.U32.HI R0, RZ, 0x1f, R2 ;  /* 0x0000001fff007819 */ /* 0x000fe40000011602 */
[----:B------:R-:W-:Y:S02]  /*20a0*/  SHF.R.U32.HI R3, RZ, 0x8, R3 ;  /* 0x00000008ff037819 */ /* 0x000fe40000011603 */
[----:B------:R-:W-:Y:S02]  /*20b0*/  LEA.HI.SX32 R2, R2, R0, 0x1b ;  /* 0x0000000002027211 */ /* 0x000fe400078fdaff */
[----:B------:R-:W-:-:S02]  /*20c0*/  LOP3.LUT R0, R16, 0xff0000, RZ, 0xc0, !PT ;  /* 0x00ff000010007812 */ /* 0x000fc400078ec0ff */
[----:B------:R-:W-:Y:S01]  /*20d0*/  IMNMX R6, RZ, R2, !PT ;  /* 0x00000002ff067217 */ /* 0x000fe20007800200 */
[----:B------:R-:W-:Y:S01]  /*20e0*/  IMAD.MOV.U32 R2, RZ, RZ, RZ ;  /* 0x000000ffff027224 */ /* 0x000fe200078e00ff */
[----:B------:R-:W-:Y:S02]  /*20f0*/  LEA.HI R0, R0, R3, RZ, 0x10 ;  /* 0x0000000300007211 */ /* 0x000fe400078f80ff */
[----:B------:R-:W-:Y:S02]  /*2100*/  ISETP.GT.AND P0, PT, R8, R6, PT ;  /* 0x000000060800720c */ /* 0x000fe40003f04270 */
[----:B------:R-:W-:Y:S02]  /*2110*/  LOP3.LUT R12, R0, 0xff, RZ, 0xc0, !PT ;  /* 0x000000ff000c7812 */ /* 0x000fe400078ec0ff */
[----:B------:R-:W-:-:S03]  /*2120*/  SHF.R.U32.HI R5, RZ, 0x10, R0 ;  /* 0x00000010ff057819 */ /* 0x000fc60000011600 */
[----:B------:R3:W-:Y:S04]  /*2130*/  STL [R1+0x50], R12 ;  /* 0x0000500c01007387 */ /* 0x0007e80000100800 */
[----:B------:R3:W-:Y:S02]  /*2140*/  STL [R1+0x4c], R5 ;  /* 0x00004c0501007387 */ /* 0x0007e40000100800 */
[----:B------:R-:W-:Y:S05]  /*2150*/  @!P0 BRA `(.L_x_557) ;  /* 0x000001f000008947 */ /* 0x000fea0003800000 */
[----:B------:R-:W-:-:S04]  /*2160*/  ISETP.NE.AND P0, PT, R5, RZ, PT ;  /* 0x000000ff0500720c */ /* 0x000fc80003f05270 */
[----:B------:R-:W-:-:S04]  /*2170*/  SEL R0, R5, c[0x0][0x338], P0 ;  /* 0x0000ce0005007a07 */ /* 0x000fc80000000000 */
[----:B------:R-:W-:Y:S02]  /*2180*/  IABS R3, R0 ;  /* 0x0000000000037213 */ /* 0x000fe40000000000 */
[----:B--2---:R-:W-:Y:S02]  /*2190*/  IADD3 R7, R0, -0x1, R8 ;  /* 0xffffffff00077810 */ /* 0x004fe40007ffe008 */
[----:B------:R-:W2:Y:S03]  /*21a0*/  I2F.RP R2, R3 ;  /* 0x0000000300027306 */ /* 0x000ea60000209400 */
[----:B------:R-:W-:-:S05]  /*21b0*/  IMAD.IADD R7, R7, 0x1, -R6 ;  /* 0x0000000107077824 */ /* 0x000fca00078e0a06 */
[----:B------:R-:W-:Y:S01]  /*21c0*/  IABS R11, R7 ;  /* 0x00000007000b7213 */ /* 0x000fe20000000000 */
[----:B--2---:R-:W2:Y:S02]  /*21d0*/  MUFU.RCP R2, R2 ;  /* 0x0000000200027308 */ /* 0x004ea40000001000 */
[----:B--2---:R-:W-:-:S06]  /*21e0*/  IADD3 R2, R2, 0xffffffe, RZ ;  /* 0x0ffffffe02027810 */ /* 0x004fcc0007ffe0ff */
[----:B---3--:R-:W2:Y:S02]  /*21f0*/  F2I.FTZ.U32.TRUNC.NTZ R5, R2 ;  /* 0x0000000200057305 */ /* 0x008ea4000021f000 */
[----:B--2---:R-:W-:-:S04]  /*2200*/  IMAD.MOV R2, RZ, RZ, -R5 ;  /* 0x000000ffff027224 */ /* 0x004fc800078e0a05 */
        /* <DEDUP_REMOVED lines=20> */
.L_x_557:
[----:B------:R-:W-:Y:S05]  /*2350*/  BSYNC B0 ;  /* 0x0000000000007941 */ /* 0x000fea0003800000 */
.L_x_556:
[----:B------:R-:W-:Y:S01]  /*2360*/  IMAD R239, R12, R2, R6 ;  /* 0x000000020cef7224 */ /* 0x000fe200078e0206 */
[----:B------:R-:W-:Y:S01]  /*2370*/  PRMT R0, RZ, 0x7610, R0 ;  /* 0x00007610ff007816 */ /* 0x000fe20000000000 */
[----:B------:R-:W-:Y:S01]  /*2380*/  IMAD.MOV.U32 R24, RZ, RZ, RZ ;  /* 0x000000ffff187224 */ /* 0x000fe200078e00ff */
[----:B------:R-:W-:Y:S01]  /*2390*/  MOV R19, RZ ;  /* 0x000000ff00137202 */ /* 0x000fe20000000f00 */
[----:B------:R-:W-:Y:S01]  /*23a0*/  IMAD.IADD R2, R239, 0x1, R2 ;  /* 0x00000001ef027824 */ /* 0x000fe200078e0202 */
[----:B------:R-:W-:Y:S01]  /*23b0*/  CS2R R22, SRZ ;  /* 0x0000000000167805 */ /* 0x000fe2000001ff00 */
        /* <DEDUP_REMOVED lines=35> */
[----:B------:R-:W4:Y:S04]  /*25f0*/  LDL R4, [R1+0x78] ;  /* 0x0000780001047983 */ /* 0x000f280000100800 */
[----:B------:R-:W5:Y:S04]  /*2600*/  LDL.64 R10, [R1+0x38] ;  /* 0x00003800010a7983 */ /* 0x000f680000100a00 */
[----:B------:R1:W5:Y:S01]  /*2610*/  LDL.64 R20, [R1+0x38] ;  /* 0x0000380001147983 */ /* 0x0003620000100a00 */
[----:B------:R-:W-:-:S04]  /*2620*/  ISETP.NE.U32.AND P0, PT, RZ, c[0x0][0x340], PT ;  /* 0x0000d000ff007a0c */ /* 0x000fc80003f05070 */
[----:B------:R-:W-:-:S13]  /*2630*/  ISETP.NE.AND.EX P0, PT, RZ, c[0x0][0x344], PT, P0 ;  /* 0x0000d100ff007a0c */ /* 0x000fda0003f05300 */
[----:B------:R-:W-:-:S05]  /*2640*/  @P0 IMAD.WIDE R2, R25, R15, c[0x0][0x340] ;  /* 0x0000d00019020625 */ /* 0x000fca00078e020f */
[----:B---3--:R2:W3:Y:S01]  /*2650*/  @P0 LDG.E R16, [R2.64] ;  /* 0x0000000802100981 */ /* 0x0084e2000c1e1900 */
[----:B------:R-:W-:Y:S02]  /*2660*/  SHF.R.S32.HI R0, RZ, 0x1f, R13 ;  /* 0x0000001fff007819 */ /* 0x000fe4000001140d */
[----:B------:R-:W-:Y:S01]  /*2670*/  SHF.R.S32.HI R15, RZ, 0x1f, R25 ;  /* 0x0000001fff0f7819 */ /* 0x000fe20000011419 */
[----:B--2---:R-:W2:Y:S01]  /*2680*/  S2R R7, SR_TID.X ;  /* 0x0000000000077919 */ /* 0x004ea20000002100 */
[----:B------:R-:W-:Y:S01]  /*2690*/  IADD3 R84, R205, -0x1, RZ ;  /* 0xffffffffcd547810 */ /* 0x000fe20007ffe0ff */
[----:B------:R-:W-:Y:S01]  /*26a0*/  IMAD R0, R0, c[0x0][0x178], RZ ;  /* 0x00005e0000007a24 */ /* 0x000fe200078e02ff */
[----:B------:R-:W-:-:S03]  /*26b0*/  SEL R6, R15, RZ, !P4 ;  /* 0x000000ff0f067207 */ /* 0x000fc60006000000 */
[----:B------:R-:W-:Y:S01]  /*26c0*/  IMAD R2, R13, c[0x0][0x17c], R0 ;  /* 0x00005f000d027a24 */ /* 0x000fe200078e0200 */
[----:B--2---:R-:W-:-:S04]  /*26d0*/  SHF.R.S32.HI R17, RZ, 0x1f, R7 ;  /* 0x0000001fff117819 */ /* 0x004fc80000011407 */
[----:B------:R-:W-:-:S04]  /*26e0*/  LEA.HI R17, R17, R7, RZ, 0x3 ;  /* 0x0000000711117211 */ /* 0x000fc800078f18ff */
[----:B------:R-:W-:Y:S02]  /*26f0*/  SHF.R.S32.HI R17, RZ, 0x3, R17 ;  /* 0x00000003ff117819 */ /* 0x000fe40000011411 */
[----:B----4-:R-:W-:Y:S01]  /*2700*/  IADD3 R12, R4, R18, RZ ;  /* 0x00000012040c7210 */ /* 0x010fe20007ffe0ff */
[----:B------:R-:W-:-:S03]  /*2710*/  IMAD.WIDE.U32 R4, R13, c[0x0][0x178], RZ ;  /* 0x00005e000d047a25 */ /* 0x000fc600078e00ff */
[----:B------:R-:W-:Y:S01]  /*2720*/  MOV R0, R12 ;  /* 0x0000000c00007202 */ /* 0x000fe20000000f00 */
[----:B------:R-:W-:Y:S01]  /*2730*/  @P5 IMAD.HI.U32 R3, R12, c[0x0][0x2c8], RZ ;  /* 0x0000b2000c035a27 */ /* 0x000fe200078e00ff */
[----:B------:R-:W-:Y:S02]  /*2740*/  IADD3 R5, R5, R2, RZ ;  /* 0x0000000205057210 */ /* 0x000fe40007ffe0ff */
[C---:B------:R-:W-:Y:S01]  /*2750*/  IADD3 R2, P1, R17.reuse, R14, RZ ;  /* 0x0000000e11027210 */ /* 0x040fe20007f3e0ff */
[----:B-----5:R-:W-:Y:S01]  /*2760*/  IMAD.MOV.U32 R20, RZ, RZ, R10 ;  /* 0x000000ffff147224 */ /* 0x020fe200078e000a */
[----:B------:R-:W-:Y:S01]  /*2770*/  @P5 SHF.R.U32.HI R0, RZ, c[0x0][0x2cc], R3 ;  /* 0x0000b300ff005a19 */ /* 0x000fe20000011603 */
[----:B------:R-:W-:Y:S01]  /*2780*/  IMAD.WIDE.U32 R4, R26, c[0x0][0x1b8], R4 ;  /* 0x00006e001a047a25 */ /* 0x000fe200078e0004 */
[----:B------:R-:W-:Y:S02]  /*2790*/  SHF.R.S32.HI R3, RZ, 0x1f, R14 ;  /* 0x0000001fff037819 */ /* 0x000fe4000001140e */
[----:B------:R-:W-:Y:S01]  /*27a0*/  SHF.R.S32.HI R21, RZ, 0x1f, R20 ;  /* 0x0000001fff157819 */ /* 0x000fe20000011414 */
[----:B------:R-:W-:Y:S01]  /*27b0*/  IMAD R11, R6, c[0x0][0x1c0], RZ ;  /* 0x00007000060b7a24 */ /* 0x000fe200078e02ff */
[----:B------:R-:W-:-:S02]  /*27c0*/  LEA.HI.X.SX32 R3, R17, R3, 0x1, P1 ;  /* 0x0000000311037211 */ /* 0x000fc400008f0eff */
[----:B------:R-:W-:Y:S01]  /*27d0*/  SEL R10, R25, RZ, !P4 ;  /* 0x000000ff190a7207 */ /* 0x000fe20006000000 */
[----:B------:R-:W-:Y:S01]  /*27e0*/  IMAD.WIDE.U32 R6, R2, c[0x0][0x1e0], R20 ;  /* 0x0000780002067a25 */ /* 0x000fe200078e0014 */
[----:B------:R1:W-:Y:S01]  /*27f0*/  STL [R1+0x3c], R21 ;  /* 0x00003c1501007387 */ /* 0x0003e20000100800 */
[----:B------:R-:W-:Y:S02]  /*2800*/  ISETP.GE.AND P2, PT, R20, c[0x0][0x198], PT ;  /* 0x0000660014007a0c */ /* 0x000fe40003f46270 */
[C---:B------:R-:W-:Y:S02]  /*2810*/  IMAD R14, R3.reuse, c[0x0][0x1e0], RZ ;  /* 0x00007800030e7a24 */ /* 0x040fe400078e02ff */
[----:B------:R-:W-:Y:S02]  /*2820*/  IMAD R13, R3, c[0x0][0x208], RZ ;  /* 0x00008200030d7a24 */ /* 0x000fe400078e02ff */
[----:B------:R-:W-:Y:S02]  /*2830*/  IMAD R3, R26, c[0x0][0x1bc], R5 ;  /* 0x00006f001a037a24 */ /* 0x000fe400078e0205 */
[----:B------:R-:W-:-:S04]  /*2840*/  IMAD.WIDE.U32 R8, R2, c[0x0][0x208], R20 ;  /* 0x0000820002087a25 */ /* 0x000fc800078e0014 */
[C---:B------:R-:W-:Y:S02]  /*2850*/  IMAD R5, R2.reuse, c[0x0][0x1e4], R14 ;  /* 0x0000790002057a24 */ /* 0x040fe400078e020e */
[----:B------:R-:W-:Y:S01]  /*2860*/  IMAD R13, R2, c[0x0][0x20c], R13 ;  /* 0x00008300020d7a24 */ /* 0x000fe200078e020d */
[----:B------:R-:W-:Y:S01]  /*2870*/  MOV R2, R4 ;  /* 0x0000000400027202 */ /* 0x000fe20000000f00 */
[C---:B------:R-:W-:Y:S01]  /*2880*/  IMAD R11, R10.reuse, c[0x0][0x1c4], R11 ;  /* 0x000071000a0b7a24 */ /* 0x040fe200078e020b */
[----:B------:R-:W-:Y:S02]  /*2890*/  SHF.R.S32.HI R4, RZ, 0x1f, R0 ;  /* 0x0000001fff047819 */ /* 0x000fe40000011400 */
[----:B------:R-:W-:Y:S01]  /*28a0*/  IADD3 R7, R7, R5, RZ ;  /* 0x0000000507077210 */ /* 0x000fe20007ffe0ff */
[----:B------:R-:W-:-:S04]  /*28b0*/  IMAD.WIDE.U32 R2, R10, c[0x0][0x1c0], R2 ;  /* 0x000070000a027a25 */ /* 0x000fc800078e0002 */
[----:B------:R-:W-:Y:S01]  /*28c0*/  IMAD.IADD R5, R9, 0x1, R13 ;  /* 0x0000000109057824 */ /* 0x000fe200078e020d */
[----:B------:R-:W-:Y:S01]  /*28d0*/  IADD3 R3, R3, R11, RZ ;  /* 0x0000000b03037210 */ /* 0x000fe20007ffe0ff */
[----:B------:R-:W-:Y:S01]  /*28e0*/  IMAD R9, R4, c[0x0][0x1b0], RZ ;  /* 0x00006c0004097a24 */ /* 0x000fe200078e02ff */
[----:B------:R-:W-:Y:S01]  /*28f0*/  MOV R4, R8 ;  /* 0x0000000800047202 */ /* 0x000fe20000000f00 */
[----:B------:R-:W-:Y:S02]  /*2900*/  IMAD.MOV R8, RZ, RZ, -R0 ;  /* 0x000000ffff087224 */ /* 0x000fe400078e0a00 */
[C---:B------:R-:W-:Y:S02]  /*2910*/  IMAD R13, R0.reuse, c[0x0][0x1b4], R9 ;  /* 0x00006d00000d7a24 */ /* 0x040fe400078e0209 */
[----:B------:R-:W-:-:S04]  /*2920*/  IMAD.WIDE.U32 R10, R0, c[0x0][0x1b0], R2 ;  /* 0x00006c00000a7a25 */ /* 0x000fc800078e0002 */
[----:B------:R-:W-:Y:S02]  /*2930*/  IMAD R0, R8, c[0x0][0x2c4], R12 ;  /* 0x0000b10008007a24 */ /* 0x000fe400078e020c */
[C---:B------:R-:W-:Y:S01]  /*2940*/  IMAD.WIDE.U32 R2, R26.reuse, c[0x0][0x210], R4 ;  /* 0x000084001a027a25 */ /* 0x040fe200078e0004 */
[----:B------:R-:W-:Y:S02]  /*2950*/  IADD3 R5, R11, R13, RZ ;  /* 0x0000000d0b057210 */ /* 0x000fe40007ffe0ff */
[----:B------:R-:W-:Y:S01]  /*2960*/  SHF.R.S32.HI R11, RZ, 0x1f, R0 ;  /* 0x0000001fff0b7819 */ /* 0x000fe20000011400 */
[C---:B------:R-:W-:Y:S01]  /*2970*/  IMAD R9, R26.reuse, c[0x0][0x214], R3 ;  /* 0x000085001a097a24 */ /* 0x040fe200078e0203 */
[----:B---3--:R-:W-:Y:S01]  /*2980*/  @P0 SHF.R.S32.HI R3, RZ, 0x1f, R16 ;  /* 0x0000001fff030819 */ /* 0x008fe20000011410 */
[C---:B------:R-:W-:Y:S01]  /*2990*/  IMAD.WIDE.U32 R6, R26.reuse, c[0x0][0x1e8], R6 ;  /* 0x00007a001a067a25 */ /* 0x040fe200078e0006 */
[----:B------:R-:W-:Y:S02]  /*29a0*/  @!P0 MOV R3, R15 ;  /* 0x0000000f00038202 */ /* 0x000fe40000000f00 */
[----:B------:R-:W-:Y:S01]  /*29b0*/  MOV R8, R2 ;  /* 0x0000000200087202 */ /* 0x000fe20000000f00 */
[----:B------:R-:W-:Y:S01]  /*29c0*/  IMAD R12, R11, c[0x0][0x1a8], RZ ;  /* 0x00006a000b0c7a24 */ /* 0x000fe200078e02ff */
[----:B------:R-:W-:Y:S01]  /*29d0*/  @P0 MOV R2, R16 ;  /* 0x0000001000020202 */ /* 0x000fe20000000f00 */
[----:B------:R-:W-:Y:S01]  /*29e0*/  IMAD.MOV.U32 R4, RZ, RZ, R10 ;  /* 0x000000ffff047224 */ /* 0x000fe200078e000a */
[----:B------:R-:W-:Y:S01]  /*29f0*/  @!P0 MOV R2, R25 ;  /* 0x0000001900028202 */ /* 0x000fe20000000f00 */
[----:B------:R-:W-:Y:S01]  /*2a00*/  IMAD R7, R26, c[0x0][0x1ec], R7 ;  /* 0x00007b001a077a24 */ /* 0x000fe200078e0207 */
[----:B------:R-:W-:Y:S01]  /*2a10*/  SEL R11, R3, RZ, !P3 ;  /* 0x000000ff030b7207 */ /* 0x000fe20005800000 */
[----:B------:R-:W-:Y:S01]  /*2a20*/  IMAD R12, R0, c[0x0][0x1ac], R12 ;  /* 0x00006b00000c7a24 */ /* 0x000fe200078e020c */
[----:B------:R-:W-:Y:S01]  /*2a30*/  SEL R10, R2, RZ, !P3 ;  /* 0x000000ff020a7207 */ /* 0x000fe20005800000 */
[----:B------:R-:W-:-:S04]  /*2a40*/  IMAD.WIDE.U32 R2, R0, c[0x0][0x1a8], R4 ;  /* 0x00006a0000027a25 */ /* 0x000fc800078e0004 */
[C---:B------:R-:W-:Y:S02]  /*2a50*/  IMAD R5, R11.reuse, c[0x0][0x218], RZ ;  /* 0x000086000b057a24 */ /* 0x040fe400078e02ff */
[----:B------:R-:W-:Y:S02]  /*2a60*/  IMAD R4, R11, c[0x0][0x1f0], RZ ;  /* 0x00007c000b047a24 */ /* 0x000fe400078e02ff */
[----:B------:R-:W-:Y:S01]  /*2a70*/  IMAD.WIDE.U32 R14, R10, c[0x0][0x1f0], R6 ;  /* 0x00007c000a0e7a25 */ /* 0x000fe200078e0006 */
[----:B------:R-:W-:-:S03]  /*2a80*/  LEA R7, P0, R2, c[0x0][0x160], 0x1 ;  /* 0x0000580002077a11 */ /* 0x000fc600078008ff */
[----:B------:R-:W-:Y:S01]  /*2a90*/  IMAD.IADD R0, R3, 0x1, R12 ;  /* 0x0000000103007824 */ /* 0x000fe200078e020c */
[----:B------:R1:W-:Y:S01]  /*2aa0*/  STL.64 [R1+0x20], R14 ;  /* 0x0000200e01007387 */ /* 0x0003e20000100a00 */
[----:B------:R-:W-:-:S03]  /*2ab0*/  IMAD.WIDE.U32 R8, R10, c[0x0][0x218], R8 ;  /* 0x000086000a087a25 */ /* 0x000fc600078e0008 */
[----:B------:R-:W-:Y:S01]  /*2ac0*/  LEA.HI.X R6, R2, c[0x0][0x164], R0, 0x1, P0 ;  /* 0x0000590002067a11 */ /* 0x000fe200000f0c00 */
[C---:B------:R-:W-:Y:S01]  /*2ad0*/  IMAD R3, R10.reuse, c[0x0][0x21c], R5 ;  /* 0x000087000a037a24 */ /* 0x040fe200078e0205 */
[----:B------:R1:W-:Y:S01]  /*2ae0*/  STL.64 [R1+0x28], R8 ;  /* 0x0000280801007387 */ /* 0x0003e20000100a00 */
[----:B------:R-:W-:Y:S01]  /*2af0*/  IMAD R4, R10, c[0x0][0x1f4], R4 ;  /* 0x00007d000a047a24 */ /* 0x000fe200078e0204 */
[----:B------:R-:W-:Y:S02]  /*2b00*/  IADD3 R0, R17, R18, RZ ;  /* 0x0000001211007210 */ /* 0x000fe40007ffe0ff */
[----:B------:R-:W-:Y:S02]  /*2b10*/  IADD3 R2, R9, R3, RZ ;  /* 0x0000000309027210 */ /* 0x000fe40007ffe0ff */
[----:B------:R-:W-:-:S03]  /*2b20*/  IADD3 R4, R15, R4, RZ ;  /* 0x000000040f047210 */ /* 0x000fc60007ffe0ff */
[----:B------:R1:W-:Y:S04]  /*2b30*/  STL [R1+0x34], R2 ;  /* 0x0000340201007387 */ /* 0x0003e80000100800 */
[----:B------:R1:W-:Y:S01]  /*2b40*/  STL [R1+0x30], R4 ;  /* 0x0000300401007387 */ /* 0x0003e20000100800 */
[----:B------:R-:W-:Y:S05]  /*2b50*/  BRA.DIV ~URZ, `(.L_x_559) ;  /* 0x000195927f007947 */ /* 0x000fea000b800000 */
[----:B-1----:R1:W2:Y:S02]  /*2b60*/  SHFL.IDX PT, R8, R6, RZ, 0x181f ;  /* 0x00181fff06087589 */ /* 0x0022a400000e0000 */
.L_x_723:
[----:B------:R-:W-:Y:S05]  /*2b70*/  BRA.DIV ~URZ, `(.L_x_560) ;  /* 0x000195e27f007947 */ /* 0x000fea000b800000 */
[----:B------:R3:W4:Y:S02]  /*2b80*/  SHFL.IDX PT, R2, R7, RZ, 0x181f ;  /* 0x00181fff07027589 */ /* 0x00072400000e0000 */
.L_x_724:
        /* <DEDUP_REMOVED lines=11> */
.L_x_562:
[----:B------:R-:W-:Y:S05]  /*2c40*/  BSYNC B0 ;  /* 0x0000000000007941 */ /* 0x000fea0003800000 */
.L_x_561:
[----:B------:R-:W-:Y:S05]  /*2c50*/  BRA.DIV ~URZ, `(.L_x_563) ;  /* 0x000195727f007947 */ /* 0x000fea000b800000 */
[----:B--2---:R2:W1:Y:S04]  /*2c60*/  SHFL.IDX PT, R8, R6, 0x1, 0x181f ;  /* 0x00381f0006087f89 */ /* 0x00446800000e0000 */
[----:B----4-:R2:W4:Y:S02]  /*2c70*/  SHFL.IDX PT, R2, R7, 0x1, 0x181f ;  /* 0x00381f0007027f89 */ /* 0x01052400000e0000 */
.L_x_725:
        /* <DEDUP_REMOVED lines=11> */
.L_x_565:
[----:B------:R-:W-:Y:S05]  /*2d30*/  BSYNC B0 ;  /* 0x0000000000007941 */ /* 0x000fea0003800000 */
.L_x_564:
[----:B------:R-:W-:Y:S05]  /*2d40*/  BRA.DIV ~URZ, `(.L_x_566) ;  /* 0x000195527f007947 */ /* 0x000fea000b800000 */
[----:B-1----:R1:W2:Y:S02]  /*2d50*/  SHFL.IDX PT, R8, R6, 0x2, 0x181f ;  /* 0x00581f0006087f89 */ /* 0x0022a400000e0000 */
.L_x_726:
[----:B------:R-:W-:Y:S05]  /*2d60*/  BRA.DIV ~URZ, `(.L_x_567) ;  /* 0x000195a27f007947 */ /* 0x000fea000b800000 */
[----:B----4-:R4:W1:Y:S02]  /*2d70*/  SHFL.IDX PT, R2, R7, 0x2, 0x181f ;  /* 0x00581f0007027f89 */ /* 0x01086400000e0000 */
.L_x_727:
        /* <DEDUP_REMOVED lines=11> */
.L_x_569:
[----:B------:R-:W-:Y:S05]  /*2e30*/  BSYNC B0 ;  /* 0x0000000000007941 */ /* 0x000fea0003800000 */
.L_x_568:
[----:B------:R-:W-:Y:S05]  /*2e40*/  BRA.DIV ~URZ, `(.L_x_570) ;  /* 0x000195327f007947 */ /* 0x000fea000b800000 */
[----:B--2---:R2:W3:Y:S04]  /*2e50*/  SHFL.IDX PT, R8, R6, 0x3, 0x181f ;  /* 0x00781f0006087f89 */ /* 0x0044e800000e0000 */
[----:B-1----:R2:W1:Y:S02]  /*2e60*/  SHFL.IDX PT, R2, R7, 0x3, 0x181f ;  /* 0x00781f0007027f89 */ /* 0x00246400000e0000 */
.L_x_728:
        /* <DEDUP_REMOVED lines=11> */
.L_x_572:
[----:B------:R-:W-:Y:S05]  /*2f20*/  BSYNC B0 ;  /* 0x0000000000007941 */ /* 0x000fea0003800000 */
.L_x_571:
[----:B------:R-:W-:Y:S05]  /*2f30*/  BRA.DIV ~URZ, `(.L_x_573) ;  /* 0x000195127f007947 */ /* 0x000fea000b800000 */
[----:B---3--:R3:W2:Y:S02]  /*2f40*/  SHFL.IDX PT, R8, R6, 0x4, 0x181f ;  /* 0x00981f0006087f89 */ /* 0x0086a400000e0000 */
.L_x_729:
[----:B------:R-:W-:Y:S05]  /*2f50*/  BRA.DIV ~URZ, `(.L_x_574) ;  /* 0x000195627f007947 */ /* 0x000fea000b800000 */
[----:B-1----:R1:W3:Y:S02]  /*2f60*/  SHFL.IDX PT, R2, R7, 0x4, 0x181f ;  /* 0x00981f0007027f89 */ /* 0x0022e400000e0000 */
.L_x_730:
        /* <DEDUP_REMOVED lines=11> */
.L_x_576:
[----:B------:R-:W-:Y:S05]  /*3020*/  BSYNC B0 ;  /* 0x0000000000007941 */ /* 0x000fea0003800000 */
.L_x_575:
[----:B------:R-:W-:Y:S05]  /*3030*/  BRA.DIV ~URZ, `(.L_x_577) ;  /* 0x000194f27f007947 */ /* 0x000fea000b800000 */
[----:B--2---:R2:W1:Y:S04]  /*3040*/  SHFL.IDX PT, R8, R6, 0x5, 0x181f ;  /* 0x00b81f0006087f89 */ /* 0x00446800000e0000 */
[----:B---3--:R2:W3:Y:S02]  /*3050*/  SHFL.IDX PT, R2, R7, 0x5, 0x181f ;  /* 0x00b81f0007027f89 */ /* 0x0084e400000e0000 */
.L_x_731:
        /* <DEDUP_REMOVED lines=11> */
.L_x_579:
[----:B------:R-:W-:Y:S05]  /*3110*/  BSYNC B0 ;  /* 0x0000000000007941 */ /* 0x000fea0003800000 */
.L_x_578:
[----:B------:R-:W-:Y:S05]  /*3120*/  BRA.DIV ~URZ, `(.L_x_580) ;  /* 0x000194d27f007947 */ /* 0x000fea000b800000 */
[----:B-1----:R1:W2:Y:S02]  /*3130*/  SHFL.IDX PT, R8, R6, 0x6, 0x181f ;  /* 0x00d81f0006087f89 */ /* 0x0022a400000e0000 */
.L_x_732:
[----:B------:R-:W-:Y:S05]  /*3140*/  BRA.DIV ~URZ, `(.L_x_581) ;  /* 0x000195227f007947 */ /* 0x000fea000b800000 */
[----:B---3--:R3:W1:Y:S02]  /*3150*/  SHFL.IDX PT, R2, R7, 0x6, 0x181f ;  /* 0x00d81f0007027f89 */ /* 0x00866400000e0000 */
.L_x_733:
        /* <DEDUP_REMOVED lines=11> */
.L_x_583:
[----:B------:R-:W-:Y:S05]  /*3210*/  BSYNC B0 ;  /* 0x0000000000007941 */ /* 0x000fea0003800000 */
.L_x_582:
[----:B------:R-:W-:Y:S05]  /*3220*/  BRA.DIV ~URZ, `(.L_x_584) ;  /* 0x000194b27f007947 */ /* 0x000fea000b800000 */
[----:B-12---:R-:W1:Y:S04]  /*3230*/  SHFL.IDX PT, R6, R6, 0x7, 0x181f ;  /* 0x00f81f0006067f89 */ /* 0x006e6800000e0000 */
[----:B------:R2:W3:Y:S02]  /*3240*/  SHFL.IDX PT, R2, R7, 0x7, 0x181f ;  /* 0x00f81f0007027f89 */ /* 0x0004e400000e0000 */
.L_x_734:
[----:B------:R-:W5:Y:S01]  /*3250*/  LDL.64 R14, [R1+0x38] ;  /* 0x00003800010e7983 */ /* 0x000f620000100a00 */
[----:B------:R-:W-:-:S04]  /*3260*/  IADD3 R0, R0, 0x70, RZ ;  /* 0x0000007000007810 */ /* 0x000fc80007ffe0ff */
[----:B------:R-:W-:-:S13]  /*3270*/  ISETP.GE.AND P0, PT, R0, R4, PT ;  /* 0x000000040000720c */ /* 0x000fda0003f06270 */
[C---:B---3-5:R-:W-:Y:S02]  /*3280*/  @!P0 LEA R2, P1, R14.reuse, R2, 0x1 ;  /* 0x000000020e028211 */ /* 0x068fe400078208ff */
[C---:B------:R-:W-:Y:S02]  /*3290*/  ISETP.GE.AND P4, PT, R14.reuse, c[0x0][0x1d4], PT ;  /* 0x000075000e007a0c */ /* 0x040fe40003f86270 */
        /* <DEDUP_REMOVED lines=16> */
[----:B------:R-:W-:Y:S02]  /*33a0*/  ULDC.64 UR4, c[0x0][0x208] ;  /* 0x0000820000047ab9 */ /* 0x000fe40000000a00 */
[----:B------:R-:W-:Y:S02]  /*33b0*/  IMAD R0, R205, R0, 0x50 ;  /* 0x00000050cd007424 */ /* 0x000fe400078e0200 */
[----:B------:R-:W-:Y:S01]  /*33c0*/  IMAD R4, R11, c[0x0][0x1e0], RZ ;  /* 0x000078000b047a24 */ /* 0x000fe200078e02ff */
[----:B------:R-:W-:-:S04]  /*33d0*/  SHF.R.S32.HI R7, RZ, 0x1f, R10 ;  /* 0x0000001fff077819 */ /* 0x000fc8000001140a */
[----:B------:R-:W-:-:S04]  /*33e0*/  LEA.HI R7, R7, R10, RZ, 0x3 ;  /* 0x0000000a07077211 */ /* 0x000fc800078f18ff */
[----:B------:R-:W-:Y:S01]  /*33f0*/  SHF.R.S32.HI R7, RZ, 0x3, R7 ;  /* 0x00000003ff077819 */ /* 0x000fe20000011407 */
[----:B------:R-:W-:-:S03]  /*3400*/  IMAD R4, R84, c[0x0][0x1e4], R4 ;  /* 0x0000790054047a24 */ /* 0x000fc600078e0204 */
[----:B------:R-:W-:-:S04]  /*3410*/  IADD3 R10, R0, R244, -R7 ;  /* 0x000000f4000a7210 */ /* 0x000fc80007ffe807 */
[C---:B------:R-:W-:Y:S02]  /*3420*/  ISETP.GE.AND P0, PT, R10.reuse, 0x1, PT ;  /* 0x000000010a00780c */ /* 0x040fe40003f06270 */
[----:B------:R-:W-:Y:S01]  /*3430*/  IADD3 R4, R3, R4, RZ ;  /* 0x0000000403047210 */ /* 0x000fe20007ffe0ff */
[----:B------:R-:W-:Y:S01]  /*3440*/  BAR.SYNC.DEFER_BLOCKING 0x0 ;  /* 0x0000000000007b1d */ /* 0x000fe20000010000 */
[----:B------:R-:W-:Y:S02]  /*3450*/  ISETP.GE.AND P1, PT, R10, 0x11, PT ;  /* 0x000000110a00780c */ /* 0x000fe40003f26270 */
[----:B------:R-:W-:-:S04]  /*3460*/  MOV R130, c[0x0][0x1e4] ;  /* 0x0000790000827a02 */ /* 0x000fc80000000f00 */
[----:B------:R-:W-:Y:S01]  /*3470*/  SHF.L.U32 R7, R130, 0x5, RZ ;  /* 0x0000000582077819 */ /* 0x000fe200000006ff */
[----:B------:R-:W-:Y:S02]  /*3480*/  USHF.L.U32 UR7, UR4, 0x5, URZ ;  /* 0x0000000504077899 */ /* 0x000fe4000800063f */
[----:B------:R-:W-:Y:S02]  /*3490*/  UMOV UR6, 0x5 ;  /* 0x0000000500067882 */ /* 0x000fe40000000000 */
[----:B------:R-:W-:Y:S01]  /*34a0*/  USHF.L.U64.HI UR5, UR4, UR6, UR5 ;  /* 0x0000000604057299 */ /* 0x000fe20008010205 */
[----:B---3--:R-:W-:Y:S02]  /*34b0*/  MOV R87, R5 ;  /* 0x0000000500577202 */ /* 0x008fe40000000f00 */
[----:B-----5:R-:W-:Y:S01]  /*34c0*/  MOV R86, R8 ;  /* 0x0000000800567202 */ /* 0x020fe20000000f00 */
[----:B------:R-:W-:-:S04]  /*34d0*/  IMAD R5, R4, 0x50, RZ ;  /* 0x0000005004057824 */ /* 0x000fc800078e02ff */
[----:B------:R-:W-:-:S05]  /*34e0*/  IMAD.WIDE.U32 R2, R2, 0x50, R86 ;  /* 0x0000005002027825 */ /* 0x000fca00078e0056 */
[C---:B------:R-:W-:Y:S02]  /*34f0*/  @P0 LEA R4, P2, R2.reuse, c[0x0][0x1c8], 0x1 ;  /* 0x0000720002040a11 */ /* 0x040fe400078408ff */
[----:B------:R-:W-:Y:S02]  /*3500*/  IADD3 R3, R3, R5, RZ ;  /* 0x0000000503037210 */ /* 0x000fe40007ffe0ff */
[----:B------:R-:W-:Y:S02]  /*3510*/  @P1 LEA R6, P5, R129, R2, 0x4 ;  /* 0x0000000281061211 */ /* 0x000fe400078a20ff */
[----:B------:R-:W-:Y:S02]  /*3520*/  @P0 LEA.HI.X R5, R2, c[0x0][0x1cc], R3, 0x1, P2 ;  /* 0x0000730002050a11 */ /* 0x000fe400010f0c03 */
[----:B------:R-:W-:-:S03]  /*3530*/  ISETP.GE.AND P2, PT, R10, 0x21, PT ;  /* 0x000000210a00780c */ /* 0x000fc60003f46270 */
[----:B------:R-:W-:Y:S01]  /*3540*/  @!PT LDS RZ, [RZ] ;  /* 0x00000000fffff984 */ /* 0x000fe20000000800 */
[----:B------:R-:W-:Y:S01]  /*3550*/  @!PT LDS RZ, [RZ] ;  /* 0x00000000fffff984 */ /* 0x000fe20000000800 */
[----:B------:R-:W-:Y:S01]  /*3560*/  @!PT LDS RZ, [RZ] ;  /* 0x00000000fffff984 */ /* 0x000fe20000000800 */
[----:B------:R1:W-:Y:S01]  /*3570*/  @P0 LDGSTS.E.BYPASS.LTC128B.128 [R207+0x2900], [R4.64], !P4 ;  /* 0x0290000004cf0fae */ /* 0x0003e2000e101d48 */
[----:B------:R-:W-:Y:S01]  /*3580*/  ISETP.GE.AND P0, PT, R10, 0x31, PT ;  /* 0x000000310a00780c */ /* 0x000fe20003f06270 */
[----:B------:R-:W-:-:S12]  /*3590*/  IMAD.WIDE.U32 R8, R129, 0x20, RZ ;  /* 0x0000002081087825 */ /* 0x000fd800078e00ff */
[----:B------:R-:W-:Y:S01]  /*35a0*/  @P0 IMAD R12, R130, 0x30, RZ ;  /* 0x00000030820c0824 */ /* 0x000fe200078e02ff */
[----:B-1----:R-:W-:Y:S02]  /*35b0*/  @P1 LEA R4, P3, R6, c[0x0][0x1c8], 0x1 ;  /* 0x0000720006041a11 */ /* 0x002fe400078608ff */
[----:B------:R-:W-:-:S04]  /*35c0*/  @P1 LEA.HI.X R5, R129, R3, R130, 0x4, P5 ;  /* 0x0000000381051211 */ /* 0x000fc800028f2482 */
[----:B------:R-:W-:Y:S02]  /*35d0*/  @P1 LEA.HI.X R5, R6, c[0x0][0x1cc], R5, 0x1, P3 ;  /* 0x0000730006051a11 */ /* 0x000fe400018f0c05 */
[----:B------:R-:W-:-:S03]  /*35e0*/  @P2 IADD3 R6, P3, R2, R8, RZ ;  /* 0x0000000802062210 */ /* 0x000fc60007f7e0ff */
[----:B------:R1:W-:Y:S01]  /*35f0*/  @P1 LDGSTS.E.BYPASS.LTC128B.128 [R207+0x3100], [R4.64], !P4 ;  /* 0x0310000004cf1fae */ /* 0x0003e2000e101d48 */
[----:B------:R-:W-:Y:S02]  /*3600*/  ISETP.GE.AND P1, PT, R10, 0x41, PT ;  /* 0x000000410a00780c */ /* 0x000fe40003f26270 */
[----:B------:R-:W-:Y:S02]  /*3610*/  @P2 IADD3.X R7, R3, R9, R7, P3, !PT ;  /* 0x0000000903072210 */ /* 0x000fe40001ffe407 */
[----:B------:R-:W-:-:S04]  /*3620*/  @P2 LEA R8, P3, R6, c[0x0][0x1c8], 0x1 ;  /* 0x0000720006082a11 */ /* 0x000fc800078608ff */
[----:B------:R-:W-:-:S05]  /*3630*/  @P2 LEA.HI.X R9, R6, c[0x0][0x1cc], R7, 0x1, P3 ;  /* 0x0000730006092a11 */ /* 0x000fca00018f0c07 */
[----:B------:R3:W-:Y:S01]  /*3640*/  @P2 LDGSTS.E.BYPASS.LTC128B.128 [R207+0x3900], [R8.64], !P4 ;  /* 0x0390000008cf2fae */ /* 0x0007e2000e101d48 */
[----:B-1----:R-:W-:-:S05]  /*3650*/  @P0 IMAD.WIDE.U32 R4, R129, 0x30, R2 ;  /* 0x0000003081040825 */ /* 0x002fca00078e0002 */
[----:B------:R-:W-:Y:S02]  /*3660*/  @P0 IADD3 R5, R5, R12, RZ ;  /* 0x0000000c05050210 */ /* 0x000fe40007ffe0ff */
[----:B------:R-:W-:-:S04]  /*3670*/  @P0 LEA R6, P3, R4, c[0x0][0x1c8], 0x1 ;  /* 0x0000720004060a11 */ /* 0x000fc800078608ff */
[----:B------:R-:W-:Y:S02]  /*3680*/  @P0 LEA.HI.X R7, R4, c[0x0][0x1cc], R5, 0x1, P3 ;  /* 0x0000730004070a11 */ /* 0x000fe400018f0c05 */
[----:B------:R-:W-:-:S03]  /*3690*/  @P1 LEA R2, P3, R129, R2, 0x6 ;  /* 0x0000000281021211 */ /* 0x000fc600078630ff */
[----:B------:R1:W-:Y:S01]  /*36a0*/  @P0 LDGSTS.E.BYPASS.LTC128B.128 [R207+0x4100], [R6.64], !P4 ;  /* 0x0410000006cf0fae */ /* 0x0003e2000e101d48 */
[----:B------:R-:W-:Y:S02]  /*36b0*/  @P1 LEA.HI.X R3, R129, R3, R130, 0x6, P3 ;  /* 0x0000000381031211 */ /* 0x000fe400018f3482 */
[----:B------:R-:W-:-:S04]  /*36c0*/  @P1 LEA R4, P3, R2, c[0x0][0x1c8], 0x1 ;  /* 0x0000720002041a11 */ /* 0x000fc800078608ff */
[----:B------:R-:W-:-:S05]  /*36d0*/  @P1 LEA.HI.X R5, R2, c[0x0][0x1cc], R3, 0x1, P3 ;  /* 0x0000730002051a11 */ /* 0x000fca00018f0c03 */
[----:B------:R4:W-:Y:S04]  /*36e0*/  @P1 LDGSTS.E.BYPASS.LTC128B.128 [R207+0x4900], [R4.64], !P4 ;  /* 0x0490000004cf1fae */ /* 0x0009e8000e101d48 */
[----:B------:R-:W0:Y:S01]  /*36f0*/  LDGDEPBAR ;  /* 0x00000000000079af */ /* 0x000e220000000000 */
[----:B---3--:R-:W-:Y:S02]  /*3700*/  IMAD R8, R11, c[0x0][0x208], RZ ;  /* 0x000082000b087a24 */ /* 0x008fe400078e02ff */
[----:B------:R-:W-:Y:S01]  /*3710*/  IMAD.WIDE.U32 R2, R84, c[0x0][0x208], RZ ;  /* 0x0000820054027a25 */ /* 0x000fe200078e00ff */
[----:B------:R-:W-:-:S04]  /*3720*/  DEPBAR.LE SB0, 0x1 ;  /* 0x000080400000791a */ /* 0x000fc80000000000 */
[----:B------:R-:W-:-:S04]  /*3730*/  DEPBAR.LE SB0, 0x0 ;  /* 0x000080000000791a */ /* 0x000fc80000000000 */
[----:B------:R-:W-:Y:S01]  /*3740*/  BAR.SYNC.DEFER_BLOCKING 0x0 ;  /* 0x0000000000007b1d */ /* 0x000fe20000010000 */
[----:B-1----:R-:W-:Y:S01]  /*3750*/  IMAD R6, R84, c[0x0][0x20c], R8 ;  /* 0x0000830054067a24 */ /* 0x002fe200078e0208 */
[----:B----4-:R-:W-:Y:S02]  /*3760*/  MOV R4, R16 ;  /* 0x0000001000047202 */ /* 0x010fe40000000f00 */
[----:B--2---:R-:W-:Y:S02]  /*3770*/  MOV R5, R13 ;  /* 0x0000000d00057202 */ /* 0x004fe40000000f00 */
[----:B------:R-:W-:-:S03]  /*3780*/  IADD3 R6, R3, R6, RZ ;  /* 0x0000000603067210 */ /* 0x000fc60007ffe0ff */
[----:B------:R-:W-:-:S04]  /*3790*/  IMAD.WIDE.U32 R2, R2, 0x50, R4 ;  /* 0x0000005002027825 */ /* 0x000fc800078e0004 */
[----:B------:R-:W-:Y:S01]  /*37a0*/  IMAD R4, R6, 0x50, RZ ;  /* 0x0000005006047824 */ /* 0x000fe200078e02ff */
[----:B------:R-:W-:Y:S01]  /*37b0*/  LEA R8, P0, R2, c[0x0][0x1f8], 0x1 ;  /* 0x00007e0002087a11 */ /* 0x000fe200078008ff */
[----:B------:R-:W-:Y:S04]  /*37c0*/  LDSM.16.M88.4 R32, [R195] ;  /* 0x00000000c320783b */ /* 0x000fe80000000200 */
[----:B------:R-:W1:Y:S01]  /*37d0*/  LDSM.16.M88.4 R44, [R188] ;  /* 0x00000000bc2c783b */ /* 0x000e620000000200 */
[----:B------:R-:W-:Y:S02]  /*37e0*/  IADD3 R3, R3, R4, RZ ;  /* 0x0000000403037210 */ /* 0x000fe40007ffe0ff */
[----:B------:R-:W-:Y:S01]  /*37f0*/  IADD3 R6, P1, R8, UR7, RZ ;  /* 0x0000000708067c10 */ /* 0x000fe2000ff3e0ff */
[----:B------:R-:W2:Y:S01]  /*3800*/  LDSM.16.M88.4 R28, [R195+0x2000] ;  /* 0x00200000c31c783b */ /* 0x000ea20000000200 */
[----:B------:R-:W-:-:S02]  /*3810*/  LEA.HI.X R9, R2, c[0x0][0x1fc], R3, 0x1, P0 ;  /* 0x00007f0002097a11 */ /* 0x000fc400000f0c03 */
[----:B------:R-:W-:Y:S01]  /*3820*/  IADD3 R4, P0, R6, UR7, RZ ;  /* 0x0000000706047c10 */ /* 0x000fe2000ff1e0ff */
[----:B------:R-:W-:Y:S01]  /*3830*/  LDSM.16.M88.4 R24, [R198] ;  /* 0x00000000c618783b */ /* 0x000fe20000000200 */
[----:B------:R-:W-:Y:S02]  /*3840*/  IADD3.X R7, R9, UR5, RZ, P1, !PT ;  /* 0x0000000509077c10 */ /* 0x000fe40008ffe4ff */
[----:B------:R-:W-:Y:S01]  /*3850*/  IADD3 R2, P2, R4, UR7, RZ ;  /* 0x0000000704027c10 */ /* 0x000fe2000ff5e0ff */
[----:B------:R-:W3:Y:S01]  /*3860*/  LDSM.16.M88.4 R48, [R199] ;  /* 0x00000000c730783b */ /* 0x000ee20000000200 */
[----:B------:R-:W-:Y:S02]  /*3870*/  IADD3.X R5, R7, UR5, RZ, P0, !PT ;  /* 0x0000000507057c10 */ /* 0x000fe400087fe4ff */
[----:B------:R-:W-:Y:S01]  /*3880*/  ISETP.GE.AND P0, PT, R14, c[0x0][0x1d4], PT ;  /* 0x000075000e007a0c */ /* 0x000fe20003f06270 */
[----:B------:R-:W-:Y:S01]  /*3890*/  LDSM.16.M88.4 R68, [R188+0x800] ;  /* 0x00080000bc44783b */ /* 0x000fe20000000200 */
[----:B------:R-:W-:-:S02]  /*38a0*/  IADD3.X R3, R5, UR5, RZ, P2, !PT ;  /* 0x0000000505037c10 */ /* 0x000fc400097fe4ff */
[----:B------:R-:W-:Y:S01]  /*38b0*/  ISETP.LT.OR P2, PT, R10, 0x1, P0 ;  /* 0x000000010a00780c */ /* 0x000fe20000741670 */
[----:B------:R-:W-:Y:S01]  /*38c0*/  LDSM.16.M88.4 R88, [R188+0x1000] ;  /* 0x00100000bc58783b */ /* 0x000fe20000000200 */
[----:B------:R-:W-:Y:S02]  /*38d0*/  IADD3 R12, P1, R2, UR7, RZ ;  /* 0x00000007020c7c10 */ /* 0x000fe4000ff3e0ff */
[C---:B------:R-:W-:Y:S01]  /*38e0*/  ISETP.LT.OR P5, PT, R10.reuse, 0x11, P0 ;  /* 0x000000110a00780c */ /* 0x040fe200007a1670 */
[----:B------:R-:W-:Y:S01]  /*38f0*/  LDSM.16.M88.4 R96, [R188+0x1800] ;  /* 0x00180000bc60783b */ /* 0x000fe20000000200 */
[----:B------:R-:W-:Y:S02]  /*3900*/  IADD3.X R13, R3, UR5, RZ, P1, !PT ;  /* 0x00000005030d7c10 */ /* 0x000fe40008ffe4ff */
[C---:B------:R-:W-:Y:S01]  /*3910*/  ISETP.LT.OR P3, PT, R10.reuse, 0x21, P0 ;  /* 0x000000210a00780c */ /* 0x040fe20000761670 */
[----:B------:R-:W-:Y:S01]  /*3920*/  LDSM.16.M88.4 R104, [R188+0x2000] ;  /* 0x00200000bc68783b */ /* 0x000fe20000000200 */
[----:B------:R-:W-:-:S02]  /*3930*/  ISETP.LT.OR P1, PT, R10, 0x31, P0 ;  /* 0x000000310a00780c */ /* 0x000fc40000721670 */
[----:B------:R-:W-:Y:S01]  /*3940*/  ISETP.LT.OR P0, PT, R10, 0x41, P0 ;  /* 0x000000410a00780c */ /* 0x000fe20000701670 */
[----:B------:R-:W4:Y:S04]  /*3950*/  LDSM.16.M88.4 R20, [R198+0x2000] ;  /* 0x00200000c614783b */ /* 0x000f280000000200 */
[----:B------:R-:W-:Y:S04]  /*3960*/  LDSM.16.M88.4 R80, [R203] ;  /* 0x00000000cb50783b */ /* 0x000fe80000000200 */
[----:B------:R-:W-:Y:S04]  /*3970*/  LDSM.16.M88.4 R92, [R202] ;  /* 0x00000000ca5c783b */ /* 0x000fe80000000200 */
        /* <DEDUP_REMOVED lines=8> */
[----:B------:R3:W-:Y:S04]  /*3a00*/  LDGSTS.E.BYPASS.LTC128B.128 [R207+0x1900], [R2.64], !P1 ;  /* 0x0190000002cf7fae */ /* 0x0007e8000c901d48 */
[----:B------:R3:W-:Y:S04]  /*3a10*/  LDGSTS.E.BYPASS.LTC128B.128 [R207+0x2100], [R12.64], !P0 ;  /* 0x021000000ccf7fae */ /* 0x0007e8000c101d48 */
[----:B------:R-:W-:Y:S04]  /*3a20*/  LDSM.16.M88.4 R36, [R194] ;  /* 0x00000000c224783b */ /* 0x000fe80000000200 */
[----:B------:R-:W4:Y:S01]  /*3a30*/  LDSM.16.M88.4 R16, [R196] ;  /* 0x00000000c410783b */ /* 0x000f220000000200 */
[-C--:B-1----:R-:W-:Y:S03]  /*3a40*/  HMMA.16816.F32 R8, R32, R44.reuse, RZ ;  /* 0x0000002c2008723c */ /* 0x082fe600000018ff */
[----:B------:R-:W-:Y:S04]  /*3a50*/  LDSM.16.M88.4 R40, [R191] ;  /* 0x00000000bf28783b */ /* 0x000fe80000000200 */
[----:B------:R-:W0:Y:S01]  /*3a60*/  LDGDEPBAR ;  /* 0x00000000000079af */ /* 0x000e220000000000 */
[----:B--2---:R-:W-:Y:S03]  /*3a70*/  HMMA.16816.F32 R52, R28, R44, RZ ;  /* 0x0000002c1c34723c */ /* 0x004fe600000018ff */
[----:B-----5:R-:W-:Y:S04]  /*3a80*/  LDSM.16.M88.4 R4, [R197+0x2000] ;  /* 0x00200000c504783b */ /* 0x020fe80000000200 */
[----:B---3--:R-:W1:Y:S09]  /*3a90*/  LDSM.16.M88.4 R12, [R196+0x2000] ;  /* 0x00200000c40c783b */ /* 0x008e720000000200 */
[-C--:B------:R-:W-:Y:S01]  /*3aa0*/  HMMA.16816.F32 R56, R24, R48.reuse, R8 ;  /* 0x000000301838723c */ /* 0x080fe20000001808 */
[----:B------:R-:W2:Y:S07]  /*3ab0*/  LDSM.16.M88.4 R8, [R197] ;  /* 0x00000000c508783b */ /* 0x000eae0000000200 */
[----:B----4-:R-:W-:Y:S08]  /*3ac0*/  HMMA.16816.F32 R52, R20, R48, R52 ;  /* 0x000000301434723c */ /* 0x010ff00000001834 */
[----:B------:R-:W-:Y:S08]  /*3ad0*/  HMMA.16816.F32 R64, R32, R46, RZ ;  /* 0x0000002e2040723c */ /* 0x000ff000000018ff */
[----:B------:R-:W-:Y:S08]  /*3ae0*/  HMMA.16816.F32 R60, R16, R36, R56 ;  /* 0x00000024103c723c */ /* 0x000ff00000001838 */
[----:B------:R-:W-:Y:S08]  /*3af0*/  HMMA.16816.F32 R56, R28, R46, RZ ;  /* 0x0000002e1c38723c */ /* 0x000ff000000018ff */
[----:B-1----:R-:W-:Y:S08]  /*3b00*/  HMMA.16816.F32 R44, R12, R36, R52 ;  /* 0x000000240c2c723c */ /* 0x002ff00000001834 */
[----:B------:R-:W-:Y:S08]  /*3b10*/  HMMA.16816.F32 R52, R24, R50, R64 ;  /* 0x000000321834723c */ /* 0x000ff00000001840 */
[----:B--2---:R-:W-:Y:S08]  /*3b20*/  HMMA.16816.F32 R64, R8, R40, R60 ;  /* 0x000000280840723c */ /* 0x004ff0000000183c */
[----:B------:R-:W-:Y:S08]  /*3b30*/  HMMA.16816.F32 R60, R20, R50, R56 ;  /* 0x00000032143c723c */ /* 0x000ff00000001838 */
[----:B------:R-:W-:Y:S08]  /*3b40*/  HMMA.16816.F32 R56, R32, R68, RZ ;  /* 0x000000442038723c */ /* 0x000ff000000018ff */
[----:B------:R-:W-:Y:S01]  /*3b50*/  HMMA.16816.F32 R76, R4, R40, R44 ;  /* 0x00000028044c723c */ /* 0x000fe2000000182c */
[----:B------:R-:W1:Y:S07]  /*3b60*/  LDSM.16.M88.4 R44, [R194+0x800] ;  /* 0x00080000c22c783b */ /* 0x000e6e0000000200 */
        /* <DEDUP_REMOVED lines=242> */
[----:B------:R-:W-:Y:S01]  /*4a90*/  SHF.R.S32.HI R3, RZ, 0x1f, R2 ;  /* 0x0000001fff037819 */ /* 0x000fe20000011402 */
[----:B------:R-:W-:-:S04]  /*4aa0*/  IMAD.WIDE.U32 R4, R2, c[0x0][0x1e0], RZ ;  /* 0x0000780002047a25 */ /* 0x000fc800078e00ff */
[----:B------:R-:W-:-:S04]  /*4ab0*/  IMAD R3, R3, c[0x0][0x1e0], RZ ;  /* 0x0000780003037a24 */ /* 0x000fc800078e02ff */
        /* <DEDUP_REMOVED lines=23> */
.L_x_586:
[----:B--234-:R-:W-:Y:S05]  /*4c30*/  BSYNC B0 ;  /* 0x0000000000007941 */ /* 0x01cfea0003800000 */
.L_x_585:
[----:B-1----:R-:W2:Y:S01]  /*4c40*/  LDL R2, [R1+0x44] ;  /* 0x0000440001027983 */ /* 0x002ea20000100800 */
[----:B------:R-:W-:-:S03]  /*4c50*/  IMAD.MOV.U32 R3, RZ, RZ, c[0x0][0x2c4] ;  /* 0x0000b100ff037624 */ /* 0x000fc600078e00ff */
[----:B------:R-:W2:Y:S04]  /*4c60*/  LDL R97, [R1+0x40] ;  /* 0x0000400001617983 */ /* 0x000ea80000100800 */
[----:B------:R-:W3:Y:S01]  /*4c70*/  LDL R9, [R1] ;  /* 0x0000000001097983 */ /* 0x000ee20000100800 */
[----:B------:R-:W-:Y:S01]  /*4c80*/  ISETP.NE.AND P0, PT, R3, 0x1, PT ;  /* 0x000000010300780c */ /* 0x000fe20003f05270 */
[----:B------:R-:W-:Y:S01]  /*4c90*/  IMAD.MOV.U32 R62, RZ, RZ, c[0x0][0x32c] ;  /* 0x0000cb00ff3e7624 */ /* 0x000fe200078e00ff */
[----:B------:R-:W-:Y:S01]  /*4ca0*/  ULDC UR4, c[0x0][0x324] ;  /* 0x0000c90000047ab9 */ /* 0x000fe20000000800 */
[----:B------:R-:W0:Y:S01]  /*4cb0*/  LDGDEPBAR ;  /* 0x00000000000079af */ /* 0x000e220000000000 */
[----:B------:R-:W-:Y:S01]  /*4cc0*/  ULOP3.LUT UR4, URZ, UR4, URZ, 0x33, !UPT ;  /* 0x000000043f047292 */ /* 0x000fe2000f8e333f */
[----:B--2---:R-:W-:-:S08]  /*4cd0*/  IMAD.IADD R2, R2, 0x1, R97 ;  /* 0x0000000102027824 */ /* 0x004fd000078e0261 */
[----:B------:R-:W-:-:S04]  /*4ce0*/  @P0 IMAD.HI.U32 R3, R2, c[0x0][0x2c8], RZ ;  /* 0x0000b20002030a27 */ /* 0x000fc800078e00ff */
[----:B------:R-:W-:Y:S01]  /*4cf0*/  IMAD.MOV.U32 R5, RZ, RZ, R2 ;  /* 0x000000ffff057224 */ /* 0x000fe200078e0002 */
[----:B------:R-:W-:-:S05]  /*4d00*/  @P0 SHF.R.U32.HI R5, RZ, c[0x0][0x2cc], R3 ;  /* 0x0000b300ff050a19 */ /* 0x000fca0000011603 */
[----:B------:R-:W1:Y:S01]  /*4d10*/  SHFL.IDX PT, R4, R5, RZ, 0x1c1f ;  /* 0x001c1fff05047589 */ /* 0x000e6200000e0000 */
[----:B------:R-:W-:-:S04]  /*4d20*/  IADD3 R2, R244, R0, RZ ;  /* 0x00000000f4027210 */ /* 0x000fc80007ffe0ff */
[----:B---3--:R-:W-:Y:S02]  /*4d30*/  IADD3 R3, -R9, 0x1, R2 ;  /* 0x0000000109037810 */ /* 0x008fe40007ffe102 */
[----:B------:R-:W-:-:S03]  /*4d40*/  ISETP.GE.AND P0, PT, R62, 0x1, PT ;  /* 0x000000013e00780c */ /* 0x000fc60003f06270 */
[----:B------:R-:W-:-:S05]  /*4d50*/  IMAD.IADD R3, R3, 0x1, -R243 ;  /* 0x0000000103037824 */ /* 0x000fca00078e0af3 */
[C---:B------:R-:W-:Y:S02]  /*4d60*/  IADD3 R6, R3.reuse, c[0x0][0x328], RZ ;  /* 0x0000ca0003067a10 */ /* 0x040fe40007ffe0ff */
[----:B------:R-:W-:Y:S02]  /*4d70*/  IADD3 R7, R3, UR4, RZ ;  /* 0x0000000403077c10 */ /* 0x000fe4000fffe0ff */
[----:B------:R-:W-:Y:S01]  /*4d80*/  IADD3 R8, -R9, R2, RZ ;  /* 0x0000000209087210 */ /* 0x000fe20007ffe1ff */
[----:B-1----:R-:W-:Y:S01]  /*4d90*/  IMAD.IADD R3, R6, 0x1, R4 ;  /* 0x0000000106037824 */ /* 0x002fe200078e0204 */
[----:B------:R-:W-:Y:S01]  /*4da0*/  IADD3 R2, R7, R4, RZ ;  /* 0x0000000407027210 */ /* 0x000fe20007ffe0ff */
[----:B------:R-:W-:-:S03]  /*4db0*/  IMAD.IADD R9, R0, 0x1, -R9 ;  /* 0x0000000100097824 */ /* 0x000fc600078e0a09 */
[----:B------:R-:W-:Y:S01]  /*4dc0*/  IMNMX R3, R8, R3, PT ;  /* 0x0000000308037217 */ /* 0x000fe20003800200 */
[----:B------:R-:W-:Y:S05]  /*4dd0*/  @!P0 BRA `(.L_x_587) ;  /* 0x0000014000008947 */ /* 0x000fea0003800000 */
[----:B------:R-:W-:Y:S01]  /*4de0*/  IADD3 R4, -R243, R244, R4 ;  /* 0x000000f4f3047210 */ /* 0x000fe20007ffe104 */
[----:B------:R-:W-:Y:S03]  /*4df0*/  BSSY B0, `(.L_x_588) ;  /* 0x000000e000007945 */ /* 0x000fe60003800000 */
        /* <DEDUP_REMOVED lines=9> */
.L_x_589:
[----:B------:R-:W-:-:S04]  /*4e90*/  MOV R10, c[0x0][0x32c] ;  /* 0x0000cb00000a7a02 */ /* 0x000fc80000000f00 */
[----:B------:R-:W-:-:S13]  /*4ea0*/  ISETP.NE.AND P0, PT, R10, 0x1, PT ;  /* 0x000000010a00780c */ /* 0x000fda0003f05270 */
[----:B------:R-:W-:-:S05]  /*4eb0*/  @P0 IMAD.HI.U32 R10, R4, c[0x0][0x330], RZ ;  /* 0x0000cc00040a0a27 */ /* 0x000fca00078e00ff */
[----:B------:R-:W-:Y:S02]  /*4ec0*/  @P0 SHF.R.U32.HI R4, RZ, c[0x0][0x334], R10 ;  /* 0x0000cd00ff040a19 */ /* 0x000fe4000001160a */
.L_x_590:
[----:B------:R-:W-:Y:S05]  /*4ed0*/  BSYNC B0 ;  /* 0x0000000000007941 */ /* 0x000fea0003800000 */
.L_x_588:
[----:B------:R-:W-:-:S05]  /*4ee0*/  IMAD R4, R4, c[0x0][0x32c], R9 ;  /* 0x0000cb0004047a24 */ /* 0x000fca00078e0209 */
[----:B------:R-:W-:Y:S02]  /*4ef0*/  IADD3 R10, R4, c[0x0][0x32c], RZ ;  /* 0x0000cb00040a7a10 */ /* 0x000fe40007ffe0ff */
[----:B------:R-:W-:Y:S02]  /*4f00*/  IMNMX R2, R2, R4, !PT ;  /* 0x0000000402027217 */ /* 0x000fe40007800200 */
[----:B------:R-:W-:Y:S02]  /*4f10*/  IMNMX R3, R3, R10, PT ;  /* 0x0000000a03037217 */ /* 0x000fe40003800200 */
.L_x_587:
[C---:B------:R-:W-:Y:S02]  /*4f20*/  ISETP.GE.AND P0, PT, R0.reuse, 0x9, PT ;  /* 0x000000090000780c */ /* 0x040fe40003f06270 */
[----:B------:R-:W-:Y:S02]  /*4f30*/  ISETP.GE.AND P1, PT, R0, 0x2, PT ;  /* 0x000000020000780c */ /* 0x000fe40003f26270 */
[----:B------:R-:W-:Y:S02]  /*4f40*/  P2R R22, PR, RZ, 0x1 ;  /* 0x00000001ff167803 */ /* 0x000fe40000000000 */
[----:B------:R-:W-:-:S02]  /*4f50*/  ISETP.GT.AND P0, PT, R2, 0x8, !P0 ;  /* 0x000000080200780c */ /* 0x000fc40004704270 */
[----:B------:R-:W-:Y:S02]  /*4f60*/  P2R R23, PR, RZ, 0x2 ;  /* 0x00000002ff177803 */ /* 0x000fe40000000000 */
[C---:B------:R-:W-:Y:S02]  /*4f70*/  ISETP.LT.OR P0, PT, R3.reuse, 0x9, P0 ;  /* 0x000000090300780c */ /* 0x040fe40000701670 */
[----:B------:R-:W-:Y:S02]  /*4f80*/  ISETP.GT.AND P1, PT, R2, 0x1, !P1 ;  /* 0x000000010200780c */ /* 0x000fe40004f24270 */
[----:B------:R-:W-:Y:S02]  /*4f90*/  ISETP.GE.AND P2, PT, R0, 0xa, PT ;  /* 0x0000000a0000780c */ /* 0x000fe40003f46270 */
[----:B------:R-:W-:Y:S02]  /*4fa0*/  FSEL R28, R120, -INF , !P0 ;  /* 0xff800000781c7808 */ /* 0x000fe40004000000 */
[----:B------:R-:W-:-:S02]  /*4fb0*/  ISETP.LT.OR P1, PT, R3, 0x2, P1 ;  /* 0x000000020300780c */ /* 0x000fc40000f21670 */
[----:B------:R-:W-:Y:S02]  /*4fc0*/  ISETP.GT.AND P0, PT, R2, 0x9, !P2 ;  /* 0x000000090200780c */ /* 0x000fe40005704270 */
[----:B------:R-:W-:Y:S02]  /*4fd0*/  FSEL R26, R127, -INF , !P1 ;  /* 0xff8000007f1a7808 */ /* 0x000fe40004800000 */
        /* <DEDUP_REMOVED lines=16> */
[----:B------:R-:W-:Y:S02]  /*50e0*/  ISETP.GE.AND P1, PT, R0, 0x1a, PT ;  /* 0x0000001a0000780c */ /* 0x000fe40003f26270 */
        /* <DEDUP_REMOVED lines=22> */
[----:B------:R-:W-:-:S02]  /*5250*/  ISETP.GE.AND P6, PT, R0, 0x31, PT ;  /* 0x000000310000780c */ /* 0x000fc40003fc6270 */
[C---:B------:R-:W-:Y:S02]  /*5260*/  ISETP.LT.OR P0, PT, R3.reuse, 0x2a, P0 ;  /* 0x0000002a0300780c */ /* 0x040fe40000701670 */
[----:B------:R-:W-:Y:S02]  /*5270*/  ISETP.GE.AND P5, PT, R0, 0x32, PT ;  /* 0x000000320000780c */ /* 0x000fe40003fa6270 */
        /* <DEDUP_REMOVED lines=16> */
[----:B------:R-:W-:-:S04]  /*5380*/  ISETP.GT.AND P0, PT, R2, 0x39, !P2 ;  /* 0x000000390200780c */ /* 0x000fc80005704270 */
[----:B------:R-:W-:-:S04]  /*5390*/  ISETP.LT.OR P0, PT, R3, 0x3a, P0 ;  /* 0x0000003a0300780c */ /* 0x000fc80000701670 */
[----:B------:R-:W-:Y:S02]  /*53a0*/  FSEL R145, R56, -INF , !P0 ;  /* 0xff80000038917808 */ /* 0x000fe40004000000 */
[----:B------:R-:W-:Y:S02]  /*53b0*/  ISETP.GT.AND P0, PT, R2, 0x40, !P1 ;  /* 0x000000400200780c */ /* 0x000fe40004f04270 */
[----:B------:R-:W-:Y:S02]  /*53c0*/  ISETP.GE.AND P1, PT, R0, 0x42, PT ;  /* 0x000000420000780c */ /* 0x000fe40003f26270 */
[----:B------:R-:W-:Y:S02]  /*53d0*/  ISETP.LT.OR P0, PT, R3, 0x41, P0 ;  /* 0x000000410300780c */ /* 0x000fe40000701670 */
[----:B------:R-:W-:Y:S02]  /*53e0*/  P2R R11, PR, RZ, 0x2 ;  /* 0x00000002ff0b7803 */ /* 0x000fe40000000000 */
        /* <DEDUP_REMOVED lines=8> */
[----:B------:R-:W-:-:S04]  /*5470*/  ISETP.LT.OR P0, PT, R3, 0x49, P0 ;  /* 0x000000490300780c */ /* 0x000fc80000701670 */
[----:B------:R-:W-:Y:S02]  /*5480*/  FSEL R176, R25, -INF , !P0 ;  /* 0xff80000019b07808 */ /* 0x000fe40004000000 */
[----:B------:R-:W-:-:S04]  /*5490*/  ISETP.GT.AND P0, PT, R2, RZ, !P1 ;  /* 0x000000ff0200720c */ /* 0x000fc80004f04270 */
[----:B------:R-:W-:-:S04]  /*54a0*/  ISETP.LT.OR P0, PT, R3, 0x1, P0 ;  /* 0x000000010300780c */ /* 0x000fc80000701670 */
[----:B------:R-:W-:Y:S02]  /*54b0*/  FSEL R25, R139, -INF , !P0 ;  /* 0xff8000008b197808 */ /* 0x000fe40004000000 */
[----:B------:R-:W-:-:S04]  /*54c0*/  ISETP.GE.AND P0, PT, R0, 0x4a, PT ;  /* 0x0000004a0000780c */ /* 0x000fc80003f06270 */
[----:B------:R-:W-:Y:S02]  /*54d0*/  P2R R4, PR, RZ, 0x1 ;  /* 0x00000001ff047803 */ /* 0x000fe40000000000 */
[----:B------:R-:W-:-:S04]  /*54e0*/  ISETP.GT.AND P0, PT, R2, 0x49, !P0 ;  /* 0x000000490200780c */ /* 0x000fc80004704270 */
[----:B------:R-:W-:Y:S02]  /*54f0*/  ISETP.LT.OR P0, PT, R3, 0x4a, P0 ;  /* 0x0000004a0300780c */ /* 0x000fe40000701670 */
[----:B------:R-:W1:Y:S02]  /*5500*/  SHFL.IDX PT, R3, R5, 0x1, 0x1c1f ;  /* 0x003c1f0005037f89 */ /* 0x000e6400000e0000 */
[----:B------:R-:W-:Y:S02]  /*5510*/  FSEL R175, R24, -INF , !P0 ;  /* 0xff80000018af7808 */ /* 0x000fe40004000000 */
[----:B------:R-:W-:Y:S01]  /*5520*/  ISETP.GE.AND P0, PT, R62, 0x1, PT ;  /* 0x000000013e00780c */ /* 0x000fe20003f06270 */
[--C-:B-1----:R-:W-:Y:S02]  /*5530*/  IMAD.IADD R2, R6, 0x1, R3.reuse ;  /* 0x0000000106027824 */ /* 0x102fe400078e0203 */
[----:B------:R-:W-:-:S03]  /*5540*/  IMAD.IADD R0, R7, 0x1, R3 ;  /* 0x0000000107007824 */ /* 0x000fc600078e0203 */
[----:B------:R-:W-:-:S07]  /*5550*/  IMNMX R2, R8, R2, PT ;  /* 0x0000000208027217 */ /* 0x000fce0003800200 */
        /* <DEDUP_REMOVED lines=12> */
.L_x_593:
[----:B------:R-:W-:-:S04]  /*5620*/  MOV R24, c[0x0][0x32c] ;  /* 0x0000cb0000187a02 */ /* 0x000fc80000000f00 */
[----:B------:R-:W-:-:S13]  /*5630*/  ISETP.NE.AND P0, PT, R24, 0x1, PT ;  /* 0x000000011800780c */ /* 0x000fda0003f05270 */
[----:B------:R-:W-:-:S05]  /*5640*/  @P0 IMAD.HI.U32 R24, R3, c[0x0][0x330], RZ ;  /* 0x0000cc0003180a27 */ /* 0x000fca00078e00ff */
[----:B------:R-:W-:Y:S02]  /*5650*/  @P0 SHF.R.U32.HI R3, RZ, c[0x0][0x334], R24 ;  /* 0x0000cd00ff030a19 */ /* 0x000fe40000011618 */
.L_x_594:
[----:B------:R-:W-:Y:S05]  /*5660*/  BSYNC B0 ;  /* 0x0000000000007941 */ /* 0x000fea0003800000 */
.L_x_592:
[----:B------:R-:W-:-:S05]  /*5670*/  IMAD R3, R3, c[0x0][0x32c], R9 ;  /* 0x0000cb0003037a24 */ /* 0x000fca00078e0209 */
[----:B------:R-:W-:Y:S02]  /*5680*/  IADD3 R24, R3, c[0x0][0x32c], RZ ;  /* 0x0000cb0003187a10 */ /* 0x000fe40007ffe0ff */
[----:B------:R-:W-:Y:S02]  /*5690*/  IMNMX R0, R0, R3, !PT ;  /* 0x0000000300007217 */ /* 0x000fe40007800200 */
[----:B------:R-:W-:Y:S02]  /*56a0*/  IMNMX R2, R2, R24, PT ;  /* 0x0000001802027217 */ /* 0x000fe40003800200 */
.L_x_591:
[----:B------:R-:W-:Y:S01]  /*56b0*/  ISETP.NE.AND P0, PT, R23, RZ, PT ;  /* 0x000000ff1700720c */ /* 0x000fe20003f05270 */
        /* <DEDUP_REMOVED lines=73> */
[----:B-1----:R-:W-:-:S03]  /*5b50*/  IMAD.IADD R0, R7, 0x1, R3 ;  /* 0x0000000107007824 */ /* 0x002fc600078e0203 */
[----:B------:R-:W-:Y:S01]  /*5b60*/  ISETP.LT.OR P0, PT, R2, 0x4a, P0 ;  /* 0x0000004a0200780c */ /* 0x000fe20000701670 */
[----:B------:R-:W-:-:S03]  /*5b70*/  IMAD.IADD R2, R6, 0x1, R3 ;  /* 0x0000000106027824 */ /* 0x000fc600078e0203 */
[----:B------:R-:W-:Y:S02]  /*5b80*/  FSEL R169, R31, -INF , !P0 ;  /* 0xff8000001fa97808 */ /* 0x000fe40004000000 */
[----:B------:R-:W-:Y:S02]  /*5b90*/  ISETP.GE.AND P0, PT, R62, 0x1, PT ;  /* 0x000000013e00780c */ /* 0x000fe40003f06270 */
[----:B------:R-:W-:-:S11]  /*5ba0*/  IMNMX R2, R8, R2, PT ;  /* 0x0000000208027217 */ /* 0x000fd60003800200 */
        /* <DEDUP_REMOVED lines=12> */
.L_x_597:
[----:B------:R-:W-:-:S04]  /*5c70*/  MOV R24, c[0x0][0x32c] ;  /* 0x0000cb0000187a02 */ /* 0x000fc80000000f00 */
[----:B------:R-:W-:-:S13]  /*5c80*/  ISETP.NE.AND P0, PT, R24, 0x1, PT ;  /* 0x000000011800780c */ /* 0x000fda0003f05270 */
[----:B------:R-:W-:-:S05]  /*5c90*/  @P0 IMAD.HI.U32 R24, R3, c[0x0][0x330], RZ ;  /* 0x0000cc0003180a27 */ /* 0x000fca00078e00ff */
[----:B------:R-:W-:Y:S02]  /*5ca0*/  @P0 SHF.R.U32.HI R3, RZ, c[0x0][0x334], R24 ;  /* 0x0000cd00ff030a19 */ /* 0x000fe40000011618 */
.L_x_598:
[----:B------:R-:W-:Y:S05]  /*5cb0*/  BSYNC B0 ;  /* 0x0000000000007941 */ /* 0x000fea0003800000 */
.L_x_596:
[----:B------:R-:W-:-:S05]  /*5cc0*/  IMAD R3, R3, c[0x0][0x32c], R9 ;  /* 0x0000cb0003037a24 */ /* 0x000fca00078e0209 */
[----:B------:R-:W-:Y:S02]  /*5cd0*/  IADD3 R24, R3, c[0x0][0x32c], RZ ;  /* 0x0000cb0003187a10 */ /* 0x000fe40007ffe0ff */
[----:B------:R-:W-:Y:S02]  /*5ce0*/  IMNMX R0, R0, R3, !PT ;  /* 0x0000000300007217 */ /* 0x000fe40007800200 */
[----:B------:R-:W-:Y:S02]  /*5cf0*/  IMNMX R2, R2, R24, PT ;  /* 0x0000001802027217 */ /* 0x000fe40003800200 */
.L_x_595:
        /* <DEDUP_REMOVED lines=92> */
.L_x_601:
[----:B------:R-:W-:-:S04]  /*62c0*/  MOV R5, c[0x0][0x32c] ;  /* 0x0000cb0000057a02 */ /* 0x000fc80000000f00 */
[----:B------:R-:W-:-:S13]  /*62d0*/  ISETP.NE.AND P0, PT, R5, 0x1, PT ;  /* 0x000000010500780c */ /* 0x000fda0003f05270 */
[----:B------:R-:W-:-:S05]  /*62e0*/  @P0 IMAD.HI.U32 R5, R3, c[0x0][0x330], RZ ;  /* 0x0000cc0003050a27 */ /* 0x000fca00078e00ff */
[----:B------:R-:W-:Y:S02]  /*62f0*/  @P0 SHF.R.U32.HI R3, RZ, c[0x0][0x334], R5 ;  /* 0x0000cd00ff030a19 */ /* 0x000fe40000011605 */
.L_x_602:
[----:B------:R-:W-:Y:S05]  /*6300*/  BSYNC B0 ;  /* 0x0000000000007941 */ /* 0x000fea0003800000 */
.L_x_600:
[----:B------:R-:W-:-:S05]  /*6310*/  IMAD R3, R3, c[0x0][0x32c], R9 ;  /* 0x0000cb0003037a24 */ /* 0x000fca00078e0209 */
[----:B------:R-:W-:Y:S02]  /*6320*/  IADD3 R5, R3, c[0x0][0x32c], RZ ;  /* 0x0000cb0003057a10 */ /* 0x000fe40007ffe0ff */
[----:B------:R-:W-:Y:S02]  /*6330*/  IMNMX R0, R0, R3, !PT ;  /* 0x0000000300007217 */ /* 0x000fe40007800200 */
[----:B------:R-:W-:Y:S02]  /*6340*/  IMNMX R2, R2, R5, PT ;  /* 0x0000000502027217 */ /* 0x000fe40003800200 */
.L_x_599:
[----:B------:R-:W-:Y:S01]  /*6350*/  ISETP.NE.AND P0, PT, R23, RZ, PT ;  /* 0x000000ff1700720c */ /* 0x000fe20003f05270 */
[----:B------:R-:W-:Y:S01]  /*6360*/  LDSM.16.MT88.4 R36, [R193] ;  /* 0x00000000c124783b */ /* 0x000fe20000004200 */
[----:B------:R-:W-:Y:S02]  /*6370*/  FMNMX.FTZ R3, R25, R26, !PT ;  /* 0x0000001a19037209 */ /* 0x000fe40007810000 */
[----:B------:R-:W-:Y:S01]  /*6380*/  ISETP.GT.AND P0, PT, R0, 0x1, !P0 ;  /* 0x000000010000780c */ /* 0x000fe20004704270 */
[----:B------:R-:W-:Y:S01]  /*6390*/  LDSM.16.MT88.4 R64, [R189+0x800] ;  /* 0x00080000bd40783b */ /* 0x000fe20000004200 */
[----:B------:R-:W-:-:S02]  /*63a0*/  FMNMX.FTZ R3, R28, R3, !PT ;  /* 0x000000031c037209 */ /* 0x000fc40007810000 */
[----:B------:R-:W-:Y:S01]  /*63b0*/  ISETP.LT.OR P0, PT, R2, 0x2, P0 ;  /* 0x000000020200780c */ /* 0x000fe20000701670 */
[----:B------:R-:W-:Y:S01]  /*63c0*/  LDSM.16.MT88.4 R80, [R190+0x800] ;  /* 0x00080000be50783b */ /* 0x000fe20000004200 */
[----:B------:R-:W-:Y:S02]  /*63d0*/  FMNMX.FTZ R3, R29, R3, !PT ;  /* 0x000000031d037209 */ /* 0x000fe40007810000 */
[----:B------:R-:W-:Y:S02]  /*63e0*/  FSEL R73, R142, -INF , !P0 ;  /* 0xff8000008e497808 */ /* 0x000fe40004000000 */
[----:B------:R-:W-:Y:S02]  /*63f0*/  ISETP.NE.AND P0, PT, R22, RZ, PT ;  /* 0x000000ff1600720c */ /* 0x000fe40003f05270 */
[----:B------:R-:W-:Y:S02]  /*6400*/  FMNMX.FTZ R3, R30, R3, !PT ;  /* 0x000000031e037209 */ /* 0x000fe40007810000 */
        /* <DEDUP_REMOVED lines=30> */
[----:B------:R-:W-:-:S02]  /*65f0*/  ISETP.LT.OR P0, PT, R2, 0x19, P0 ;  /* 0x000000190200780c */ /* 0x000fc40000701670 */
[----:B------:R-:W-:Y:S02]  /*6600*/  FMNMX.FTZ R3, R176, R3, !PT ;  /* 0x00000003b0037209 */ /* 0x000fe40007810000 */
[----:B------:R-:W-:Y:S02]  /*6610*/  FSEL R92, R92, -INF , !P0 ;  /* 0xff8000005c5c7808 */ /* 0x000fe40004000000 */
[----:B------:R-:W-:Y:S02]  /*6620*/  ISETP.NE.AND P0, PT, R17, RZ, PT ;  /* 0x000000ff1100720c */ /* 0x000fe40003f05270 */
[----:B------:R-:W-:Y:S02]  /*6630*/  FMNMX.FTZ R3, R175, R3, !PT ;  /* 0x00000003af037209 */ /* 0x000fe40007810000 */
        /* <DEDUP_REMOVED lines=19> */
[----:B------:R-:W-:Y:S02]  /*6770*/  ISETP.GT.AND P0, PT, R0, 0x30, !P6 ;  /* 0x000000300000780c */ /* 0x000fe40007704270 */
[----:B------:R-:W-:Y:S02]  /*6780*/  ISETP.NE.AND P6, PT, R4, RZ, PT ;  /* 0x000000ff0400720c */ /* 0x000fe40003fc5270 */
[----:B------:R-:W1:Y:S01]  /*6790*/  SHFL.BFLY PT, R4, R3, 0x2, 0x1f ;  /* 0x0c401f0003047f89 */ /* 0x000e6200000e0000 */
[----:B------:R-:W-:-:S04]  /*67a0*/  ISETP.LT.OR P0, PT, R2, 0x31, P0 ;  /* 0x000000310200780c */ /* 0x000fc80000701670 */
[----:B------:R-:W-:Y:S02]  /*67b0*/  FSEL R163, R78, -INF , !P0 ;  /* 0xff8000004ea37808 */ /* 0x000fe40004000000 */
[----:B------:R-:W-:Y:S01]  /*67c0*/  ISETP.GT.AND P0, PT, R0, 0x31, !P5 ;  /* 0x000000310000780c */ /* 0x000fe20006f04270 */
[----:B------:R-:W-:Y:S01]  /*67d0*/  LDSM.16.MT88.4 R76, [R192+0x800] ;  /* 0x00080000c04c783b */ /* 0x000fe20000004200 */
[----:B------:R-:W-:Y:S02]  /*67e0*/  ISETP.NE.AND P5, PT, R10, RZ, PT ;  /* 0x000000ff0a00720c */ /* 0x000fe40003fa5270 */
[----:B------:R-:W-:-:S04]  /*67f0*/  ISETP.LT.OR P0, PT, R2, 0x32, P0 ;  /* 0x000000320200780c */ /* 0x000fc80000701670 */
[----:B------:R-:W-:Y:S02]  /*6800*/  FSEL R164, R72, -INF , !P0 ;  /* 0xff80000048a47808 */ /* 0x000fe40004000000 */
[----:B------:R-:W-:Y:S02]  /*6810*/  ISETP.GT.AND P0, PT, R0, 0x38, !P3 ;  /* 0x000000380000780c */ /* 0x000fe40005f04270 */
[----:B------:R-:W-:Y:S02]  /*6820*/  ISETP.NE.AND P3, PT, R11, RZ, PT ;  /* 0x000000ff0b00720c */ /* 0x000fe40003f65270 */
[----:B------:R-:W-:Y:S02]  /*6830*/  ISETP.LT.OR P0, PT, R2, 0x39, P0 ;  /* 0x000000390200780c */ /* 0x000fe40000701670 */
[----:B-1----:R-:W-:Y:S02]  /*6840*/  FMNMX.FTZ R3, R3, R4, !PT ;  /* 0x0000000403037209 */ /* 0x002fe40007810000 */
[----:B------:R-:W-:-:S02]  /*6850*/  FSEL R165, R50, -INF , !P0 ;  /* 0xff80000032a57808 */ /* 0x000fc40004000000 */
[----:B------:R-:W-:Y:S01]  /*6860*/  ISETP.GT.AND P0, PT, R0, 0x39, !P2 ;  /* 0x000000390000780c */ /* 0x000fe20005704270 */
[----:B------:R-:W1:Y:S01]  /*6870*/  SHFL.BFLY PT, R4, R3, 0x1, 0x1f ;  /* 0x0c201f0003047f89 */ /* 0x000e6200000e0000 */
[----:B------:R-:W-:Y:S02]  /*6880*/  ISETP.NE.AND P2, PT, R12, RZ, PT ;  /* 0x000000ff0c00720c */ /* 0x000fe40003f45270 */
[----:B------:R-:W-:Y:S02]  /*6890*/  ISETP.LT.OR P0, PT, R2, 0x3a, P0 ;  /* 0x0000003a0200780c */ /* 0x000fe40000701670 */
[C---:B------:R-:W-:Y:S02]  /*68a0*/  ISETP.GT.AND P2, PT, R0.reuse, 0x40, !P2 ;  /* 0x000000400000780c */ /* 0x040fe40005744270 */
[----:B------:R-:W-:Y:S02]  /*68b0*/  FSEL R168, R49, -INF , !P0 ;  /* 0xff80000031a87808 */ /* 0x000fe40004000000 */
[----:B------:R-:W-:-:S02]  /*68c0*/  ISETP.GT.AND P0, PT, R0, RZ, !P1 ;  /* 0x000000ff0000720c */ /* 0x000fc40004f04270 */
[----:B------:R-:W-:Y:S02]  /*68d0*/  ISETP.GT.AND P1, PT, R0, 0x41, !P3 ;  /* 0x000000410000780c */ /* 0x000fe40005f24270 */
[C---:B------:R-:W-:Y:S02]  /*68e0*/  ISETP.LT.OR P0, PT, R2.reuse, 0x1, P0 ;  /* 0x000000010200780c */ /* 0x040fe40000701670 */
[----:B------:R-:W-:Y:S02]  /*68f0*/  ISETP.LT.OR P3, PT, R2, 0x41, P2 ;  /* 0x000000410200780c */ /* 0x000fe40001761670 */
[----:B------:R-:W-:Y:S02]  /*6900*/  FSEL R68, R148, -INF , !P0 ;  /* 0xff80000094447808 */ /* 0x000fe40004000000 */
[----:B------:R-:W-:Y:S02]  /*6910*/  ISETP.LT.OR P2, PT, R2, 0x42, P1 ;  /* 0x000000420200780c */ /* 0x000fe40000f41670 */
[----:B------:R-:W-:-:S02]  /*6920*/  FMNMX.FTZ R7, R68, R73, !PT ;  /* 0x0000004944077209 */ /* 0x000fc40007810000 */
[----:B------:R-:W-:Y:S02]  /*6930*/  FSEL R162, R61, -INF , !P3 ;  /* 0xff8000003da27808 */ /* 0x000fe40005800000 */
[----:B-1----:R-:W-:Y:S02]  /*6940*/  FMNMX.FTZ R72, R3, R4, !PT ;  /* 0x0000000403487209 */ /* 0x002fe40007810000 */
[----:B------:R-:W-:Y:S02]  /*6950*/  FSEL R161, R59, -INF , !P2 ;  /* 0xff8000003ba17808 */ /* 0x000fe40005000000 */
[C---:B------:R-:W-:Y:S01]  /*6960*/  FSETP.NEU.FTZ.AND P0, PT, R72.reuse, -INF , PT ;  /* 0xff8000004800780b */ /* 0x040fe20003f1d000 */
[----:B------:R-:W-:-:S05]  /*6970*/  FMUL.FTZ R3, R72, c[0x0][0x2d0] ;  /* 0x0000b40048037a20 */ /* 0x000fca0000410000 */
[----:B------:R-:W-:Y:S02]  /*6980*/  FSEL R4, R3, RZ, P0 ;  /* 0x000000ff03047208 */ /* 0x000fe40000000000 */
[----:B------:R-:W-:-:S03]  /*6990*/  FMNMX.FTZ R3, R27, R32, !PT ;  /* 0x000000201b037209 */ /* 0x000fc60007810000 */
[----:B------:R-:W-:Y:S01]  /*69a0*/  FFMA.FTZ R6, R25, c[0x0][0x2d0], -R4 ;  /* 0x0000b40019067a23 */ /* 0x000fe20000010804 */
[----:B------:R-:W-:-:S03]  /*69b0*/  FMNMX.FTZ R3, R33, R3, !PT ;  /* 0x0000000321037209 */ /* 0x000fc60007810000 */
[----:B------:R1:W-:Y:S01]  /*69c0*/  MUFU.EX2 R8, R6 ;  /* 0x0000000600087308 */ /* 0x0003e20000000800 */
[----:B------:R-:W-:-:S04]  /*69d0*/  FMNMX.FTZ R3, R34, R3, !PT ;  /* 0x0000000322037209 */ /* 0x000fc80007810000 */
[----:B------:R-:W-:-:S04]  /*69e0*/  FMNMX.FTZ R3, R45, R3, !PT ;  /* 0x000000032d037209 */ /* 0x000fc80007810000 */
[----:B------:R-:W-:-:S04]  /*69f0*/  FMNMX.FTZ R3, R47, R3, !PT ;  /* 0x000000032f037209 */ /* 0x000fc80007810000 */
[----:B------:R-:W-:Y:S02]  /*6a00*/  FMNMX.FTZ R3, R60, R3, !PT ;  /* 0x000000033c037209 */ /* 0x000fe40007810000 */
[----:B-1----:R-:W-:Y:S01]  /*6a10*/  FMNMX.FTZ R6, R85, R7, !PT ;  /* 0x0000000755067209 */ /* 0x002fe20007810000 */
[----:B------:R-:W-:Y:S01]  /*6a20*/  FFMA.FTZ R7, R26, c[0x0][0x2d0], -R4 ;  /* 0x0000b4001a077a23 */ /* 0x000fe20000010804 */
[----:B------:R-:W-:Y:S02]  /*6a30*/  FMNMX.FTZ R3, R75, R3, !PT ;  /* 0x000000034b037209 */ /* 0x000fe40007810000 */
[----:B------:R-:W-:Y:S01]  /*6a40*/  FMNMX.FTZ R6, R84, R6, !PT ;  /* 0x0000000654067209 */ /* 0x000fe20007810000 */
[----:B------:R1:W2:Y:S01]  /*6a50*/  MUFU.EX2 R9, R7 ;  /* 0x0000000700097308 */ /* 0x0002a20000000800 */
[----:B------:R-:W-:Y:S02]  /*6a60*/  FMNMX.FTZ R3, R118, R3, !PT ;  /* 0x0000000376037209 */ /* 0x000fe40007810000 */
[----:B------:R-:W-:-:S02]  /*6a70*/  FMNMX.FTZ R6, R87, R6, !PT ;  /* 0x0000000657067209 */ /* 0x000fc40007810000 */
[----:B------:R-:W-:Y:S02]  /*6a80*/  FMNMX.FTZ R3, R119, R3, !PT ;  /* 0x0000000377037209 */ /* 0x000fe40007810000 */
[----:B------:R-:W-:Y:S02]  /*6a90*/  FMNMX.FTZ R6, R89, R6, !PT ;  /* 0x0000000659067209 */ /* 0x000fe40007810000 */
[----:B------:R-:W-:Y:S02]  /*6aa0*/  FMNMX.FTZ R3, R131, R3, !PT ;  /* 0x0000000383037209 */ /* 0x000fe40007810000 */
[----:B------:R-:W-:Y:S02]  /*6ab0*/  FMNMX.FTZ R6, R92, R6, !PT ;  /* 0x000000065c067209 */ /* 0x000fe40007810000 */
[----:B------:R-:W-:Y:S02]  /*6ac0*/  FMNMX.FTZ R3, R132, R3, !PT ;  /* 0x0000000384037209 */ /* 0x000fe40007810000 */
[----:B------:R-:W-:Y:S01]  /*6ad0*/  FMNMX.FTZ R6, R93, R6, !PT ;  /* 0x000000065d067209 */ /* 0x000fe20007810000 */
[----:B-1----:R-:W-:Y:S01]  /*6ae0*/  FFMA.FTZ R7, R28, c[0x0][0x2d0], -R4 ;  /* 0x0000b4001c077a23 */ /* 0x002fe20000010804 */
[----:B------:R-:W-:-:S02]  /*6af0*/  FMNMX.FTZ R3, R134, R3, !PT ;  /* 0x0000000386037209 */ /* 0x000fc40007810000 */
[----:B------:R-:W-:Y:S01]  /*6b00*/  FMNMX.FTZ R6, R133, R6, !PT ;  /* 0x0000000685067209 */ /* 0x000fe20007810000 */
[----:B------:R1:W-:Y:S01]  /*6b10*/  MUFU.EX2 R185, R7 ;  /* 0x0000000700b97308 */ /* 0x0003e20000000800 */
[----:B------:R-:W-:Y:S02]  /*6b20*/  FMNMX.FTZ R3, R144, R3, !PT ;  /* 0x0000000390037209 */ /* 0x000fe40007810000 */
[----:B------:R-:W-:Y:S02]  /*6b30*/  FMNMX.FTZ R6, R153, R6, !PT ;  /* 0x0000000699067209 */ /* 0x000fe40007810000 */
[----:B------:R-:W-:Y:S02]  /*6b40*/  FMNMX.FTZ R3, R152, R3, !PT ;  /* 0x0000000398037209 */ /* 0x000fe40007810000 */
[----:B--2---:R-:W-:Y:S02]  /*6b50*/  F2FP.PACK_AB R12, R9, R8 ;  /* 0x00000008090c723e */ /* 0x004fe400000000ff */
[----:B------:R-:W-:-:S04]  /*6b60*/  FMNMX.FTZ R3, R154, R3, !PT ;  /* 0x000000039a037209 */ /* 0x000fc80007810000 */
[----:B------:R-:W-:Y:S01]  /*6b70*/  FMNMX.FTZ R3, R173, R3, !PT ;  /* 0x00000003ad037209 */ /* 0x000fe20007810000 */
[----:B-1----:R-:W-:-:S03]  /*6b80*/  FFMA.FTZ R7, R29, c[0x0][0x2d0], -R4 ;  /* 0x0000b4001d077a23 */ /* 0x002fc60000010804 */
[----:B------:R-:W-:Y:S01]  /*6b90*/  FMNMX.FTZ R3, R172, R3, !PT ;  /* 0x00000003ac037209 */ /* 0x000fe20007810000 */
[----:B------:R1:W2:Y:S03]  /*6ba0*/  MUFU.EX2 R184, R7 ;  /* 0x0000000700b87308 */ /* 0x0002a60000000800 */
[----:B------:R-:W-:-:S04]  /*6bb0*/  FMNMX.FTZ R3, R171, R3, !PT ;  /* 0x00000003ab037209 */ /* 0x000fc80007810000 */
[----:B------:R-:W-:-:S05]  /*6bc0*/  FMNMX.FTZ R3, R169, R3, !PT ;  /* 0x00000003a9037209 */ /* 0x000fca0007810000 */
[----:B------:R-:W3:Y:S01]  /*6bd0*/  SHFL.BFLY PT, R5, R3, 0x2, 0x1f ;  /* 0x0c401f0003057f89 */ /* 0x000ee200000e0000 */
[----:B-1----:R-:W-:Y:S01]  /*6be0*/  FFMA.FTZ R7, R30, c[0x0][0x2d0], -R4 ;  /* 0x0000b4001e077a23 */ /* 0x002fe20000010804 */
[----:B--2---:R-:W-:Y:S02]  /*6bf0*/  F2FP.PACK_AB R14, R184, R185 ;  /* 0x000000b9b80e723e */ /* 0x004fe400000000ff */
[----:B------:R-:W-:Y:S01]  /*6c00*/  LDSM.16.MT88.4 R28, [R189] ;  /* 0x00000000bd1c783b */ /* 0x000fe20000004200 */
[----:B------:R1:W-:Y:S01]  /*6c10*/  MUFU.EX2 R183, R7 ;  /* 0x0000000700b77308 */ /* 0x0003e20000000800 */
[----:B---3--:R-:W-:Y:S02]  /*6c20*/  FMNMX.FTZ R3, R3, R5, !PT ;  /* 0x0000000503037209 */ /* 0x008fe40007810000 */
[----:B-1----:R-:W-:-:S03]  /*6c30*/  FMNMX.FTZ R7, R155, R6, !PT ;  /* 0x000000069b077209 */ /* 0x002fc60007810000 */
[----:B------:R-:W1:Y:S01]  /*6c40*/  SHFL.BFLY PT, R5, R3, 0x1, 0x1f ;  /* 0x0c201f0003057f89 */ /* 0x000e6200000e0000 */
[----:B------:R-:W-:Y:S02]  /*6c50*/  FMNMX.FTZ R7, R157, R7, !PT ;  /* 0x000000079d077209 */ /* 0x000fe40007810000 */
[----:B-1----:R-:W-:Y:S02]  /*6c60*/  FMNMX.FTZ R71, R3, R5, !PT ;  /* 0x0000000503477209 */ /* 0x002fe40007810000 */
[----:B------:R-:W-:Y:S02]  /*6c70*/  FMNMX.FTZ R5, R69, R74, !PT ;  /* 0x0000004a45057209 */ /* 0x000fe40007810000 */
[C---:B------:R-:W-:Y:S01]  /*6c80*/  FSETP.NEU.FTZ.AND P0, PT, R71.reuse, -INF , PT ;  /* 0xff8000004700780b */ /* 0x040fe20003f1d000 */
[----:B------:R-:W-:Y:S01]  /*6c90*/  FMUL.FTZ R3, R71, c[0x0][0x2d0] ;  /* 0x0000b40047037a20 */ /* 0x000fe20000410000 */
[----:B------:R-:W-:-:S04]  /*6ca0*/  FMNMX.FTZ R5, R86, R5, !PT ;  /* 0x0000000556057209 */ /* 0x000fc80007810000 */
[----:B------:R-:W-:Y:S02]  /*6cb0*/  FMNMX.FTZ R5, R88, R5, !PT ;  /* 0x0000000558057209 */ /* 0x000fe40007810000 */
[----:B------:R-:W-:Y:S02]  /*6cc0*/  FSEL R3, R3, RZ, P0 ;  /* 0x000000ff03037208 */ /* 0x000fe40000000000 */
[----:B------:R-:W-:Y:S02]  /*6cd0*/  FMNMX.FTZ R5, R90, R5, !PT ;  /* 0x000000055a057209 */ /* 0x000fe40007810000 */
[C---:B------:R-:W-:Y:S01]  /*6ce0*/  ISETP.GT.AND P0, PT, R0.reuse, 0x48, !P5 ;  /* 0x000000480000780c */ /* 0x040fe20006f04270 */
[----:B------:R-:W-:Y:S01]  /*6cf0*/  FFMA.FTZ R6, R27, c[0x0][0x2d0], -R3 ;  /* 0x0000b4001b067a23 */ /* 0x000fe20000010803 */
[----:B------:R-:W-:Y:S02]  /*6d00*/  FMNMX.FTZ R5, R91, R5, !PT ;  /* 0x000000055b057209 */ /* 0x000fe40007810000 */
[----:B------:R-:W-:Y:S01]  /*6d10*/  ISETP.GT.AND P5, PT, R0, 0x49, !P6 ;  /* 0x000000490000780c */ /* 0x000fe200077a4270 */
[----:B------:R1:W-:Y:S01]  /*6d20*/  MUFU.EX2 R249, R6 ;  /* 0x0000000600f97308 */ /* 0x0003e20000000800 */
[----:B------:R-:W-:-:S02]  /*6d30*/  FMNMX.FTZ R5, R94, R5, !PT ;  /* 0x000000055e057209 */ /* 0x000fc40007810000 */
[C---:B------:R-:W-:Y:S02]  /*6d40*/  ISETP.LT.OR P1, PT, R2.reuse, 0x49, P0 ;  /* 0x000000490200780c */ /* 0x040fe40000721670 */
[----:B------:R-:W-:Y:S02]  /*6d50*/  FMNMX.FTZ R5, R95, R5, !PT ;  /* 0x000000055f057209 */ /* 0x000fe40007810000 */
[----:B------:R-:W-:Y:S01]  /*6d60*/  ISETP.LT.OR P0, PT, R2, 0x4a, P5 ;  /* 0x0000004a0200780c */ /* 0x000fe20002f01670 */
[----:B------:R-:W-:Y:S01]  /*6d70*/  FFMA.FTZ R2, R34, c[0x0][0x2d0], -R3 ;  /* 0x0000b40022027a23 */ /* 0x000fe20000010803 */
[----:B------:R-:W-:Y:S02]  /*6d80*/  FMNMX.FTZ R5, R135, R5, !PT ;  /* 0x0000000587057209 */ /* 0x000fe40007810000 */
[----:B------:R-:W-:Y:S01]  /*6d90*/  FSEL R160, R51, -INF , !P1 ;  /* 0xff80000033a07808 */ /* 0x000fe20004800000 */
[----:B------:R-:W-:Y:S01]  /*6da0*/  MUFU.EX2 R246, R2 ;  /* 0x0000000200f67308 */ /* 0x000fe20000000800 */
[----:B------:R-:W-:-:S02]  /*6db0*/  FMNMX.FTZ R5, R147, R5, !PT ;  /* 0x0000000593057209 */ /* 0x000fc40007810000 */
[----:B------:R-:W-:Y:S02]  /*6dc0*/  FSEL R159, R43, -INF , !P0 ;  /* 0xff8000002b9f7808 */ /* 0x000fe40004000000 */
[----:B------:R-:W-:Y:S02]  /*6dd0*/  FMNMX.FTZ R5, R156, R5, !PT ;  /* 0x000000059c057209 */ /* 0x000fe40007810000 */
[----:B-1----:R-:W-:Y:S02]  /*6de0*/  FMNMX.FTZ R6, R163, R7, !PT ;  /* 0x00000007a3067209 */ /* 0x002fe40007810000 */
[----:B------:R-:W-:Y:S02]  /*6df0*/  FMNMX.FTZ R5, R158, R5, !PT ;  /* 0x000000059e057209 */ /* 0x000fe40007810000 */
[----:B------:R-:W-:Y:S02]  /*6e00*/  FMNMX.FTZ R6, R164, R6, !PT ;  /* 0x00000006a4067209 */ /* 0x000fe40007810000 */
[----:B------:R-:W-:-:S02]  /*6e10*/  FMNMX.FTZ R5, R167, R5, !PT ;  /* 0x00000005a7057209 */ /* 0x000fc40007810000 */
[----:B------:R-:W-:Y:S02]  /*6e20*/  FMNMX.FTZ R6, R165, R6, !PT ;  /* 0x00000006a5067209 */ /* 0x000fe40007810000 */
[----:B------:R-:W-:-:S04]  /*6e30*/  FMNMX.FTZ R5, R166, R5, !PT ;  /* 0x00000005a6057209 */ /* 0x000fc80007810000 */
[----:B------:R-:W-:-:S04]  /*6e40*/  FMNMX.FTZ R5, R170, R5, !PT ;  /* 0x00000005aa057209 */ /* 0x000fc80007810000 */
[----:B------:R-:W-:-:S04]  /*6e50*/  FMNMX.FTZ R5, R174, R5, !PT ;  /* 0x00000005ae057209 */ /* 0x000fc80007810000 */
[----:B------:R-:W-:-:S04]  /*6e60*/  FMNMX.FTZ R5, R179, R5, !PT ;  /* 0x00000005b3057209 */ /* 0x000fc80007810000 */
[----:B------:R-:W-:Y:S01]  /*6e70*/  FMNMX.FTZ R0, R181, R5, !PT ;  /* 0x00000005b5007209 */ /* 0x000fe20007810000 */
[----:B------:R-:W-:-:S03]  /*6e80*/  FFMA.FTZ R5, R32, c[0x0][0x2d0], -R3 ;  /* 0x0000b40020057a23 */ /* 0x000fc60000010803 */
[----:B------:R-:W-:Y:S01]  /*6e90*/  FMNMX.FTZ R0, R182, R0, !PT ;  /* 0x00000000b6007209 */ /* 0x000fe20007810000 */
[----:B------:R1:W2:Y:S03]  /*6ea0*/  MUFU.EX2 R245, R5 ;  /* 0x0000000500f57308 */ /* 0x0002a60000000800 */
[----:B------:R-:W-:-:S05]  /*6eb0*/  FMNMX.FTZ R0, R180, R0, !PT ;  /* 0x00000000b4007209 */ /* 0x000fca0007810000 */
[----:B------:R-:W3:Y:S01]  /*6ec0*/  SHFL.BFLY PT, R7, R0, 0x2, 0x1f ;  /* 0x0c401f0000077f89 */ /* 0x000ee200000e0000 */
[----:B-1----:R-:W-:Y:S01]  /*6ed0*/  FFMA.FTZ R5, R33, c[0x0][0x2d0], -R3 ;  /* 0x0000b40021057a23 */ /* 0x002fe20000010803 */
[----:B--2---:R-:W-:Y:S02]  /*6ee0*/  F2FP.PACK_AB R13, R245, R249 ;  /* 0x000000f9f50d723e */ /* 0x004fe400000000ff */
[----:B------:R-:W-:Y:S01]  /*6ef0*/  LDSM.16.MT88.4 R32, [R190] ;  /* 0x00000000be20783b */ /* 0x000fe20000004200 */
[----:B------:R1:W2:Y:S01]  /*6f00*/  MUFU.EX2 R248, R5 ;  /* 0x0000000500f87308 */ /* 0x0002a20000000800 */
[----:B---3--:R-:W-:Y:S02]  /*6f10*/  FMNMX.FTZ R0, R0, R7, !PT ;  /* 0x0000000700007209 */ /* 0x008fe40007810000 */
[----:B-1----:R-:W-:-:S03]  /*6f20*/  FMNMX.FTZ R5, R168, R6, !PT ;  /* 0x00000006a8057209 */ /* 0x002fc60007810000 */
[----:B------:R-:W1:Y:S01]  /*6f30*/  SHFL.BFLY PT, R7, R0, 0x1, 0x1f ;  /* 0x0c201f0000077f89 */ /* 0x000e6200000e0000 */
[----:B--2---:R-:W-:Y:S02]  /*6f40*/  F2FP.PACK_AB R15, R246, R248 ;  /* 0x000000f8f60f723e */ /* 0x004fe400000000ff */
[----:B------:R-:W-:-:S04]  /*6f50*/  FMNMX.FTZ R5, R162, R5, !PT ;  /* 0x00000005a2057209 */ /* 0x000fc80007810000 */
[----:B------:R-:W-:Y:S01]  /*6f60*/  FMNMX.FTZ R2, R161, R5, !PT ;  /* 0x00000005a1027209 */ /* 0x000fe20007810000 */
[----:B------:R-:W-:Y:S01]  /*6f70*/  FFMA.FTZ R5, R40, c[0x0][0x2d0], -R4 ;  /* 0x0000b40028057a23 */ /* 0x000fe20000010804 */
[C---:B------:R-:W-:Y:S01]  /*6f80*/  HMMA.16816.F32 R48, R12.reuse, R28, RZ ;  /* 0x0000001c0c30723c */ /* 0x040fe200000018ff */
[----:B------:R-:W-:Y:S01]  /*6f90*/  LDSM.16.MT88.4 R40, [R192] ;  /* 0x00000000c028783b */ /* 0x000fe20000004200 */
[----:B------:R-:W-:Y:S01]  /*6fa0*/  FMNMX.FTZ R2, R160, R2, !PT ;  /* 0x00000002a0027209 */ /* 0x000fe20007810000 */
[----:B------:R2:W-:Y:S03]  /*6fb0*/  MUFU.EX2 R250, R5 ;  /* 0x0000000500fa7308 */ /* 0x0005e60000000800 */
[----:B------:R-:W-:Y:S02]  /*6fc0*/  FMNMX.FTZ R2, R159, R2, !PT ;  /* 0x000000029f027209 */ /* 0x000fe40007810000 */
[----:B------:R-:W-:Y:S03]  /*6fd0*/  HMMA.16816.F32 R56, R12, R36, RZ ;  /* 0x000000240c38723c */ /* 0x000fe600000018ff */
[----:B------:R-:W3:Y:S01]  /*6fe0*/  SHFL.BFLY PT, R6, R2, 0x2, 0x1f ;  /* 0x0c401f0002067f89 */ /* 0x000ee200000e0000 */
[----:B-1----:R-:W-:Y:S01]  /*6ff0*/  FMNMX.FTZ R70, R0, R7, !PT ;  /* 0x0000000700467209 */ /* 0x002fe20007810000 */
[----:B------:R-:W-:-:S03]  /*7000*/  FFMA.FTZ R0, R60, c[0x0][0x2d0], -R3 ;  /* 0x0000b4003c007a23 */ /* 0x000fc60000010803 */
[----:B------:R-:W-:Y:S01]  /*7010*/  HMMA.16816.F32 R20, R12, R38, RZ ;  /* 0x000000260c14723c */ /* 0x000fe200000018ff */
[----:B------:R-:W-:Y:S01]  /*7020*/  LDSM.16.MT88.4 R60, [R193+0x800] ;  /* 0x00080000c13c783b */ /* 0x000fe20000004200 */
[----:B--2---:R-:W-:Y:S01]  /*7030*/  FFMA.FTZ R5, R44, c[0x0][0x2d0], -R4 ;  /* 0x0000b4002c057a23 */ /* 0x004fe20000010804 */
[----:B------:R1:W-:Y:S01]  /*7040*/  MUFU.EX2 R242, R0 ;  /* 0x0000000000f27308 */ /* 0x0003e20000000800 */
[----:B------:R-:W-:-:S04]  /*7050*/  FSETP.NEU.FTZ.AND P0, PT, R70, -INF , PT ;  /* 0xff8000004600780b */ /* 0x000fc80003f1d000 */
[C---:B------:R-:W-:Y:S03]  /*7060*/  HMMA.16816.F32 R16, R12.reuse, R34, RZ ;  /* 0x000000220c10723c */ /* 0x040fe600000018ff */
[----:B------:R2:W-:Y:S01]  /*7070*/  MUFU.EX2 R251, R5 ;  /* 0x0000000500fb7308 */ /* 0x0005e20000000800 */
[----:B---3--:R-:W-:Y:S01]  /*7080*/  FMNMX.FTZ R2, R2, R6, !PT ;  /* 0x0000000602027209 */ /* 0x008fe20007810000 */
[----:B-1----:R-:W-:Y:S02]  /*7090*/  FMUL.FTZ R0, R70, c[0x0][0x2d0] ;  /* 0x0000b40046007a20 */ /* 0x002fe40000410000 */
[----:B------:R-:W-:Y:S02]  /*70a0*/  FFMA.FTZ R6, R75, c[0x0][0x2d0], -R3 ;  /* 0x0000b4004b067a23 */ /* 0x000fe40000010803 */
[----:B------:R-:W1:Y:S01]  /*70b0*/  SHFL.BFLY PT, R7, R2, 0x1, 0x1f ;  /* 0x0c201f0002077f89 */ /* 0x000e6200000e0000 */
[----:B------:R-:W-:Y:S01]  /*70c0*/  HMMA.16816.F32 R24, R12, R40, RZ ;  /* 0x000000280c18723c */ /* 0x000fe200000018ff */
[----:B------:R-:W3:Y:S01]  /*70d0*/  MUFU.EX2 R247, R6 ;  /* 0x0000000600f77308 */ /* 0x000ee20000000800 */
[----:B------:R-:W-:-:S02]  /*70e0*/  IMAD.MOV.U32 R75, RZ, RZ, R97 ;  /* 0x000000ffff4b7224 */ /* 0x000fc400078e0061 */
[----:B--2---:R-:W-:-:S05]  /*70f0*/  FFMA.FTZ R5, R46, c[0x0][0x2d0], -R4 ;  /* 0x0000b4002e057a23 */ /* 0x004fca0000010804 */
[----:B------:R2:W4:Y:S01]  /*7100*/  MUFU.EX2 R252, R5 ;  /* 0x0000000500fc7308 */ /* 0x0005220000000800 */
[----:B---3--:R-:W-:Y:S01]  /*7110*/  F2FP.PACK_AB R11, R247, R242 ;  /* 0x000000f2f70b723e */ /* 0x008fe200000000ff */
[----:B--2---:R-:W-:Y:S01]  /*7120*/  FFMA.FTZ R5, R52, c[0x0][0x2d0], -R4 ;  /* 0x0000b40034057a23 */ /* 0x004fe20000010804 */
[----:B----4-:R-:W-:Y:S01]  /*7130*/  F2FP.PACK_AB R10, R252, R251 ;  /* 0x000000fbfc0a723e */ /* 0x010fe200000000ff */
[----:B------:R-:W-:Y:S04]  /*7140*/  HMMA.16816.F32 R52, R12, R32, RZ ;  /* 0x000000200c34723c */ /* 0x000fe800000018ff */
[----:B------:R2:W-:Y:S02]  /*7150*/  MUFU.EX2 R96, R5 ;  /* 0x0000000500607308 */ /* 0x0005e40000000800 */
[----:B--2---:R-:W-:-:S06]  /*7160*/  FFMA.FTZ R5, R45, c[0x0][0x2d0], -R3 ;  /* 0x0000b4002d057a23 */ /* 0x004fcc0000010803 */
[----:B------:R2:W-:Y:S02]  /*7170*/  MUFU.EX2 R241, R5 ;  /* 0x0000000500f17308 */ /* 0x0005e40000000800 */
[----:B--2---:R-:W-:Y:S02]  /*7180*/  FFMA.FTZ R5, R47, c[0x0][0x2d0], -R3 ;  /* 0x0000b4002f057a23 */ /* 0x004fe40000010803 */
[C---:B------:R-:W-:Y:S04]  /*7190*/  HMMA.16816.F32 R44, R12.reuse, R30, RZ ;  /* 0x0000001e0c2c723c */ /* 0x040fe800000018ff */
[----:B------:R2:W3:Y:S04]  /*71a0*/  MUFU.EX2 R240, R5 ;  /* 0x0000000500f07308 */ /* 0x0004e80000000800 */
[----:B------:R-:W-:Y:S01]  /*71b0*/  HMMA.16816.F32 R12, R12, R42, RZ ;  /* 0x0000002a0c0c723c */ /* 0x000fe200000018ff */
[----:B--2---:R-:W-:-:S05]  /*71c0*/  FSEL R5, R0, RZ, P0 ;  /* 0x000000ff00057208 */ /* 0x004fca0000000000 */
[--C-:B------:R-:W-:Y:S02]  /*71d0*/  FFMA.FTZ R0, R69, c[0x0][0x2d0], -R5.reuse ;  /* 0x0000b40045007a23 */ /* 0x100fe40000010805 */
[----:B------:R-:W-:Y:S02]  /*71e0*/  FFMA.FTZ R6, R74, c[0x0][0x2d0], -R5 ;  /* 0x0000b4004a067a23 */ /* 0x000fe40000010805 */
[----:B------:R1:W-:Y:S01]  /*71f0*/  MUFU.EX2 R238, R0 ;  /* 0x0000000000ee7308 */ /* 0x0003e20000000800 */
[----:B------:R-:W-:Y:S01]  /*7200*/  IMAD.MOV.U32 R74, RZ, RZ, R9 ;  /* 0x000000ffff4a7224 */ /* 0x000fe200078e0009 */
[----:B---3--:R-:W-:-:S06]  /*7210*/  F2FP.PACK_AB R9, R240, R241 ;  /* 0x000000f1f009723e */ /* 0x008fcc00000000ff */
[----:B------:R2:W3:Y:S01]  /*7220*/  MUFU.EX2 R236, R6 ;  /* 0x0000000600ec7308 */ /* 0x0004e20000000800 */
[----:B-1----:R-:W-:Y:S01]  /*7230*/  FMNMX.FTZ R0, R2, R7, !PT ;  /* 0x0000000702007209 */ /* 0x002fe20007810000 */
[----:B------:R-:W-:Y:S02]  /*7240*/  FFMA.FTZ R2, R86, c[0x0][0x2d0], -R5 ;  /* 0x0000b40056027a23 */ /* 0x000fe40000010805 */
[----:B------:R-:W-:Y:S01]  /*7250*/  IMAD.MOV.U32 R7, RZ, RZ, R8 ;  /* 0x000000ffff077224 */ /* 0x000fe200078e0008 */
[----:B------:R-:W-:-:S03]  /*7260*/  FSETP.NEU.FTZ.AND P0, PT, R0, -INF , PT ;  /* 0xff8000000000780b */ /* 0x000fc60003f1d000 */
[----:B------:R1:W-:Y:S01]  /*7270*/  MUFU.EX2 R237, R2 ;  /* 0x0000000200ed7308 */ /* 0x0003e20000000800 */
[----:B------:R-:W-:Y:S01]  /*7280*/  F2FP.PACK_AB R8, R250, R183 ;  /* 0x000000b7fa08723e */ /* 0x000fe200000000ff */
[----:B--2---:R-:W-:-:S06]  /*7290*/  FFMA.FTZ R6, R88, c[0x0][0x2d0], -R5 ;  /* 0x0000b40058067a23 */ /* 0x004fcc0000010805 */
[----:B------:R2:W4:Y:S01]  /*72a0*/  MUFU.EX2 R235, R6 ;  /* 0x0000000600eb7308 */ /* 0x0005220000000800 */
[----:B------:R-:W-:Y:S01]  /*72b0*/  HMMA.16816.F32 R124, R8, R64, R48 ;  /* 0x00000040087c723c */ /* 0x000fe20000001830 */
[----:B-1----:R-:W-:-:S07]  /*72c0*/  FMUL.FTZ R2, R0, c[0x0][0x2d0] ;  /* 0x0000b40000027a20 */ /* 0x002fce0000410000 */
[----:B------:R-:W-:Y:S01]  /*72d0*/  HMMA.16816.F32 R120, R8, R60, R56 ;  /* 0x0000003c0878723c */ /* 0x000fe20000001838 */
[----:B------:R-:W-:-:S07]  /*72e0*/  FSEL R2, R2, RZ, P0 ;  /* 0x000000ff02027208 */ /* 0x000fce0000000000 */
[----:B------:R-:W-:Y:S01]  /*72f0*/  HMMA.16816.F32 R48, R8, R80, R52 ;  /* 0x000000500830723c */ /* 0x000fe20000001834 */
[----:B--2---:R-:W-:-:S04]  /*7300*/  FFMA.FTZ R6, R68, c[0x0][0x2d0], -R2 ;  /* 0x0000b40044067a23 */ /* 0x004fc80000010802 */
[----:B------:R1:W-:Y:S03]  /*7310*/  MUFU.EX2 R69, R6 ;  /* 0x0000000600457308 */ /* 0x0003e60000000800 */
[C---:B------:R-:W-:Y:S08]  /*7320*/  HMMA.16816.F32 R108, R8.reuse, R76, R24 ;  /* 0x0000004c086c723c */ /* 0x040ff00000001818 */
[----:B------:R-:W-:Y:S01]  /*7330*/  HMMA.16816.F32 R104, R8, R66, R44 ;  /* 0x000000420868723c */ /* 0x000fe2000000182c */
[----:B-1----:R-:W-:-:S02]  /*7340*/  FFMA.FTZ R6, R73, c[0x0][0x2d0], -R2 ;  /* 0x0000b40049067a23 */ /* 0x002fc40000010802 */
[----:B------:R-:W-:-:S05]  /*7350*/  IMAD.MOV.U32 R73, RZ, RZ, R96 ;  /* 0x000000ffff497224 */ /* 0x000fca00078e0060 */
[C---:B------:R-:W-:Y:S01]  /*7360*/  HMMA.16816.F32 R100, R8.reuse, R62, R20 ;  /* 0x0000003e0864723c */ /* 0x040fe20000001814 */
[----:B------:R1:W2:Y:S07]  /*7370*/  MUFU.EX2 R233, R6 ;  /* 0x0000000600e97308 */ /* 0x0002ae0000000800 */
[C---:B------:R-:W-:Y:S08]  /*7380*/  HMMA.16816.F32 R112, R8.reuse, R82, R16 ;  /* 0x000000520870723c */ /* 0x040ff00000001810 */
[----:B------:R-:W-:Y:S01]  /*7390*/  HMMA.16816.F32 R96, R8, R78, R12 ;  /* 0x0000004e0860723c */ /* 0x000fe2000000180c */
[----:B-1----:R-:W-:-:S04]  /*73a0*/  FFMA.FTZ R6, R85, c[0x0][0x2d0], -R2 ;  /* 0x0000b40055067a23 */ /* 0x002fc80000010802 */
[----:B------:R1:W-:Y:S02]  /*73b0*/  MUFU.EX2 R234, R6 ;  /* 0x0000000600ea7308 */ /* 0x0003e40000000800 */
[----:B---3--:R-:W-:Y:S02]  /*73c0*/  F2FP.PACK_AB R8, R236, R238 ;  /* 0x000000eeec08723e */ /* 0x008fe400000000ff */
[----:B----4-:R-:W-:Y:S02]  /*73d0*/  F2FP.PACK_AB R10, R235, R237 ;  /* 0x000000edeb0a723e */ /* 0x010fe400000000ff */
[----:B--2---:R-:W-:Y:S01]  /*73e0*/  F2FP.PACK_AB R9, R233, R69 ;  /* 0x00000045e909723e */ /* 0x004fe200000000ff */
[----:B-1----:R-:W-:-:S04]  /*73f0*/  FFMA.FTZ R6, R84, c[0x0][0x2d0], -R2 ;  /* 0x0000b40054067a23 */ /* 0x002fc80000010802 */
[----:B------:R1:W2:Y:S02]  /*7400*/  MUFU.EX2 R232, R6 ;  /* 0x0000000600e87308 */ /* 0x0002a40000000800 */
[----:B-1----:R-:W-:Y:S01]  /*7410*/  FFMA.FTZ R6, R90, c[0x0][0x2d0], -R5 ;  /* 0x0000b4005a067a23 */ /* 0x002fe20000010805 */
[----:B--2---:R-:W-:-:S05]  /*7420*/  F2FP.PACK_AB R11, R232, R234 ;  /* 0x000000eae80b723e */ /* 0x004fca00000000ff */
[----:B------:R1:W-:Y:S02]  /*7430*/  MUFU.EX2 R230, R6 ;  /* 0x0000000600e67308 */ /* 0x0003e40000000800 */
[C---:B------:R-:W-:Y:S08]  /*7440*/  HMMA.16816.F32 R16, R8.reuse, R32, RZ ;  /* 0x000000200810723c */ /* 0x040ff000000018ff */
[----:B------:R-:W-:Y:S01]  /*7450*/  HMMA.16816.F32 R24, R8, R28, RZ ;  /* 0x0000001c0818723c */ /* 0x000fe200000018ff */
[----:B-1----:R-:W-:-:S04]  /*7460*/  FFMA.FTZ R6, R91, c[0x0][0x2d0], -R5 ;  /* 0x0000b4005b067a23 */ /* 0x002fc80000010805 */
[----:B------:R1:W2:Y:S03]  /*7470*/  MUFU.EX2 R229, R6 ;  /* 0x0000000600e57308 */ /* 0x0002a60000000800 */
[C---:B------:R-:W-:Y:S08]  /*7480*/  HMMA.16816.F32 R20, R8.reuse, R36, RZ ;  /* 0x000000240814723c */ /* 0x040ff000000018ff */
[----:B------:R-:W-:Y:S01]  /*7490*/  HMMA.16816.F32 R44, R8, R34, RZ ;  /* 0x00000022082c723c */ /* 0x000fe200000018ff */
[----:B-1----:R-:W-:-:S07]  /*74a0*/  FFMA.FTZ R6, R94, c[0x0][0x2d0], -R5 ;  /* 0x0000b4005e067a23 */ /* 0x002fce0000010805 */
[C---:B------:R-:W-:Y:S01]  /*74b0*/  HMMA.16816.F32 R28, R8.reuse, R30, RZ ;  /* 0x0000001e081c723c */ /* 0x040fe200000018ff */
[----:B------:R1:W-:Y:S07]  /*74c0*/  MUFU.EX2 R228, R6 ;  /* 0x0000000600e47308 */ /* 0x0003ee0000000800 */
[C---:B------:R-:W-:Y:S08]  /*74d0*/  HMMA.16816.F32 R36, R8.reuse, R38, RZ ;  /* 0x000000260824723c */ /* 0x040ff000000018ff */
[----:B------:R-:W-:Y:S01]  /*74e0*/  HMMA.16816.F32 R12, R8, R40, RZ ;  /* 0x00000028080c723c */ /* 0x000fe200000018ff */
[----:B-1----:R-:W-:-:S04]  /*74f0*/  FFMA.FTZ R6, R95, c[0x0][0x2d0], -R5 ;  /* 0x0000b4005f067a23 */ /* 0x002fc80000010805 */
[----:B------:R1:W3:Y:S03]  /*7500*/  MUFU.EX2 R231, R6 ;  /* 0x0000000600e77308 */ /* 0x0002e60000000800 */
[----:B------:R-:W-:Y:S07]  /*7510*/  HMMA.16816.F32 R32, R8, R42, RZ ;  /* 0x0000002a0820723c */ /* 0x000fee00000018ff */
[----:B--2---:R-:W-:Y:S01]  /*7520*/  F2FP.PACK_AB R8, R229, R230 ;  /* 0x000000e6e508723e */ /* 0x004fe200000000ff */
[----:B-1----:R-:W-:Y:S01]  /*7530*/  FFMA.FTZ R6, R87, c[0x0][0x2d0], -R2 ;  /* 0x0000b40057067a23 */ /* 0x002fe20000010802 */
[----:B---3--:R-:W-:-:S03]  /*7540*/  F2FP.PACK_AB R10, R231, R228 ;  /* 0x000000e4e70a723e */ /* 0x008fc600000000ff */
        /* <DEDUP_REMOVED lines=11> */
[C---:B------:R-:W-:Y:S01]  /*7600*/  HMMA.16816.F32 R140, R8.reuse, R80, R16 ;  /* 0x00000050088c723c */ /* 0x040fe20000001810 */
[----:B------:R-:W3:Y:S07]  /*7610*/  LDSM.16.MT88.4 R16, [R189+0x1000] ;  /* 0x00100000bd10783b */ /* 0x000eee0000004200 */
[----:B------:R-:W-:Y:S01]  /*7620*/  HMMA.16816.F32 R92, R8, R64, R24 ;  /* 0x00000040085c723c */ /* 0x000fe20000001818 */
[----:B------:R-:W4:Y:S01]  /*7630*/  LDSM.16.MT88.4 R24, [R190+0x1000] ;  /* 0x00100000be18783b */ /* 0x000f220000004200 */
[----:B-1----:R-:W-:-:S04]  /*7640*/  FFMA.FTZ R6, R117, c[0x0][0x2d0], -R4 ;  /* 0x0000b40075067a23 */ /* 0x002fc80000010804 */
[----:B------:R1:W-:Y:S02]  /*7650*/  MUFU.EX2 R225, R6 ;  /* 0x0000000600e17308 */ /* 0x0003e40000000800 */
[C---:B------:R-:W-:Y:S01]  /*7660*/  HMMA.16816.F32 R136, R8.reuse, R60, R20 ;  /* 0x0000003c0888723c */ /* 0x040fe20000001814 */
[----:B------:R-:W5:Y:S07]  /*7670*/  LDSM.16.MT88.4 R20, [R193+0x1000] ;  /* 0x00100000c114783b */ /* 0x000f6e0000004200 */
[----:B------:R-:W-:Y:S01]  /*7680*/  HMMA.16816.F32 R148, R8, R76, R12 ;  /* 0x0000004c0894723c */ /* 0x000fe2000000180c */
[----:B-1----:R-:W-:-:S07]  /*7690*/  FFMA.FTZ R6, R128, c[0x0][0x2d0], -R4 ;  /* 0x0000b40080067a23 */ /* 0x002fce0000010804 */
[C---:B------:R-:W-:Y:S01]  /*76a0*/  HMMA.16816.F32 R84, R8.reuse, R66, R28 ;  /* 0x000000420854723c */ /* 0x040fe2000000181c */
[----:B------:R-:W1:Y:S01]  /*76b0*/  LDSM.16.MT88.4 R28, [R192+0x1000] ;  /* 0x00100000c01c783b */ /* 0x000e620000004200 */
[----:B------:R2:W-:Y:S03]  /*76c0*/  MUFU.EX2 R226, R6 ;  /* 0x0000000600e27308 */ /* 0x0005e60000000800 */
[----:B------:R-:W-:Y:S03]  /*76d0*/  LDSM.16.MT88.4 R64, [R193+0x1800] ;  /* 0x00180000c140783b */ /* 0x000fe60000004200 */
[----:B------:R-:W-:Y:S01]  /*76e0*/  HMMA.16816.F32 R88, R8, R62, R36 ;  /* 0x0000003e0858723c */ /* 0x000fe20000001824 */
[----:B------:R-:W1:Y:S01]  /*76f0*/  LDSM.16.MT88.4 R60, [R189+0x1800] ;  /* 0x00180000bd3c783b */ /* 0x000e620000004200 */
[----:B--2---:R-:W-:-:S04]  /*7700*/  FFMA.FTZ R6, R129, c[0x0][0x2d0], -R4 ;  /* 0x0000b40081067a23 */ /* 0x004fc80000010804 */
[----:B------:R2:W-:Y:S02]  /*7710*/  MUFU.EX2 R222, R6 ;  /* 0x0000000600de7308 */ /* 0x0005e40000000800 */
[----:B--2---:R-:W-:-:S06]  /*7720*/  FFMA.FTZ R6, R130, c[0x0][0x2d0], -R4 ;  /* 0x0000b40082067a23 */ /* 0x004fcc0000010804 */
[----:B------:R2:W-:Y:S02]  /*7730*/  MUFU.EX2 R219, R6 ;  /* 0x0000000600db7308 */ /* 0x0005e40000000800 */
[----:B--2---:R-:W-:-:S06]  /*7740*/  FFMA.FTZ R6, R118, c[0x0][0x2d0], -R3 ;  /* 0x0000b40076067a23 */ /* 0x004fcc0000010803 */
[----:B------:R2:W-:Y:S02]  /*7750*/  MUFU.EX2 R218, R6 ;  /* 0x0000000600da7308 */ /* 0x0005e40000000800 */
[--C-:B--2---:R-:W-:Y:S02]  /*7760*/  FFMA.FTZ R6, R119, c[0x0][0x2d0], -R3.reuse ;  /* 0x0000b40077067a23 */ /* 0x104fe40000010803 */
[----:B------:R-:W-:Y:S01]  /*7770*/  HMMA.16816.F32 R116, R8, R82, R44 ;  /* 0x000000520874723c */ /* 0x000fe2000000182c */
[----:B------:R-:W-:Y:S03]  /*7780*/  LDSM.16.MT88.4 R80, [R192+0x1800] ;  /* 0x00180000c050783b */ /* 0x000fe60000004200 */
[----:B------:R2:W1:Y:S02]  /*7790*/  MUFU.EX2 R217, R6 ;  /* 0x0000000600d97308 */ /* 0x0004640000000800 */
[----:B--2---:R-:W-:-:S02]  /*77a0*/  FFMA.FTZ R6, R131, c[0x0][0x2d0], -R3 ;  /* 0x0000b40083067a23 */ /* 0x004fc40000010803 */
[----:B------:R-:W-:Y:S01]  /*77b0*/  HMMA.16816.F32 R128, R8, R78, R32 ;  /* 0x0000004e0880723c */ /* 0x000fe20000001820 */
[----:B------:R-:W2:Y:S03]  /*77c0*/  LDSM.16.MT88.4 R76, [R190+0x1800] ;  /* 0x00180000be4c783b */ /* 0x000ea60000004200 */
[----:B------:R3:W-:Y:S03]  /*77d0*/  MUFU.EX2 R216, R6 ;  /* 0x0000000600d87308 */ /* 0x0007e60000000800 */
[----:B------:R-:W-:Y:S02]  /*77e0*/  F2FP.PACK_AB R8, R227, R73 ;  /* 0x00000049e308723e */ /* 0x000fe400000000ff */
[----:B-1----:R-:W-:Y:S02]  /*77f0*/  F2FP.PACK_AB R9, R217, R218 ;  /* 0x000000dad909723e */ /* 0x002fe400000000ff */
[----:B------:R-:W-:Y:S01]  /*7800*/  F2FP.PACK_AB R10, R226, R225 ;  /* 0x000000e1e20a723e */ /* 0x000fe200000000ff */
[----:B---3--:R-:W-:-:S04]  /*7810*/  FFMA.FTZ R6, R132, c[0x0][0x2d0], -R3 ;  /* 0x0000b40084067a23 */ /* 0x008fc80000010803 */
[----:B------:R1:W3:Y:S02]  /*7820*/  MUFU.EX2 R214, R6 ;  /* 0x0000000600d67308 */ /* 0x0002e40000000800 */
[----:B-1----:R-:W-:Y:S01]  /*7830*/  FFMA.FTZ R6, R146, c[0x0][0x2d0], -R4 ;  /* 0x0000b40092067a23 */ /* 0x002fe20000010804 */
[----:B---3--:R-:W-:Y:S01]  /*7840*/  F2FP.PACK_AB R11, R214, R216 ;  /* 0x000000d8d60b723e */ /* 0x008fe200000000ff */
[----:B------:R-:W-:-:S04]  /*7850*/  IMAD.MOV.U32 R146, RZ, RZ, R183 ;  /* 0x000000ffff927224 */ /* 0x000fc800078e00b7 */
[----:B------:R1:W-:Y:S02]  /*7860*/  MUFU.EX2 R215, R6 ;  /* 0x0000000600d77308 */ /* 0x0003e40000000800 */
[C---:B------:R-:W-:Y:S07]  /*7870*/  HMMA.16816.F32 R56, R8.reuse, R16, R124 ;  /* 0x000000100838723c */ /* 0x040fee000000187c */
[----:B------:R-:W-:Y:S01]  /*7880*/  IMAD.MOV.U32 R126, RZ, RZ, R184 ;  /* 0x000000ffff7e7224 */ /* 0x000fe200078e00b8 */
[----:B----4-:R-:W-:Y:S01]  /*7890*/  HMMA.16816.F32 R32, R8, R26, R112 ;  /* 0x0000001a0820723c */ /* 0x010fe20000001870 */
[----:B------:R-:W-:Y:S01]  /*78a0*/  IMAD.MOV.U32 R127, RZ, RZ, R185 ;  /* 0x000000ffff7f7224 */ /* 0x000fe200078e00b9 */
[----:B------:R-:W-:Y:S01]  /*78b0*/  LDSM.16.MT88.4 R112, [R193+0x2000] ;  /* 0x00200000c170783b */ /* 0x000fe20000004200 */
[----:B-1----:R-:W-:-:S04]  /*78c0*/  FFMA.FTZ R6, R145, c[0x0][0x2d0], -R4 ;  /* 0x0000b40091067a23 */ /* 0x002fc80000010804 */
[----:B------:R1:W3:Y:S01]  /*78d0*/  MUFU.EX2 R213, R6 ;  /* 0x0000000600d57308 */ /* 0x0002e20000000800 */
        /* <DEDUP_REMOVED lines=8> */
[----:B------:R1:W4:Y:S03]  /*7960*/  MUFU.EX2 R211, R6 ;  /* 0x0000000600d37308 */ /* 0x0003260000000800 */
[----:B------:R-:W-:Y:S01]  /*7970*/  HMMA.16816.F32 R12, R8, R30, R96 ;  /* 0x0000001e080c723c */ /* 0x000fe20000001860 */
[----:B------:R-:W5:Y:S06]  /*7980*/  LDSM.16.MT88.4 R96, [R189+0x2000] ;  /* 0x00200000bd60783b */ /* 0x000f6c0000004200 */
[----:B------:R-:W-:-:S02]  /*7990*/  F2FP.PACK_AB R8, R219, R222 ;  /* 0x000000dedb08723e */ /* 0x000fc400000000ff */
[----:B---3--:R-:W-:Y:S01]  /*79a0*/  F2FP.PACK_AB R10, R213, R215 ;  /* 0x000000d7d50a723e */ /* 0x008fe200000000ff */
[----:B-1----:R-:W-:Y:S01]  /*79b0*/  FFMA.FTZ R6, R152, c[0x0][0x2d0], -R3 ;  /* 0x0000b40098067a23 */ /* 0x002fe20000010803 */
[----:B----4-:R-:W-:-:S03]  /*79c0*/  F2FP.PACK_AB R9, R211, R212 ;  /* 0x000000d4d309723e */ /* 0x010fc600000000ff */
        /* <DEDUP_REMOVED lines=10> */
[C---:B------:R-:W-:Y:S08]  /*7a70*/  HMMA.16816.F32 R52, R8.reuse, R64, R52 ;  /* 0x000000400834723c */ /* 0x040ff00000001834 */
[----:B------:R-:W-:Y:S01]  /*7a80*/  HMMA.16816.F32 R36, R8, R66, R36 ;  /* 0x000000420824723c */ /* 0x000fe20000001824 */
[----:B-1----:R-:W-:-:S07]  /*7a90*/  FFMA.FTZ R6, R156, c[0x0][0x2d0], -R5 ;  /* 0x0000b4009c067a23 */ /* 0x002fce0000010805 */
[C---:B--2---:R-:W-:Y:S01]  /*7aa0*/  HMMA.16816.F32 R48, R8.reuse, R76, R48 ;  /* 0x0000004c0830723c */ /* 0x044fe20000001830 */
[----:B------:R1:W-:Y:S07]  /*7ab0*/  MUFU.EX2 R187, R6 ;  /* 0x0000000600bb7308 */ /* 0x0003ee0000000800 */
[----:B------:R-:W-:Y:S01]  /*7ac0*/  HMMA.16816.F32 R44, R8, R80, R44 ;  /* 0x00000050082c723c */ /* 0x000fe2000000182c */
[----:B-1----:R-:W-:-:S04]  /*7ad0*/  FFMA.FTZ R6, R158, c[0x0][0x2d0], -R5 ;  /* 0x0000b4009e067a23 */ /* 0x002fc80000010805 */
[----:B------:R1:W2:Y:S02]  /*7ae0*/  MUFU.EX2 R186, R6 ;  /* 0x0000000600ba7308 */ /* 0x0002a40000000800 */
[----:B-1----:R-:W-:Y:S02]  /*7af0*/  FFMA.FTZ R6, R133, c[0x0][0x2d0], -R2 ;  /* 0x0000b40085067a23 */ /* 0x002fe40000010802 */
[C---:B------:R-:W-:Y:S04]  /*7b00*/  HMMA.16816.F32 R132, R8.reuse, R78, R32 ;  /* 0x0000004e0884723c */ /* 0x040fe80000001820 */
[----:B------:R1:W-:Y:S04]  /*7b10*/  MUFU.EX2 R184, R6 ;  /* 0x0000000600b87308 */ /* 0x0003e80000000800 */
[----:B------:R-:W-:Y:S01]  /*7b20*/  HMMA.16816.F32 R32, R8, R82, R12 ;  /* 0x000000520820723c */ /* 0x000fe2000000180c */
[----:B------:R-:W-:Y:S06]  /*7b30*/  LDSM.16.MT88.4 R12, [R192+0x2000] ;  /* 0x00200000c00c783b */ /* 0x000fec0000004200 */
[----:B---3--:R-:W-:-:S02]  /*7b40*/  F2FP.PACK_AB R8, R208, R206 ;  /* 0x000000ced008723e */ /* 0x008fc400000000ff */
[----:B--2---:R-:W-:Y:S01]  /*7b50*/  F2FP.PACK_AB R10, R186, R187 ;  /* 0x000000bbba0a723e */ /* 0x004fe200000000ff */
[----:B-1----:R-:W-:-:S04]  /*7b60*/  FFMA.FTZ R6, R153, c[0x0][0x2d0], -R2 ;  /* 0x0000b40099067a23 */ /* 0x002fc80000010802 */
        /* <DEDUP_REMOVED lines=8> */
[----:B------:R1:W-:Y:S01]  /*7bf0*/  MUFU.EX2 R158, R6 ;  /* 0x00000006009e7308 */ /* 0x0003e20000000800 */
[----:B------:R-:W-:Y:S01]  /*7c00*/  IMAD.MOV.U32 R178, RZ, RZ, R73 ;  /* 0x000000ffffb27224 */ /* 0x000fe200078e0049 */
[C---:B------:R-:W-:Y:S08]  /*7c10*/  HMMA.16816.F32 R92, R8.reuse, R16, R92 ;  /* 0x00000010085c723c */ /* 0x040ff0000000185c */
[----:B------:R-:W-:Y:S01]  /*7c20*/  HMMA.16816.F32 R16, R8, R18, R84 ;  /* 0x000000120810723c */ /* 0x000fe20000001854 */
[----:B-1----:R-:W-:-:S04]  /*7c30*/  FFMA.FTZ R6, R177, c[0x0][0x2d0], -R4 ;  /* 0x0000b400b1067a23 */ /* 0x002fc80000010804 */
[----:B------:R1:W2:Y:S03]  /*7c40*/  MUFU.EX2 R177, R6 ;  /* 0x0000000600b17308 */ /* 0x0002a60000000800 */
[C---:B------:R-:W-:Y:S01]  /*7c50*/  HMMA.16816.F32 R108, R8.reuse, R20, R136 ;  /* 0x00000014086c723c */ /* 0x040fe20000001888 */
[--C-:B-1----:R-:W-:Y:S02]  /*7c60*/  FFMA.FTZ R6, R176, c[0x0][0x2d0], -R4.reuse ;  /* 0x0000b400b0067a23 */ /* 0x102fe40000010804 */
[----:B------:R-:W-:Y:S02]  /*7c70*/  FFMA.FTZ R4, R175, c[0x0][0x2d0], -R4 ;  /* 0x0000b400af047a23 */ /* 0x000fe40000010804 */
[----:B------:R-:W-:Y:S03]  /*7c80*/  MUFU.EX2 R176, R6 ;  /* 0x0000000600b07308 */ /* 0x000fe60000000800 */
[----:B------:R-:W-:Y:S01]  /*7c90*/  HMMA.16816.F32 R84, R8, R26, R116 ;  /* 0x0000001a0854723c */ /* 0x000fe20000001874 */
[----:B------:R-:W-:-:S04]  /*7ca0*/  IMAD.MOV.U32 R175, RZ, RZ, R146 ;  /* 0x000000ffffaf7224 */ /* 0x000fc800078e0092 */
[----:B------:R1:W-:Y:S03]  /*7cb0*/  MUFU.EX2 R157, R4 ;  /* 0x00000004009d7308 */ /* 0x0003e60000000800 */
[----:B------:R-:W-:Y:S01]  /*7cc0*/  HMMA.16816.F32 R144, R8, R22, R88 ;  /* 0x000000160890723c */ /* 0x000fe20000001858 */
[--C-:B-1----:R-:W-:Y:S02]  /*7cd0*/  FFMA.FTZ R4, R173, c[0x0][0x2d0], -R3.reuse ;  /* 0x0000b400ad047a23 */ /* 0x102fe40000010803 */
[----:B------:R-:W-:Y:S02]  /*7ce0*/  IMAD.MOV.U32 R173, RZ, RZ, R126 ;  /* 0x000000ffffad7224 */ /* 0x000fe400078e007e */
[----:B------:R1:W-:Y:S02]  /*7cf0*/  MUFU.EX2 R153, R4 ;  /* 0x0000000400997308 */ /* 0x0003e40000000800 */
[----:B-1----:R-:W-:-:S02]  /*7d00*/  FFMA.FTZ R4, R172, c[0x0][0x2d0], -R3 ;  /* 0x0000b400ac047a23 */ /* 0x002fc40000010803 */
[----:B------:R-:W3:Y:S01]  /*7d10*/  LDL.LU R172, [R1+0x4] ;  /* 0x0000040001ac7983 */ /* 0x000ee20000300800 */
[----:B------:R-:W-:-:S03]  /*7d20*/  IADD3 R205, R205, -0x2, RZ ;  /* 0xfffffffecdcd7810 */ /* 0x000fc60007ffe0ff */
[----:B------:R1:W4:Y:S02]  /*7d30*/  MUFU.EX2 R154, R4 ;  /* 0x00000004009a7308 */ /* 0x0003240000000800 */
[--C-:B-1----:R-:W-:Y:S02]  /*7d40*/  FFMA.FTZ R4, R171, c[0x0][0x2d0], -R3.reuse ;  /* 0x0000b400ab047a23 */ /* 0x102fe40000010803 */
[----:B------:R-:W-:Y:S02]  /*7d50*/  FFMA.FTZ R3, R169, c[0x0][0x2d0], -R3 ;  /* 0x0000b400a9037a23 */ /* 0x000fe40000010803 */
[----:B------:R-:W-:Y:S02]  /*7d60*/  IMAD.MOV.U32 R171, RZ, RZ, R127 ;  /* 0x000000ffffab7224 */ /* 0x000fe400078e007f */
[----:B------:R-:W-:Y:S01]  /*7d70*/  MUFU.EX2 R155, R4 ;  /* 0x00000004009b7308 */ /* 0x000fe20000000800 */
[----:B------:R-:W-:Y:S01]  /*7d80*/  HMMA.16816.F32 R124, R8, R24, R140 ;  /* 0x00000018087c723c */ /* 0x000fe2000000188c */
[----:B------:R-:W-:-:S06]  /*7d90*/  IMAD.MOV.U32 R169, RZ, RZ, R7 ;  /* 0x000000ffffa97224 */ /* 0x000fcc00078e0007 */
[----:B------:R1:W1:Y:S01]  /*7da0*/  MUFU.EX2 R156, R3 ;  /* 0x00000003009c7308 */ /* 0x0002620000000800 */
[C---:B------:R-:W-:Y:S07]  /*7db0*/  HMMA.16816.F32 R140, R8.reuse, R28, R148 ;  /* 0x0000001c088c723c */ /* 0x040fee0000001894 */
[----:B--2---:R-:W-:Y:S01]  /*7dc0*/  F2FP.PACK_AB R148, R177, R158 ;  /* 0x0000009eb194723e */ /* 0x004fe200000000ff */
[----:B------:R-:W-:Y:S01]  /*7dd0*/  HMMA.16816.F32 R28, R8, R30, R128 ;  /* 0x0000001e081c723c */ /* 0x000fe20000001880 */
[----:B------:R-:W2:Y:S01]  /*7de0*/  LDSM.16.MT88.4 R128, [R190+0x2000] ;  /* 0x00200000be80783b */ /* 0x000ea20000004200 */
[----:B----4-:R-:W-:-:S02]  /*7df0*/  F2FP.PACK_AB R149, R154, R153 ;  /* 0x000000999a95723e */ /* 0x010fc400000000ff */
[----:B------:R-:W-:Y:S01]  /*7e00*/  F2FP.PACK_AB R150, R157, R176 ;  /* 0x000000b09d96723e */ /* 0x000fe200000000ff */
[--C-:B-1----:R-:W-:Y:S01]  /*7e10*/  FFMA.FTZ R3, R167, c[0x0][0x2d0], -R5.reuse ;  /* 0x0000b400a7037a23 */ /* 0x102fe20000010805 */
[----:B------:R-:W-:Y:S01]  /*7e20*/  F2FP.PACK_AB R151, R156, R155 ;  /* 0x0000009b9c97723e */ /* 0x000fe200000000ff */
[----:B------:R-:W-:Y:S02]  /*7e30*/  IMAD.MOV.U32 R167, RZ, RZ, R74 ;  /* 0x000000ffffa77224 */ /* 0x000fe400078e004a */
[----:B------:R1:W-:Y:S04]  /*7e40*/  MUFU.EX2 R152, R3 ;  /* 0x0000000300987308 */ /* 0x0003e80000000800 */
[C---:B-----5:R-:W-:Y:S08]  /*7e50*/  HMMA.16816.F32 R88, R148.reuse, R96, R56 ;  /* 0x000000609458723c */ /* 0x060ff00000001838 */
[----:B------:R-:W-:Y:S01]  /*7e60*/  HMMA.16816.F32 R100, R148, R98, R40 ;  /* 0x000000629464723c */ /* 0x000fe20000001828 */
[----:B-1----:R-:W-:-:S02]  /*7e70*/  FFMA.FTZ R3, R166, c[0x0][0x2d0], -R5 ;  /* 0x0000b400a6037a23 */ /* 0x002fc40000010805 */
[----:B------:R-:W-:Y:S02]  /*7e80*/  IMAD.MOV.U32 R166, RZ, RZ, R75 ;  /* 0x000000ffffa67224 */ /* 0x000fe400078e004b */
[----:B------:R1:W4:Y:S03]  /*7e90*/  MUFU.EX2 R75, R3 ;  /* 0x00000003004b7308 */ /* 0x0003260000000800 */
[C---:B------:R-:W-:Y:S08]  /*7ea0*/  HMMA.16816.F32 R104, R148.reuse, R112, R52 ;  /* 0x000000709468723c */ /* 0x040ff00000001834 */
[----:B------:R-:W-:Y:S01]  /*7eb0*/  HMMA.16816.F32 R116, R148, R114, R36 ;  /* 0x000000729474723c */ /* 0x000fe20000001824 */
[----:B-1----:R-:W-:-:S07]  /*7ec0*/  FFMA.FTZ R3, R170, c[0x0][0x2d0], -R5 ;  /* 0x0000b400aa037a23 */ /* 0x002fce0000010805 */
[C---:B--2---:R-:W-:Y:S01]  /*7ed0*/  HMMA.16816.F32 R120, R148.reuse, R128, R48 ;  /* 0x000000809478723c */ /* 0x044fe20000001830 */
[----:B----4-:R-:W-:Y:S01]  /*7ee0*/  F2FP.PACK_AB R8, R75, R152 ;  /* 0x000000984b08723e */ /* 0x010fe200000000ff */
[----:B------:R-:W-:Y:S01]  /*7ef0*/  IMAD.MOV.U32 R170, RZ, RZ, c[0x0][0x2c4] ;  /* 0x0000b100ffaa7624 */ /* 0x000fe200078e00ff */
[----:B------:R1:W-:Y:S04]  /*7f00*/  MUFU.EX2 R73, R3 ;  /* 0x0000000300497308 */ /* 0x0003e80000000800 */
[----:B------:R-:W-:Y:S01]  /*7f10*/  ISETP.NE.AND P6, PT, R170, 0x1, PT ;  /* 0x00000001aa00780c */ /* 0x000fe20003fc5270 */
[C---:B------:R-:W-:Y:S08]  /*7f20*/  HMMA.16816.F32 R132, R148.reuse, R130, R132 ;  /* 0x000000829484723c */ /* 0x040ff00000001884 */
[----:B------:R-:W-:Y:S01]  /*7f30*/  HMMA.16816.F32 R136, R148, R12, R44 ;  /* 0x0000000c9488723c */ /* 0x000fe2000000182c */
[----:B-1----:R-:W-:-:S04]  /*7f40*/  FFMA.FTZ R3, R174, c[0x0][0x2d0], -R5 ;  /* 0x0000b400ae037a23 */ /* 0x002fc80000010805 */
[----:B------:R1:W2:Y:S03]  /*7f50*/  MUFU.EX2 R74, R3 ;  /* 0x00000003004a7308 */ /* 0x0002a60000000800 */
[----:B------:R-:W-:Y:S01]  /*7f60*/  HMMA.16816.F32 R148, R148, R14, R32 ;  /* 0x0000000e9494723c */ /* 0x000fe20000001820 */
        /* <DEDUP_REMOVED lines=22> */
[C---:B------:R-:W-:Y:S08]  /*80d0*/  HMMA.16816.F32 R76, R8.reuse, R78, R84 ;  /* 0x0000004e084c723c */ /* 0x040ff00000001854 */
[----:B------:R-:W-:Y:S01]  /*80e0*/  HMMA.16816.F32 R80, R8, R82, R28 ;  /* 0x000000520850723c */ /* 0x000fe2000000181c */
[----:B-1----:R-:W-:-:S04]  /*80f0*/  FFMA.FTZ R3, R180, c[0x0][0x2d0], -R5 ;  /* 0x0000b400b4037a23 */ /* 0x002fc80000010805 */
[----:B------:R-:W1:Y:S03]  /*8100*/  MUFU.EX2 R33, R3 ;  /* 0x0000000300217308 */ /* 0x000e660000000800 */
[----:B------:R-:W-:Y:S07]  /*8110*/  HMMA.16816.F32 R4, R8, R66, R144 ;  /* 0x000000420804723c */ /* 0x000fee0000001890 */
[----:B--2---:R-:W-:Y:S01]  /*8120*/  F2FP.PACK_AB R144, R34, R32 ;  /* 0x000000202290723e */ /* 0x004fe200000000ff */
[----:B------:R-:W-:-:S02]  /*8130*/  FADD.FTZ R8, R169, R167 ;  /* 0x000000a7a9087221 */ /* 0x000fc40000010000 */
[----:B------:R-:W-:Y:S02]  /*8140*/  FADD.FTZ R9, R249, R245 ;  /* 0x000000f5f9097221 */ /* 0x000fe40000010000 */
[----:B------:R-:W-:Y:S02]  /*8150*/  FADD.FTZ R10, R238, R236 ;  /* 0x000000ecee0a7221 */ /* 0x000fe40000010000 */
[----:B------:R-:W-:Y:S01]  /*8160*/  FADD.FTZ R8, R171, R8 ;  /* 0x00000008ab087221 */ /* 0x000fe20000010000 */
[----:B-1----:R-:W-:Y:S01]  /*8170*/  F2FP.PACK_AB R146, R33, R35 ;  /* 0x000000232192723e */ /* 0x002fe200000000ff */
[----:B------:R-:W-:-:S04]  /*8180*/  FFMA.FTZ R3, R162, c[0x0][0x2d0], -R2 ;  /* 0x0000b400a2037a23 */ /* 0x000fc80000010802 */
[----:B------:R1:W-:Y:S02]  /*8190*/  MUFU.EX2 R20, R3 ;  /* 0x0000000300147308 */ /* 0x0003e40000000800 */
[----:B-1----:R-:W-:-:S06]  /*81a0*/  FFMA.FTZ R3, R161, c[0x0][0x2d0], -R2 ;  /* 0x0000b400a1037a23 */ /* 0x002fcc0000010802 */
[----:B------:R1:W2:Y:S02]  /*81b0*/  MUFU.EX2 R21, R3 ;  /* 0x0000000300157308 */ /* 0x0002a40000000800 */
[--C-:B-1----:R-:W-:Y:S01]  /*81c0*/  FFMA.FTZ R3, R160, c[0x0][0x2d0], -R2.reuse ;  /* 0x0000b400a0037a23 */ /* 0x102fe20000010802 */
[----:B--2---:R-:W-:Y:S01]  /*81d0*/  F2FP.PACK_AB R145, R21, R20 ;  /* 0x000000141591723e */ /* 0x004fe200000000ff */
[----:B------:R-:W-:-:S04]  /*81e0*/  FFMA.FTZ R2, R159, c[0x0][0x2d0], -R2 ;  /* 0x0000b4009f027a23 */ /* 0x000fc80000010802 */
[----:B------:R1:W-:Y:S08]  /*81f0*/  MUFU.EX2 R23, R3 ;  /* 0x0000000300177308 */ /* 0x0003f00000000800 */
[----:B------:R-:W2:Y:S01]  /*8200*/  MUFU.EX2 R22, R2 ;  /* 0x0000000200167308 */ /* 0x000ea20000000800 */
[----:B-1----:R-:W-:Y:S01]  /*8210*/  @P6 IMAD.HI.U32 R3, R166, c[0x0][0x2c8], RZ ;  /* 0x0000b200a6036a27 */ /* 0x002fe200078e00ff */
[----:B--2---:R-:W-:-:S03]  /*8220*/  F2FP.PACK_AB R147, R22, R23 ;  /* 0x000000171693723e */ /* 0x004fc600000000ff */
[----:B------:R-:W-:Y:S01]  /*8230*/  IMAD.MOV.U32 R2, RZ, RZ, R166 ;  /* 0x000000ffff027224 */ /* 0x000fe200078e00a6 */
[----:B------:R-:W-:-:S05]  /*8240*/  @P6 SHF.R.U32.HI R2, RZ, c[0x0][0x2cc], R3 ;  /* 0x0000b300ff026a19 */ /* 0x000fca0000011603 */
[----:B---3--:R-:W-:Y:S01]  /*8250*/  IMAD.IADD R3, R172, 0x1, R2 ;  /* 0x00000001ac037824 */ /* 0x008fe200078e0202 */
[----:B------:R-:W-:Y:S01]  /*8260*/  HMMA.16816.F32 R108, R144, R112, R108 ;  /* 0x00000070906c723c */ /* 0x000fe2000000186c */
[----:B------:R-:W-:-:S04]  /*8270*/  FADD.FTZ R2, R69, R233 ;  /* 0x000000e945027221 */ /* 0x000fc80000010000 */
[----:B------:R-:W-:-:S03]  /*8280*/  FADD.FTZ R2, R234, R2 ;  /* 0x00000002ea027221 */ /* 0x000fc60000010000 */
[----:B------:R-:W-:Y:S01]  /*8290*/  HMMA.16816.F32 R112, R144, R114, R4 ;  /* 0x000000729070723c */ /* 0x000fe20000001804 */
[----:B------:R-:W-:-:S06]  /*82a0*/  FADD.FTZ R2, R232, R2 ;  /* 0x00000002e8027221 */ /* 0x000fcc0000010000 */
        /* <DEDUP_REMOVED lines=72> */
[----:B------:R-:W-:Y:S01]  /*8730*/  FADD.FTZ R5, R23, R5 ;  /* 0x0000000517057221 */ /* 0x000fe20000010000 */
[----:B------:R-:W-:Y:S01]  /*8740*/  STL [R1+0xc], R7 ;  /* 0x00000c0701007387 */ /* 0x000fe20000100800 */
[----:B------:R-:W-:Y:S02]  /*8750*/  FADD.FTZ R4, R33, R6 ;  /* 0x0000000621047221 */ /* 0x000fe40000010000 */
[----:B------:R-:W-:Y:S01]  /*8760*/  IMAD.MOV.U32 R178, RZ, RZ, c[0x0][0x32c] ;  /* 0x0000cb00ffb27624 */ /* 0x000fe200078e00ff */
[----:B------:R1:W-:Y:S04]  /*8770*/  STL [R1+0x10], R2 ;  /* 0x0000100201007387 */ /* 0x0003e80000100800 */
[----:B------:R2:W-:Y:S01]  /*8780*/  STL [R1+0x14], R4 ;  /* 0x0000140401007387 */ /* 0x0005e20000100800 */
[----:B------:R-:W-:Y:S01]  /*8790*/  ISETP.GE.AND P6, PT, R178, 0x1, PT ;  /* 0x00000001b200780c */ /* 0x000fe20003fc6270 */
[----:B-1----:R-:W-:Y:S01]  /*87a0*/  FADD.FTZ R2, R22, R5 ;  /* 0x0000000516027221 */ /* 0x002fe20000010000 */
[----:B--2---:R-:W-:-:S04]  /*87b0*/  IADD3 R4, R3, c[0x0][0x328], RZ ;  /* 0x0000ca0003047a10 */ /* 0x004fc80007ffe0ff */
[----:B------:R1:W-:Y:S07]  /*87c0*/  STL [R1+0x18], R2 ;  /* 0x0000180201007387 */ /* 0x0003ee0000100800 */
[----:B------:R-:W-:Y:S05]  /*87d0*/  @!P6 BRA `(.L_x_603) ;  /* 0x000001100000e947 */ /* 0x000fea0003800000 */
[C---:B------:R-:W-:Y:S01]  /*87e0*/  ISETP.GT.AND P0, PT, R3.reuse, RZ, PT ;  /* 0x000000ff0300720c */ /* 0x040fe20003f04270 */
[----:B------:R-:W-:Y:S01]  /*87f0*/  BSSY B0, `(.L_x_604) ;  /* 0x000000d000007945 */ /* 0x000fe20003800000 */
[----:B-1----:R-:W-:Y:S01]  /*8800*/  IADD3 R2, R3, -0x1, RZ ;  /* 0xffffffff03027810 */ /* 0x002fe20007ffe0ff */
[----:B------:R-:W-:-:S10]  /*8810*/  IMAD.MOV.U32 R5, RZ, RZ, c[0x0][0x32c] ;  /* 0x0000cb00ff057624 */ /* 0x000fd400078e00ff */
[----:B------:R-:W-:Y:S05]  /*8820*/  @P0 BRA `(.L_x_605) ;  /* 0x0000006000000947 */ /* 0x000fea0003800000 */
[----:B------:R-:W-:Y:S01]  /*8830*/  ISETP.NE.AND P0, PT, R5, 0x1, PT ;  /* 0x000000010500780c */ /* 0x000fe20003f05270 */
[----:B------:R-:W-:-:S12]  /*8840*/  IMAD.MOV R2, RZ, RZ, -R3 ;  /* 0x000000ffff027224 */ /* 0x000fd800078e0a03 */
[----:B------:R-:W-:-:S05]  /*8850*/  @P0 IMAD.HI.U32 R3, R2, c[0x0][0x330], RZ ;  /* 0x0000cc0002030a27 */ /* 0x000fca00078e00ff */
[----:B------:R-:W-:-:S04]  /*8860*/  @P0 SHF.R.U32.HI R2, RZ, c[0x0][0x334], R3 ;  /* 0x0000cd00ff020a19 */ /* 0x000fc80000011603 */
[----:B------:R-:W-:Y:S01]  /*8870*/  LOP3.LUT R2, RZ, R2, RZ, 0x33, !PT ;  /* 0x00000002ff027212 */ /* 0x000fe200078e33ff */
[----:B------:R-:W-:Y:S05]  /*8880*/  BRA `(.L_x_606) ;  /* 0x0000003000007947 */ /* 0x000fea0003800000 */
.L_x_605:
[----:B------:R-:W-:-:S13]  /*8890*/  ISETP.NE.AND P0, PT, R5, 0x1, PT ;  /* 0x000000010500780c */ /* 0x000fda0003f05270 */
[----:B------:R-:W-:-:S05]  /*88a0*/  @P0 IMAD.HI.U32 R3, R2, c[0x0][0x330], RZ ;  /* 0x0000cc0002030a27 */ /* 0x000fca00078e00ff */
[----:B------:R-:W-:Y:S02]  /*88b0*/  @P0 SHF.R.U32.HI R2, RZ, c[0x0][0x334], R3 ;  /* 0x0000cd00ff020a19 */ /* 0x000fe40000011603 */
.L_x_606:
[----:B------:R-:W-:Y:S05]  /*88c0*/  BSYNC B0 ;  /* 0x0000000000007941 */ /* 0x000fea0003800000 */
.L_x_604:
[----:B------:R-:W-:-:S05]  /*88d0*/  IMAD R2, R2, R5, c[0x0][0x32c] ;  /* 0x0000cb0002027624 */ /* 0x000fca00078e0205 */
[----:B------:R-:W-:-:S05]  /*88e0*/  IMNMX R4, R4, R2, PT ;  /* 0x0000000204047217 */ /* 0x000fca0003800200 */
.L_x_603:
[----:B-1----:R-:W-:-:S05]  /*88f0*/  IMAD.HI R2, R4, 0x66666667, RZ ;  /* 0x6666666704027827 */ /* 0x002fca00078e02ff */
[----:B------:R-:W-:-:S04]  /*8900*/  SHF.R.U32.HI R3, RZ, 0x1f, R2 ;  /* 0x0000001fff037819 */ /* 0x000fc80000011602 */
[----:B------:R-:W-:-:S04]  /*8910*/  LEA.HI.SX32 R2, R2, R3, 0x1b ;  /* 0x0000000302027211 */ /* 0x000fc800078fdaff */
[----:B------:R-:W-:-:S04]  /*8920*/  IMNMX R5, R239, R2, !PT ;  /* 0x00000002ef057217 */ /* 0x000fc80007800200 */
[----:B------:R-:W-:Y:S01]  /*8930*/  ISETP.GE.AND P0, PT, R205, R5, PT ;  /* 0x00000005cd00720c */ /* 0x000fe20003f06270 */
[----:B------:R1:W-:-:S12]  /*8940*/  STL [R1+0x8], R5 ;  /* 0x0000080501007387 */ /* 0x0003d80000100800 */
[----:B------:R-:W-:Y:S05]  /*8950*/  @!P0 BRA `(.L_x_607) ;  /* 0x0000579000008947 */ /* 0x000fea0003800000 */
[----:B------:R-:W-:Y:S01]  /*8960*/  IMAD.MOV.U32 R85, RZ, RZ, R71 ;  /* 0x000000ffff557224 */ /* 0x000fe200078e0047 */
[----:B------:R-:W-:Y:S01]  /*8970*/  MOV R87, R0 ;  /* 0x0000000000577202 */ /* 0x000fe20000000f00 */
[----:B------:R-:W-:Y:S01]  /*8980*/  IMAD.MOV.U32 R84, RZ, RZ, R72 ;  /* 0x000000ffff547224 */ /* 0x000fe200078e0048 */
[----:B------:R-:W-:Y:S02]  /*8990*/  MOV R86, R70 ;  /* 0x0000004600567202 */ /* 0x000fe40000000f00 */
.L_x_624:
[----:B------:R-:W2:Y:S01]  /*89a0*/  LDL R178, [R1+0x34] ;  /* 0x0000340001b27983 */ /* 0x000ea20000100800 */
[----:B------:R-:W-:Y:S04]  /*89b0*/  DEPBAR.LE SB0, 0x0 ;  /* 0x000080000000791a */ /* 0x000fe80000000000 */
[----:B------:R-:W3:Y:S01]  /*89c0*/  LDL.64 R176, [R1+0x28] ;  /* 0x0000280001b07983 */ /* 0x000ee20000100a00 */
[----:B------:R-:W-:Y:S05]  /*89d0*/  WARPSYNC 0xffffffff ;  /* 0xffffffff00007948 */ /* 0x000fea0003800000 */
[----:B------:R-:W-:Y:S01]  /*89e0*/  BAR.SYNC.DEFER_BLOCKING 0x0 ;  /* 0x0000000000007b1d */ /* 0x000fe20000010000 */
[----:B------:R-:W-:-:S13]  /*89f0*/  ISETP.GT.AND P0, PT, R239, R205, PT ;  /* 0x000000cdef00720c */ /* 0x000fda0003f04270 */
[----:B------:R-:W-:Y:S01]  /*8a00*/  @!P0 SHF.R.S32.HI R0, RZ, 0x1f, R205 ;  /* 0x0000001fff008819 */ /* 0x000fe200000114cd */
[C---:B------:R-:W-:Y:S04]  /*8a10*/  @!P0 IMAD.WIDE.U32 R2, R205.reuse, c[0x0][0x208], RZ ;  /* 0x00008200cd028a25 */ /* 0x040fe800078e00ff */
[----:B------:R-:W-:Y:S04]  /*8a20*/  @!P0 IMAD R0, R0, c[0x0][0x208], RZ ;  /* 0x0000820000008a24 */ /* 0x000fe800078e02ff */
[----:B------:R-:W-:Y:S01]  /*8a30*/  @!P0 IMAD R0, R205, c[0x0][0x20c], R0 ;  /* 0x00008300cd008a24 */ /* 0x000fe200078e0200 */
[----:B------:R-:W-:Y:S01]  /*8a40*/  LDSM.16.M88.4 R80, [R195] ;  /* 0x00000000c350783b */ /* 0x000fe20000000200 */
[----:B------:R-:W-:Y:S02]  /*8a50*/  ULDC UR4, c[0x0][0x324] ;  /* 0x0000c90000047ab9 */ /* 0x000fe40000000800 */
[----:B------:R-:W-:Y:S01]  /*8a60*/  ULOP3.LUT UR4, URZ, UR4, URZ, 0x33, !UPT ;  /* 0x000000043f047292 */ /* 0x000fe2000f8e333f */
[----:B------:R-:W-:Y:S04]  /*8a70*/  @!P0 IADD3 R0, R3, R0, RZ ;  /* 0x0000000003008210 */ /* 0x000fe80007ffe0ff */
[----:B------:R-:W4:Y:S01]  /*8a80*/  LDSM.16.M88.4 R16, [R188] ;  /* 0x00000000bc10783b */ /* 0x000f220000000200 */
[----:B------:R-:W-:Y:S07]  /*8a90*/  @!P0 IMAD R0, R0, 0x50, RZ ;  /* 0x0000005000008824 */ /* 0x000fee00078e02ff */
[----:B------:R-:W5:Y:S08]  /*8aa0*/  LDSM.16.M88.4 R76, [R195+0x2000] ;  /* 0x00200000c34c783b */ /* 0x000f700000000200 */
[----:B------:R-:W1:Y:S08]  /*8ab0*/  LDSM.16.M88.4 R32, [R188+0x800] ;  /* 0x00080000bc20783b */ /* 0x000e700000000200 */
[----:B------:R-:W1:Y:S08]  /*8ac0*/  LDSM.16.M88.4 R48, [R188+0x1000] ;  /* 0x00100000bc30783b */ /* 0x000e700000000200 */
[----:B------:R-:W1:Y:S08]  /*8ad0*/  LDSM.16.M88.4 R64, [R188+0x1800] ;  /* 0x00180000bc40783b */ /* 0x000e700000000200 */
[----:B------:R-:W1:Y:S08]  /*8ae0*/  LDSM.16.M88.4 R152, [R188+0x2000] ;  /* 0x00200000bc98783b */ /* 0x000e700000000200 */
[----:B------:R-:W-:Y:S08]  /*8af0*/  LDSM.16.M88.4 R156, [R198] ;  /* 0x00000000c69c783b */ /* 0x000ff00000000200 */
[----:B------:R-:W1:Y:S08]  /*8b00*/  LDSM.16.M88.4 R160, [R199] ;  /* 0x00000000c7a0783b */ /* 0x000e700000000200 */
[----:B------:R-:W1:Y:S08]  /*8b10*/  LDSM.16.M88.4 R164, [R198+0x2000] ;  /* 0x00200000c6a4783b */ /* 0x000e700000000200 */
[----:B------:R-:W1:Y:S08]  /*8b20*/  LDSM.16.M88.4 R168, [R203] ;  /* 0x00000000cba8783b */ /* 0x000e700000000200 */
[----:B------:R-:W1:Y:S08]  /*8b30*/  LDSM.16.M88.4 R172, [R202] ;  /* 0x00000000caac783b */ /* 0x000e700000000200 */
[----:B------:R-:W3:Y:S04]  /*8b40*/  LDL R209, [R1+0x30] ;  /* 0x0000300001d17983 */ /* 0x000ee80000100800 */
[----:B------:R-:W3:Y:S06]  /*8b50*/  LDL.64 R226, [R1+0x20] ;  /* 0x0000200001e27983 */ /* 0x000eec0000100a00 */
[----:B------:R-:W3:Y:S04]  /*8b60*/  LDL R213, [R1+0x40] ;  /* 0x0000400001d57983 */ /* 0x000ee80000100800 */
[----:B------:R-:W3:Y:S01]  /*8b70*/  LDL R210, [R1+0x44] ;  /* 0x0000440001d27983 */ /* 0x000ee20000100800 */
[-C--:B-1--4-:R-:W-:Y:S08]  /*8b80*/  HMMA.16816.F32 R4, R80, R16.reuse, RZ ;  /* 0x000000105004723c */ /* 0x092ff000000018ff */
[C---:B-----5:R-:W-:Y:S08]  /*8b90*/  HMMA.16816.F32 R8, R76.reuse, R16, RZ ;  /* 0x000000104c08723c */ /* 0x060ff000000018ff */
        /* <DEDUP_REMOVED lines=20> */
[C---:B------:R-:W-:Y:S08]  /*8ce0*/  HMMA.16816.F32 R8, R164.reuse, R160, R8 ;  /* 0x000000a0a408723c */ /* 0x040ff00000001808 */
[-C--:B------:R-:W-:Y:S08]  /*8cf0*/  HMMA.16816.F32 R12, R164, R162.reuse, R12 ;  /* 0x000000a2a40c723c */ /* 0x080ff0000000180c */
[C---:B------:R-:W-:Y:S01]  /*8d00*/  HMMA.16816.F32 R16, R156.reuse, R162, R16 ;  /* 0x000000a29c10723c */ /* 0x040fe20000001810 */
[----:B------:R-:W4:Y:S07]  /*8d10*/  LDSM.16.M88.4 R160, [R200] ;  /* 0x00000000c8a0783b */ /* 0x000f2e0000000200 */
[-C--:B------:R-:W-:Y:S08]  /*8d20*/  HMMA.16816.F32 R20, R156, R168.reuse, R20 ;  /* 0x000000a89c14723c */ /* 0x080ff00000001814 */
[C---:B------:R-:W-:Y:S07]  /*8d30*/  HMMA.16816.F32 R24, R164.reuse, R168, R24 ;  /* 0x000000a8a418723c */ /* 0x040fee0000001818 */
[----:B--2---:R-:W-:Y:S01]  /*8d40*/  @!P0 MOV R169, R178 ;  /* 0x000000b200a98202 */ /* 0x004fe20000000f00 */
[-C--:B------:R-:W-:Y:S04]  /*8d50*/  HMMA.16816.F32 R28, R164, R170.reuse, R28 ;  /* 0x000000aaa41c723c */ /* 0x080fe8000000181c */
[----:B---3--:R-:W-:Y:S04]  /*8d60*/  @!P0 MOV R168, R176 ;  /* 0x000000b000a88202 */ /* 0x008fe80000000f00 */
[C---:B------:R-:W-:Y:S04]  /*8d70*/  HMMA.16816.F32 R32, R156.reuse, R170, R32 ;  /* 0x000000aa9c20723c */ /* 0x040fe80000001820 */
[----:B------:R-:W-:Y:S03]  /*8d80*/  @!P0 IMAD.WIDE.U32 R168, R2, 0x50, R168 ;  /* 0x0000005002a88825 */ /* 0x000fe600078e00a8 */
[----:B------:R-:W-:Y:S01]  /*8d90*/  @!P0 MOV R170, c[0x0][0x208] ;  /* 0x0000820000aa8a02 */ /* 0x000fe20000000f00 */
[-C--:B------:R-:W-:Y:S01]  /*8da0*/  HMMA.16816.F32 R36, R156, R172.reuse, R36 ;  /* 0x000000ac9c24723c */ /* 0x080fe20000001824 */
[----:B------:R-:W-:Y:S03]  /*8db0*/  @!P0 MOV R171, 0x5 ;  /* 0x0000000500ab8802 */ /* 0x000fe60000000f00 */
[----:B------:R-:W-:Y:S02]  /*8dc0*/  @!P0 LEA R2, P1, R168, c[0x0][0x1f8], 0x1 ;  /* 0x00007e00a8028a11 */ /* 0x000fe400078208ff */
[----:B------:R-:W-:Y:S02]  /*8dd0*/  @!P0 IADD3 R3, R169, R0, RZ ;  /* 0x00000000a9038210 */ /* 0x000fe40007ffe0ff */
[C---:B------:R-:W-:Y:S04]  /*8de0*/  HMMA.16816.F32 R40, R164.reuse, R172, R40 ;  /* 0x000000aca428723c */ /* 0x040fe80000001828 */
[----:B------:R-:W-:Y:S02]  /*8df0*/  @!P0 SHF.L.U32 R176, R170, 0x5, RZ ;  /* 0x00000005aab08819 */ /* 0x000fe400000006ff */
[----:B------:R-:W-:Y:S02]  /*8e00*/  @!P0 LEA.HI.X R3, R168, c[0x0][0x1fc], R3, 0x1, P1 ;  /* 0x00007f00a8038a11 */ /* 0x000fe400008f0c03 */
[-C--:B------:R-:W-:Y:S01]  /*8e10*/  @!P0 IADD3 R172, P2, R2, R176.reuse, RZ ;  /* 0x000000b002ac8210 */ /* 0x080fe20007f5e0ff */
[-C--:B------:R-:W-:Y:S02]  /*8e20*/  HMMA.16816.F32 R44, R164, R174.reuse, R44 ;  /* 0x000000aea42c723c */ /* 0x080fe4000000182c */
[----:B------:R-:W-:Y:S01]  /*8e30*/  @!PT LDS RZ, [RZ] ;  /* 0x00000000fffff984 */ /* 0x000fe20000000800 */
[----:B------:R-:W-:Y:S01]  /*8e40*/  @!PT LDS RZ, [RZ] ;  /* 0x00000000fffff984 */ /* 0x000fe20000000800 */
[----:B------:R-:W-:Y:S01]  /*8e50*/  @!PT LDS RZ, [RZ] ;  /* 0x00000000fffff984 */ /* 0x000fe20000000800 */
[----:B------:R2:W-:Y:S01]  /*8e60*/  @!P0 LDGSTS.E.BYPASS.LTC128B.128 [R207+0x100], [R2.64], !P4 ;  /* 0x0010000002cf8fae */ /* 0x0005e2000e101d48 */
[----:B------:R-:W-:Y:S02]  /*8e70*/  @!P0 SHF.L.U64.HI R0, R170, R171, c[0x0][0x20c] ;  /* 0x00008300aa008619 */ /* 0x000fe400000102ab */
[----:B------:R-:W-:Y:S02]  /*8e80*/  @!P0 IADD3 R170, P1, R172, R176, RZ ;  /* 0x000000b0acaa8210 */ /* 0x000fe40007f3e0ff */
[-C--:B------:R-:W-:Y:S01]  /*8e90*/  @!P0 IADD3.X R173, R3, R0.reuse, RZ, P2, !PT ;  /* 0x0000000003ad8210 */ /* 0x080fe200017fe4ff */
[C---:B------:R-:W-:Y:S04]  /*8ea0*/  HMMA.16816.F32 R48, R156.reuse, R174, R48 ;  /* 0x000000ae9c30723c */ /* 0x040fe80000001830 */
[----:B------:R3:W-:Y:S01]  /*8eb0*/  @!P0 LDGSTS.E.BYPASS.LTC128B.128 [R207+0x900], [R172.64], !P4 ;  /* 0x00900000accf8fae */ /* 0x0007e2000e101d48 */
[----:B------:R-:W-:Y:S02]  /*8ec0*/  @!P0 IADD3.X R171, R173, R0, RZ, P1, !PT ;  /* 0x00000000adab8210 */ /* 0x000fe40000ffe4ff */
[----:B------:R-:W-:Y:S01]  /*8ed0*/  @!P0 IADD3 R168, P2, R170, R176, RZ ;  /* 0x000000b0aaa88210 */ /* 0x000fe20007f5e0ff */
[-C--:B-1----:R-:W-:Y:S04]  /*8ee0*/  HMMA.16816.F32 R52, R156, R152.reuse, R52 ;  /* 0x000000989c34723c */ /* 0x082fe80000001834 */
[----:B------:R1:W-:Y:S01]  /*8ef0*/  @!P0 LDGSTS.E.BYPASS.LTC128B.128 [R207+0x1100], [R170.64], !P4 ;  /* 0x01100000aacf8fae */ /* 0x0003e2000e101d48 */
[----:B------:R-:W-:Y:S03]  /*8f00*/  @!P0 IADD3.X R169, R171, R0, RZ, P2, !PT ;  /* 0x00000000aba98210 */ /* 0x000fe600017fe4ff */
[C---:B------:R-:W-:Y:S04]  /*8f10*/  HMMA.16816.F32 R56, R164.reuse, R152, R56 ;  /* 0x00000098a438723c */ /* 0x040fe80000001838 */
[----:B------:R1:W-:Y:S01]  /*8f20*/  @!P0 LDGSTS.E.BYPASS.LTC128B.128 [R207+0x1900], [R168.64], !P4 ;  /* 0x01900000a8cf8fae */ /* 0x0003e2000e101d48 */
[----:B--2---:R-:W-:Y:S03]  /*8f30*/  @!P0 IADD3 R2, P1, R168, R176, RZ ;  /* 0x000000b0a8028210 */ /* 0x004fe60007f3e0ff */
[-C--:B------:R-:W-:Y:S04]  /*8f40*/  HMMA.16816.F32 R60, R164, R154.reuse, R60 ;  /* 0x0000009aa43c723c */ /* 0x080fe8000000183c */
[----:B------:R-:W-:Y:S04]  /*8f50*/  @!P0 IADD3.X R3, R169, R0, RZ, P1, !PT ;  /* 0x00000000a9038210 */ /* 0x000fe80000ffe4ff */
[C---:B------:R-:W-:Y:S01]  /*8f60*/  HMMA.16816.F32 R64, R156.reuse, R154, R64 ;  /* 0x0000009a9c40723c */ /* 0x040fe20000001840 */
[----:B------:R2:W-:Y:S03]  /*8f70*/  @!P0 LDGSTS.E.BYPASS.LTC128B.128 [R207+0x2100], [R2.64], !P4 ;  /* 0x0210000002cf8fae */ /* 0x0005e6000e101d48 */
[----:B------:R-:W-:Y:S04]  /*8f80*/  ISETP.GT.AND P0, PT, R205, R239, PT ;  /* 0x000000efcd00720c */ /* 0x000fe80003f04270 */
[-C--:B----4-:R-:W-:Y:S01]  /*8f90*/  HMMA.16816.F32 R68, R156, R160.reuse, R68 ;  /* 0x000000a09c44723c */ /* 0x090fe20000001844 */
[----:B---3--:R-:W-:Y:S07]  /*8fa0*/  LDSM.16.M88.4 R172, [R194] ;  /* 0x00000000c2ac783b */ /* 0x008fee0000000200 */
[C---:B------:R-:W-:Y:S01]  /*8fb0*/  HMMA.16816.F32 R72, R164.reuse, R160, R72 ;  /* 0x000000a0a448723c */ /* 0x040fe20000001848 */
[----:B-1----:R-:W1:Y:S07]  /*8fc0*/  LDSM.16.M88.4 R168, [R196] ;  /* 0x00000000c4a8783b */ /* 0x002e6e0000000200 */
[-C--:B------:R-:W-:Y:S01]  /*8fd0*/  HMMA.16816.F32 R76, R164, R162.reuse, R76 ;  /* 0x000000a2a44c723c */ /* 0x080fe2000000184c */
[----:B------:R-:W3:Y:S07]  /*8fe0*/  LDSM.16.M88.4 R176, [R196+0x2000] ;  /* 0x00200000c4b0783b */ /* 0x000eee0000000200 */
[----:B------:R-:W-:Y:S01]  /*8ff0*/  HMMA.16816.F32 R80, R156, R162, R80 ;  /* 0x000000a29c50723c */ /* 0x000fe20000001850 */
[----:B------:R-:W4:Y:S08]  /*9000*/  LDSM.16.M88.4 R180, [R194+0x800] ;  /* 0x00080000c2b4783b */ /* 0x000f300000000200 */
[----:B------:R-:W5:Y:S08]  /*9010*/  LDSM.16.M88.4 R152, [R194+0x1000] ;  /* 0x00100000c298783b */ /* 0x000f700000000200 */
[----:B------:R-:W2:Y:S01]  /*9020*/  LDSM.16.M88.4 R164, [R194+0x1800] ;  /* 0x00180000c2a4783b */ /* 0x000ea20000000200 */
[-C--:B-1----:R-:W-:Y:S07]  /*9030*/  HMMA.16816.F32 R4, R168, R172.reuse, R4 ;  /* 0x000000aca804723c */ /* 0x082fee0000001804 */
[----:B------:R-:W1:Y:S01]  /*9040*/  LDSM.16.M88.4 R184, [R194+0x2000] ;  /* 0x00200000c2b8783b */ /* 0x000e620000000200 */
[C---:B---3--:R-:W-:Y:S07]  /*9050*/  HMMA.16816.F32 R8, R176.reuse, R172, R8 ;  /* 0x000000acb008723c */ /* 0x048fee0000001808 */
[----:B------:R-:W-:Y:S01]  /*9060*/  LDSM.16.M88.4 R156, [R197] ;  /* 0x00000000c59c783b */ /* 0x000fe20000000200 */
[-C--:B------:R-:W-:Y:S07]  /*9070*/  HMMA.16816.F32 R12, R176, R174.reuse, R12 ;  /* 0x000000aeb00c723c */ /* 0x080fee000000180c */
[----:B------:R-:W3:Y:S01]  /*9080*/  LDSM.16.M88.4 R160, [R191] ;  /* 0x00000000bfa0783b */ /* 0x000ee20000000200 */
[C---:B------:R-:W-:Y:S07]  /*9090*/  HMMA.16816.F32 R16, R168.reuse, R174, R16 ;  /* 0x000000aea810723c */ /* 0x040fee0000001810 */
[----:B------:R-:W1:Y:S01]  /*90a0*/  LDSM.16.M88.4 R172, [R197+0x2000] ;  /* 0x00200000c5ac783b */ /* 0x000e620000000200 */
[-C--:B----4-:R-:W-:Y:S07]  /*90b0*/  HMMA.16816.F32 R20, R168, R180.reuse, R20 ;  /* 0x000000b4a814723c */ /* 0x090fee0000001814 */
[----:B------:R-:W0:Y:S01]  /*90c0*/  LDGDEPBAR ;  /* 0x00000000000079af */ /* 0x000e220000000000 */
[C---:B------:R-:W-:Y:S08]  /*90d0*/  HMMA.16816.F32 R24, R176.reuse, R180, R24 ;  /* 0x000000b4b018723c */ /* 0x040ff00000001818 */
[-C--:B------:R-:W-:Y:S08]  /*90e0*/  HMMA.16816.F32 R28, R176, R182.reuse, R28 ;  /* 0x000000b6b01c723c */ /* 0x080ff0000000181c */
[C---:B------:R-:W-:Y:S08]  /*90f0*/  HMMA.16816.F32 R32, R168.reuse, R182, R32 ;  /* 0x000000b6a820723c */ /* 0x040ff00000001820 */
[-C--:B-----5:R-:W-:Y:S08]  /*9100*/  HMMA.16816.F32 R36, R168, R152.reuse, R36 ;  /* 0x00000098a824723c */ /* 0x0a0ff00000001824 */
[C---:B------:R-:W-:Y:S08]  /*9110*/  HMMA.16816.F32 R40, R176.reuse, R152, R40 ;  /* 0x00000098b028723c */ /* 0x040ff00000001828 */
[-C--:B------:R-:W-:Y:S08]  /*9120*/  HMMA.16816.F32 R44, R176, R154.reuse, R44 ;  /* 0x0000009ab02c723c */ /* 0x080ff0000000182c */
[C---:B------:R-:W-:Y:S08]  /*9130*/  HMMA.16816.F32 R48, R168.reuse, R154, R48 ;  /* 0x0000009aa830723c */ /* 0x040ff00000001830 */
[-C--:B--2---:R-:W-:Y:S08]  /*9140*/  HMMA.16816.F32 R52, R168, R164.reuse, R52 ;  /* 0x000000a4a834723c */ /* 0x084ff00000001834 */
[C---:B------:R-:W-:Y:S08]  /*9150*/  HMMA.16816.F32 R56, R176.reuse, R164, R56 ;  /* 0x000000a4b038723c */ /* 0x040ff00000001838 */
[-C--:B------:R-:W-:Y:S08]  /*9160*/  HMMA.16816.F32 R60, R176, R166.reuse, R60 ;  /* 0x000000a6b03c723c */ /* 0x080ff0000000183c */
[C---:B------:R-:W-:Y:S08]  /*9170*/  HMMA.16816.F32 R64, R168.reuse, R166, R64 ;  /* 0x000000a6a840723c */ /* 0x040ff00000001840 */
[-C--:B-1----:R-:W-:Y:S08]  /*9180*/  HMMA.16816.F32 R68, R168, R184.reuse, R68 ;  /* 0x000000b8a844723c */ /* 0x082ff00000001844 */
[C---:B------:R-:W-:Y:S08]  /*9190*/  HMMA.16816.F32 R72, R176.reuse, R184, R72 ;  /* 0x000000b8b048723c */ /* 0x040ff00000001848 */
[-C--:B------:R-:W-:Y:S08]  /*91a0*/  HMMA.16816.F32 R76, R176, R186.reuse, R76 ;  /* 0x000000bab04c723c */ /* 0x080ff0000000184c */
[----:B------:R-:W-:Y:S08]  /*91b0*/  HMMA.16816.F32 R80, R168, R186, R80 ;  /* 0x000000baa850723c */ /* 0x000ff00000001850 */
[-C--:B---3--:R-:W-:Y:S08]  /*91c0*/  HMMA.16816.F32 R4, R156, R160.reuse, R4 ;  /* 0x000000a09c04723c */ /* 0x088ff00000001804 */
[C---:B------:R-:W-:Y:S08]  /*91d0*/  HMMA.16816.F32 R8, R172.reuse, R160, R8 ;  /* 0x000000a0ac08723c */ /* 0x040ff00000001808 */
[-C--:B------:R-:W-:Y:S08]  /*91e0*/  HMMA.16816.F32 R12, R172, R162.reuse, R12 ;  /* 0x000000a2ac0c723c */ /* 0x080ff0000000180c */
[----:B------:R-:W-:Y:S01]  /*91f0*/  FMUL.FTZ R0, R4, c[0x0][0x320] ;  /* 0x0000c80004007a20 */ /* 0x000fe20000410000 */
[C---:B------:R-:W-:Y:S03]  /*9200*/  HMMA.16816.F32 R16, R156.reuse, R162, R16 ;  /* 0x000000a29c10723c */ /* 0x040fe60000001810 */
[----:B------:R1:W2:Y:S04]  /*9210*/  MUFU.TANH R183, R0 ;  /* 0x0000000000b77308 */ /* 0x0002a80000002400 */
[----:B------:R-:W-:Y:S02]  /*9220*/  FMUL.FTZ R3, R10, c[0x0][0x320] ;  /* 0x0000c8000a037a20 */ /* 0x000fe40000410000 */
[----:B------:R-:W-:Y:S04]  /*9230*/  FMUL.FTZ R2, R11, c[0x0][0x320] ;  /* 0x0000c8000b027a20 */ /* 0x000fe80000410000 */
[----:B------:R-:W3:Y:S10]  /*9240*/  MUFU.TANH R224, R2 ;  /* 0x0000000200e07308 */ /* 0x000ef40000002400 */
[----:B------:R-:W4:Y:S01]  /*9250*/  MUFU.TANH R225, R3 ;  /* 0x0000000300e17308 */ /* 0x000f220000002400 */
[----:B-1----:R-:W-:Y:S09]  /*9260*/  FMUL.FTZ R0, R5, c[0x0][0x320] ;  /* 0x0000c80005007a20 */ /* 0x002ff20000410000 */
[----:B------:R1:W1:Y:S02]  /*9270*/  MUFU.TANH R171, R0 ;  /* 0x0000000000ab7308 */ /* 0x0002640000002400 */
[----:B-1----:R-:W-:Y:S08]  /*9280*/  FMUL.FTZ R0, R6, c[0x0][0x320] ;  /* 0x0000c80006007a20 */ /* 0x002ff00000410000 */
[----:B------:R1:W1:Y:S02]  /*9290*/  MUFU.TANH R218, R0 ;  /* 0x0000000000da7308 */ /* 0x0002640000002400 */
[----:B-1----:R-:W-:Y:S02]  /*92a0*/  FMUL.FTZ R0, R7, c[0x0][0x320] ;  /* 0x0000c80007007a20 */ /* 0x002fe40000410000 */
[----:B------:R-:W1:Y:S06]  /*92b0*/  LDSM.16.M88.4 R4, [R191+0x800] ;  /* 0x00080000bf04783b */ /* 0x000e6c0000000200 */
[----:B------:R5:W1:Y:S02]  /*92c0*/  MUFU.TANH R208, R0 ;  /* 0x0000000000d07308 */ /* 0x000a640000002400 */
[----:B-----5:R-:W-:Y:S08]  /*92d0*/  FMUL.FTZ R0, R8, c[0x0][0x320] ;  /* 0x0000c80008007a20 */ /* 0x020ff00000410000 */
[----:B------:R5:W2:Y:S01]  /*92e0*/  MUFU.TANH R223, R0 ;  /* 0x0000000000df7308 */ /* 0x000aa20000002400 */
[-C--:B-1----:R-:W-:Y:S08]  /*92f0*/  HMMA.16816.F32 R20, R156, R4.reuse, R20 ;  /* 0x000000049c14723c */ /* 0x082ff00000001814 */
[C---:B------:R-:W-:Y:S04]  /*9300*/  HMMA.16816.F32 R24, R172.reuse, R4, R24 ;  /* 0x00000004ac18723c */ /* 0x040fe80000001818 */
[----:B-----5:R-:W-:Y:S02]  /*9310*/  FMUL.FTZ R0, R9, c[0x0][0x320] ;  /* 0x0000c80009007a20 */ /* 0x020fe40000410000 */
[----:B------:R-:W1:Y:S02]  /*9320*/  LDSM.16.M88.4 R8, [R191+0x1000] ;  /* 0x00100000bf08783b */ /* 0x000e640000000200 */
[-C--:B------:R-:W-:Y:S01]  /*9330*/  HMMA.16816.F32 R28, R172, R6.reuse, R28 ;  /* 0x00000006ac1c723c */ /* 0x080fe2000000181c */
[----:B------:R5:W1:Y:S07]  /*9340*/  MUFU.TANH R219, R0 ;  /* 0x0000000000db7308 */ /* 0x000a6e0000002400 */
[C---:B------:R-:W-:Y:S01]  /*9350*/  HMMA.16816.F32 R32, R156.reuse, R6, R32 ;  /* 0x000000069c20723c */ /* 0x040fe20000001820 */
[----:B------:R-:W2:Y:S07]  /*9360*/  LDSM.16.M88.4 R4, [R191+0x1800] ;  /* 0x00180000bf04783b */ /* 0x000eae0000000200 */
[----:B------:R-:W-:Y:S04]  /*9370*/  FMUL.FTZ R3, R26, c[0x0][0x320] ;  /* 0x0000c8001a037a20 */ /* 0x000fe80000410000 */
[----:B------:R-:W-:Y:S01]  /*9380*/  FMUL.FTZ R2, R27, c[0x0][0x320] ;  /* 0x0000c8001b027a20 */ /* 0x000fe20000410000 */
[----:B------:R-:W2:Y:S01]  /*9390*/  MUFU.TANH R212, R3 ;  /* 0x0000000300d47308 */ /* 0x000ea20000002400 */
[----:B-----5:R-:W-:Y:S09]  /*93a0*/  FMUL.FTZ R0, R12, c[0x0][0x320] ;  /* 0x0000c8000c007a20 */ /* 0x020ff20000410000 */
[----:B------:R5:W2:Y:S10]  /*93b0*/  MUFU.TANH R216, R0 ;  /* 0x0000000000d87308 */ /* 0x000ab40000002400 */
[----:B------:R2:W2:Y:S01]  /*93c0*/  MUFU.TANH R211, R2 ;  /* 0x0000000200d37308 */ /* 0x0004a20000002400 */
[-C--:B-1----:R-:W-:Y:S08]  /*93d0*/  HMMA.16816.F32 R36, R156, R8.reuse, R36 ;  /* 0x000000089c24723c */ /* 0x082ff00000001824 */
[C---:B------:R-:W-:Y:S04]  /*93e0*/  HMMA.16816.F32 R40, R172.reuse, R8, R40 ;  /* 0x00000008ac28723c */ /* 0x040fe80000001828 */
[----:B-----5:R-:W-:Y:S04]  /*93f0*/  FMUL.FTZ R0, R13, c[0x0][0x320] ;  /* 0x0000c8000d007a20 */ /* 0x020fe80000410000 */
[-C--:B------:R-:W-:Y:S01]  /*9400*/  HMMA.16816.F32 R44, R172, R10.reuse, R44 ;  /* 0x0000000aac2c723c */ /* 0x080fe2000000182c */
[----:B------:R1:W1:Y:S07]  /*9410*/  MUFU.TANH R214, R0 ;  /* 0x0000000000d67308 */ /* 0x00026e0000002400 */
[C---:B------:R-:W-:Y:S01]  /*9420*/  HMMA.16816.F32 R48, R156.reuse, R10, R48 ;  /* 0x0000000a9c30723c */ /* 0x040fe20000001830 */
[----:B------:R-:W5:Y:S01]  /*9430*/  LDSM.16.M88.4 R8, [R191+0x2000] ;  /* 0x00200000bf08783b */ /* 0x000f620000000200 */
[----:B------:R-:W-:Y:S06]  /*9440*/  DEPBAR.LE SB0, 0x0 ;  /* 0x000080000000791a */ /* 0x000fec0000000000 */
[-C--:B--2---:R-:W-:Y:S01]  /*9450*/  HMMA.16816.F32 R52, R156, R4.reuse, R52 ;  /* 0x000000049c34723c */ /* 0x084fe20000001834 */
[----:B------:R-:W-:Y:S04]  /*9460*/  BAR.SYNC.DEFER_BLOCKING 0x0 ;  /* 0x0000000000007b1d */ /* 0x000fe80000010000 */
[----:B------:R-:W-:Y:S02]  /*9470*/  FMUL.FTZ R3, R42, c[0x0][0x320] ;  /* 0x0000c8002a037a20 */ /* 0x000fe40000410000 */
[----:B------:R-:W-:Y:S01]  /*9480*/  FMUL.FTZ R2, R43, c[0x0][0x320] ;  /* 0x0000c8002b027a20 */ /* 0x000fe20000410000 */
[C---:B------:R-:W-:Y:S01]  /*9490*/  HMMA.16816.F32 R56, R172.reuse, R4, R56 ;  /* 0x00000004ac38723c */ /* 0x040fe20000001838 */
[----:B------:R2:W2:Y:S03]  /*94a0*/  MUFU.TANH R177, R3 ;  /* 0x0000000300b17308 */ /* 0x0004a60000002400 */
[----:B-1----:R-:W-:Y:S03]  /*94b0*/  FMUL.FTZ R0, R14, c[0x0][0x320] ;  /* 0x0000c8000e007a20 */ /* 0x002fe60000410000 */
[----:B------:R-:W-:Y:S01]  /*94c0*/  @P0 MOV R5, R209 ;  /* 0x000000d100050202 */ /* 0x000fe20000000f00 */
[-C--:B------:R-:W-:Y:S01]  /*94d0*/  HMMA.16816.F32 R60, R172, R6.reuse, R60 ;  /* 0x00000006ac3c723c */ /* 0x080fe2000000183c */
[----:B------:R-:W-:Y:S02]  /*94e0*/  MOV R209, c[0x0][0x2c4] ;  /* 0x0000b10000d17a02 */ /* 0x000fe40000000f00 */
[----:B------:R1:W1:Y:S02]  /*94f0*/  MUFU.TANH R222, R0 ;  /* 0x0000000000de7308 */ /* 0x0002640000002400 */
[----:B------:R-:W-:Y:S03]  /*9500*/  ISETP.NE.AND P3, PT, R209, 0x1, PT ;  /* 0x00000001d100780c */ /* 0x000fe60003f65270 */
[C---:B------:R-:W-:Y:S05]  /*9510*/  HMMA.16816.F32 R64, R156.reuse, R6, R64 ;  /* 0x000000069c40723c */ /* 0x040fea0000001840 */
[----:B------:R3:W3:Y:S02]  /*9520*/  MUFU.TANH R176, R2 ;  /* 0x0000000200b07308 */ /* 0x0006e40000002400 */
[----:B------:R-:W-:Y:S01]  /*9530*/  @P0 MOV R7, c[0x0][0x1e0] ;  /* 0x0000780000070a02 */ /* 0x000fe20000000f00 */
[-C--:B-----5:R-:W-:Y:S04]  /*9540*/  HMMA.16816.F32 R68, R156, R8.reuse, R68 ;  /* 0x000000089c44723c */ /* 0x0a0fe80000001844 */
[----:B--2---:R-:W-:Y:S01]  /*9550*/  FMUL.FTZ R3, R58, c[0x0][0x320] ;  /* 0x0000c8003a037a20 */ /* 0x004fe20000410000 */
[----:B------:R-:W-:Y:S03]  /*9560*/  MOV R58, c[0x0][0x32c] ;  /* 0x0000cb00003a7a02 */ /* 0x000fe60000000f00 */
[C---:B------:R-:W-:Y:S04]  /*9570*/  HMMA.16816.F32 R72, R172.reuse, R8, R72 ;  /* 0x00000008ac48723c */ /* 0x040fe80000001848 */
[----:B-1----:R-:W-:Y:S01]  /*9580*/  FMUL.FTZ R0, R15, c[0x0][0x320] ;  /* 0x0000c8000f007a20 */ /* 0x002fe20000410000 */
[----:B------:R-:W-:Y:S03]  /*9590*/  ISETP.GE.AND P5, PT, R58, 0x1, PT ;  /* 0x000000013a00780c */ /* 0x000fe60003fa6270 */
[----:B------:R1:W2:Y:S01]  /*95a0*/  MUFU.TANH R221, R0 ;  /* 0x0000000000dd7308 */ /* 0x0002a20000002400 */
[-C--:B------:R-:W-:Y:S03]  /*95b0*/  HMMA.16816.F32 R76, R172, R10.reuse, R76 ;  /* 0x0000000aac4c723c */ /* 0x080fe6000000184c */
[----:B---3--:R-:W-:Y:S05]  /*95c0*/  FMUL.FTZ R2, R59, c[0x0][0x320] ;  /* 0x0000c8003b027a20 */ /* 0x008fea0000410000 */
[----:B------:R-:W-:Y:S04]  /*95d0*/  HMMA.16816.F32 R80, R156, R10, R80 ;  /* 0x0000000a9c50723c */ /* 0x000fe80000001850 */
[----:B-1----:R-:W-:-:S12]  /*95e0*/  FMUL.FTZ R0, R16, c[0x0][0x320] ;  /* 0x0000c80010007a20 */ /* 0x002fd80000410000 */
[----:B------:R-:W-:Y:S01]  /*95f0*/  FMUL.FTZ R6, R79, c[0x0][0x320] ;  /* 0x0000c8004f067a20 */ /* 0x000fe20000410000 */
[----:B------:R1:W3:Y:S07]  /*9600*/  MUFU.TANH R15, R0 ;  /* 0x00000000000f7308 */ /* 0x0002ee0000002400 */
[----:B------:R-:W-:Y:S06]  /*9610*/  FMUL.FTZ R11, R80, c[0x0][0x320] ;  /* 0x0000c800500b7a20 */ /* 0x000fec0000410000 */
[----:B------:R-:W2:Y:S01]  /*9620*/  MUFU.TANH R11, R11 ;  /* 0x0000000b000b7308 */ /* 0x000ea20000002400 */
[----:B-1----:R-:W-:Y:S09]  /*9630*/  FMUL.FTZ R0, R17, c[0x0][0x320] ;  /* 0x0000c80011007a20 */ /* 0x002ff20000410000 */
[----:B------:R1:W1:Y:S02]  /*9640*/  MUFU.TANH R168, R0 ;  /* 0x0000000000a87308 */ /* 0x0002640000002400 */
[----:B-1----:R-:W-:Y:S08]  /*9650*/  FMUL.FTZ R0, R18, c[0x0][0x320] ;  /* 0x0000c80012007a20 */ /* 0x002ff00000410000 */
        /* <DEDUP_REMOVED lines=60> */
[----:B------:R1:W1:Y:S10]  /*9a20*/  MUFU.TANH R52, R2 ;  /* 0x0000000200347308 */ /* 0x0002740000002400 */
[----:B------:R5:W2:Y:S01]  /*9a30*/  MUFU.TANH R30, R0 ;  /* 0x00000000001e7308 */ /* 0x000aa20000002400 */
[----:B-1----:R-:W-:Y:S09]  /*9a40*/  FMUL.FTZ R2, R75, c[0x0][0x320] ;  /* 0x0000c8004b027a20 */ /* 0x002ff20000410000 */
[----:B------:R-:W1:Y:S01]  /*9a50*/  MUFU.TANH R59, R2 ;  /* 0x00000002003b7308 */ /* 0x000e620000002400 */
[----:B-----5:R-:W-:Y:S09]  /*9a60*/  FMUL.FTZ R0, R53, c[0x0][0x320] ;  /* 0x0000c80035007a20 */ /* 0x020ff20000410000 */
[----:B------:R5:W1:Y:S10]  /*9a70*/  MUFU.TANH R25, R0 ;  /* 0x0000000000197308 */ /* 0x000a740000002400 */
[----:B------:R1:W1:Y:S01]  /*9a80*/  MUFU.TANH R53, R3 ;  /* 0x0000000300357308 */ /* 0x0002620000002400 */
[----:B-----5:R-:W-:Y:S09]  /*9a90*/  FMUL.FTZ R0, R54, c[0x0][0x320] ;  /* 0x0000c80036007a20 */ /* 0x020ff20000410000 */
[----:B------:R5:W2:Y:S01]  /*9aa0*/  MUFU.TANH R39, R0 ;  /* 0x0000000000277308 */ /* 0x000aa20000002400 */
[----:B-1----:R-:W-:Y:S09]  /*9ab0*/  FMUL.FTZ R3, R76, c[0x0][0x320] ;  /* 0x0000c8004c037a20 */ /* 0x002ff20000410000 */
[----:B------:R-:W1:Y:S01]  /*9ac0*/  MUFU.TANH R22, R3 ;  /* 0x0000000300167308 */ /* 0x000e620000002400 */
[----:B-----5:R-:W-:Y:S09]  /*9ad0*/  FMUL.FTZ R0, R55, c[0x0][0x320] ;  /* 0x0000c80037007a20 */ /* 0x020ff20000410000 */
[----:B------:R5:W1:Y:S02]  /*9ae0*/  MUFU.TANH R35, R0 ;  /* 0x0000000000237308 */ /* 0x000a640000002400 */
[----:B-----5:R-:W-:Y:S02]  /*9af0*/  FMUL.FTZ R0, R56, c[0x0][0x320] ;  /* 0x0000c80038007a20 */ /* 0x020fe40000410000 */
[----:B------:R-:W5:Y:S06]  /*9b00*/  LDL R56, [R1] ;  /* 0x0000000001387983 */ /* 0x000f6c0000100800 */
[----:B------:R1:W1:Y:S02]  /*9b10*/  MUFU.TANH R51, R0 ;  /* 0x0000000000337308 */ /* 0x0002640000002400 */
[----:B-1----:R-:W-:Y:S08]  /*9b20*/  FMUL.FTZ R0, R57, c[0x0][0x320] ;  /* 0x0000c80039007a20 */ /* 0x002ff00000410000 */
[----:B------:R-:W1:Y:S10]  /*9b30*/  MUFU.TANH R57, R6 ;  /* 0x0000000600397308 */ /* 0x000e740000002400 */
        /* <DEDUP_REMOVED lines=31> */
[----:B-1----:R-:W-:Y:S04]  /*9d30*/  @P0 IADD3 R0, R205, -0x1, RZ ;  /* 0xffffffffcd000810 */ /* 0x002fe80007ffe0ff */
[----:B------:R-:W-:Y:S05]  /*9d40*/  @P0 SHF.R.S32.HI R2, RZ, 0x1f, R0 ;  /* 0x0000001fff020819 */ /* 0x000fea0000011400 */
[----:B------:R-:W-:Y:S04]  /*9d50*/  @P0 IMAD R2, R2, c[0x0][0x1e0], RZ ;  /* 0x0000780002020a24 */ /* 0x000fe800078e02ff */
[C---:B------:R-:W-:Y:S02]  /*9d60*/  @P0 IMAD R4, R0.reuse, c[0x0][0x1e4], R2 ;  /* 0x0000790000040a24 */ /* 0x040fe400078e0202 */
[----:B------:R-:W-:Y:S04]  /*9d70*/  @P0 IMAD.WIDE.U32 R2, R0, c[0x0][0x1e0], RZ ;  /* 0x0000780000020a25 */ /* 0x000fe800078e00ff */
[----:B------:R-:W-:Y:S04]  /*9d80*/  FMUL.FTZ R0, R77, c[0x0][0x320] ;  /* 0x0000c8004d007a20 */ /* 0x000fe80000410000 */
[----:B------:R1:W1:Y:S02]  /*9d90*/  MUFU.TANH R21, R0 ;  /* 0x0000000000157308 */ /* 0x0002640000002400 */
[----:B-1----:R-:W-:Y:S01]  /*9da0*/  @P0 IADD3 R0, R3, R4, RZ ;  /* 0x0000000403000210 */ /* 0x002fe20007ffe0ff */
[----:B------:R-:W-:Y:S01]  /*9db0*/  FMUL.FTZ R3, R78, c[0x0][0x320] ;  /* 0x0000c8004e037a20 */ /* 0x000fe20000410000 */
[----:B------:R-:W-:Y:S06]  /*9dc0*/  @P0 MOV R4, R226 ;  /* 0x000000e200040202 */ /* 0x000fec0000000f00 */
[----:B------:R1:W1:Y:S01]  /*9dd0*/  MUFU.TANH R55, R3 ;  /* 0x0000000300377308 */ /* 0x0002620000002400 */
[----:B------:R-:W-:Y:S02]  /*9de0*/  @P0 IMAD R0, R0, 0x50, RZ ;  /* 0x0000005000000824 */ /* 0x000fe400078e02ff */
[----:B------:R-:W-:Y:S05]  /*9df0*/  @P0 IMAD.WIDE.U32 R4, R2, 0x50, R4 ;  /* 0x0000005002040825 */ /* 0x000fea00078e0004 */
[----:B------:R-:W-:Y:S02]  /*9e00*/  @P0 LEA R2, P1, R4, c[0x0][0x1c8], 0x1 ;  /* 0x0000720004020a11 */ /* 0x000fe400078208ff */
[----:B------:R-:W-:Y:S02]  /*9e10*/  @P0 IADD3 R0, R5, R0, RZ ;  /* 0x0000000005000210 */ /* 0x000fe40007ffe0ff */
[----:B------:R-:W-:Y:S05]  /*9e20*/  IADD3 R5, R210, R213, RZ ;  /* 0x000000d5d2057210 */ /* 0x000fea0007ffe0ff */
[----:B------:R-:W-:Y:S05]  /*9e30*/  @P3 IMAD.HI.U32 R6, R5, c[0x0][0x2c8], RZ ;  /* 0x0000b20005063a27 */ /* 0x000fea00078e00ff */
[----:B------:R-:W-:Y:S02]  /*9e40*/  @P3 SHF.R.U32.HI R5, RZ, c[0x0][0x2cc], R6 ;  /* 0x0000b300ff053a19 */ /* 0x000fe40000011606 */
[----:B-1----:R-:W-:Y:S02]  /*9e50*/  @P0 LEA.HI.X R3, R4, c[0x0][0x1cc], R0, 0x1, P1 ;  /* 0x0000730004030a11 */ /* 0x002fe400008f0c00 */
[----:B------:R-:W-:Y:S02]  /*9e60*/  @P0 MOV R0, 0x5 ;  /* 0x0000000500000802 */ /* 0x000fe40000000f00 */
[C---:B------:R-:W-:Y:S01]  /*9e70*/  @P0 SHF.L.U32 R4, R7.reuse, 0x5, RZ ;  /* 0x0000000507040819 */ /* 0x040fe200000006ff */
[----:B------:R-:W-:Y:S01]  /*9e80*/  @!PT LDS RZ, [RZ] ;  /* 0x00000000fffff984 */ /* 0x000fe20000000800 */
[----:B------:R-:W-:Y:S01]  /*9e90*/  @!PT LDS RZ, [RZ] ;  /* 0x00000000fffff984 */ /* 0x000fe20000000800 */
[----:B------:R-:W-:Y:S01]  /*9ea0*/  @!PT LDS RZ, [RZ] ;  /* 0x00000000fffff984 */ /* 0x000fe20000000800 */
[----:B------:R1:W-:Y:S01]  /*9eb0*/  @P0 LDGSTS.E.BYPASS.LTC128B.128 [R207+0x2900], [R2.64], !P4 ;  /* 0x0290000002cf0fae */ /* 0x0003e2000e101d48 */
[----:B------:R-:W-:Y:S01]  /*9ec0*/  @P0 SHF.L.U64.HI R0, R7, R0, c[0x0][0x1e4] ;  /* 0x0000790007000619 */ /* 0x000fe20000010200 */
[----:B------:R-:W-:Y:S01]  /*9ed0*/  FMUL.FTZ R7, R81, c[0x0][0x320] ;  /* 0x0000c80051077a20 */ /* 0x000fe20000410000 */
[-C--:B------:R-:W-:Y:S03]  /*9ee0*/  @P0 IADD3 R8, P1, R2, R4.reuse, RZ ;  /* 0x0000000402080210 */ /* 0x080fe60007f3e0ff */
[----:B------:R2:W2:Y:S01]  /*9ef0*/  MUFU.TANH R10, R7 ;  /* 0x00000007000a7308 */ /* 0x0004a20000002400 */
[----:B------:R-:W-:Y:S02]  /*9f00*/  @P0 IADD3.X R9, R0, R3, RZ, P1, !PT ;  /* 0x0000000300090210 */ /* 0x000fe40000ffe4ff */
[-C--:B------:R-:W-:Y:S03]  /*9f10*/  @P0 IADD3 R6, P3, R8, R4.reuse, RZ ;  /* 0x0000000408060210 */ /* 0x080fe60007f7e0ff */
[----:B------:R3:W-:Y:S01]  /*9f20*/  @P0 LDGSTS.E.BYPASS.LTC128B.128 [R207+0x3100], [R8.64], !P4 ;  /* 0x0310000008cf0fae */ /* 0x0007e2000e101d48 */
[----:B-1----:R-:W-:Y:S02]  /*9f30*/  @P0 IADD3 R2, P2, R6, R4, RZ ;  /* 0x0000000406020210 */ /* 0x002fe40007f5e0ff */
[-C--:B--2---:R-:W-:Y:S04]  /*9f40*/  @P0 IADD3.X R7, R9, R0.reuse, RZ, P3, !PT ;  /* 0x0000000009070210 */ /* 0x084fe80001ffe4ff */
[----:B------:R-:W-:Y:S01]  /*9f50*/  @P0 IADD3.X R3, R7, R0, RZ, P2, !PT ;  /* 0x0000000007030210 */ /* 0x000fe200017fe4ff */
[----:B------:R1:W-:Y:S01]  /*9f60*/  @P0 LDGSTS.E.BYPASS.LTC128B.128 [R207+0x3900], [R6.64], !P4 ;  /* 0x0390000006cf0fae */ /* 0x0003e2000e101d48 */
[----:B---3--:R-:W-:Y:S01]  /*9f70*/  @P0 IADD3 R8, P1, R2, R4, RZ ;  /* 0x0000000402080210 */ /* 0x008fe20007f3e0ff */
[----:B------:R-:W-:Y:S06]  /*9f80*/  FMUL.FTZ R4, R82, c[0x0][0x320] ;  /* 0x0000c80052047a20 */ /* 0x000fec0000410000 */
[----:B------:R2:W-:Y:S01]  /*9f90*/  @P0 LDGSTS.E.BYPASS.LTC128B.128 [R207+0x4100], [R2.64], !P4 ;  /* 0x0410000002cf0fae */ /* 0x0005e2000e101d48 */
[----:B------:R-:W-:Y:S01]  /*9fa0*/  @P0 IADD3.X R9, R3, R0, RZ, P1, !PT ;  /* 0x0000000003090210 */ /* 0x000fe20000ffe4ff */
[----:B------:R3:W1:Y:S01]  /*9fb0*/  MUFU.TANH R12, R4 ;  /* 0x00000004000c7308 */ /* 0x0006620000002400 */
[----:B------:R-:W-:Y:S05]  /*9fc0*/  IMAD R0, R205, -0x50, RZ ;  /* 0xffffffb0cd007824 */ /* 0x000fea00078e02ff */
[----:B------:R1:W-:Y:S08]  /*9fd0*/  @P0 LDGSTS.E.BYPASS.LTC128B.128 [R207+0x4900], [R8.64], !P4 ;  /* 0x0490000008cf0fae */ /* 0x0003f0000e101d48 */
[----:B------:R-:W0:Y:S08]  /*9fe0*/  LDGDEPBAR ;  /* 0x00000000000079af */ /* 0x000e300000000000 */
[----:B---3--:R-:W3:Y:S01]  /*9ff0*/  SHFL.IDX PT, R4, R5, RZ, 0x1c1f ;  /* 0x001c1fff05047589 */ /* 0x008ee200000e0000 */
[----:B--2---:R-:W-:Y:S04]  /*a000*/  FMUL.FTZ R2, R83, c[0x0][0x320] ;  /* 0x0000c80053027a20 */ /* 0x004fe80000410000 */
[----:B-1----:R5:W1:Y:S02]  /*a010*/  MUFU.TANH R9, R2 ;  /* 0x0000000200097308 */ /* 0x002a640000002400 */
[----:B-----5:R-:W-:Y:S04]  /*a020*/  IADD3 R2, -R56, 0x1, R0 ;  /* 0x0000000138027810 */ /* 0x020fe80007ffe100 */
[----:B------:R-:W-:Y:S04]  /*a030*/  IADD3 R2, -R243, R2, R244 ;  /* 0x00000002f3027210 */ /* 0x000fe80007ffe1f4 */
[C---:B------:R-:W-:Y:S02]  /*a040*/  IADD3 R6, R2.reuse, c[0x0][0x328], RZ ;  /* 0x0000ca0002067a10 */ /* 0x040fe40007ffe0ff */
[----:B------:R-:W-:Y:S02]  /*a050*/  IADD3 R7, R2, UR4, RZ ;  /* 0x0000000402077c10 */ /* 0x000fe4000fffe0ff */
[----:B---3--:R-:W-:Y:S02]  /*a060*/  IADD3 R3, R6, R4, RZ ;  /* 0x0000000406037210 */ /* 0x008fe40007ffe0ff */
[----:B------:R-:W-:Y:S01]  /*a070*/  IADD3 R2, R4, R7, RZ ;  /* 0x0000000704027210 */ /* 0x000fe20007ffe0ff */
[----:B------:R-:W-:-:S05]  /*a080*/  @!P5 BRA `(.L_x_608) ;  /* 0x000001500000d947 */ /* 0x000fca0003800000 */
[----:B-1--4-:R-:W-:Y:S01]  /*a090*/  IADD3 R4, -R243, R244, R4 ;  /* 0x000000f4f3047210 */ /* 0x012fe20007ffe104 */
[----:B------:R-:W-:Y:S03]  /*a0a0*/  BSSY B0, `(.L_x_609) ;  /* 0x000000e000007945 */ /* 0x000fe60003800000 */
[----:B------:R-:W-:-:S13]  /*a0b0*/  ISETP.GT.AND P0, PT, R4, -0x1, PT ;  /* 0xffffffff0400780c */ /* 0x000fda0003f04270 */
[----:B------:R-:W-:-:S05]  /*a0c0*/  @P0 BRA `(.L_x_610) ;  /* 0x0000007000000947 */ /* 0x000fca0003800000 */
[----:B------:R-:W-:Y:S01]  /*a0d0*/  LOP3.LUT R4, RZ, R4, RZ, 0x33, !PT ;  /* 0x00000004ff047212 */ /* 0x000fe200078e33ff */
[----:B------:R-:W-:Y:S05]  /*a0e0*/  IMAD.MOV.U32 R8, RZ, RZ, c[0x0][0x32c] ;  /* 0x0000cb00ff087624 */ /* 0x000fea00078e00ff */
[----:B------:R-:W-:-:S13]  /*a0f0*/  ISETP.NE.AND P0, PT, R8, 0x1, PT ;  /* 0x000000010800780c */ /* 0x000fda0003f05270 */
[----:B------:R-:W-:Y:S05]  /*a100*/  @P0 IMAD.HI.U32 R8, R4, c[0x0][0x330], RZ ;  /* 0x0000cc0004080a27 */ /* 0x000fea00078e00ff */
[----:B------:R-:W-:Y:S04]  /*a110*/  @P0 SHF.R.U32.HI R4, RZ, c[0x0][0x334], R8 ;  /* 0x0000cd00ff040a19 */ /* 0x000fe80000011608 */
[----:B------:R-:W-:Y:S01]  /*a120*/  LOP3.LUT R4, RZ, R4, RZ, 0x33, !PT ;  /* 0x00000004ff047212 */ /* 0x000fe200078e33ff */
[----:B------:R-:W-:-:S05]  /*a130*/  BRA `(.L_x_611) ;  /* 0x0000004000007947 */ /* 0x000fca0003800000 */
.L_x_610:
[----:B------:R-:W-:Y:S04]  /*a140*/  MOV R8, c[0x0][0x32c] ;  /* 0x0000cb0000087a02 */ /* 0x000fe80000000f00 */
[----:B------:R-:W-:-:S13]  /*a150*/  ISETP.NE.AND P0, PT, R8, 0x1, PT ;  /* 0x000000010800780c */ /* 0x000fda0003f05270 */
[----:B------:R-:W-:Y:S05]  /*a160*/  @P0 IMAD.HI.U32 R8, R4, c[0x0][0x330], RZ ;  /* 0x0000cc0004080a27 */ /* 0x000fea00078e00ff */
[----:B------:R-:W-:Y:S02]  /*a170*/  @P0 SHF.R.U32.HI R4, RZ, c[0x0][0x334], R8 ;  /* 0x0000cd00ff040a19 */ /* 0x000fe40000011608 */
.L_x_611:
[----:B------:R-:W-:Y:S05]  /*a180*/  BSYNC B0 ;  /* 0x0000000000007941 */ /* 0x000fea0003800000 */
.L_x_609:
[----:B------:R-:W-:Y:S04]  /*a190*/  IMAD.IADD R8, R0, 0x1, -R56 ;  /* 0x0000000100087824 */ /* 0x000fe800078e0a38 */
[----:B------:R-:W-:Y:S05]  /*a1a0*/  IMAD R4, R4, c[0x0][0x32c], R8 ;  /* 0x0000cb0004047a24 */ /* 0x000fea00078e0208 */
[----:B------:R-:W-:Y:S02]  /*a1b0*/  IADD3 R8, R4, c[0x0][0x32c], RZ ;  /* 0x0000cb0004087a10 */ /* 0x000fe40007ffe0ff */
[----:B------:R-:W-:Y:S02]  /*a1c0*/  IMNMX R2, R2, R4, !PT ;  /* 0x0000000402027217 */ /* 0x000fe40007800200 */
[----:B------:R-:W-:Y:S02]  /*a1d0*/  IMNMX R3, R3, R8, PT ;  /* 0x0000000803037217 */ /* 0x000fe40003800200 */
.L_x_608:
[C---:B-1--4-:R-:W-:Y:S01]  /*a1e0*/  ISETP.GE.AND P1, PT, R0.reuse, 0x1, PT ;  /* 0x000000010000780c */ /* 0x052fe20003f26270 */
[----:B------:R-:W1:Y:S01]  /*a1f0*/  SHFL.IDX PT, R4, R5, 0x1, 0x1c1f ;  /* 0x003c1f0005047f89 */ /* 0x000e6200000e0000 */
[----:B------:R-:W-:Y:S02]  /*a200*/  ISETP.GE.AND P0, PT, R0, 0x2, PT ;  /* 0x000000020000780c */ /* 0x000fe40003f06270 */
[----:B------:R-:W-:Y:S02]  /*a210*/  LOP3.LUT R204, R204, 0xfffffdff, RZ, 0xc0, !PT ;  /* 0xfffffdffcccc7812 */ /* 0x000fe400078ec0ff */
[C---:B------:R-:W-:Y:S02]  /*a220*/  ISETP.GE.AND P2, PT, R0.reuse, 0x9, PT ;  /* 0x000000090000780c */ /* 0x040fe40003f46270 */
[C---:B------:R-:W-:Y:S02]  /*a230*/  ISETP.GE.AND P6, PT, R0.reuse, 0x31, PT ;  /* 0x000000310000780c */ /* 0x040fe40003fc6270 */
[C---:B------:R-:W-:Y:S02]  /*a240*/  ISETP.GE.AND P5, PT, R0.reuse, 0x32, PT ;  /* 0x000000320000780c */ /* 0x040fe40003fa6270 */
[----:B------:R-:W-:Y:S02]  /*a250*/  ISETP.GE.AND P3, PT, R0, 0x39, PT ;  /* 0x000000390000780c */ /* 0x000fe40003f66270 */
[----:B------:R-:W-:Y:S02]  /*a260*/  @P1 LOP3.LUT R204, R204, 0x200, RZ, 0xfc, !PT ;  /* 0x00000200cccc1812 */ /* 0x000fe400078efcff */
[----:B------:R-:W-:Y:S02]  /*a270*/  ISETP.GT.AND P1, PT, R2, RZ, !P1 ;  /* 0x000000ff0200720c */ /* 0x000fe40004f24270 */
[----:B------:R-:W-:Y:S02]  /*a280*/  LOP3.LUT R204, R204, 0xffffdfff, RZ, 0xc0, !PT ;  /* 0xffffdfffcccc7812 */ /* 0x000fe400078ec0ff */
[----:B------:R-:W-:Y:S02]  /*a290*/  ISETP.LT.OR P1, PT, R3, 0x1, P1 ;  /* 0x000000010300780c */ /* 0x000fe40000f21670 */
[----:B------:R-:W-:Y:S02]  /*a2a0*/  @P0 LOP3.LUT R204, R204, 0x2000, RZ, 0xfc, !PT ;  /* 0x00002000cccc0812 */ /* 0x000fe400078efcff */
[----:B------:R-:W-:Y:S02]  /*a2b0*/  ISETP.GT.AND P0, PT, R2, 0x1, !P0 ;  /* 0x000000010200780c */ /* 0x000fe40004704270 */
[----:B------:R-:W-:Y:S02]  /*a2c0*/  FSEL R13, R183, -INF , !P1 ;  /* 0xff800000b70d7808 */ /* 0x000fe40004800000 */
[----:B------:R-:W-:Y:S02]  /*a2d0*/  ISETP.GE.AND P1, PT, R0, 0xa, PT ;  /* 0x0000000a0000780c */ /* 0x000fe40003f26270 */
[----:B------:R-:W-:Y:S02]  /*a2e0*/  ISETP.LT.OR P0, PT, R3, 0x2, P0 ;  /* 0x000000020300780c */ /* 0x000fe40000701670 */
[----:B------:R-:W-:Y:S02]  /*a2f0*/  LOP3.LUT R204, R204, 0xfffff7ff, RZ, 0xc0, !PT ;  /* 0xfffff7ffcccc7812 */ /* 0x000fe400078ec0ff */
[----:B------:R-:W-:Y:S02]  /*a300*/  FSEL R14, R171, -INF , !P0 ;  /* 0xff800000ab0e7808 */ /* 0x000fe40004000000 */
[----:B------:R-:W-:Y:S02]  /*a310*/  @P2 LOP3.LUT R204, R204, 0x800, RZ, 0xfc, !PT ;  /* 0x00000800cccc2812 */ /* 0x000fe400078efcff */
[----:B------:R-:W-:Y:S02]  /*a320*/  ISETP.GT.AND P0, PT, R2, 0x8, !P2 ;  /* 0x000000080200780c */ /* 0x000fe40005704270 */
[----:B------:R-:W-:Y:S02]  /*a330*/  LOP3.LUT R204, R204, 0xfffffeff, RZ, 0xc0, !PT ;  /* 0xfffffeffcccc7812 */ /* 0x000fe400078ec0ff */
[----:B------:R-:W-:Y:S02]  /*a340*/  ISETP.LT.OR P0, PT, R3, 0x9, P0 ;  /* 0x000000090300780c */ /* 0x000fe40000701670 */
[----:B------:R-:W-:Y:S02]  /*a350*/  @P1 LOP3.LUT R204, R204, 0x100, RZ, 0xfc, !PT ;  /* 0x00000100cccc1812 */ /* 0x000fe400078efcff */
[----:B------:R-:W-:Y:S02]  /*a360*/  FSEL R15, R15, -INF , !P0 ;  /* 0xff8000000f0f7808 */ /* 0x000fe40004000000 */
[----:B------:R-:W-:Y:S02]  /*a370*/  ISETP.GT.AND P0, PT, R2, 0x9, !P1 ;  /* 0x000000090200780c */ /* 0x000fe40004f04270 */
[----:B------:R-:W-:Y:S02]  /*a380*/  ISETP.GE.AND P1, PT, R0, 0x11, PT ;  /* 0x000000110000780c */ /* 0x000fe40003f26270 */
[C---:B------:R-:W-:Y:S02]  /*a390*/  ISETP.LT.OR P0, PT, R3.reuse, 0xa, P0 ;  /* 0x0000000a0300780c */ /* 0x040fe40000701670 */
[----:B------:R-:W-:Y:S02]  /*a3a0*/  LOP3.LUT R204, R204, 0xffffff7f, RZ, 0xc0, !PT ;  /* 0xffffff7fcccc7812 */ /* 0x000fe400078ec0ff */
[----:B------:R-:W-:Y:S02]  /*a3b0*/  FSEL R18, R168, -INF , !P0 ;  /* 0xff800000a8127808 */ /* 0x000fe40004000000 */
[----:B------:R-:W-:Y:S02]  /*a3c0*/  ISETP.GT.AND P0, PT, R2, 0x10, !P1 ;  /* 0x000000100200780c */ /* 0x000fe40004f04270 */
[----:B------:R-:W-:Y:S02]  /*a3d0*/  ISETP.GE.AND P2, PT, R0, 0x3a, PT ;  /* 0x0000003a0000780c */ /* 0x000fe40003f46270 */
[C---:B------:R-:W-:Y:S02]  /*a3e0*/  ISETP.LT.OR P0, PT, R3.reuse, 0x11, P0 ;  /* 0x000000110300780c */ /* 0x040fe40000701670 */
[----:B------:R-:W-:Y:S02]  /*a3f0*/  @P1 LOP3.LUT R204, R204, 0x80, RZ, 0xfc, !PT ;  /* 0x00000080cccc1812 */ /* 0x000fe400078efcff */
[----:B------:R-:W-:Y:S02]  /*a400*/  ISETP.GE.AND P1, PT, R0, 0x12, PT ;  /* 0x000000120000780c */ /* 0x000fe40003f26270 */
[----:B------:R-:W-:Y:S02]  /*a410*/  LOP3.LUT R204, R204, 0xffffffbf, RZ, 0xc0, !PT ;  /* 0xffffffbfcccc7812 */ /* 0x000fe400078ec0ff */
[----:B------:R-:W-:Y:S02]  /*a420*/  FSEL R27, R166, -INF , !P0 ;  /* 0xff800000a61b7808 */ /* 0x000fe40004000000 */
[----:B------:R-:W-:Y:S04]  /*a430*/  ISETP.GT.AND P0, PT, R2, 0x11, !P1 ;  /* 0x000000110200780c */ /* 0x000fe80004f04270 */
[C---:B------:R-:W-:Y:S03]  /*a440*/  ISETP.LT.OR P0, PT, R3.reuse, 0x12, P0 ;  /* 0x000000120300780c */ /* 0x040fe60000701670 */
[----:B------:R-:W-:Y:S02]  /*a450*/  @P1 LOP3.LUT R204, R204, 0x40, RZ, 0xfc, !PT ;  /* 0x00000040cccc1812 */ /* 0x000fe400078efcff */
[----:B------:R-:W-:Y:S02]  /*a460*/  ISETP.GE.AND P1, PT, R0, 0x19, PT ;  /* 0x000000190000780c */ /* 0x000fe40003f26270 */
[----:B------:R-:W-:Y:S02]  /*a470*/  LOP3.LUT R204, R204, 0xffffffdf, RZ, 0xc0, !PT ;  /* 0xffffffdfcccc7812 */ /* 0x000fe400078ec0ff */
[----:B------:R-:W-:Y:S02]  /*a480*/  FSEL R28, R160, -INF , !P0 ;  /* 0xff800000a01c7808 */ /* 0x000fe40004000000 */
[----:B------:R-:W-:Y:S04]  /*a490*/  ISETP.GT.AND P0, PT, R2, 0x18, !P1 ;  /* 0x000000180200780c */ /* 0x000fe80004f04270 */
[----:B------:R-:W-:Y:S03]  /*a4a0*/  ISETP.LT.OR P0, PT, R3, 0x19, P0 ;  /* 0x000000190300780c */ /* 0x000fe60000701670 */
        /* <DEDUP_REMOVED lines=20> */
[----:B------:R-:W-:Y:S02]  /*a5f0*/  FSEL R43, R152, -INF , !P0 ;  /* 0xff800000982b7808 */ /* 0x000fe40004000000 */
[----:B------:R-:W-:Y:S02]  /*a600*/  LOP3.LUT R204, R204, 0xfffffffd, RZ, 0xc0, !PT ;  /* 0xfffffffdcccc7812 */ /* 0x000fe400078ec0ff */
[----:B------:R-:W-:Y:S04]  /*a610*/  ISETP.GT.AND P0, PT, R2, 0x28, !P1 ;  /* 0x000000280200780c */ /* 0x000fe80004f04270 */
[C---:B------:R-:W-:Y:S03]  /*a620*/  ISETP.LT.OR P0, PT, R3.reuse, 0x29, P0 ;  /* 0x000000290300780c */ /* 0x040fe60000701670 */
[----:B------:R-:W-:Y:S02]  /*a630*/  @P1 LOP3.LUT R204, R204, 0x2, RZ, 0xfc, !PT ;  /* 0x00000002cccc1812 */ /* 0x000fe400078efcff */
[----:B------:R-:W-:Y:S02]  /*a640*/  ISETP.GE.AND P1, PT, R0, 0x2a, PT ;  /* 0x0000002a0000780c */ /* 0x000fe40003f26270 */
[----:B------:R-:W-:Y:S02]  /*a650*/  FSEL R46, R40, -INF , !P0 ;  /* 0xff800000282e7808 */ /* 0x000fe40004000000 */
[----:B------:R-:W-:Y:S02]  /*a660*/  ISETP.GT.AND P0, PT, R2, 0x29, !P1 ;  /* 0x000000290200780c */ /* 0x000fe40004f04270 */
[----:B------:R-:W-:Y:S02]  /*a670*/  LOP3.LUT R204, R204, 0xfffffffe, RZ, 0xc0, !PT ;  /* 0xfffffffecccc7812 */ /* 0x000fe400078ec0ff */
[----:B------:R-:W-:Y:S04]  /*a680*/  ISETP.LT.OR P0, PT, R3, 0x2a, P0 ;  /* 0x0000002a0300780c */ /* 0x000fe80000701670 */
[----:B------:R-:W-:Y:S02]  /*a690*/  FSEL R160, R33, -INF , !P0 ;  /* 0xff80000021a07808 */ /* 0x000fe40004000000 */
[----:B------:R-:W-:Y:S02]  /*a6a0*/  ISETP.GT.AND P0, PT, R2, 0x30, !P6 ;  /* 0x000000300200780c */ /* 0x000fe40007704270 */
[----:B------:R-:W-:Y:S02]  /*a6b0*/  @P1 LOP3.LUT R204, R204, 0x1, RZ, 0xfc, !PT ;  /* 0x00000001cccc1812 */ /* 0x000fe400078efcff */
[C---:B------:R-:W-:Y:S02]  /*a6c0*/  ISETP.LT.OR P0, PT, R3.reuse, 0x31, P0 ;  /* 0x000000310300780c */ /* 0x040fe40000701670 */
[----:B------:R-:W-:Y:S02]  /*a6d0*/  ISETP.GE.AND P1, PT, R0, 0x41, PT ;  /* 0x000000410000780c */ /* 0x000fe40003f26270 */
[----:B------:R-:W-:Y:S02]  /*a6e0*/  FSEL R171, R30, -INF , !P0 ;  /* 0xff8000001eab7808 */ /* 0x000fe40004000000 */
[----:B------:R-:W-:Y:S02]  /*a6f0*/  ISETP.GT.AND P0, PT, R2, 0x31, !P5 ;  /* 0x000000310200780c */ /* 0x000fe40006f04270 */
[----:B------:R-:W-:Y:S02]  /*a700*/  LOP3.LUT R204, R204, 0xfffffbff, RZ, 0xc0, !PT ;  /* 0xfffffbffcccc7812 */ /* 0x000fe400078ec0ff */
[----:B------:R-:W-:Y:S04]  /*a710*/  ISETP.LT.OR P0, PT, R3, 0x32, P0 ;  /* 0x000000320300780c */ /* 0x000fe80000701670 */
[----:B------:R-:W-:Y:S02]  /*a720*/  FSEL R172, R25, -INF , !P0 ;  /* 0xff80000019ac7808 */ /* 0x000fe40004000000 */
[C---:B------:R-:W-:Y:S04]  /*a730*/  ISETP.GT.AND P0, PT, R2.reuse, 0x38, !P3 ;  /* 0x000000380200780c */ /* 0x040fe80005f04270 */
[----:B------:R-:W-:Y:S04]  /*a740*/  ISETP.LT.OR P0, PT, R3, 0x39, P0 ;  /* 0x000000390300780c */ /* 0x000fe80000701670 */
[----:B------:R-:W-:Y:S02]  /*a750*/  FSEL R173, R23, -INF , !P0 ;  /* 0xff80000017ad7808 */ /* 0x000fe40004000000 */
[C---:B------:R-:W-:Y:S04]  /*a760*/  ISETP.GT.AND P0, PT, R2.reuse, 0x39, !P2 ;  /* 0x000000390200780c */ /* 0x040fe80005704270 */
[----:B------:R-:W-:Y:S04]  /*a770*/  ISETP.LT.OR P0, PT, R3, 0x3a, P0 ;  /* 0x0000003a0300780c */ /* 0x000fe80000701670 */
[----:B------:R-:W-:Y:S02]  /*a780*/  FSEL R183, R19, -INF , !P0 ;  /* 0xff80000013b77808 */ /* 0x000fe40004000000 */
[----:B------:R-:W-:Y:S04]  /*a790*/  ISETP.GT.AND P0, PT, R2, 0x40, !P1 ;  /* 0x000000400200780c */ /* 0x000fe80004f04270 */
[----:B------:R-:W-:Y:S04]  /*a7a0*/  ISETP.LT.OR P0, PT, R3, 0x41, P0 ;  /* 0x000000410300780c */ /* 0x000fe80000701670 */
[----:B------:R-:W-:Y:S02]  /*a7b0*/  FSEL R210, R17, -INF , !P0 ;  /* 0xff80000011d27808 */ /* 0x000fe40004000000 */
[----:B------:R-:W-:-:S13]  /*a7c0*/  ISETP.GE.AND P0, PT, R0, 0x42, PT ;  /* 0x000000420000780c */ /* 0x000fda0003f06270 */
[----:B------:R-:W-:Y:S02]  /*a7d0*/  @P0 LOP3.LUT R204, R204, 0x400, RZ, 0xfc, !PT ;  /* 0x00000400cccc0812 */ /* 0x000fe400078efcff */
[----:B------:R-:W-:Y:S02]  /*a7e0*/  ISETP.GT.AND P0, PT, R2, 0x41, !P0 ;  /* 0x000000410200780c */ /* 0x000fe40004704270 */
[----:B------:R-:W-:Y:S02]  /*a7f0*/  LOP3.LUT R204, R204, 0xffffefff, RZ, 0xc0, !PT ;  /* 0xffffefffcccc7812 */ /* 0x000fe400078ec0ff */
        /* <DEDUP_REMOVED lines=10> */
[----:B------:R-:W-:Y:S01]  /*a8a0*/  ISETP.GT.AND P0, PT, R2, 0x49, !P0 ;  /* 0x000000490200780c */ /* 0x000fe20004704270 */
[--C-:B-1----:R-:W-:Y:S03]  /*a8b0*/  IMAD.IADD R2, R6, 0x1, R4.reuse ;  /* 0x0000000106027824 */ /* 0x102fe600078e0204 */
[----:B------:R-:W-:Y:S01]  /*a8c0*/  ISETP.LT.OR P0, PT, R3, 0x4a, P0 ;  /* 0x0000004a0300780c */ /* 0x000fe20000701670 */
[----:B------:R-:W-:Y:S03]  /*a8d0*/  IMAD.IADD R3, R7, 0x1, R4 ;  /* 0x0000000107037824 */ /* 0x000fe600078e0204 */
[----:B------:R-:W-:Y:S02]  /*a8e0*/  FSEL R220, R10, -INF , !P0 ;  /* 0xff8000000adc7808 */ /* 0x000fe40004000000 */
[----:B------:R-:W-:-:S13]  /*a8f0*/  ISETP.GE.AND P0, PT, R58, 0x1, PT ;  /* 0x000000013a00780c */ /* 0x000fda0003f06270 */
[----:B------:R-:W-:-:S05]  /*a900*/  @!P0 BRA `(.L_x_612) ;  /* 0x0000015000008947 */ /* 0x000fca0003800000 */
[----:B------:R-:W-:Y:S01]  /*a910*/  IADD3 R4, -R243, R244, R4 ;  /* 0x000000f4f3047210 */ /* 0x000fe20007ffe104 */
        /* <DEDUP_REMOVED lines=10> */
.L_x_614:
[----:B------:R-:W-:Y:S04]  /*a9c0*/  MOV R8, c[0x0][0x32c] ;  /* 0x0000cb0000087a02 */ /* 0x000fe80000000f00 */
[----:B------:R-:W-:-:S13]  /*a9d0*/  ISETP.NE.AND P0, PT, R8, 0x1, PT ;  /* 0x000000010800780c */ /* 0x000fda0003f05270 */
[----:B------:R-:W-:Y:S05]  /*a9e0*/  @P0 IMAD.HI.U32 R8, R4, c[0x0][0x330], RZ ;  /* 0x0000cc0004080a27 */ /* 0x000fea00078e00ff */
[----:B------:R-:W-:Y:S02]  /*a9f0*/  @P0 SHF.R.U32.HI R4, RZ, c[0x0][0x334], R8 ;  /* 0x0000cd00ff040a19 */ /* 0x000fe40000011608 */
.L_x_615:
[----:B------:R-:W-:Y:S05]  /*aa00*/  BSYNC B0 ;  /* 0x0000000000007941 */ /* 0x000fea0003800000 */
.L_x_613:
[----:B------:R-:W-:Y:S04]  /*aa10*/  IMAD.IADD R8, R0, 0x1, -R56 ;  /* 0x0000000100087824 */ /* 0x000fe800078e0a38 */
[----:B------:R-:W-:Y:S05]  /*aa20*/  IMAD R4, R4, c[0x0][0x32c], R8 ;  /* 0x0000cb0004047a24 */ /* 0x000fea00078e0208 */
[----:B------:R-:W-:Y:S02]  /*aa30*/  IADD3 R8, R4, c[0x0][0x32c], RZ ;  /* 0x0000cb0004087a10 */ /* 0x000fe40007ffe0ff */
[----:B------:R-:W-:Y:S02]  /*aa40*/  IMNMX R3, R3, R4, !PT ;  /* 0x0000000403037217 */ /* 0x000fe40007800200 */
[----:B------:R-:W-:Y:S02]  /*aa50*/  IMNMX R2, R2, R8, PT ;  /* 0x0000000802027217 */ /* 0x000fe40003800200 */
.L_x_612:
[----:B------:R-:W-:Y:S01]  /*aa60*/  LOP3.LUT P0, RZ, R204, 0x2000, RZ, 0xc0, !PT ;  /* 0x00002000ccff7812 */ /* 0x000fe2000780c0ff */
[----:B------:R-:W1:Y:S03]  /*aa70*/  SHFL.IDX PT, R4, R5, 0x2, 0x1c1f ;  /* 0x005c1f0005047f89 */ /* 0x000e6600000e0000 */
[C---:B------:R-:W-:Y:S04]  /*aa80*/  ISETP.GT.AND P0, PT, R3.reuse, 0x1, !P0 ;  /* 0x000000010300780c */ /* 0x040fe80004704270 */
[----:B------:R-:W-:Y:S04]  /*aa90*/  ISETP.LT.OR P0, PT, R2, 0x2, P0 ;  /* 0x000000020200780c */ /* 0x000fe80000701670 */
[----:B------:R-:W-:Y:S02]  /*aaa0*/  FSEL R11, R208, -INF , !P0 ;  /* 0xff800000d00b7808 */ /* 0x000fe40004000000 */
[----:B------:R-:W-:Y:S04]  /*aab0*/  LOP3.LUT P0, RZ, R204, 0x800, RZ, 0xc0, !PT ;  /* 0x00000800ccff7812 */ /* 0x000fe8000780c0ff */
        /* <DEDUP_REMOVED lines=8> */
[----:B------:R-:W-:Y:S04]  /*ab40*/  ISETP.GT.AND P0, PT, R3, 0x10, !P0 ;  /* 0x000000100300780c */ /* 0x000fe80004704270 */
        /* <DEDUP_REMOVED lines=30> */
[----:B------:R-:W-:Y:S04]  /*ad30*/  ISETP.GT.AND P0, PT, R3, 0x30, !P6 ;  /* 0x000000300300780c */ /* 0x000fe80007704270 */
[C---:B------:R-:W-:Y:S04]  /*ad40*/  ISETP.LT.OR P0, PT, R2.reuse, 0x31, P0 ;  /* 0x000000310200780c */ /* 0x040fe80000701670 */
[----:B------:R-:W-:Y:S02]  /*ad50*/  FSEL R166, R39, -INF , !P0 ;  /* 0xff80000027a67808 */ /* 0x000fe40004000000 */
[----:B------:R-:W-:Y:S04]  /*ad60*/  ISETP.GT.AND P0, PT, R3, 0x31, !P5 ;  /* 0x000000310300780c */ /* 0x000fe80006f04270 */
[C---:B------:R-:W-:Y:S04]  /*ad70*/  ISETP.LT.OR P0, PT, R2.reuse, 0x32, P0 ;  /* 0x000000320200780c */ /* 0x040fe80000701670 */
[----:B------:R-:W-:Y:S02]  /*ad80*/  FSEL R168, R35, -INF , !P0 ;  /* 0xff80000023a87808 */ /* 0x000fe40004000000 */
[C---:B------:R-:W-:Y:S04]  /*ad90*/  ISETP.GT.AND P0, PT, R3.reuse, 0x38, !P3 ;  /* 0x000000380300780c */ /* 0x040fe80005f04270 */
        /* <DEDUP_REMOVED lines=17> */
[C---:B------:R-:W-:Y:S04]  /*aeb0*/  ISETP.GT.AND P0, PT, R3.reuse, RZ, !P0 ;  /* 0x000000ff0300720c */ /* 0x040fe80004704270 */
[----:B------:R-:W-:Y:S04]  /*aec0*/  ISETP.LT.OR P0, PT, R2, 0x1, P0 ;  /* 0x000000010200780c */ /* 0x000fe80000701670 */
[----:B------:R-:W-:Y:S02]  /*aed0*/  FSEL R10, R218, -INF , !P0 ;  /* 0xff800000da0a7808 */ /* 0x000fe40004000000 */
[----:B------:R-:W-:Y:S04]  /*aee0*/  LOP3.LUT P0, RZ, R204, 0x4000, RZ, 0xc0, !PT ;  /* 0x00004000ccff7812 */ /* 0x000fe8000780c0ff */
        /* <DEDUP_REMOVED lines=18> */
.L_x_618:
[----:B------:R-:W-:Y:S04]  /*b010*/  MOV R8, c[0x0][0x32c] ;  /* 0x0000cb0000087a02 */ /* 0x000fe80000000f00 */
[----:B------:R-:W-:-:S13]  /*b020*/  ISETP.NE.AND P0, PT, R8, 0x1, PT ;  /* 0x000000010800780c */ /* 0x000fda0003f05270 */
[----:B------:R-:W-:Y:S05]  /*b030*/  @P0 IMAD.HI.U32 R8, R4, c[0x0][0x330], RZ ;  /* 0x0000cc0004080a27 */ /* 0x000fea00078e00ff */
[----:B------:R-:W-:Y:S02]  /*b040*/  @P0 SHF.R.U32.HI R4, RZ, c[0x0][0x334], R8 ;  /* 0x0000cd00ff040a19 */ /* 0x000fe40000011608 */
.L_x_619:
[----:B------:R-:W-:Y:S05]  /*b050*/  BSYNC B0 ;  /* 0x0000000000007941 */ /* 0x000fea0003800000 */
.L_x_617:
[----:B------:R-:W-:Y:S04]  /*b060*/  IMAD.IADD R8, R0, 0x1, -R56 ;  /* 0x0000000100087824 */ /* 0x000fe800078e0a38 */
[----:B------:R-:W-:Y:S05]  /*b070*/  IMAD R4, R4, c[0x0][0x32c], R8 ;  /* 0x0000cb0004047a24 */ /* 0x000fea00078e0208 */
[----:B------:R-:W-:Y:S02]  /*b080*/  IADD3 R8, R4, c[0x0][0x32c], RZ ;  /* 0x0000cb0004087a10 */ /* 0x000fe40007ffe0ff */
[----:B------:R-:W-:Y:S02]  /*b090*/  IMNMX R3, R3, R4, !PT ;  /* 0x0000000403037217 */ /* 0x000fe40007800200 */
[----:B------:R-:W-:Y:S02]  /*b0a0*/  IMNMX R2, R2, R8, PT ;  /* 0x0000000802027217 */ /* 0x000fe40003800200 */
.L_x_616:
[----:B------:R-:W-:Y:S01]  /*b0b0*/  LOP3.LUT P0, RZ, R204, 0x2000, RZ, 0xc0, !PT ;  /* 0x00002000ccff7812 */ /* 0x000fe2000780c0ff */
[----:B------:R-:W1:Y:S03]  /*b0c0*/  SHFL.IDX PT, R4, R5, 0x3, 0x1c1f ;  /* 0x007c1f0005047f89 */ /* 0x000e6600000e0000 */
        /* <DEDUP_REMOVED lines=41> */
[C---:B------:R-:W-:Y:S04]  /*b360*/  ISETP.LT.OR P0, PT, R2.reuse, 0x2a, P0 ;  /* 0x0000002a0200780c */ /* 0x040fe80000701670 */
        /* <DEDUP_REMOVED lines=10> */
[----:B------:R-:W-:Y:S04]  /*b410*/  ISETP.GT.AND P0, PT, R3, 0x39, !P2 ;  /* 0x000000390300780c */ /* 0x000fe80005704270 */
[C---:B------:R-:W-:Y:S04]  /*b420*/  ISETP.LT.OR P0, PT, R2.reuse, 0x3a, P0 ;  /* 0x0000003a0200780c */ /* 0x040fe80000701670 */
        /* <DEDUP_REMOVED lines=13> */
[----:B------:R-:W-:Y:S04]  /*b500*/  ISETP.GT.AND P0, PT, R3, RZ, !P0 ;  /* 0x000000ff0300720c */ /* 0x000fe80004704270 */
        /* <DEDUP_REMOVED lines=21> */
.L_x_622:
[----:B------:R-:W-:Y:S04]  /*b660*/  MOV R5, c[0x0][0x32c] ;  /* 0x0000cb0000057a02 */ /* 0x000fe80000000f00 */
[----:B------:R-:W-:-:S13]  /*b670*/  ISETP.NE.AND P0, PT, R5, 0x1, PT ;  /* 0x000000010500780c */ /* 0x000fda0003f05270 */
[----:B------:R-:W-:Y:S05]  /*b680*/  @P0 IMAD.HI.U32 R5, R4, c[0x0][0x330], RZ ;  /* 0x0000cc0004050a27 */ /* 0x000fea00078e00ff */
[----:B------:R-:W-:Y:S02]  /*b690*/  @P0 SHF.R.U32.HI R4, RZ, c[0x0][0x334], R5 ;  /* 0x0000cd00ff040a19 */ /* 0x000fe40000011605 */
.L_x_623:
[----:B------:R-:W-:Y:S05]  /*b6a0*/  BSYNC B0 ;  /* 0x0000000000007941 */ /* 0x000fea0003800000 */
.L_x_621:
[----:B------:R-:W-:Y:S04]  /*b6b0*/  IMAD.IADD R0, R0, 0x1, -R56 ;  /* 0x0000000100007824 */ /* 0x000fe800078e0a38 */
[----:B------:R-:W-:Y:S05]  /*b6c0*/  IMAD R0, R4, c[0x0][0x32c], R0 ;  /* 0x0000cb0004007a24 */ /* 0x000fea00078e0200 */
[----:B------:R-:W-:Y:S02]  /*b6d0*/  IADD3 R4, R0, c[0x0][0x32c], RZ ;  /* 0x0000cb0000047a10 */ /* 0x000fe40007ffe0ff */
[----:B------:R-:W-:Y:S02]  /*b6e0*/  IMNMX R2, R2, R0, !PT ;  /* 0x0000000002027217 */ /* 0x000fe40007800200 */
[----:B------:R-:W-:Y:S02]  /*b6f0*/  IMNMX R3, R3, R4, PT ;  /* 0x0000000403037217 */ /* 0x000fe40003800200 */
.L_x_620:
[----:B------:R-:W-:Y:S01]  /*b700*/  LOP3.LUT P0, RZ, R204, 0x200, RZ, 0xc0, !PT ;  /* 0x00000200ccff7812 */ /* 0x000fe2000780c0ff */
[----:B------:R-:W-:Y:S01]  /*b710*/  LDSM.16.MT88.4 R36, [R193] ;  /* 0x00000000c124783b */ /* 0x000fe20000004200 */
[----:B------:R-:W-:Y:S02]  /*b720*/  FMNMX.FTZ R0, R13, R84, !PT ;  /* 0x000000540d007209 */ /* 0x000fe40007810000 */
[----:B------:R-:W-:Y:S02]  /*b730*/  ISETP.GT.AND P0, PT, R2, RZ, !P0 ;  /* 0x000000ff0200720c */ /* 0x000fe40004704270 */
[----:B------:R-:W-:Y:S02]  /*b740*/  FMNMX.FTZ R0, R14, R0, !PT ;  /* 0x000000000e007209 */ /* 0x000fe40007810000 */
[----:B------:R-:W-:Y:S01]  /*b750*/  ISETP.LT.OR P0, PT, R3, 0x1, P0 ;  /* 0x000000010300780c */ /* 0x000fe20000701670 */
[----:B------:R-:W-:Y:S01]  /*b760*/  LDSM.16.MT88.4 R80, [R192] ;  /* 0x00000000c050783b */ /* 0x000fe20000004200 */
[----:B------:R-:W-:Y:S02]  /*b770*/  FMNMX.FTZ R0, R15, R0, !PT ;  /* 0x000000000f007209 */ /* 0x000fe40007810000 */
[----:B------:R-:W-:Y:S02]  /*b780*/  FSEL R21, R225, -INF , !P0 ;  /* 0xff800000e1157808 */ /* 0x000fe40004000000 */
[----:B------:R-:W-:Y:S02]  /*b790*/  LOP3.LUT P0, RZ, R204, 0x2000, RZ, 0xc0, !PT ;  /* 0x00002000ccff7812 */ /* 0x000fe4000780c0ff */
[----:B------:R-:W-:Y:S02]  /*b7a0*/  FMNMX.FTZ R0, R18, R0, !PT ;  /* 0x0000000012007209 */ /* 0x000fe40007810000 */
[----:B------:R-:W-:Y:S02]  /*b7b0*/  ISETP.GT.AND P0, PT, R2, 0x1, !P0 ;  /* 0x000000010200780c */ /* 0x000fe40004704270 */
[----:B------:R-:W-:Y:S02]  /*b7c0*/  FMNMX.FTZ R0, R27, R0, !PT ;  /* 0x000000001b007209 */ /* 0x000fe40007810000 */
[----:B------:R-:W-:Y:S02]  /*b7d0*/  ISETP.LT.OR P0, PT, R3, 0x2, P0 ;  /* 0x000000020300780c */ /* 0x000fe40000701670 */
        /* <DEDUP_REMOVED lines=46> */
[----:B------:R-:W-:Y:S02]  /*bac0*/  LOP3.LUT P0, RZ, R204, 0x8, RZ, 0xc0, !PT ;  /* 0x00000008ccff7812 */ /* 0x000fe4000780c0ff */
        /* <DEDUP_REMOVED lines=8> */
[----:B------:R-:W-:Y:S01]  /*bb50*/  FSEL R162, R177, -INF , !P0 ;  /* 0xff800000b1a27808 */ /* 0x000fe20004000000 */
[----:B------:R-:W1:Y:S01]  /*bb60*/  SHFL.BFLY PT, R6, R0, 0x2, 0x1f ;  /* 0x0c401f0000067f89 */ /* 0x000e6200000e0000 */
[----:B------:R-:W-:Y:S02]  /*bb70*/  LOP3.LUT P0, RZ, R204, 0x4, RZ, 0xc0, !PT ;  /* 0x00000004ccff7812 */ /* 0x000fe4000780c0ff */
        /* <DEDUP_REMOVED lines=20> */
[----:B-1----:R-:W-:Y:S02]  /*bcc0*/  FMNMX.FTZ R0, R0, R6, !PT ;  /* 0x0000000600007209 */ /* 0x002fe40007810000 */
[----:B------:R-:W-:Y:S02]  /*bcd0*/  FMNMX.FTZ R4, R217, R4, !PT ;  /* 0x00000004d9047209 */ /* 0x000fe40007810000 */
[----:B------:R-:W-:Y:S01]  /*bce0*/  FMNMX.FTZ R5, R35, R5, !PT ;  /* 0x0000000523057209 */ /* 0x000fe20007810000 */
[----:B------:R-:W1:Y:S01]  /*bcf0*/  SHFL.BFLY PT, R6, R0, 0x1, 0x1f ;  /* 0x0c201f0000067f89 */ /* 0x000e6200000e0000 */
[----:B------:R-:W-:Y:S02]  /*bd00*/  ISETP.GT.AND P0, PT, R2, 0x29, !P0 ;  /* 0x000000290200780c */ /* 0x000fe40004704270 */
[----:B------:R-:W-:Y:S02]  /*bd10*/  FMNMX.FTZ R4, R218, R4, !PT ;  /* 0x00000004da047209 */ /* 0x000fe40007810000 */
[----:B------:R-:W-:Y:S02]  /*bd20*/  ISETP.LT.OR P0, PT, R3, 0x2a, P0 ;  /* 0x0000002a0300780c */ /* 0x000fe40000701670 */
[----:B------:R-:W-:Y:S01]  /*bd30*/  FMNMX.FTZ R5, R40, R5, !PT ;  /* 0x0000000528057209 */ /* 0x000fe20007810000 */
[----:B------:R-:W2:Y:S01]  /*bd40*/  SHFL.BFLY PT, R7, R4, 0x2, 0x1f ;  /* 0x0c401f0004077f89 */ /* 0x000ea200000e0000 */
[----:B------:R-:W-:Y:S02]  /*bd50*/  FSEL R165, R169, -INF , !P0 ;  /* 0xff800000a9a57808 */ /* 0x000fe40004000000 */
        /* <DEDUP_REMOVED lines=11> */
[----:B------:R-:W-:Y:S02]  /*be10*/  ISETP.GT.AND P0, PT, R2, 0x38, !P3 ;  /* 0x000000380200780c */ /* 0x000fe40005f04270 */
[----:B-1----:R-:W-:Y:S02]  /*be20*/  FMNMX.FTZ R72, R0, R6, !PT ;  /* 0x0000000600487209 */ /* 0x002fe40007810000 */
[----:B------:R-:W-:Y:S02]  /*be30*/  ISETP.LT.OR P0, PT, R3, 0x39, P0 ;  /* 0x000000390300780c */ /* 0x000fe40000701670 */
[----:B------:R-:W-:Y:S02]  /*be40*/  FMNMX.FTZ R5, R175, R5, !PT ;  /* 0x00000005af057209 */ /* 0x000fe40007810000 */
[----:B--2---:R-:W-:Y:S01]  /*be50*/  FMNMX.FTZ R0, R4, R7, !PT ;  /* 0x0000000704007209 */ /* 0x004fe20007810000 */
[----:B------:R-:W-:Y:S01]  /*be60*/  FMUL.FTZ R4, R72, c[0x0][0x2d0] ;  /* 0x0000b40048047a20 */ /* 0x000fe20000410000 */
[----:B------:R-:W-:Y:S02]  /*be70*/  FSEL R181, R49, -INF , !P0 ;  /* 0xff80000031b57808 */ /* 0x000fe40004000000 */
[----:B------:R-:W-:Y:S01]  /*be80*/  ISETP.GT.AND P0, PT, R2, 0x39, !P2 ;  /* 0x000000390200780c */ /* 0x000fe20005704270 */
[----:B------:R-:W1:Y:S01]  /*be90*/  SHFL.BFLY PT, R8, R0, 0x1, 0x1f ;  /* 0x0c201f0000087f89 */ /* 0x000e6200000e0000 */
[----:B------:R-:W-:Y:S02]  /*bea0*/  FSETP.NEU.FTZ.AND P2, PT, R72, -INF , PT ;  /* 0xff8000004800780b */ /* 0x000fe40003f5d000 */
[----:B------:R-:W-:Y:S02]  /*beb0*/  FMNMX.FTZ R5, R178, R5, !PT ;  /* 0x00000005b2057209 */ /* 0x000fe40007810000 */
[----:B------:R-:W-:Y:S02]  /*bec0*/  FSEL R74, R4, RZ, P2 ;  /* 0x000000ff044a7208 */ /* 0x000fe40001000000 */
[----:B------:R-:W-:Y:S02]  /*bed0*/  FMNMX.FTZ R5, R179, R5, !PT ;  /* 0x00000005b3057209 */ /* 0x000fe40007810000 */
[----:B------:R-:W-:Y:S01]  /*bee0*/  ISETP.LT.OR P0, PT, R3, 0x3a, P0 ;  /* 0x0000003a0300780c */ /* 0x000fe20000701670 */
[--C-:B------:R-:W-:Y:S01]  /*bef0*/  FFMA.FTZ R4, R13, c[0x0][0x2d0], -R74.reuse ;  /* 0x0000b4000d047a23 */ /* 0x100fe2000001084a */
[----:B------:R-:W-:Y:S01]  /*bf00*/  FMNMX.FTZ R5, R185, R5, !PT ;  /* 0x00000005b9057209 */ /* 0x000fe20007810000 */
[--C-:B------:R-:W-:Y:S01]  /*bf10*/  FFMA.FTZ R6, R14, c[0x0][0x2d0], -R74.reuse ;  /* 0x0000b4000e067a23 */ /* 0x100fe2000001084a */
[----:B------:R-:W-:Y:S01]  /*bf20*/  FSEL R182, R47, -INF , !P0 ;  /* 0xff8000002fb67808 */ /* 0x000fe20004000000 */
[----:B------:R2:W-:Y:S01]  /*bf30*/  MUFU.EX2 R45, R4 ;  /* 0x00000004002d7308 */ /* 0x0005e20000000800 */
[----:B------:R-:W-:Y:S02]  /*bf40*/  FMNMX.FTZ R5, R186, R5, !PT ;  /* 0x00000005ba057209 */ /* 0x000fe40007810000 */
[----:B------:R-:W-:Y:S02]  /*bf50*/  ISETP.GT.AND P0, PT, R2, 0x40, !P1 ;  /* 0x000000400200780c */ /* 0x000fe40004f04270 */
[----:B------:R-:W-:Y:S02]  /*bf60*/  FMNMX.FTZ R5, R214, R5, !PT ;  /* 0x00000005d6057209 */ /* 0x000fe40007810000 */
[----:B------:R-:W-:Y:S02]  /*bf70*/  ISETP.LT.OR P0, PT, R3, 0x41, P0 ;  /* 0x000000410300780c */ /* 0x000fe40000701670 */
[----:B------:R-:W-:Y:S01]  /*bf80*/  FMNMX.FTZ R5, R216, R5, !PT ;  /* 0x00000005d8057209 */ /* 0x000fe20007810000 */
[----:B------:R3:W4:Y:S01]  /*bf90*/  MUFU.EX2 R50, R6 ;  /* 0x0000000600327308 */ /* 0x0007220000000800 */
[----:B-1----:R-:W-:Y:S02]  /*bfa0*/  FMNMX.FTZ R71, R0, R8, !PT ;  /* 0x0000000800477209 */ /* 0x002fe40007810000 */
[----:B------:R-:W-:Y:S01]  /*bfb0*/  LOP3.LUT P6, RZ, R204, 0x400, RZ, 0xc0, !PT ;  /* 0x00000400ccff7812 */ /* 0x000fe200078cc0ff */
[----:B------:R-:W1:Y:S01]  /*bfc0*/  SHFL.BFLY PT, R7, R5, 0x2, 0x1f ;  /* 0x0c401f0005077f89 */ /* 0x000e6200000e0000 */
[C---:B------:R-:W-:Y:S01]  /*bfd0*/  FSETP.NEU.FTZ.AND P1, PT, R71.reuse, -INF , PT ;  /* 0xff8000004700780b */ /* 0x040fe20003f3d000 */
[----:B------:R-:W-:Y:S01]  /*bfe0*/  FMUL.FTZ R0, R71, c[0x0][0x2d0] ;  /* 0x0000b40047007a20 */ /* 0x000fe20000410000 */
[----:B------:R-:W-:Y:S02]  /*bff0*/  FSEL R184, R54, -INF , !P0 ;  /* 0xff80000036b87808 */ /* 0x000fe40004000000 */
[----:B------:R-:W-:Y:S02]  /*c000*/  ISETP.GT.AND P0, PT, R2, 0x41, !P6 ;  /* 0x000000410200780c */ /* 0x000fe40007704270 */
[----:B------:R-:W-:Y:S02]  /*c010*/  FSEL R75, R0, RZ, P1 ;  /* 0x000000ff004b7208 */ /* 0x000fe40000800000 */
[----:B------:R-:W-:Y:S02]  /*c020*/  ISETP.LT.OR P0, PT, R3, 0x42, P0 ;  /* 0x000000420300780c */ /* 0x000fe40000701670 */
[----:B--2---:R-:W-:Y:S01]  /*c030*/  FMNMX.FTZ R4, R21, R87, !PT ;  /* 0x0000005715047209 */ /* 0x004fe20007810000 */
[--C-:B------:R-:W-:Y:S01]  /*c040*/  FFMA.FTZ R8, R30, c[0x0][0x2d0], -R75.reuse ;  /* 0x0000b4001e087a23 */ /* 0x100fe2000001084b */
[----:B------:R-:W-:Y:S01]  /*c050*/  LOP3.LUT P5, RZ, R204, 0x1000, RZ, 0xc0, !PT ;  /* 0x00001000ccff7812 */ /* 0x000fe200078ac0ff */
[--C-:B------:R-:W-:Y:S01]  /*c060*/  FFMA.FTZ R44, R44, c[0x0][0x2d0], -R75.reuse ;  /* 0x0000b4002c2c7a23 */ /* 0x100fe2000001084b */
[----:B------:R-:W-:Y:S01]  /*c070*/  FMNMX.FTZ R4, R22, R4, !PT ;  /* 0x0000000416047209 */ /* 0x000fe20007810000 */
[----:B------:R-:W-:Y:S01]  /*c080*/  MUFU.EX2 R241, R8 ;  /* 0x0000000800f17308 */ /* 0x000fe20000000800 */
[----:B------:R-:W-:Y:S02]  /*c090*/  FSEL R177, R59, -INF , !P0 ;  /* 0xff8000003bb17808 */ /* 0x000fe40004000000 */
[----:B------:R-:W-:Y:S02]  /*c0a0*/  ISETP.GT.AND P0, PT, R2, 0x48, !P5 ;  /* 0x000000480200780c */ /* 0x000fe40006f04270 */
[----:B---3--:R-:W-:Y:S02]  /*c0b0*/  FMNMX.FTZ R6, R24, R4, !PT ;  /* 0x0000000418067209 */ /* 0x008fe40007810000 */
[----:B------:R-:W-:Y:S02]  /*c0c0*/  ISETP.LT.OR P0, PT, R3, 0x49, P0 ;  /* 0x000000490300780c */ /* 0x000fe40000701670 */
[----:B-1----:R-:W-:Y:S01]  /*c0d0*/  FMNMX.FTZ R4, R5, R7, !PT ;  /* 0x0000000705047209 */ /* 0x002fe20007810000 */
[----:B------:R-:W-:Y:S01]  /*c0e0*/  MUFU.EX2 R229, R44 ;  /* 0x0000002c00e57308 */ /* 0x000fe20000000800 */
[----:B------:R-:W-:Y:S01]  /*c0f0*/  FMNMX.FTZ R5, R26, R6, !PT ;  /* 0x000000061a057209 */ /* 0x000fe20007810000 */
[--C-:B------:R-:W-:Y:S01]  /*c100*/  FFMA.FTZ R7, R15, c[0x0][0x2d0], -R74.reuse ;  /* 0x0000b4000f077a23 */ /* 0x100fe2000001084a */
[----:B------:R-:W-:Y:S02]  /*c110*/  FSEL R170, R55, -INF , !P0 ;  /* 0xff80000037aa7808 */ /* 0x000fe40004000000 */
[----:B------:R-:W-:Y:S01]  /*c120*/  FMNMX.FTZ R6, R56, R5, !PT ;  /* 0x0000000538067209 */ /* 0x000fe20007810000 */
[----:B------:R-:W-:Y:S01]  /*c130*/  FFMA.FTZ R5, R18, c[0x0][0x2d0], -R74 ;  /* 0x0000b40012057a23 */ /* 0x000fe2000001084a */
[----:B------:R-:W-:Y:S01]  /*c140*/  LDSM.16.MT88.4 R52, [R190] ;  /* 0x00000000be34783b */ /* 0x000fe20000004200 */
[----:B----4-:R-:W-:Y:S02]  /*c150*/  F2FP.PACK_AB R76, R50, R45 ;  /* 0x0000002d324c723e */ /* 0x010fe400000000ff */
[----:B------:R1:W-:Y:S01]  /*c160*/  MUFU.EX2 R63, R5 ;  /* 0x00000005003f7308 */ /* 0x0003e20000000800 */
[----:B------:R-:W-:Y:S02]  /*c170*/  FMNMX.FTZ R6, R58, R6, !PT ;  /* 0x000000063a067209 */ /* 0x000fe40007810000 */
[----:B------:R-:W-:Y:S02]  /*c180*/  LOP3.LUT P6, RZ, R204, 0x4000, RZ, 0xc0, !PT ;  /* 0x00004000ccff7812 */ /* 0x000fe400078cc0ff */
[----:B------:R-:W-:Y:S02]  /*c190*/  FMNMX.FTZ R0, R62, R6, !PT ;  /* 0x000000063e007209 */ /* 0x000fe40007810000 */
[----:B------:R-:W-:Y:S02]  /*c1a0*/  ISETP.GT.AND P3, PT, R2, 0x49, !P6 ;  /* 0x000000490200780c */ /* 0x000fe40007764270 */
[----:B------:R-:W-:Y:S01]  /*c1b0*/  FMNMX.FTZ R0, R154, R0, !PT ;  /* 0x000000009a007209 */ /* 0x000fe20007810000 */
[----:B------:R2:W3:Y:S01]  /*c1c0*/  MUFU.EX2 R60, R7 ;  /* 0x00000007003c7308 */ /* 0x0004e20000000800 */
[----:B------:R-:W-:Y:S02]  /*c1d0*/  ISETP.LT.OR P3, PT, R3, 0x4a, P3 ;  /* 0x0000004a0300780c */ /* 0x000fe40001f61670 */
[----:B------:R-:W-:Y:S02]  /*c1e0*/  FMNMX.FTZ R0, R162, R0, !PT ;  /* 0x00000000a2007209 */ /* 0x000fe40007810000 */
[----:B------:R-:W-:Y:S02]  /*c1f0*/  FSEL R73, R57, -INF , !P3 ;  /* 0xff80000039497808 */ /* 0x000fe40005800000 */
[----:B------:R-:W-:Y:S01]  /*c200*/  FMNMX.FTZ R0, R163, R0, !PT ;  /* 0x00000000a3007209 */ /* 0x000fe20007810000 */
[--C-:B-1----:R-:W-:Y:S04]  /*c210*/  FFMA.FTZ R5, R10, c[0x0][0x2d0], -R75.reuse ;  /* 0x0000b4000a057a23 */ /* 0x102fe8000001084b */
[----:B------:R1:W-:Y:S01]  /*c220*/  MUFU.EX2 R48, R5 ;  /* 0x0000000500307308 */ /* 0x0003e20000000800 */
[----:B--2---:R-:W2:Y:S01]  /*c230*/  SHFL.BFLY PT, R7, R4, 0x1, 0x1f ;  /* 0x0c201f0004077f89 */ /* 0x004ea200000e0000 */
[----:B---3--:R-:W-:Y:S01]  /*c240*/  F2FP.PACK_AB R78, R63, R60 ;  /* 0x0000003c3f4e723e */ /* 0x008fe200000000ff */
[--C-:B-1----:R-:W-:Y:S07]  /*c250*/  FFMA.FTZ R5, R11, c[0x0][0x2d0], -R75.reuse ;  /* 0x0000b4000b057a23 */ /* 0x102fee000001084b */
[----:B------:R1:W3:Y:S01]  /*c260*/  MUFU.EX2 R51, R5 ;  /* 0x0000000500337308 */ /* 0x0002e20000000800 */
[----:B--2---:R-:W-:Y:S01]  /*c270*/  FMNMX.FTZ R70, R4, R7, !PT ;  /* 0x0000000704467209 */ /* 0x004fe20007810000 */
[--C-:B------:R-:W-:Y:S03]  /*c280*/  FFMA.FTZ R4, R19, c[0x0][0x2d0], -R75.reuse ;  /* 0x0000b40013047a23 */ /* 0x100fe6000001084b */
[----:B------:R-:W-:Y:S05]  /*c290*/  FSETP.NEU.FTZ.AND P0, PT, R70, -INF , PT ;  /* 0xff8000004600780b */ /* 0x000fea0003f1d000 */
[----:B------:R2:W-:Y:S01]  /*c2a0*/  MUFU.EX2 R219, R4 ;  /* 0x0000000400db7308 */ /* 0x0005e20000000800 */
[----:B-1----:R-:W-:Y:S01]  /*c2b0*/  FMNMX.FTZ R5, R164, R0, !PT ;  /* 0x00000000a4057209 */ /* 0x002fe20007810000 */
[--C-:B------:R-:W-:Y:S01]  /*c2c0*/  FFMA.FTZ R0, R16, c[0x0][0x2d0], -R75.reuse ;  /* 0x0000b40010007a23 */ /* 0x100fe2000001084b */
[----:B---3--:R-:W-:Y:S02]  /*c2d0*/  F2FP.PACK_AB R77, R51, R48 ;  /* 0x00000030334d723e */ /* 0x008fe400000000ff */
[----:B------:R-:W-:Y:S05]  /*c2e0*/  FMNMX.FTZ R5, R165, R5, !PT ;  /* 0x00000005a5057209 */ /* 0x000fea0007810000 */
[----:B------:R1:W3:Y:S01]  /*c2f0*/  MUFU.EX2 R61, R0 ;  /* 0x00000000003d7308 */ /* 0x0002e20000000800 */
[----:B------:R-:W-:Y:S04]  /*c300*/  FMNMX.FTZ R5, R169, R5, !PT ;  /* 0x00000005a9057209 */ /* 0x000fe80007810000 */
[----:B------:R-:W-:Y:S04]  /*c310*/  FMNMX.FTZ R5, R176, R5, !PT ;  /* 0x00000005b0057209 */ /* 0x000fe80007810000 */
[----:B--2---:R-:W-:Y:S04]  /*c320*/  FMNMX.FTZ R4, R181, R5, !PT ;  /* 0x00000005b5047209 */ /* 0x004fe80007810000 */
[----:B------:R-:W-:Y:S01]  /*c330*/  FMNMX.FTZ R4, R182, R4, !PT ;  /* 0x00000004b6047209 */ /* 0x000fe20007810000 */
[----:B-1----:R-:W-:Y:S01]  /*c340*/  FMUL.FTZ R0, R70, c[0x0][0x2d0] ;  /* 0x0000b40046007a20 */ /* 0x002fe20000410000 */
[----:B---3--:R-:W-:Y:S04]  /*c350*/  F2FP.PACK_AB R79, R219, R61 ;  /* 0x0000003ddb4f723e */ /* 0x008fe800000000ff */
[----:B------:R-:W-:Y:S05]  /*c360*/  FSEL R152, R0, RZ, P0 ;  /* 0x000000ff00987208 */ /* 0x000fea0000000000 */
[--C-:B------:R-:W-:Y:S02]  /*c370*/  FFMA.FTZ R3, R20, c[0x0][0x2d0], -R152.reuse ;  /* 0x0000b40014037a23 */ /* 0x100fe40000010898 */
[--C-:B------:R-:W-:Y:S02]  /*c380*/  FFMA.FTZ R0, R9, c[0x0][0x2d0], -R152.reuse ;  /* 0x0000b40009007a23 */ /* 0x100fe40000010898 */
[----:B------:R1:W-:Y:S01]  /*c390*/  MUFU.EX2 R250, R3 ;  /* 0x0000000300fa7308 */ /* 0x0003e20000000800 */
[--C-:B------:R-:W-:Y:S02]  /*c3a0*/  FFMA.FTZ R2, R12, c[0x0][0x2d0], -R152.reuse ;  /* 0x0000b4000c027a23 */ /* 0x100fe40000010898 */
[--C-:B------:R-:W-:Y:S02]  /*c3b0*/  FFMA.FTZ R12, R33, c[0x0][0x2d0], -R75.reuse ;  /* 0x0000b400210c7a23 */ /* 0x100fe4000001084b */
[----:B------:R-:W-:Y:S02]  /*c3c0*/  FFMA.FTZ R16, R32, c[0x0][0x2d0], -R152 ;  /* 0x0000b40020107a23 */ /* 0x000fe40000010898 */
[--C-:B------:R-:W-:Y:S03]  /*c3d0*/  FFMA.FTZ R32, R42, c[0x0][0x2d0], -R74.reuse ;  /* 0x0000b4002a207a23 */ /* 0x100fe6000001084a */
[----:B------:R2:W-:Y:S10]  /*c3e0*/  MUFU.EX2 R249, R2 ;  /* 0x0000000200f97308 */ /* 0x0005f40000000800 */
[----:B------:R3:W4:Y:S01]  /*c3f0*/  MUFU.EX2 R247, R0 ;  /* 0x0000000000f77308 */ /* 0x0007220000000800 */
[----:B-1----:R-:W-:Y:S09]  /*c400*/  FFMA.FTZ R3, R27, c[0x0][0x2d0], -R74 ;  /* 0x0000b4001b037a23 */ /* 0x002ff2000001084a */
[----:B------:R1:W-:Y:S01]  /*c410*/  MUFU.EX2 R251, R3 ;  /* 0x0000000300fb7308 */ /* 0x0003e20000000800 */
[----:B--2---:R-:W-:Y:S09]  /*c420*/  FFMA.FTZ R2, R17, c[0x0][0x2d0], -R152 ;  /* 0x0000b40011027a23 */ /* 0x004ff20000010898 */
[----:B------:R2:W5:Y:S01]  /*c430*/  MUFU.EX2 R248, R2 ;  /* 0x0000000200f87308 */ /* 0x0005620000000800 */
[----:B---3--:R-:W-:Y:S01]  /*c440*/  FMNMX.FTZ R0, R184, R4, !PT ;  /* 0x00000004b8007209 */ /* 0x008fe20007810000 */
[--C-:B------:R-:W-:Y:S01]  /*c450*/  FFMA.FTZ R4, R25, c[0x0][0x2d0], -R75.reuse ;  /* 0x0000b40019047a23 */ /* 0x100fe2000001084b */
[----:B----4-:R-:W-:Y:S02]  /*c460*/  F2FP.PACK_AB R64, R249, R247 ;  /* 0x000000f7f940723e */ /* 0x010fe400000000ff */
[----:B------:R-:W-:Y:S05]  /*c470*/  FMNMX.FTZ R0, R177, R0, !PT ;  /* 0x00000000b1007209 */ /* 0x000fea0007810000 */
[----:B------:R-:W-:Y:S01]  /*c480*/  MUFU.EX2 R252, R4 ;  /* 0x0000000400fc7308 */ /* 0x000fe20000000800 */
[----:B------:R-:W-:Y:S01]  /*c490*/  FMNMX.FTZ R0, R170, R0, !PT ;  /* 0x00000000aa007209 */ /* 0x000fe20007810000 */
[----:B-1----:R-:W-:Y:S03]  /*c4a0*/  FFMA.FTZ R3, R28, c[0x0][0x2d0], -R74 ;  /* 0x0000b4001c037a23 */ /* 0x002fe6000001084a */
[----:B------:R-:W-:Y:S01]  /*c4b0*/  FMNMX.FTZ R0, R73, R0, !PT ;  /* 0x0000000049007209 */ /* 0x000fe20007810000 */
[----:B------:R-:W-:Y:S02]  /*c4c0*/  FFMA.FTZ R28, R40, c[0x0][0x2d0], -R152 ;  /* 0x0000b400281c7a23 */ /* 0x000fe40000010898 */
[--C-:B------:R-:W-:Y:S02]  /*c4d0*/  FFMA.FTZ R40, R41, c[0x0][0x2d0], -R75.reuse ;  /* 0x0000b40029287a23 */ /* 0x100fe4000001084b */
[----:B------:R1:W-:Y:S01]  /*c4e0*/  MUFU.EX2 R226, R3 ;  /* 0x0000000300e27308 */ /* 0x0003e20000000800 */
[----:B--2---:R-:W2:Y:S01]  /*c4f0*/  SHFL.BFLY PT, R2, R0, 0x2, 0x1f ;  /* 0x0c401f0000027f89 */ /* 0x004ea200000e0000 */
[----:B-----5:R-:W-:Y:S08]  /*c500*/  F2FP.PACK_AB R66, R250, R248 ;  /* 0x000000f8fa42723e */ /* 0x020ff000000000ff */
[----:B------:R-:W-:Y:S10]  /*c510*/  MUFU.EX2 R240, R12 ;  /* 0x0000000c00f07308 */ /* 0x000ff40000000800 */
[----:B------:R-:W-:Y:S01]  /*c520*/  MUFU.EX2 R236, R16 ;  /* 0x0000001000ec7308 */ /* 0x000fe20000000800 */
[----:B-1----:R-:W-:Y:S09]  /*c530*/  FFMA.FTZ R3, R23, c[0x0][0x2d0], -R75 ;  /* 0x0000b40017037a23 */ /* 0x002ff2000001084b */
[----:B------:R2:W-:Y:S10]  /*c540*/  MUFU.EX2 R223, R3 ;  /* 0x0000000300df7308 */ /* 0x0005f40000000800 */
[----:B------:R-:W-:Y:S10]  /*c550*/  MUFU.EX2 R233, R28 ;  /* 0x0000001c00e97308 */ /* 0x000ff40000000800 */
[----:B------:R-:W-:Y:S01]  /*c560*/  MUFU.EX2 R232, R32 ;  /* 0x0000002000e87308 */ /* 0x000fe20000000800 */
[----:B--2---:R-:W-:Y:S01]  /*c570*/  FMNMX.FTZ R3, R0, R2, !PT ;  /* 0x0000000200037209 */ /* 0x004fe20007810000 */
[----:B------:R-:W-:Y:S01]  /*c580*/  FFMA.FTZ R2, R29, c[0x0][0x2d0], -R74 ;  /* 0x0000b4001d027a23 */ /* 0x000fe2000001084a */
[----:B------:R-:W-:Y:S03]  /*c590*/  FSEL R0, R72, RZ, P2 ;  /* 0x000000ff48007208 */ /* 0x000fe60001000000 */
[----:B------:R-:W1:Y:S04]  /*c5a0*/  SHFL.BFLY PT, R4, R3, 0x1, 0x1f ;  /* 0x0c201f0003047f89 */ /* 0x000e6800000e0000 */
[----:B------:R2:W-:Y:S01]  /*c5b0*/  MUFU.EX2 R227, R2 ;  /* 0x0000000200e37308 */ /* 0x0005e20000000800 */
[----:B------:R-:W-:Y:S04]  /*c5c0*/  FADD.FTZ R0, -R0, R84 ;  /* 0x0000005400007221 */ /* 0x000fe80000010100 */
[----:B------:R-:W-:Y:S05]  /*c5d0*/  FMUL.FTZ R0, R0, c[0x0][0x2d0] ;  /* 0x0000b40000007a20 */ /* 0x000fea0000410000 */
[----:B------:R3:W4:Y:S10]  /*c5e0*/  MUFU.EX2 R69, R0 ;  /* 0x0000000000457308 */ /* 0x0007340000000800 */
[----:B------:R-:W-:Y:S01]  /*c5f0*/  MUFU.EX2 R230, R40 ;  /* 0x0000002800e67308 */ /* 0x000fe20000000800 */
[----:B-1----:R-:W-:Y:S02]  /*c600*/  FMNMX.FTZ R3, R3, R4, !PT ;  /* 0x0000000403037209 */ /* 0x002fe40007810000 */
[----:B--2---:R-:W-:Y:S03]  /*c610*/  FSEL R2, R71, RZ, P1 ;  /* 0x000000ff47027208 */ /* 0x004fe60000800000 */
[C---:B------:R-:W-:Y:S02]  /*c620*/  FMUL.FTZ R4, R3.reuse, c[0x0][0x2d0] ;  /* 0x0000b40003047a20 */ /* 0x040fe40000410000 */
[----:B------:R-:W-:Y:S01]  /*c630*/  FADD.FTZ R2, -R2, R85 ;  /* 0x0000005502027221 */ /* 0x000fe20000010100 */
[----:B---3--:R-:W-:Y:S03]  /*c640*/  FSEL R0, R70, RZ, P0 ;  /* 0x000000ff46007208 */ /* 0x008fe60000000000 */
[----:B------:R-:W-:Y:S01]  /*c650*/  FMUL.FTZ R2, R2, c[0x0][0x2d0] ;  /* 0x0000b40002027a20 */ /* 0x000fe20000410000 */
[----:B------:R-:W-:Y:S01]  /*c660*/  FSETP.NEU.FTZ.AND P0, PT, R3, -INF , PT ;  /* 0xff8000000300780b */ /* 0x000fe20003f1d000 */
[C---:B----4-:R-:W-:Y:S02]  /*c670*/  FMUL.FTZ R16, R69.reuse, R100 ;  /* 0x0000006445107220 */ /* 0x050fe40000410000 */
[----:B------:R-:W-:Y:S01]  /*c680*/  FADD.FTZ R0, -R0, R86 ;  /* 0x0000005600007221 */ /* 0x000fe20000010100 */
[----:B------:R-:W1:Y:S01]  /*c690*/  MUFU.EX2 R68, R2 ;  /* 0x0000000200447308 */ /* 0x000e620000000800 */
[----:B------:R-:W-:Y:S01]  /*c6a0*/  FSEL R153, R4, RZ, P0 ;  /* 0x000000ff04997208 */ /* 0x000fe20000000000 */
[----:B------:R-:W-:Y:S02]  /*c6b0*/  FMUL.FTZ R17, R69, R101 ;  /* 0x0000006545117220 */ /* 0x000fe40000410000 */
[----:B------:R-:W-:Y:S02]  /*c6c0*/  FMUL.FTZ R0, R0, c[0x0][0x2d0] ;  /* 0x0000b40000007a20 */ /* 0x000fe40000410000 */
[--C-:B------:R-:W-:Y:S02]  /*c6d0*/  FFMA.FTZ R4, R26, c[0x0][0x2d0], -R153.reuse ;  /* 0x0000b4001a047a23 */ /* 0x100fe40000010899 */
[--C-:B------:R-:W-:Y:S02]  /*c6e0*/  FFMA.FTZ R5, R24, c[0x0][0x2d0], -R153.reuse ;  /* 0x0000b40018057a23 */ /* 0x100fe40000010899 */
[----:B------:R2:W3:Y:S01]  /*c6f0*/  MUFU.EX2 R2, R0 ;  /* 0x0000000000027308 */ /* 0x0004e20000000800 */
[----:B------:R-:W-:Y:S02]  /*c700*/  FFMA.FTZ R24, R35, c[0x0][0x2d0], -R152 ;  /* 0x0000b40023187a23 */ /* 0x000fe40000010898 */
[C---:B------:R-:W-:Y:S02]  /*c710*/  FMUL.FTZ R32, R69.reuse, R116 ;  /* 0x0000007445207220 */ /* 0x040fe40000410000 */
[C---:B------:R-:W-:Y:S02]  /*c720*/  FMUL.FTZ R33, R69.reuse, R117 ;  /* 0x0000007545217220 */ /* 0x040fe40000410000 */
[--C-:B------:R-:W-:Y:S02]  /*c730*/  FFMA.FTZ R58, R58, c[0x0][0x2d0], -R153.reuse ;  /* 0x0000b4003a3a7a23 */ /* 0x100fe40000010899 */
[----:B------:R-:W-:Y:S01]  /*c740*/  FMUL.FTZ R49, R69, R133 ;  /* 0x0000008545317220 */ /* 0x000fe20000410000 */
[----:B------:R4:W-:Y:S01]  /*c750*/  MUFU.EX2 R246, R4 ;  /* 0x0000000400f67308 */ /* 0x0009e20000000800 */
[--C-:B------:R-:W-:Y:S02]  /*c760*/  FFMA.FTZ R62, R62, c[0x0][0x2d0], -R153.reuse ;  /* 0x0000b4003e3e7a23 */ /* 0x100fe40000010899 */
[C---:B-1----:R-:W-:Y:S02]  /*c770*/  FMUL.FTZ R6, R68.reuse, R90 ;  /* 0x0000005a44067220 */ /* 0x042fe40000410000 */
[C---:B------:R-:W-:Y:S02]  /*c780*/  FMUL.FTZ R7, R68.reuse, R91 ;  /* 0x0000005b44077220 */ /* 0x040fe40000410000 */
[C---:B------:R-:W-:Y:S03]  /*c790*/  FMUL.FTZ R18, R68.reuse, R102 ;  /* 0x0000006644127220 */ /* 0x040fe60000410000 */
[----:B------:R-:W1:Y:S01]  /*c7a0*/  MUFU.EX2 R242, R5 ;  /* 0x0000000500f27308 */ /* 0x000e620000000800 */
[C---:B------:R-:W-:Y:S02]  /*c7b0*/  FMUL.FTZ R19, R68.reuse, R103 ;  /* 0x0000006744137220 */ /* 0x040fe40000410000 */
[----:B------:R-:W-:Y:S01]  /*c7c0*/  FMUL.FTZ R35, R68, R119 ;  /* 0x0000007744237220 */ /* 0x000fe20000410000 */
[----:B------:R-:W-:Y:S01]  /*c7d0*/  LDSM.16.MT88.4 R100, [R189+0x2000] ;  /* 0x00200000bd64783b */ /* 0x000fe20000004200 */
[--C-:B--2---:R-:W-:Y:S02]  /*c7e0*/  FFMA.FTZ R0, R21, c[0x0][0x2d0], -R153.reuse ;  /* 0x0000b40015007a23 */ /* 0x104fe40000010899 */
[C---:B---3--:R-:W-:Y:S02]  /*c7f0*/  FMUL.FTZ R9, R2.reuse, R93 ;  /* 0x0000005d02097220 */ /* 0x048fe40000410000 */
[C---:B------:R-:W-:Y:S01]  /*c800*/  FMUL.FTZ R8, R2.reuse, R92 ;  /* 0x0000005c02087220 */ /* 0x040fe20000410000 */
[----:B------:R2:W-:Y:S01]  /*c810*/  MUFU.EX2 R237, R0 ;  /* 0x0000000000ed7308 */ /* 0x0005e20000000800 */
[C---:B------:R-:W-:Y:S02]  /*c820*/  FMUL.FTZ R13, R2.reuse, R97 ;  /* 0x00000061020d7220 */ /* 0x040fe40000410000 */
[C---:B------:R-:W-:Y:S01]  /*c830*/  FMUL.FTZ R12, R2.reuse, R96 ;  /* 0x00000060020c7220 */ /* 0x040fe20000410000 */
[----:B------:R-:W-:Y:S01]  /*c840*/  MOV R96, R50 ;  /* 0x0000003200607202 */ /* 0x000fe20000000f00 */
[----:B----4-:R-:W-:Y:S02]  /*c850*/  FFMA.FTZ R4, R31, c[0x0][0x2d0], -R74 ;  /* 0x0000b4001f047a23 */ /* 0x010fe4000001084a */
[C---:B------:R-:W-:Y:S02]  /*c860*/  FMUL.FTZ R25, R2.reuse, R109 ;  /* 0x0000006d02197220 */ /* 0x040fe40000410000 */
[C---:B------:R-:W-:Y:S01]  /*c870*/  FMUL.FTZ R28, R2.reuse, R112 ;  /* 0x00000070021c7220 */ /* 0x040fe20000410000 */
[----:B------:R3:W-:Y:S01]  /*c880*/  MUFU.EX2 R245, R4 ;  /* 0x0000000400f57308 */ /* 0x0007e20000000800 */
[C---:B------:R-:W-:Y:S01]  /*c890*/  FMUL.FTZ R29, R2.reuse, R113 ;  /* 0x00000071021d7220 */ /* 0x040fe20000410000 */
[----:B------:R-:W-:Y:S01]  /*c8a0*/  MOV R112, R61 ;  /* 0x0000003d00707202 */ /* 0x000fe20000000f00 */
[----:B------:R-:W-:Y:S01]  /*c8b0*/  FMUL.FTZ R40, R2, R124 ;  /* 0x0000007c02287220 */ /* 0x000fe20000410000 */
[----:B-1----:R-:W-:Y:S01]  /*c8c0*/  F2FP.PACK_AB R67, R246, R242 ;  /* 0x000000f2f643723e */ /* 0x002fe200000000ff */
[----:B------:R-:W-:Y:S01]  /*c8d0*/  FMUL.FTZ R5, R69, R89 ;  /* 0x0000005945057220 */ /* 0x000fe20000410000 */
[----:B------:R-:W-:Y:S01]  /*c8e0*/  MOV R113, R60 ;  /* 0x0000003c00717202 */ /* 0x000fe20000000f00 */
[C---:B------:R-:W-:Y:S01]  /*c8f0*/  FMUL.FTZ R41, R2.reuse, R125 ;  /* 0x0000007d02297220 */ /* 0x040fe20000410000 */
[----:B------:R-:W-:Y:S01]  /*c900*/  MOV R125, R227 ;  /* 0x000000e3007d7202 */ /* 0x000fe20000000f00 */
[----:B------:R-:W-:Y:S01]  /*c910*/  FMUL.FTZ R44, R2, R128 ;  /* 0x00000080022c7220 */ /* 0x000fe20000410000 */
[----:B------:R1:W-:Y:S01]  /*c920*/  MUFU.EX2 R234, R24 ;  /* 0x0000001800ea7308 */ /* 0x0003e20000000800 */
[----:B------:R-:W-:Y:S02]  /*c930*/  FMUL.FTZ R50, R68, R134 ;  /* 0x0000008644327220 */ /* 0x000fe40000410000 */
[----:B------:R-:W-:Y:S02]  /*c940*/  FMUL.FTZ R57, R2, R141 ;  /* 0x0000008d02397220 */ /* 0x000fe40000410000 */
[----:B--2---:R-:W-:Y:S02]  /*c950*/  FFMA.FTZ R0, R22, c[0x0][0x2d0], -R153 ;  /* 0x0000b40016007a23 */ /* 0x004fe40000010899 */
[----:B------:R-:W2:Y:S01]  /*c960*/  LDSM.16.MT88.4 R20, [R189] ;  /* 0x00000000bd14783b */ /* 0x000ea20000004200 */
[C---:B------:R-:W-:Y:S02]  /*c970*/  FMUL.FTZ R60, R2.reuse, R144 ;  /* 0x00000090023c7220 */ /* 0x040fe40000410000 */
[----:B------:R4:W5:Y:S01]  /*c980*/  MUFU.EX2 R238, R0 ;  /* 0x0000000000ee7308 */ /* 0x0009620000000800 */
[C---:B------:R-:W-:Y:S02]  /*c990*/  FMUL.FTZ R61, R2.reuse, R145 ;  /* 0x00000091023d7220 */ /* 0x040fe40000410000 */
[----:B------:R-:W-:Y:S02]  /*c9a0*/  FFMA.FTZ R92, R159, c[0x0][0x2d0], -R75 ;  /* 0x0000b4009f5c7a23 */ /* 0x000fe4000001084b */
[----:B---3--:R-:W-:Y:S02]  /*c9b0*/  FMUL.FTZ R4, R69, R88 ;  /* 0x0000005845047220 */ /* 0x008fe40000410000 */
[----:B------:R-:W-:Y:S03]  /*c9c0*/  LDSM.16.MT88.4 R88, [R193+0x800] ;  /* 0x00080000c158783b */ /* 0x000fe60000004200 */
[----:B------:R-:W-:Y:S01]  /*c9d0*/  MUFU.EX2 R225, R92 ;  /* 0x0000005c00e17308 */ /* 0x000fe20000000800 */
[----:B-1----:R-:W-:Y:S01]  /*c9e0*/  FMUL.FTZ R24, R2, R108 ;  /* 0x0000006c02187220 */ /* 0x002fe20000410000 */
[----:B----4-:R-:W-:Y:S02]  /*c9f0*/  FSEL R0, R3, RZ, P0 ;  /* 0x000000ff03007208 */ /* 0x010fe40000000000 */
[----:B-----5:R-:W-:Y:S03]  /*ca00*/  F2FP.PACK_AB R65, R238, R237 ;  /* 0x000000edee41723e */ /* 0x020fe600000000ff */
[----:B------:R-:W-:Y:S02]  /*ca10*/  FADD.FTZ R0, -R0, R87 ;  /* 0x0000005700007221 */ /* 0x000fe40000010100 */
[----:B------:R-:W1:Y:S02]  /*ca20*/  LDSM.16.MT88.4 R84, [R189+0x800] ;  /* 0x00080000bd54783b */ /* 0x000e640000004200 */
[----:B------:R-:W-:Y:S01]  /*ca30*/  FMUL.FTZ R0, R0, c[0x0][0x2d0] ;  /* 0x0000b40000007a20 */ /* 0x000fe20000410000 */
[-C--:B--2---:R-:W-:Y:S05]  /*ca40*/  HMMA.16816.F32 R4, R76, R20.reuse, R4 ;  /* 0x000000144c04723c */ /* 0x084fea0000001804 */
[----:B------:R-:W2:Y:S02]  /*ca50*/  MUFU.EX2 R0, R0 ;  /* 0x0000000000007308 */ /* 0x000ea40000000800 */
[C---:B--2---:R-:W-:Y:S02]  /*ca60*/  FMUL.FTZ R10, R0.reuse, R94 ;  /* 0x0000005e000a7220 */ /* 0x044fe40000410000 */
[C---:B------:R-:W-:Y:S02]  /*ca70*/  FMUL.FTZ R11, R0.reuse, R95 ;  /* 0x0000005f000b7220 */ /* 0x040fe40000410000 */
[----:B------:R-:W2:Y:S01]  /*ca80*/  LDSM.16.MT88.4 R92, [R190+0x800] ;  /* 0x00080000be5c783b */ /* 0x000ea20000004200 */
[C---:B------:R-:W-:Y:S02]  /*ca90*/  FMUL.FTZ R14, R0.reuse, R98 ;  /* 0x00000062000e7220 */ /* 0x040fe40000410000 */
[C---:B------:R-:W-:Y:S02]  /*caa0*/  FMUL.FTZ R42, R0.reuse, R126 ;  /* 0x0000007e002a7220 */ /* 0x040fe40000410000 */
[C---:B------:R-:W-:Y:S04]  /*cab0*/  HMMA.16816.F32 R8, R64.reuse, R20, R8 ;  /* 0x000000144008723c */ /* 0x040fe80000001808 */
[C---:B------:R-:W-:Y:S01]  /*cac0*/  FMUL.FTZ R15, R0.reuse, R99 ;  /* 0x00000063000f7220 */ /* 0x040fe20000410000 */
[----:B------:R-:W-:Y:S01]  /*cad0*/  MOV R99, R48 ;  /* 0x0000003000637202 */ /* 0x000fe20000000f00 */
[----:B------:R-:W-:Y:S02]  /*cae0*/  FMUL.FTZ R26, R0, R110 ;  /* 0x0000006e001a7220 */ /* 0x000fe40000410000 */
[----:B------:R-:W-:Y:S03]  /*caf0*/  FFMA.FTZ R20, R34, c[0x0][0x2d0], -R152 ;  /* 0x0000b40022147a23 */ /* 0x000fe60000010898 */
[-C--:B------:R-:W-:Y:S01]  /*cb00*/  HMMA.16816.F32 R12, R64, R22.reuse, R12 ;  /* 0x00000016400c723c */ /* 0x080fe2000000180c */
[----:B------:R3:W-:Y:S02]  /*cb10*/  MUFU.EX2 R235, R20 ;  /* 0x0000001400eb7308 */ /* 0x0007e40000000800 */
[----:B------:R-:W-:Y:S02]  /*cb20*/  FMUL.FTZ R34, R68, R118 ;  /* 0x0000007644227220 */ /* 0x000fe40000410000 */
[----:B------:R-:W-:Y:S01]  /*cb30*/  LDSM.16.MT88.4 R116, [R193+0x2000] ;  /* 0x00200000c174783b */ /* 0x000fe20000004200 */
[C---:B------:R-:W-:Y:S02]  /*cb40*/  FMUL.FTZ R27, R0.reuse, R111 ;  /* 0x0000006f001b7220 */ /* 0x040fe40000410000 */
[C---:B------:R-:W-:Y:S04]  /*cb50*/  HMMA.16816.F32 R16, R76.reuse, R22, R16 ;  /* 0x000000164c10723c */ /* 0x040fe80000001810 */
[C---:B------:R-:W-:Y:S01]  /*cb60*/  FMUL.FTZ R21, R69.reuse, R105 ;  /* 0x0000006945157220 */ /* 0x040fe20000410000 */
[----:B------:R-:W-:Y:S01]  /*cb70*/  MOV R105, R45 ;  /* 0x0000002d00697202 */ /* 0x000fe20000000f00 */
[----:B------:R-:W-:Y:S01]  /*cb80*/  FMUL.FTZ R30, R0, R114 ;  /* 0x00000072001e7220 */ /* 0x000fe20000410000 */
[----:B------:R-:W-:Y:S01]  /*cb90*/  MOV R114, R51 ;  /* 0x0000003300727202 */ /* 0x000fe20000000f00 */
[C---:B------:R-:W-:Y:S04]  /*cba0*/  FMUL.FTZ R22, R68.reuse, R106 ;  /* 0x0000006a44167220 */ /* 0x040fe80000410000 */
[----:B------:R-:W-:Y:S02]  /*cbb0*/  FMUL.FTZ R23, R68, R107 ;  /* 0x0000006b44177220 */ /* 0x000fe40000410000 */
[----:B------:R-:W-:Y:S02]  /*cbc0*/  FMUL.FTZ R31, R0, R115 ;  /* 0x00000073001f7220 */ /* 0x000fe40000410000 */
[--C-:B------:R-:W-:Y:S02]  /*cbd0*/  FFMA.FTZ R48, R46, c[0x0][0x2d0], -R74.reuse ;  /* 0x0000b4002e307a23 */ /* 0x100fe4000001084a */
[----:B---3--:R-:W-:Y:S02]  /*cbe0*/  FMUL.FTZ R20, R69, R104 ;  /* 0x0000006845147220 */ /* 0x008fe40000410000 */
[----:B------:R-:W3:Y:S01]  /*cbf0*/  LDL.LU R104, [R1+0xc] ;  /* 0x00000c0001687983 */ /* 0x000ee20000300800 */
[----:B------:R-:W-:Y:S01]  /*cc00*/  FMUL.FTZ R51, R68, R135 ;  /* 0x0000008744337220 */ /* 0x000fe20000410000 */
[----:B------:R4:W-:Y:S01]  /*cc10*/  MUFU.EX2 R228, R48 ;  /* 0x0000003000e47308 */ /* 0x0009e20000000800 */
[C---:B------:R-:W-:Y:S01]  /*cc20*/  FMUL.FTZ R46, R0.reuse, R130 ;  /* 0x00000082002e7220 */ /* 0x040fe20000410000 */
[----:B------:R-:W5:Y:S01]  /*cc30*/  LDL.LU R98, [R1+0x10] ;  /* 0x0000100001627983 */ /* 0x000f620000300800 */
[-C--:B------:R-:W-:Y:S03]  /*cc40*/  HMMA.16816.F32 R20, R76, R36.reuse, R20 ;  /* 0x000000244c14723c */ /* 0x080fe60000001814 */
[----:B------:R-:W5:Y:S01]  /*cc50*/  LDL.LU R97, [R1+0x14] ;  /* 0x0000140001617983 */ /* 0x000f620000300800 */
[C---:B------:R-:W-:Y:S02]  /*cc60*/  FMUL.FTZ R47, R0.reuse, R131 ;  /* 0x00000083002f7220 */ /* 0x040fe40000410000 */
[----:B------:R-:W-:Y:S01]  /*cc70*/  FMUL.FTZ R59, R0, R143 ;  /* 0x0000008f003b7220 */ /* 0x000fe20000410000 */
[----:B------:R-:W5:Y:S01]  /*cc80*/  LDL.LU R126, [R1+0x18] ;  /* 0x00001800017e7983 */ /* 0x000f620000300800 */
[C---:B------:R-:W-:Y:S01]  /*cc90*/  HMMA.16816.F32 R24, R64.reuse, R36, R24 ;  /* 0x000000244018723c */ /* 0x040fe20000001818 */
[----:B------:R1:W-:Y:S03]  /*cca0*/  MUFU.EX2 R130, R58 ;  /* 0x0000003a00827308 */ /* 0x0003e60000000800 */
[----:B------:R-:W-:Y:S03]  /*ccb0*/  FMUL.FTZ R45, R2, R129 ;  /* 0x00000081022d7220 */ /* 0x000fe60000410000 */
[--C-:B------:R-:W-:Y:S01]  /*ccc0*/  FFMA.FTZ R36, R43, c[0x0][0x2d0], -R74.reuse ;  /* 0x0000b4002b247a23 */ /* 0x100fe2000001084a */
[-C--:B------:R-:W-:Y:S03]  /*ccd0*/  HMMA.16816.F32 R28, R64, R38.reuse, R28 ;  /* 0x00000026401c723c */ /* 0x080fe6000000181c */
[----:B------:R2:W-:Y:S01]  /*cce0*/  MUFU.EX2 R231, R36 ;  /* 0x0000002400e77308 */ /* 0x0005e20000000800 */
[----:B------:R-:W-:Y:S02]  /*ccf0*/  FMUL.FTZ R43, R0, R127 ;  /* 0x0000007f002b7220 */ /* 0x000fe40000410000 */
[C---:B----4-:R-:W-:Y:S02]  /*cd00*/  FMUL.FTZ R48, R69.reuse, R132 ;  /* 0x0000008445307220 */ /* 0x050fe40000410000 */
[C---:B------:R-:W-:Y:S01]  /*cd10*/  HMMA.16816.F32 R32, R76.reuse, R38, R32 ;  /* 0x000000264c20723c */ /* 0x040fe20000001820 */
[----:B------:R-:W-:Y:S03]  /*cd20*/  LDSM.16.MT88.4 R132, [R190+0x2000] ;  /* 0x00200000be84783b */ /* 0x000fe60000004200 */
[C---:B------:R-:W-:Y:S01]  /*cd30*/  FMUL.FTZ R37, R69.reuse, R121 ;  /* 0x0000007945257220 */ /* 0x040fe20000410000 */
[----:B------:R4:W-:Y:S01]  /*cd40*/  MUFU.EX2 R129, R62 ;  /* 0x0000003e00817308 */ /* 0x0009e20000000800 */
[----:B------:R-:W-:Y:S01]  /*cd50*/  MOV R121, R223 ;  /* 0x000000df00797202 */ /* 0x000fe20000000f00 */
[C---:B------:R-:W-:Y:S01]  /*cd60*/  FMUL.FTZ R38, R68.reuse, R122 ;  /* 0x0000007a44267220 */ /* 0x040fe20000410000 */
[----:B------:R-:W-:Y:S01]  /*cd70*/  MOV R122, R219 ;  /* 0x000000db007a7202 */ /* 0x000fe20000000f00 */
[----:B------:R-:W-:Y:S03]  /*cd80*/  FMUL.FTZ R39, R68, R123 ;  /* 0x0000007b44277220 */ /* 0x000fe60000410000 */
[C---:B-1----:R-:W-:Y:S01]  /*cd90*/  FMUL.FTZ R58, R0.reuse, R142 ;  /* 0x0000008e003a7220 */ /* 0x042fe20000410000 */
[----:B------:R-:W-:Y:S01]  /*cda0*/  MOV R123, R63 ;  /* 0x0000003f007b7202 */ /* 0x000fe20000000f00 */
[C---:B------:R-:W-:Y:S02]  /*cdb0*/  FMUL.FTZ R63, R0.reuse, R147 ;  /* 0x00000093003f7220 */ /* 0x040fe40000410000 */
[C---:B--2---:R-:W-:Y:S01]  /*cdc0*/  FMUL.FTZ R36, R69.reuse, R120 ;  /* 0x0000007845247220 */ /* 0x044fe20000410000 */
[----:B------:R-:W-:Y:S06]  /*cdd0*/  MOV R120, R226 ;  /* 0x000000e200787202 */ /* 0x000fec0000000f00 */
[-C--:B------:R-:W-:Y:S03]  /*cde0*/  HMMA.16816.F32 R36, R76, R52.reuse, R36 ;  /* 0x000000344c24723c */ /* 0x080fe60000001824 */
[----:B----4-:R-:W-:Y:S05]  /*cdf0*/  FMUL.FTZ R62, R0, R146 ;  /* 0x00000092003e7220 */ /* 0x010fea0000410000 */
[C---:B------:R-:W-:Y:S07]  /*ce00*/  HMMA.16816.F32 R40, R64.reuse, R52, R40 ;  /* 0x000000344028723c */ /* 0x040fee0000001828 */
[--C-:B------:R-:W-:Y:S01]  /*ce10*/  FFMA.FTZ R52, R56, c[0x0][0x2d0], -R153.reuse ;  /* 0x0000b40038347a23 */ /* 0x100fe20000010899 */
[-C--:B------:R-:W-:Y:S03]  /*ce20*/  HMMA.16816.F32 R44, R64, R54.reuse, R44 ;  /* 0x00000036402c723c */ /* 0x080fe6000000182c */
[----:B------:R1:W2:Y:S01]  /*ce30*/  MUFU.EX2 R124, R52 ;  /* 0x00000034007c7308 */ /* 0x0002a20000000800 */
[----:B------:R-:W-:Y:S02]  /*ce40*/  FMUL.FTZ R56, R2, R140 ;  /* 0x0000008c02387220 */ /* 0x000fe40000410000 */
[C---:B------:R-:W-:Y:S02]  /*ce50*/  FMUL.FTZ R53, R69.reuse, R137 ;  /* 0x0000008945357220 */ /* 0x040fe40000410000 */
[C---:B------:R-:W-:Y:S07]  /*ce60*/  HMMA.16816.F32 R48, R76.reuse, R54, R48 ;  /* 0x000000364c30723c */ /* 0x040fee0000001830 */
[C---:B------:R-:W-:Y:S02]  /*ce70*/  FMUL.FTZ R55, R68.reuse, R139 ;  /* 0x0000008b44377220 */ /* 0x040fe40000410000 */
[----:B------:R-:W-:Y:S03]  /*ce80*/  FMUL.FTZ R54, R68, R138 ;  /* 0x0000008a44367220 */ /* 0x000fe60000410000 */
[C---:B-1----:R-:W-:Y:S07]  /*ce90*/  FMUL.FTZ R52, R69.reuse, R136 ;  /* 0x0000008845347220 */ /* 0x042fee0000410000 */
[-C--:B------:R-:W-:Y:S08]  /*cea0*/  HMMA.16816.F32 R52, R76, R80.reuse, R52 ;  /* 0x000000504c34723c */ /* 0x080ff00000001834 */
[C---:B------:R-:W-:Y:S07]  /*ceb0*/  HMMA.16816.F32 R56, R64.reuse, R80, R56 ;  /* 0x000000504038723c */ /* 0x040fee0000001838 */
[----:B------:R-:W-:Y:S01]  /*cec0*/  FFMA.FTZ R80, R154, c[0x0][0x2d0], -R153 ;  /* 0x0000b4009a507a23 */ /* 0x000fe20000010899 */
[-C--:B------:R-:W-:Y:S03]  /*ced0*/  HMMA.16816.F32 R60, R64, R82.reuse, R60 ;  /* 0x00000052403c723c */ /* 0x080fe6000000183c */
[----:B------:R1:W4:Y:S01]  /*cee0*/  MUFU.EX2 R227, R80 ;  /* 0x0000005000e37308 */ /* 0x0003220000000800 */
[----:B--2---:R-:W-:Y:S03]  /*cef0*/  F2FP.PACK_AB R81, R130, R124 ;  /* 0x0000007c8251723e */ /* 0x004fe600000000ff */
[C---:B------:R-:W-:Y:S02]  /*cf00*/  FMUL.FTZ R64, R69.reuse, R148 ;  /* 0x0000009445407220 */ /* 0x040fe40000410000 */
[----:B------:R-:W-:Y:S03]  /*cf10*/  FMUL.FTZ R65, R69, R149 ;  /* 0x0000009545417220 */ /* 0x000fe60000410000 */
[C---:B------:R-:W-:Y:S02]  /*cf20*/  FMUL.FTZ R66, R68.reuse, R150 ;  /* 0x0000009644427220 */ /* 0x040fe40000410000 */
[----:B------:R-:W-:Y:S07]  /*cf30*/  FMUL.FTZ R67, R68, R151 ;  /* 0x0000009744437220 */ /* 0x000fee0000410000 */
[----:B------:R-:W-:Y:S04]  /*cf40*/  HMMA.16816.F32 R64, R76, R82, R64 ;  /* 0x000000524c40723c */ /* 0x000fe80000001840 */
[----:B-1----:R-:W-:Y:S03]  /*cf50*/  FFMA.FTZ R80, R160, c[0x0][0x2d0], -R74 ;  /* 0x0000b400a0507a23 */ /* 0x002fe6000001084a */
[----:B------:R-:W-:Y:S02]  /*cf60*/  F2FP.PACK_AB R76, R120, R251 ;  /* 0x000000fb784c723e */ /* 0x000fe400000000ff */
[----:B------:R-:W-:Y:S01]  /*cf70*/  F2FP.PACK_AB R77, R252, R121 ;  /* 0x00000079fc4d723e */ /* 0x000fe200000000ff */
[----:B------:R1:W-:Y:S02]  /*cf80*/  MUFU.EX2 R226, R80 ;  /* 0x0000005000e27308 */ /* 0x0003e40000000800 */
[----:B------:R-:W-:Y:S02]  /*cf90*/  F2FP.PACK_AB R78, R245, R125 ;  /* 0x0000007df54e723e */ /* 0x000fe400000000ff */
[----:B------:R-:W-:Y:S02]  /*cfa0*/  F2FP.PACK_AB R79, R240, R241 ;  /* 0x000000f1f04f723e */ /* 0x000fe400000000ff */
[----:B------:R-:W-:Y:S02]  /*cfb0*/  F2FP.PACK_AB R82, R233, R234 ;  /* 0x000000eae952723e */ /* 0x000fe400000000ff */
[----:B----4-:R-:W-:Y:S03]  /*cfc0*/  F2FP.PACK_AB R83, R227, R129 ;  /* 0x00000081e353723e */ /* 0x010fe600000000ff */
[-C--:B------:R-:W-:Y:S03]  /*cfd0*/  HMMA.16816.F32 R4, R76, R84.reuse, R4 ;  /* 0x000000544c04723c */ /* 0x080fe60000001804 */
[----:B-1----:R-:W-:Y:S04]  /*cfe0*/  FFMA.FTZ R80, R156, c[0x0][0x2d0], -R75 ;  /* 0x0000b4009c507a23 */ /* 0x002fe8000001084b */
[----:B------:R1:W-:Y:S02]  /*cff0*/  MUFU.EX2 R224, R80 ;  /* 0x0000005000e07308 */ /* 0x0003e40000000800 */
[----:B-1----:R-:W-:Y:S07]  /*d000*/  F2FP.PACK_AB R80, R235, R236 ;  /* 0x000000eceb50723e */ /* 0x002fee00000000ff */
[C---:B------:R-:W-:Y:S07]  /*d010*/  HMMA.16816.F32 R8, R80.reuse, R84, R8 ;  /* 0x000000545008723c */ /* 0x040fee0000001808 */
[--C-:B------:R-:W-:Y:S01]  /*d020*/  FFMA.FTZ R84, R155, c[0x0][0x2d0], -R152.reuse ;  /* 0x0000b4009b547a23 */ /* 0x100fe20000010898 */
[-C--:B------:R-:W-:Y:S03]  /*d030*/  HMMA.16816.F32 R12, R80, R86.reuse, R12 ;  /* 0x00000056500c723c */ /* 0x080fe6000000180c */
[----:B------:R1:W-:Y:S05]  /*d040*/  MUFU.EX2 R128, R84 ;  /* 0x0000005400807308 */ /* 0x0003ea0000000800 */
[C---:B------:R-:W-:Y:S08]  /*d050*/  HMMA.16816.F32 R16, R76.reuse, R86, R16 ;  /* 0x000000564c10723c */ /* 0x040ff00000001810 */
[-C--:B------:R-:W-:Y:S08]  /*d060*/  HMMA.16816.F32 R20, R76, R88.reuse, R20 ;  /* 0x000000584c14723c */ /* 0x080ff00000001814 */
[C---:B------:R-:W-:Y:S04]  /*d070*/  HMMA.16816.F32 R24, R80.reuse, R88, R24 ;  /* 0x000000585018723c */ /* 0x040fe80000001818 */
[----:B-1----:R-:W-:Y:S03]  /*d080*/  FFMA.FTZ R84, R157, c[0x0][0x2d0], -R152 ;  /* 0x0000b4009d547a23 */ /* 0x002fe60000010898 */
[----:B------:R-:W-:Y:S01]  /*d090*/  FFMA.FTZ R88, R172, c[0x0][0x2d0], -R74 ;  /* 0x0000b400ac587a23 */ /* 0x000fe2000001084a */
[-C--:B------:R-:W-:Y:S01]  /*d0a0*/  HMMA.16816.F32 R28, R80, R90.reuse, R28 ;  /* 0x0000005a501c723c */ /* 0x080fe2000000181c */
[----:B------:R1:W-:Y:S07]  /*d0b0*/  MUFU.EX2 R223, R84 ;  /* 0x0000005400df7308 */ /* 0x0003ee0000000800 */
[C---:B------:R-:W-:Y:S03]  /*d0c0*/  HMMA.16816.F32 R32, R76.reuse, R90, R32 ;  /* 0x0000005a4c20723c */ /* 0x040fe60000001820 */
[----:B------:R2:W-:Y:S05]  /*d0d0*/  MUFU.EX2 R219, R88 ;  /* 0x0000005800db7308 */ /* 0x0005ea0000000800 */
[-C--:B------:R-:W-:Y:S08]  /*d0e0*/  HMMA.16816.F32 R36, R76, R92.reuse, R36 ;  /* 0x0000005c4c24723c */ /* 0x080ff00000001824 */
[C---:B------:R-:W-:Y:S04]  /*d0f0*/  HMMA.16816.F32 R40, R80.reuse, R92, R40 ;  /* 0x0000005c5028723c */ /* 0x040fe80000001828 */
[--C-:B-1----:R-:W-:Y:S03]  /*d100*/  FFMA.FTZ R84, R158, c[0x0][0x2d0], -R152.reuse ;  /* 0x0000b4009e547a23 */ /* 0x102fe60000010898 */
[----:B------:R-:W-:Y:S01]  /*d110*/  FFMA.FTZ R92, R163, c[0x0][0x2d0], -R153 ;  /* 0x0000b400a35c7a23 */ /* 0x000fe20000010899 */
[-C--:B------:R-:W-:Y:S01]  /*d120*/  HMMA.16816.F32 R44, R80, R94.reuse, R44 ;  /* 0x0000005e502c723c */ /* 0x080fe2000000182c */
[----:B------:R1:W-:Y:S03]  /*d130*/  MUFU.EX2 R221, R84 ;  /* 0x0000005400dd7308 */ /* 0x0003e60000000800 */
[----:B--2---:R-:W-:Y:S04]  /*d140*/  FFMA.FTZ R88, R166, c[0x0][0x2d0], -R75 ;  /* 0x0000b400a6587a23 */ /* 0x004fe8000001084b */
[C---:B------:R-:W-:Y:S03]  /*d150*/  HMMA.16816.F32 R48, R76.reuse, R94, R48 ;  /* 0x0000005e4c30723c */ /* 0x040fe60000001830 */
[----:B------:R2:W-:Y:S01]  /*d160*/  MUFU.EX2 R206, R88 ;  /* 0x0000005800ce7308 */ /* 0x0005e20000000800 */
[----:B---3--:R-:W-:Y:S09]  /*d170*/  FFMA.FTZ R69, R69, R104, R105 ;  /* 0x0000006845457223 */ /* 0x008ff20000010069 */
[----:B------:R3:W-:Y:S01]  /*d180*/  MUFU.EX2 R138, R92 ;  /* 0x0000005c008a7308 */ /* 0x0007e20000000800 */
[----:B------:R-:W-:Y:S02]  /*d190*/  FADD.FTZ R69, R96, R69 ;  /* 0x0000004560457221 */ /* 0x000fe40000010000 */
[----:B-1----:R-:W-:Y:S07]  /*d1a0*/  FFMA.FTZ R84, R161, c[0x0][0x2d0], -R152 ;  /* 0x0000b400a1547a23 */ /* 0x002fee0000010898 */
[----:B------:R1:W4:Y:S01]  /*d1b0*/  MUFU.EX2 R222, R84 ;  /* 0x0000005400de7308 */ /* 0x0003220000000800 */
[----:B--2---:R-:W-:Y:S09]  /*d1c0*/  FFMA.FTZ R88, R168, c[0x0][0x2d0], -R75 ;  /* 0x0000b400a8587a23 */ /* 0x004ff2000001084b */
[----:B------:R2:W-:Y:S01]  /*d1d0*/  MUFU.EX2 R211, R88 ;  /* 0x0000005800d37308 */ /* 0x0005e20000000800 */
[----:B---3--:R-:W-:Y:S09]  /*d1e0*/  FFMA.FTZ R92, R164, c[0x0][0x2d0], -R153 ;  /* 0x0000b400a45c7a23 */ /* 0x008ff20000010899 */
[----:B------:R3:W-:Y:S01]  /*d1f0*/  MUFU.EX2 R137, R92 ;  /* 0x0000005c00897308 */ /* 0x0007e20000000800 */
[--C-:B-1----:R-:W-:Y:S09]  /*d200*/  FFMA.FTZ R84, R171, c[0x0][0x2d0], -R74.reuse ;  /* 0x0000b400ab547a23 */ /* 0x102ff2000001084a */
[----:B------:R1:W-:Y:S01]  /*d210*/  MUFU.EX2 R212, R84 ;  /* 0x0000005400d47308 */ /* 0x0003e20000000800 */
[--C-:B--2---:R-:W-:Y:S09]  /*d220*/  FFMA.FTZ R88, R173, c[0x0][0x2d0], -R74.reuse ;  /* 0x0000b400ad587a23 */ /* 0x104ff2000001084a */
[----:B------:R2:W-:Y:S01]  /*d230*/  MUFU.EX2 R187, R88 ;  /* 0x0000005800bb7308 */ /* 0x0005e20000000800 */
[----:B---3--:R-:W-:Y:S01]  /*d240*/  FFMA.FTZ R92, R180, c[0x0][0x2d0], -R75 ;  /* 0x0000b400b45c7a23 */ /* 0x008fe2000001084b */
[----:B-1----:R-:W1:Y:S01]  /*d250*/  LDSM.16.MT88.4 R84, [R192+0x800] ;  /* 0x00080000c054783b */ /* 0x002e620000004200 */
[--C-:B--2---:R-:W-:Y:S07]  /*d260*/  FFMA.FTZ R88, R162, c[0x0][0x2d0], -R153.reuse ;  /* 0x0000b400a2587a23 */ /* 0x104fee0000010899 */
[----:B------:R2:W3:Y:S02]  /*d270*/  MUFU.EX2 R139, R88 ;  /* 0x00000058008b7308 */ /* 0x0004e40000000800 */
[----:B--2---:R-:W2:Y:S01]  /*d280*/  LDSM.16.MT88.4 R88, [R189+0x1000] ;  /* 0x00100000bd58783b */ /* 0x004ea20000004200 */
[-C--:B-1----:R-:W-:Y:S08]  /*d290*/  HMMA.16816.F32 R52, R76, R84.reuse, R52 ;  /* 0x000000544c34723c */ /* 0x082ff00000001834 */
[C---:B------:R-:W-:Y:S07]  /*d2a0*/  HMMA.16816.F32 R56, R80.reuse, R84, R56 ;  /* 0x000000545038723c */ /* 0x040fee0000001838 */
[----:B------:R-:W-:Y:S01]  /*d2b0*/  FFMA.FTZ R84, R165, c[0x0][0x2d0], -R153 ;  /* 0x0000b400a5547a23 */ /* 0x000fe20000010899 */
[-C--:B------:R-:W-:Y:S03]  /*d2c0*/  HMMA.16816.F32 R60, R80, R86.reuse, R60 ;  /* 0x00000056503c723c */ /* 0x080fe6000000183c */
[----:B------:R1:W1:Y:S04]  /*d2d0*/  MUFU.EX2 R141, R84 ;  /* 0x00000054008d7308 */ /* 0x0002680000000800 */
[----:B------:R-:W-:Y:S01]  /*d2e0*/  FFMA.FTZ R80, R183, c[0x0][0x2d0], -R74 ;  /* 0x0000b400b7507a23 */ /* 0x000fe2000001084a */
[----:B------:R-:W-:Y:S04]  /*d2f0*/  HMMA.16816.F32 R64, R76, R86, R64 ;  /* 0x000000564c40723c */ /* 0x000fe80000001840 */
[----:B----4-:R-:W-:Y:S01]  /*d300*/  F2FP.PACK_AB R82, R222, R221 ;  /* 0x000000ddde52723e */ /* 0x010fe200000000ff */
[----:B------:R4:W-:Y:S01]  /*d310*/  MUFU.EX2 R183, R80 ;  /* 0x0000005000b77308 */ /* 0x0009e20000000800 */
[----:B---3--:R-:W-:Y:S02]  /*d320*/  F2FP.PACK_AB R81, R138, R139 ;  /* 0x0000008b8a51723e */ /* 0x008fe400000000ff */
[----:B------:R-:W-:Y:S04]  /*d330*/  F2FP.PACK_AB R76, R231, R232 ;  /* 0x000000e8e74c723e */ /* 0x000fe800000000ff */
[----:B------:R-:W-:Y:S02]  /*d340*/  F2FP.PACK_AB R77, R229, R230 ;  /* 0x000000e6e54d723e */ /* 0x000fe400000000ff */
[----:B------:R-:W-:Y:S02]  /*d350*/  F2FP.PACK_AB R78, R226, R228 ;  /* 0x000000e4e24e723e */ /* 0x000fe400000000ff */
[----:B------:R-:W-:Y:S01]  /*d360*/  F2FP.PACK_AB R79, R225, R224 ;  /* 0x000000e0e14f723e */ /* 0x000fe200000000ff */
[----:B-1----:R-:W1:Y:S01]  /*d370*/  LDSM.16.MT88.4 R84, [R193+0x1000] ;  /* 0x00100000c154783b */ /* 0x002e620000004200 */
[----:B------:R-:W-:Y:S05]  /*d380*/  F2FP.PACK_AB R83, R141, R137 ;  /* 0x000000898d53723e */ /* 0x000fea00000000ff */
[-C--:B--2---:R-:W-:Y:S03]  /*d390*/  HMMA.16816.F32 R4, R76, R88.reuse, R4 ;  /* 0x000000584c04723c */ /* 0x084fe60000001804 */
[----:B----4-:R-:W-:Y:S02]  /*d3a0*/  FFMA.FTZ R80, R174, c[0x0][0x2d0], -R75 ;  /* 0x0000b400ae507a23 */ /* 0x010fe4000001084b */
[----:B------:R2:W-:Y:S10]  /*d3b0*/  MUFU.EX2 R174, R92 ;  /* 0x0000005c00ae7308 */ /* 0x0005f40000000800 */
[----:B------:R3:W-:Y:S01]  /*d3c0*/  MUFU.EX2 R143, R80 ;  /* 0x00000050008f7308 */ /* 0x0007e20000000800 */
[----:B--2---:R-:W2:Y:S01]  /*d3d0*/  LDSM.16.MT88.4 R92, [R190+0x1000] ;  /* 0x00100000be5c783b */ /* 0x004ea20000004200 */
        /* <DEDUP_REMOVED lines=9> */
[----:B------:R-:W-:Y:S01]  /*d470*/  FFMA.FTZ R84, R210, c[0x0][0x2d0], -R74 ;  /* 0x0000b400d2547a23 */ /* 0x000fe2000001084a */
        /* <DEDUP_REMOVED lines=8> */
[-C--:B------:R-:W-:Y:S01]  /*d500*/  HMMA.16816.F32 R44, R80, R94.reuse, R44 ;  /* 0x0000005e502c723c */ /* 0x080fe2000000182c */
[----:B------:R1:W-:Y:S03]  /*d510*/  MUFU.EX2 R173, R88 ;  /* 0x0000005800ad7308 */ /* 0x0003e60000000800 */
[----:B---3--:R-:W-:Y:S04]  /*d520*/  FFMA.FTZ R84, R213, c[0x0][0x2d0], -R74 ;  /* 0x0000b400d5547a23 */ /* 0x008fe8000001084a */
[C---:B------:R-:W-:Y:S03]  /*d530*/  HMMA.16816.F32 R48, R76.reuse, R94, R48 ;  /* 0x0000005e4c30723c */ /* 0x040fe60000001830 */
[----:B------:R2:W3:Y:S10]  /*d540*/  MUFU.EX2 R171, R84 ;  /* 0x0000005400ab7308 */ /* 0x0004f40000000800 */
[----:B------:R4:W-:Y:S01]  /*d550*/  MUFU.EX2 R157, R92 ;  /* 0x0000005c009d7308 */ /* 0x0009e20000000800 */
[----:B-1----:R-:W-:Y:S09]  /*d560*/  FFMA.FTZ R88, R179, c[0x0][0x2d0], -R152 ;  /* 0x0000b400b3587a23 */ /* 0x002ff20000010898 */
[----:B------:R1:W-:Y:S01]  /*d570*/  MUFU.EX2 R172, R88 ;  /* 0x0000005800ac7308 */ /* 0x0003e20000000800 */
[----:B--2---:R-:W-:Y:S01]  /*d580*/  FFMA.FTZ R84, R208, c[0x0][0x2d0], -R75 ;  /* 0x0000b400d0547a23 */ /* 0x004fe2000001084b */
[----:B---3--:R-:W-:Y:S08]  /*d590*/  F2FP.PACK_AB R148, R171, R168 ;  /* 0x000000a8ab94723e */ /* 0x008ff000000000ff */
[----:B------:R2:W-:Y:S01]  /*d5a0*/  MUFU.EX2 R167, R84 ;  /* 0x0000005400a77308 */ /* 0x0005e20000000800 */
[----:B----4-:R-:W-:Y:S09]  /*d5b0*/  FFMA.FTZ R92, R181, c[0x0][0x2d0], -R153 ;  /* 0x0000b400b55c7a23 */ /* 0x010ff20000010899 */
[----:B------:R3:W-:Y:S01]  /*d5c0*/  MUFU.EX2 R156, R92 ;  /* 0x0000005c009c7308 */ /* 0x0007e20000000800 */
[----:B-1----:R-:W1:Y:S01]  /*d5d0*/  LDSM.16.MT88.4 R88, [R192+0x1000] ;  /* 0x00100000c058783b */ /* 0x002e620000004200 */
[----:B--2---:R-:W-:Y:S08]  /*d5e0*/  FFMA.FTZ R84, R209, c[0x0][0x2d0], -R75 ;  /* 0x0000b400d1547a23 */ /* 0x004ff0000001084b */
[----:B------:R2:W4:Y:S01]  /*d5f0*/  MUFU.EX2 R166, R84 ;  /* 0x0000005400a67308 */ /* 0x0005220000000800 */
[----:B---3--:R-:W-:Y:S01]  /*d600*/  LDSM.16.MT88.4 R92, [R190+0x1800] ;  /* 0x00180000be5c783b */ /* 0x008fe20000004200 */
[--C-:B--2---:R-:W-:Y:S01]  /*d610*/  FFMA.FTZ R84, R215, c[0x0][0x2d0], -R74.reuse ;  /* 0x0000b400d7547a23 */ /* 0x104fe2000001084a */
[----:B----4-:R-:W-:Y:S01]  /*d620*/  F2FP.PACK_AB R149, R166, R167 ;  /* 0x000000a7a695723e */ /* 0x010fe200000000ff */
[-C--:B-1----:R-:W-:Y:S06]  /*d630*/  HMMA.16816.F32 R52, R76, R88.reuse, R52 ;  /* 0x000000584c34723c */ /* 0x082fec0000001834 */
[----:B------:R1:W-:Y:S01]  /*d640*/  MUFU.EX2 R165, R84 ;  /* 0x0000005400a57308 */ /* 0x0003e20000000800 */
[----:B------:R-:W-:Y:S01]  /*d650*/  FFMA.FTZ R74, R220, c[0x0][0x2d0], -R74 ;  /* 0x0000b400dc4a7a23 */ /* 0x000fe2000001084a */
[C---:B------:R-:W-:Y:S08]  /*d660*/  HMMA.16816.F32 R56, R80.reuse, R88, R56 ;  /* 0x000000585038723c */ /* 0x040ff00000001838 */
[----:B------:R2:W3:Y:S01]  /*d670*/  MUFU.EX2 R164, R74 ;  /* 0x0000004a00a47308 */ /* 0x0004e20000000800 */
[--C-:B------:R-:W-:Y:S01]  /*d680*/  FFMA.FTZ R88, R182, c[0x0][0x2d0], -R153.reuse ;  /* 0x0000b400b6587a23 */ /* 0x100fe20000010899 */
[-C--:B------:R-:W-:Y:S08]  /*d690*/  HMMA.16816.F32 R60, R80, R90.reuse, R60 ;  /* 0x0000005a503c723c */ /* 0x080ff0000000183c */
[----:B------:R4:W4:Y:S01]  /*d6a0*/  MUFU.EX2 R155, R88 ;  /* 0x00000058009b7308 */ /* 0x0009220000000800 */
[----:B------:R-:W-:Y:S01]  /*d6b0*/  F2FP.PACK_AB R80, R142, R136 ;  /* 0x000000888e50723e */ /* 0x000fe200000000ff */
[----:B------:R-:W-:Y:S04]  /*d6c0*/  HMMA.16816.F32 R64, R76, R90, R64 ;  /* 0x0000005a4c40723c */ /* 0x000fe80000001840 */
[----:B-1----:R-:W-:Y:S01]  /*d6d0*/  FFMA.FTZ R84, R169, c[0x0][0x2d0], -R153 ;  /* 0x0000b400a9547a23 */ /* 0x002fe20000010899 */
[----:B------:R-:W-:Y:S02]  /*d6e0*/  F2FP.PACK_AB R82, R172, R173 ;  /* 0x000000adac52723e */ /* 0x000fe400000000ff */
[----:B------:R-:W-:Y:S01]  /*d6f0*/  F2FP.PACK_AB R76, R219, R212 ;  /* 0x000000d4db4c723e */ /* 0x000fe200000000ff */
[----:B------:R1:W1:Y:S01]  /*d700*/  MUFU.EX2 R140, R84 ;  /* 0x00000054008c7308 */ /* 0x0002620000000800 */
[----:B------:R-:W-:Y:S03]  /*d710*/  F2FP.PACK_AB R77, R211, R206 ;  /* 0x000000ced34d723e */ /* 0x000fe600000000ff */
[--C-:B--2---:R-:W-:Y:S01]  /*d720*/  FFMA.FTZ R74, R217, c[0x0][0x2d0], -R75.reuse ;  /* 0x0000b400d94a7a23 */ /* 0x104fe2000001084b */
[----:B------:R-:W-:Y:S01]  /*d730*/  F2FP.PACK_AB R78, R183, R187 ;  /* 0x000000bbb74e723e */ /* 0x000fe200000000ff */
[----:B------:R-:W-:Y:S01]  /*d740*/  FFMA.FTZ R75, R218, c[0x0][0x2d0], -R75 ;  /* 0x0000b400da4b7a23 */ /* 0x000fe2000001084b */
[----:B------:R-:W-:Y:S02]  /*d750*/  F2FP.PACK_AB R79, R174, R143 ;  /* 0x0000008fae4f723e */ /* 0x000fe400000000ff */
[----:B---3--:R-:W-:Y:S01]  /*d760*/  F2FP.PACK_AB R150, R164, R165 ;  /* 0x000000a5a496723e */ /* 0x008fe200000000ff */
[----:B------:R2:W-:Y:S01]  /*d770*/  MUFU.EX2 R163, R74 ;  /* 0x0000004a00a37308 */ /* 0x0005e20000000800 */
[----:B----4-:R-:W-:Y:S01]  /*d780*/  LDSM.16.MT88.4 R88, [R193+0x1800] ;  /* 0x00180000c158783b */ /* 0x010fe20000004200 */
[----:B------:R-:W-:Y:S08]  /*d790*/  F2FP.PACK_AB R83, R155, R156 ;  /* 0x0000009c9b53723e */ /* 0x000ff000000000ff */
[----:B------:R-:W3:Y:S01]  /*d7a0*/  MUFU.EX2 R162, R75 ;  /* 0x0000004b00a27308 */ /* 0x000ee20000000800 */
[----:B-1----:R-:W1:Y:S01]  /*d7b0*/  LDSM.16.MT88.4 R84, [R189+0x1800] ;  /* 0x00180000bd54783b */ /* 0x002e620000004200 */
[----:B------:R-:W-:Y:S01]  /*d7c0*/  F2FP.PACK_AB R81, R157, R140 ;  /* 0x0000008c9d51723e */ /* 0x000fe200000000ff */
[--C-:B--2---:R-:W-:Y:S07]  /*d7d0*/  FFMA.FTZ R74, R185, c[0x0][0x2d0], -R152.reuse ;  /* 0x0000b400b94a7a23 */ /* 0x104fee0000010898 */
[----:B------:R2:W-:Y:S01]  /*d7e0*/  MUFU.EX2 R161, R74 ;  /* 0x0000004a00a17308 */ /* 0x0005e20000000800 */
[----:B---3--:R-:W-:Y:S01]  /*d7f0*/  F2FP.PACK_AB R151, R162, R163 ;  /* 0x000000a3a297723e */ /* 0x008fe200000000ff */
[--C-:B--2---:R-:W-:Y:S01]  /*d800*/  FFMA.FTZ R74, R186, c[0x0][0x2d0], -R152.reuse ;  /* 0x0000b400ba4a7a23 */ /* 0x104fe20000010898 */
[-C--:B-1----:R-:W-:Y:S07]  /*d810*/  HMMA.16816.F32 R4, R76, R84.reuse, R4 ;  /* 0x000000544c04723c */ /* 0x082fee0000001804 */
[----:B------:R1:W2:Y:S01]  /*d820*/  MUFU.EX2 R160, R74 ;  /* 0x0000004a00a07308 */ /* 0x0002a20000000800 */
[C---:B------:R-:W-:Y:S08]  /*d830*/  HMMA.16816.F32 R8, R80.reuse, R84, R8 ;  /* 0x000000545008723c */ /* 0x040ff00000001808 */
[-C--:B------:R-:W-:Y:S08]  /*d840*/  HMMA.16816.F32 R12, R80, R86.reuse, R12 ;  /* 0x00000056500c723c */ /* 0x080ff0000000180c */
[C---:B------:R-:W-:Y:S01]  /*d850*/  HMMA.16816.F32 R16, R76.reuse, R86, R16 ;  /* 0x000000564c10723c */ /* 0x040fe20000001810 */
[----:B------:R-:W3:Y:S03]  /*d860*/  LDSM.16.MT88.4 R84, [R192+0x1800] ;  /* 0x00180000c054783b */ /* 0x000ee60000004200 */
[--C-:B-1----:R-:W-:Y:S01]  /*d870*/  FFMA.FTZ R74, R214, c[0x0][0x2d0], -R152.reuse ;  /* 0x0000b400d64a7a23 */ /* 0x102fe20000010898 */
[----:B--2---:R-:W-:Y:S01]  /*d880*/  F2FP.PACK_AB R144, R160, R161 ;  /* 0x000000a1a090723e */ /* 0x004fe200000000ff */
[----:B------:R-:W-:Y:S02]  /*d890*/  FFMA.FTZ R152, R216, c[0x0][0x2d0], -R152 ;  /* 0x0000b400d8987a23 */ /* 0x000fe40000010898 */
[-C--:B------:R-:W-:Y:S01]  /*d8a0*/  HMMA.16816.F32 R20, R76, R88.reuse, R20 ;  /* 0x000000584c14723c */ /* 0x080fe20000001814 */
[----:B------:R1:W-:Y:S07]  /*d8b0*/  MUFU.EX2 R159, R74 ;  /* 0x0000004a009f7308 */ /* 0x0003ee0000000800 */
[C---:B------:R-:W-:Y:S03]  /*d8c0*/  HMMA.16816.F32 R24, R80.reuse, R88, R24 ;  /* 0x000000585018723c */ /* 0x040fe60000001818 */
[----:B------:R-:W2:Y:S05]  /*d8d0*/  MUFU.EX2 R158, R152 ;  /* 0x00000098009e7308 */ /* 0x000eaa0000000800 */
[-C--:B------:R-:W-:Y:S08]  /*d8e0*/  HMMA.16816.F32 R28, R80, R90.reuse, R28 ;  /* 0x0000005a501c723c */ /* 0x080ff0000000181c */
[C---:B------:R-:W-:Y:S04]  /*d8f0*/  HMMA.16816.F32 R32, R76.reuse, R90, R32 ;  /* 0x0000005a4c20723c */ /* 0x040fe80000001820 */
[--C-:B-1----:R-:W-:Y:S04]  /*d900*/  FFMA.FTZ R74, R184, c[0x0][0x2d0], -R153.reuse ;  /* 0x0000b400b84a7a23 */ /* 0x102fe80000010899 */
[-C--:B------:R-:W-:Y:S01]  /*d910*/  HMMA.16816.F32 R36, R76, R92.reuse, R36 ;  /* 0x0000005c4c24723c */ /* 0x080fe20000001824 */
[----:B------:R1:W-:Y:S03]  /*d920*/  MUFU.EX2 R154, R74 ;  /* 0x0000004a009a7308 */ /* 0x0003e60000000800 */
[----:B--2---:R-:W-:Y:S04]  /*d930*/  F2FP.PACK_AB R146, R158, R159 ;  /* 0x0000009f9e92723e */ /* 0x004fe800000000ff */
[C---:B------:R-:W-:Y:S08]  /*d940*/  HMMA.16816.F32 R40, R80.reuse, R92, R40 ;  /* 0x0000005c5028723c */ /* 0x040ff00000001828 */
[-C--:B------:R-:W-:Y:S08]  /*d950*/  HMMA.16816.F32 R44, R80, R94.reuse, R44 ;  /* 0x0000005e502c723c */ /* 0x080ff0000000182c */
[C---:B------:R-:W-:Y:S04]  /*d960*/  HMMA.16816.F32 R48, R76.reuse, R94, R48 ;  /* 0x0000005e4c30723c */ /* 0x040fe80000001830 */
[--C-:B-1----:R-:W-:Y:S04]  /*d970*/  FFMA.FTZ R74, R177, c[0x0][0x2d0], -R153.reuse ;  /* 0x0000b400b14a7a23 */ /* 0x102fe80000010899 */
[-C--:B---3--:R-:W-:Y:S01]  /*d980*/  HMMA.16816.F32 R52, R76, R84.reuse, R52 ;  /* 0x000000544c34723c */ /* 0x088fe20000001834 */
[----:B------:R1:W2:Y:S07]  /*d990*/  MUFU.EX2 R152, R74 ;  /* 0x0000004a00987308 */ /* 0x0002ae0000000800 */
[C---:B------:R-:W-:Y:S07]  /*d9a0*/  HMMA.16816.F32 R56, R80.reuse, R84, R56 ;  /* 0x000000545038723c */ /* 0x040fee0000001838 */
[----:B------:R-:W-:Y:S01]  /*d9b0*/  MOV R85, R71 ;  /* 0x0000004700557202 */ /* 0x000fe20000000f00 */
[-C--:B------:R-:W-:Y:S04]  /*d9c0*/  HMMA.16816.F32 R60, R80, R86.reuse, R60 ;  /* 0x00000056503c723c */ /* 0x080fe8000000183c */
[----:B------:R-:W-:Y:S04]  /*d9d0*/  MOV R84, R72 ;  /* 0x0000004800547202 */ /* 0x000fe80000000f00 */
[----:B------:R-:W-:Y:S04]  /*d9e0*/  HMMA.16816.F32 R64, R76, R86, R64 ;  /* 0x000000564c40723c */ /* 0x000fe80000001840 */
[--C-:B-1----:R-:W-:Y:S01]  /*d9f0*/  FFMA.FTZ R74, R170, c[0x0][0x2d0], -R153.reuse ;  /* 0x0000b400aa4a7a23 */ /* 0x102fe20000010899 */
[----:B--2---:R-:W-:Y:S01]  /*da00*/  F2FP.PACK_AB R145, R152, R154 ;  /* 0x0000009a9891723e */ /* 0x004fe200000000ff */
[----:B------:R-:W-:Y:S01]  /*da10*/  FFMA.FTZ R153, R73, c[0x0][0x2d0], -R153 ;  /* 0x0000b40049997a23 */ /* 0x000fe20000010899 */
[----:B------:R-:W-:Y:S01]  /*da20*/  MOV R86, R70 ;  /* 0x0000004600567202 */ /* 0x000fe20000000f00 */
[----:B-----5:R-:W-:Y:S01]  /*da30*/  FFMA.FTZ R73, R68, R98, R99 ;  /* 0x0000006244497223 */ /* 0x020fe20000010063 */
[----:B------:R-:W-:Y:S01]  /*da40*/  MUFU.EX2 R75, R74 ;  /* 0x0000004a004b7308 */ /* 0x000fe20000000800 */
[-C--:B------:R-:W-:Y:S05]  /*da50*/  HMMA.16816.F32 R88, R148, R100.reuse, R4 ;  /* 0x000000649458723c */ /* 0x080fea0000001804 */
[----:B------:R-:W-:Y:S01]  /*da60*/  FFMA.FTZ R68, R2, R97, R247 ;  /* 0x0000006102447223 */ /* 0x000fe200000100f7 */
[----:B------:R-:W-:Y:S01]  /*da70*/  MOV R87, R3 ;  /* 0x0000000300577202 */ /* 0x000fe20000000f00 */
[----:B------:R-:W-:Y:S02]  /*da80*/  FADD.FTZ R2, R114, R73 ;  /* 0x0000004972027221 */ /* 0x000fe40000010000 */
[----:B------:R-:W-:Y:S01]  /*da90*/  FADD.FTZ R4, R249, R68 ;  /* 0x00000044f9047221 */ /* 0x000fe20000010000 */
[----:B------:R-:W1:Y:S02]  /*daa0*/  MUFU.EX2 R74, R153 ;  /* 0x00000099004a7308 */ /* 0x000e640000000800 */
[----:B------:R-:W-:Y:S02]  /*dab0*/  FADD.FTZ R6, R113, R69 ;  /* 0x0000004571067221 */ /* 0x000fe40000010000 */
[----:B------:R-:W-:Y:S02]  /*dac0*/  FADD.FTZ R5, R112, R2 ;  /* 0x0000000270057221 */ /* 0x000fe40000010000 */
[----:B------:R-:W-:Y:S02]  /*dad0*/  FADD.FTZ R4, R248, R4 ;  /* 0x00000004f8047221 */ /* 0x000fe40000010000 */
[----:B------:R-:W-:Y:S02]  /*dae0*/  FFMA.FTZ R2, R0, R126, R237 ;  /* 0x0000007e00027223 */ /* 0x000fe400000100ed */
[----:B------:R-:W-:Y:S01]  /*daf0*/  FADD.FTZ R0, R123, R6 ;  /* 0x000000067b007221 */ /* 0x000fe20000010000 */
[----:B-1----:R-:W-:Y:S07]  /*db00*/  F2FP.PACK_AB R147, R74, R75 ;  /* 0x0000004b4a93723e */ /* 0x002fee00000000ff */
[C---:B------:R-:W-:Y:S07]  /*db10*/  HMMA.16816.F32 R92, R144.reuse, R100, R8 ;  /* 0x00000064905c723c */ /* 0x040fee0000001808 */
[----:B------:R-:W-:Y:S01]  /*db20*/  FADD.FTZ R10, R122, R5 ;  /* 0x000000057a0a7221 */ /* 0x000fe20000010000 */
[-C--:B------:R-:W-:Y:S01]  /*db30*/  HMMA.16816.F32 R96, R144, R102.reuse, R12 ;  /* 0x000000669060723c */ /* 0x080fe2000000180c */
[----:B------:R-:W2:Y:S03]  /*db40*/  LDL R13, [R1+0x8] ;  /* 0x00000800010d7983 */ /* 0x000ea60000100800 */
        /* <DEDUP_REMOVED lines=83> */
[----:B------:R-:W-:Y:S01]  /*e080*/  FADD.FTZ R2, R74, R0 ;  /* 0x000000004a027221 */ /* 0x000fe20000010000 */
[----:B------:R-:W-:Y:S02]  /*e090*/  MOV R0, R3 ;  /* 0x0000000300007202 */ /* 0x000fe40000000f00 */
[----:B------:R1:W-:Y:S04]  /*e0a0*/  STL [R1+0x14], R4 ;  /* 0x0000140401007387 */ /* 0x0003e80000100800 */
[----:B------:R1:W-:Y:S01]  /*e0b0*/  STL [R1+0x18], R2 ;  /* 0x0000180201007387 */ /* 0x0003e20000100800 */
[C---:B--2---:R-:W-:Y:S02]  /*e0c0*/  ISETP.GT.AND P0, PT, R205.reuse, R13, PT ;  /* 0x0000000dcd00720c */ /* 0x044fe40003f04270 */
[----:B------:R-:W-:Y:S11]  /*e0d0*/  IADD3 R205, R205, -0x1, RZ ;  /* 0xffffffffcdcd7810 */ /* 0x000ff60007ffe0ff */
[----:B-1----:R-:W-:-:S05]  /*e0e0*/  @P0 BRA `(.L_x_624) ;  /* 0xffffa8b000000947 */ /* 0x002fca000383ffff */
.L_x_607:
[----:B------:R-:W2:Y:S01]  /*e0f0*/  LDL R2, [R1+0x40] ;  /* 0x0000400001027983 */ /* 0x000ea20000100800 */
[----:B------:R-:W-:-:S02]  /*e100*/  IMAD.MOV.U32 R3, RZ, RZ, c[0x0][0x2c4] ;  /* 0x0000b100ff037624 */ /* 0x000fc400078e00ff */
[----:B-1----:R-:W-:-:S03]  /*e110*/  IMAD.MOV.U32 R5, RZ, RZ, c[0x0][0x32c] ;  /* 0x0000cb00ff057624 */ /* 0x002fc600078e00ff */
[----:B------:R-:W-:Y:S02]  /*e120*/  ISETP.NE.AND P1, PT, R3, 0x1, PT ;  /* 0x000000010300780c */ /* 0x000fe40003f25270 */
[----:B------:R-:W-:Y:S02]  /*e130*/  ISETP.GE.AND P0, PT, R5, 0x1, PT ;  /* 0x000000010500780c */ /* 0x000fe40003f06270 */
[----:B------:R-:W-:Y:S02]  /*e140*/  IADD3 R3, R244, 0x1, -R243 ;  /* 0x00000001f4037810 */ /* 0x000fe40007ffe8f3 */
[----:B--2---:R-:W-:-:S07]  /*e150*/  IADD3 R2, R2, 0x7f, RZ ;  /* 0x0000007f02027810 */ /* 0x004fce0007ffe0ff */
[----:B------:R-:W-:-:S05]  /*e160*/  @P1 IMAD.HI.U32 R4, R2, c[0x0][0x2c8], RZ ;  /* 0x0000b20002041a27 */ /* 0x000fca00078e00ff */
[----:B------:R-:W-:-:S05]  /*e170*/  @P1 SHF.R.U32.HI R2, RZ, c[0x0][0x2cc], R4 ;  /* 0x0000b300ff021a19 */ /* 0x000fca0000011604 */
[----:B------:R-:W-:-:S05]  /*e180*/  IMAD.IADD R2, R3, 0x1, R2 ;  /* 0x0000000103027824 */ /* 0x000fca00078e0202 */
[----:B------:R-:W-:Y:S01]  /*e190*/  IADD3 R3, R2, -c[0x0][0x324], RZ ;  /* 0x8000c90002037a10 */ /* 0x000fe20007ffe0ff */
[----:B------:R-:W-:Y:S05]  /*e1a0*/  @!P0 BRA `(.L_x_625) ;  /* 0x0000011000008947 */ /* 0x000fea0003800000 */
[----:B------:R-:W-:Y:S01]  /*e1b0*/  ISETP.GT.AND P0, PT, R2, -0x1, PT ;  /* 0xffffffff0200780c */ /* 0x000fe20003f04270 */
[----:B------:R-:W-:-:S12]  /*e1c0*/  BSSY B0, `(.L_x_626) ;  /* 0x000000d000007945 */ /* 0x000fd80003800000 */
        /* <DEDUP_REMOVED lines=8> */
.L_x_627:
[----:B------:R-:W-:-:S04]  /*e250*/  MOV R4, c[0x0][0x32c] ;  /* 0x0000cb0000047a02 */ /* 0x000fc80000000f00 */
[----:B------:R-:W-:-:S13]  /*e260*/  ISETP.NE.AND P0, PT, R4, 0x1, PT ;  /* 0x000000010400780c */ /* 0x000fda0003f05270 */
[----:B------:R-:W-:-:S05]  /*e270*/  @P0 IMAD.HI.U32 R4, R2, c[0x0][0x330], RZ ;  /* 0x0000cc0002040a27 */ /* 0x000fca00078e00ff */
[----:B------:R-:W-:Y:S02]  /*e280*/  @P0 SHF.R.U32.HI R2, RZ, c[0x0][0x334], R4 ;  /* 0x0000cd00ff020a19 */ /* 0x000fe40000011604 */
.L_x_628:
[----:B------:R-:W-:Y:S05]  /*e290*/  BSYNC B0 ;  /* 0x0000000000007941 */ /* 0x000fea0003800000 */
.L_x_626:
[----:B------:R-:W-:-:S05]  /*e2a0*/  IMAD R2, R2, c[0x0][0x32c], RZ ;  /* 0x0000cb0002027a24 */ /* 0x000fca00078e02ff */
[----:B------:R-:W-:-:S04]  /*e2b0*/  IMNMX R3, R3, R2, !PT ;  /* 0x0000000203037217 */ /* 0x000fc80007800200 */
.L_x_625:
[----:B------:R-:W-:-:S05]  /*e2c0*/  IADD3 R3, R3, 0x4f, RZ ;  /* 0x0000004f03037810 */ /* 0x000fca0007ffe0ff */
[----:B------:R-:W-:-:S05]  /*e2d0*/  IMAD.HI R3, R3, 0x66666667, RZ ;  /* 0x6666666703037827 */ /* 0x000fca00078e02ff */
[----:B------:R-:W-:-:S04]  /*e2e0*/  SHF.R.U32.HI R2, RZ, 0x1f, R3 ;  /* 0x0000001fff027819 */ /* 0x000fc80000011603 */
[----:B------:R-:W-:-:S04]  /*e2f0*/  LEA.HI.SX32 R2, R3, R2, 0x1b ;  /* 0x0000000203027211 */ /* 0x000fc800078fdaff */
[----:B------:R-:W-:-:S04]  /*e300*/  IMNMX R4, R239, R2, !PT ;  /* 0x00000002ef047217 */ /* 0x000fc80007800200 */
        /* <DEDUP_REMOVED lines=8> */
.L_x_630:
[----:B------:R-:W2:Y:S01]  /*e390*/  LDL R178, [R1+0x34] ;  /* 0x0000340001b27983 */ /* 0x000ea20000100800 */
[----:B------:R-:W-:Y:S04]  /*e3a0*/  DEPBAR.LE SB0, 0x0 ;  /* 0x000080000000791a */ /* 0x000fe80000000000 */
[----:B------:R-:W3:Y:S01]  /*e3b0*/  LDL.64 R176, [R1+0x28] ;  /* 0x0000280001b07983 */ /* 0x000ee20000100a00 */
[----:B------:R-:W-:Y:S05]  /*e3c0*/  WARPSYNC 0xffffffff ;  /* 0xffffffff00007948 */ /* 0x000fea0003800000 */
[----:B------:R-:W-:Y:S01]  /*e3d0*/  BAR.SYNC.DEFER_BLOCKING 0x0 ;  /* 0x0000000000007b1d */ /* 0x000fe20000010000 */
[----:B------:R-:W-:Y:S02]  /*e3e0*/  ISETP.GT.AND P0, PT, R239, R206, PT ;  /* 0x000000ceef00720c */ /* 0x000fe40003f04270 */
[C---:B------:R-:W-:Y:S11]  /*e3f0*/  IADD3 R205, R206.reuse, -0x1, RZ ;  /* 0xffffffffcecd7810 */ /* 0x040ff60007ffe0ff */
[----:B------:R-:W-:Y:S01]  /*e400*/  @!P0 SHF.R.S32.HI R0, RZ, 0x1f, R206 ;  /* 0x0000001fff008819 */ /* 0x000fe200000114ce */
[----:B------:R-:W-:Y:S04]  /*e410*/  @!P0 IMAD.WIDE.U32 R86, R206, c[0x0][0x208], RZ ;  /* 0x00008200ce568a25 */ /* 0x000fe800078e00ff */
[----:B------:R-:W-:Y:S04]  /*e420*/  @!P0 IMAD R0, R0, c[0x0][0x208], RZ ;  /* 0x0000820000008a24 */ /* 0x000fe800078e02ff */
[----:B------:R-:W-:Y:S01]  /*e430*/  @!P0 IMAD R0, R206, c[0x0][0x20c], R0 ;  /* 0x00008300ce008a24 */ /* 0x000fe200078e0200 */
[----:B------:R-:W-:Y:S04]  /*e440*/  LDSM.16.M88.4 R80, [R195] ;  /* 0x00000000c350783b */ /* 0x000fe80000000200 */
        /* <DEDUP_REMOVED lines=14> */
[----:B------:R-:W3:Y:S01]  /*e530*/  LDL.64 R220, [R1+0x20] ;  /* 0x0000200001dc7983 */ /* 0x000ee20000100a00 */
        /* <DEDUP_REMOVED lines=155> */
[----:B------:R-:W-:Y:S01]  /*eef0*/  MUFU.TANH R210, R4 ;  /* 0x0000000400d27308 */ /* 0x000fe20000002400 */
[----:B-1----:R-:W-:Y:S02]  /*ef00*/  FMUL.FTZ R0, R16, c[0x0][0x320] ;  /* 0x0000c80010007a20 */ /* 0x002fe40000410000 */
[----:B------:R-:W-:Y:S07]  /*ef10*/  FMUL.FTZ R5, R56, c[0x0][0x320] ;  /* 0x0000c80038057a20 */ /* 0x000fee0000410000 */
[----:B------:R1:W-:Y:S10]  /*ef20*/  MUFU.TANH R15, R0 ;  /* 0x00000000000f7308 */ /* 0x0003f40000002400 */
[----:B------:R2:W-:Y:S01]  /*ef30*/  MUFU.TANH R211, R5 ;  /* 0x0000000500d37308 */ /* 0x0005e20000002400 */
[-C--:B---3--:R-:W-:Y:S08]  /*ef40*/  HMMA.16816.F32 R68, R156, R8.reuse, R68 ;  /* 0x000000089c44723c */ /* 0x088ff00000001844 */
[C---:B------:R-:W-:Y:S04]  /*ef50*/  HMMA.16816.F32 R72, R172.reuse, R8, R72 ;  /* 0x00000008ac48723c */ /* 0x040fe80000001848 */
[----:B-1----:R-:W-:Y:S03]  /*ef60*/  FMUL.FTZ R0, R17, c[0x0][0x320] ;  /* 0x0000c80011007a20 */ /* 0x002fe60000410000 */
[----:B------:R-:W-:Y:S01]  /*ef70*/  FMUL.FTZ R8, R62, c[0x0][0x320] ;  /* 0x0000c8003e087a20 */ /* 0x000fe20000410000 */
[-C--:B------:R-:W-:Y:S01]  /*ef80*/  HMMA.16816.F32 R76, R172, R10.reuse, R76 ;  /* 0x0000000aac4c723c */ /* 0x080fe2000000184c */
[----:B------:R1:W-:Y:S03]  /*ef90*/  MUFU.TANH R12, R0 ;  /* 0x00000000000c7308 */ /* 0x0003e60000002400 */
[----:B------:R-:W-:Y:S01]  /*efa0*/  FMUL.FTZ R9, R63, c[0x0][0x320] ;  /* 0x0000c8003f097a20 */ /* 0x000fe20000410000 */
[----:B--2---:R-:W-:Y:S03]  /*efb0*/  FMNMX.FTZ R5, R161, R3, !PT ;  /* 0x00000003a1057209 */ /* 0x004fe60007810000 */
[----:B------:R-:W-:Y:S03]  /*efc0*/  HMMA.16816.F32 R80, R156, R10, R80 ;  /* 0x0000000a9c50723c */ /* 0x000fe60000001850 */
[----:B------:R-:W-:Y:S01]  /*efd0*/  MUFU.TANH R156, R8 ;  /* 0x00000008009c7308 */ /* 0x000fe20000002400 */
[----:B----4-:R-:W-:Y:S04]  /*efe0*/  FMNMX.FTZ R5, R155, R5, !PT ;  /* 0x000000059b057209 */ /* 0x010fe80007810000 */
[----:B------:R-:W-:Y:S04]  /*eff0*/  FMUL.FTZ R6, R73, c[0x0][0x320] ;  /* 0x0000c80049067a20 */ /* 0x000fe80000410000 */
[----:B------:R-:W-:Y:S01]  /*f000*/  FMUL.FTZ R4, R72, c[0x0][0x320] ;  /* 0x0000c80048047a20 */ /* 0x000fe20000410000 */
[----:B------:R-:W-:Y:S01]  /*f010*/  MUFU.TANH R157, R9 ;  /* 0x00000009009d7308 */ /* 0x000fe20000002400 */
[----:B------:R-:W-:Y:S02]  /*f020*/  FMUL.FTZ R11, R75, c[0x0][0x320] ;  /* 0x0000c8004b0b7a20 */ /* 0x000fe40000410000 */
[----:B------:R-:W-:Y:S02]  /*f030*/  FMUL.FTZ R7, R76, c[0x0][0x320] ;  /* 0x0000c8004c077a20 */ /* 0x000fe40000410000 */
[----:B-1----:R-:W-:Y:S05]  /*f040*/  FMUL.FTZ R0, R18, c[0x0][0x320] ;  /* 0x0000c80012007a20 */ /* 0x002fea0000410000 */
[----:B------:R1:W2:Y:S10]  /*f050*/  MUFU.TANH R14, R0 ;  /* 0x00000000000e7308 */ /* 0x0002b40000002400 */
[----:B------:R-:W-:Y:S10]  /*f060*/  MUFU.TANH R216, R11 ;  /* 0x0000000b00d87308 */ /* 0x000ff40000002400 */
[----:B------:R3:W-:Y:S01]  /*f070*/  MUFU.TANH R218, R4 ;  /* 0x0000000400da7308 */ /* 0x0007e20000002400 */
[----:B-1----:R-:W-:Y:S01]  /*f080*/  FMUL.FTZ R0, R19, c[0x0][0x320] ;  /* 0x0000c80013007a20 */ /* 0x002fe20000410000 */
[----:B--2---:R-:W-:Y:S08]  /*f090*/  FMNMX.FTZ R5, R14, R5, !PT ;  /* 0x000000050e057209 */ /* 0x004ff00007810000 */
[----:B------:R1:W2:Y:S01]  /*f0a0*/  MUFU.TANH R13, R0 ;  /* 0x00000000000d7308 */ /* 0x0002a20000002400 */
[----:B---3--:R-:W-:Y:S04]  /*f0b0*/  FMNMX.FTZ R4, R164, R84, !PT ;  /* 0x00000054a4047209 */ /* 0x008fe80007810000 */
[----:B------:R-:W-:Y:S04]  /*f0c0*/  FMNMX.FTZ R4, R160, R4, !PT ;  /* 0x00000004a0047209 */ /* 0x000fe80007810000 */
[----:B------:R-:W-:Y:S01]  /*f0d0*/  FMNMX.FTZ R4, R87, R4, !PT ;  /* 0x0000000457047209 */ /* 0x000fe20007810000 */
[----:B-1----:R-:W-:Y:S01]  /*f0e0*/  FMUL.FTZ R0, R20, c[0x0][0x320] ;  /* 0x0000c80014007a20 */ /* 0x002fe20000410000 */
[----:B--2---:R-:W-:Y:S02]  /*f0f0*/  FMNMX.FTZ R5, R13, R5, !PT ;  /* 0x000000050d057209 */ /* 0x004fe40007810000 */
[----:B------:R-:W-:Y:S01]  /*f100*/  FMNMX.FTZ R4, R86, R4, !PT ;  /* 0x0000000456047209 */ /* 0x000fe20007810000 */
        /* <DEDUP_REMOVED lines=24> */
[----:B------:R1:W-:Y:S10]  /*f290*/  MUFU.TANH R31, R7 ;  /* 0x00000007001f7308 */ /* 0x0003f40000002400 */
[----:B------:R2:W-:Y:S01]  /*f2a0*/  MUFU.TANH R181, R0 ;  /* 0x0000000000b57308 */ /* 0x0005e20000002400 */
[----:B-1----:R-:W-:Y:S09]  /*f2b0*/  FMUL.FTZ R7, R77, c[0x0][0x320] ;  /* 0x0000c8004d077a20 */ /* 0x002ff20000410000 */
[----:B------:R-:W-:Y:S01]  /*f2c0*/  MUFU.TANH R27, R7 ;  /* 0x00000007001b7308 */ /* 0x000fe20000002400 */
[----:B--2---:R-:W-:Y:S09]  /*f2d0*/  FMUL.FTZ R0, R32, c[0x0][0x320] ;  /* 0x0000c80020007a20 */ /* 0x004ff20000410000 */
[----:B------:R1:W-:Y:S10]  /*f2e0*/  MUFU.TANH R17, R0 ;  /* 0x0000000000117308 */ /* 0x0003f40000002400 */
[----:B------:R2:W-:Y:S01]  /*f2f0*/  MUFU.TANH R32, R6 ;  /* 0x0000000600207308 */ /* 0x0005e20000002400 */
        /* <DEDUP_REMOVED lines=16> */
[----:B--2---:R-:W-:Y:S09]  /*f400*/  FMUL.FTZ R6, R83, c[0x0][0x320] ;  /* 0x0000c80053067a20 */ /* 0x004ff20000410000 */
[----:B------:R2:W-:Y:S01]  /*f410*/  MUFU.TANH R25, R6 ;  /* 0x0000000600197308 */ /* 0x0005e20000002400 */
[----:B-1----:R-:W-:Y:S09]  /*f420*/  FMUL.FTZ R0, R37, c[0x0][0x320] ;  /* 0x0000c80025007a20 */ /* 0x002ff20000410000 */
[----:B------:R1:W-:Y:S01]  /*f430*/  MUFU.TANH R180, R0 ;  /* 0x0000000000b47308 */ /* 0x0003e20000002400 */
[----:B--2---:R-:W-:Y:S04]  /*f440*/  FMNMX.FTZ R6, R165, R85, !PT ;  /* 0x00000055a5067209 */ /* 0x004fe80007810000 */
        /* <DEDUP_REMOVED lines=80> */
[----:B---3--:R-:W-:Y:S07]  /*f950*/  FMNMX.FTZ R5, R252, R5, !PT ;  /* 0x00000005fc057209 */ /* 0x008fee0007810000 */
[----:B------:R1:W-:Y:S02]  /*f960*/  MUFU.TANH R215, R0 ;  /* 0x0000000000d77308 */ /* 0x0003e40000002400 */
[----:B-1----:R-:W-:Y:S08]  /*f970*/  FMUL.FTZ R0, R69, c[0x0][0x320] ;  /* 0x0000c80045007a20 */ /* 0x002ff00000410000 */
[----:B------:R1:W-:Y:S02]  /*f980*/  MUFU.TANH R26, R0 ;  /* 0x00000000001a7308 */ /* 0x0003e40000002400 */
[----:B-1----:R-:W-:Y:S01]  /*f990*/  FMUL.FTZ R0, R70, c[0x0][0x320] ;  /* 0x0000c80046007a20 */ /* 0x002fe20000410000 */
[----:B--2---:R-:W-:Y:S07]  /*f9a0*/  FMNMX.FTZ R70, R6, R9, !PT ;  /* 0x0000000906467209 */ /* 0x004fee0007810000 */
        /* <DEDUP_REMOVED lines=29> */
[----:B------:R-:W-:Y:S02]  /*fb80*/  @P0 MOV R5, R219 ;  /* 0x000000db00050202 */ /* 0x000fe40000000f00 */
        /* <DEDUP_REMOVED lines=16> */
[----:B------:R1:W2:Y:S03]  /*fc90*/  MUFU.TANH R75, R0 ;  /* 0x00000000004b7308 */ /* 0x0002a60000002400 */
        /* <DEDUP_REMOVED lines=8> */
[----:B------:R-:W-:Y:S02]  /*fd20*/  FFMA.FTZ R4, R154, c[0x0][0x2d0], -R153 ;  /* 0x0000b4009a047a23 */ /* 0x000fe40000010899 */
[----:B---3--:R-:W-:Y:S01]  /*fd30*/  FMNMX.FTZ R0, R74, R0, !PT ;  /* 0x000000004a007209 */ /* 0x008fe20007810000 */
[----:B------:R-:W-:Y:S03]  /*fd40*/  FMUL.FTZ R154, R71, c[0x0][0x2d0] ;  /* 0x0000b400479a7a20 */ /* 0x000fe60000410000 */
[----:B--2---:R-:W-:Y:S03]  /*fd50*/  FMNMX.FTZ R0, R75, R0, !PT ;  /* 0x000000004b007209 */ /* 0x004fe60007810000 */
        /* <DEDUP_REMOVED lines=16> */
[----:B------:R-:W-:Y:S01]  /*fe60*/  MOV R161, R32 ;  /* 0x0000002000a17202 */ /* 0x000fe20000000f00 */
[----:B------:R-:W-:Y:S07]  /*fe70*/  FMUL.FTZ R32, R73, R116 ;  /* 0x0000007449207220 */ /* 0x000fee0000410000 */
[----:B------:R1:W-:Y:S01]  /*fe80*/  MUFU.EX2 R228, R3 ;  /* 0x0000000300e47308 */ /* 0x0003e20000000800 */
[----:B--2---:R-:W-:Y:S02]  /*fe90*/  FFMA.FTZ R2, R152, c[0x0][0x2d0], -R153 ;  /* 0x0000b40098027a23 */ /* 0x004fe40000010899 */
[C---:B---3--:R-:W-:Y:S07]  /*fea0*/  FMUL.FTZ R44, R69.reuse, R128 ;  /* 0x00000080452c7220 */ /* 0x048fee0000410000 */
[----:B------:R2:W3:Y:S01]  /*feb0*/  MUFU.EX2 R236, R2 ;  /* 0x0000000200ec7308 */ /* 0x0004e20000000800 */
[C---:B------:R-:W-:Y:S02]  /*fec0*/  FMUL.FTZ R45, R69.reuse, R129 ;  /* 0x00000081452d7220 */ /* 0x040fe40000410000 */
[C---:B------:R-:W-:Y:S02]  /*fed0*/  FMUL.FTZ R41, R69.reuse, R125 ;  /* 0x0000007d45297220 */ /* 0x040fe40000410000 */
[C---:B------:R-:W-:Y:S02]  /*fee0*/  FMUL.FTZ R56, R69.reuse, R140 ;  /* 0x0000008c45387220 */ /* 0x040fe40000410000 */
[C---:B------:R-:W-:Y:S02]  /*fef0*/  FMUL.FTZ R57, R69.reuse, R141 ;  /* 0x0000008d45397220 */ /* 0x040fe40000410000 */
[C---:B------:R-:W-:Y:S02]  /*ff00*/  FMUL.FTZ R60, R69.reuse, R144 ;  /* 0x00000090453c7220 */ /* 0x040fe40000410000 */
[----:B------:R-:W-:Y:S02]  /*ff10*/  FMUL.FTZ R61, R69, R145 ;  /* 0x00000091453d7220 */ /* 0x000fe40000410000 */
[--C-:B-1----:R-:W-:Y:S02]  /*ff20*/  FFMA.FTZ R3, R155, c[0x0][0x2d0], -R154.reuse ;  /* 0x0000b4009b037a23 */ /* 0x102fe4000001089a */
[----:B------:R-:W-:Y:S02]  /*ff30*/  FMUL.FTZ R155, R70, c[0x0][0x2d0] ;  /* 0x0000b400469b7a20 */ /* 0x000fe40000410000 */
[----:B------:R1:W4:Y:S02]  /*ff40*/  MUFU.EX2 R233, R3 ;  /* 0x0000000300e97308 */ /* 0x0003240000000800 */
[----:B------:R-:W-:Y:S02]  /*ff50*/  FFMA.FTZ R4, R86, c[0x0][0x2d0], -R155 ;  /* 0x0000b40056047a23 */ /* 0x000fe4000001089b */
[----:B--2---:R-:W-:Y:S01]  /*ff60*/  FFMA.FTZ R2, R15, c[0x0][0x2d0], -R153 ;  /* 0x0000b4000f027a23 */ /* 0x004fe20000010899 */
[----:B---3--:R-:W-:Y:S05]  /*ff70*/  F2FP.PACK_AB R76, R236, R231 ;  /* 0x000000e7ec4c723e */ /* 0x008fea00000000ff */
[----:B------:R2:W-:Y:S10]  /*ff80*/  MUFU.EX2 R232, R4 ;  /* 0x0000000400e87308 */ /* 0x0005f40000000800 */
[----:B------:R3:W5:Y:S01]  /*ff90*/  MUFU.EX2 R237, R2 ;  /* 0x0000000200ed7308 */ /* 0x0007620000000800 */
[----:B-1----:R-:W-:Y:S01]  /*ffa0*/  FFMA.FTZ R3, R14, c[0x0][0x2d0], -R154 ;  /* 0x0000b4000e037a23 */ /* 0x002fe2000001089a */
[----:B----4-:R-:W-:Y:S08]  /*ffb0*/  F2FP.PACK_AB R77, R233, R228 ;  /* 0x000000e4e94d723e */ /* 0x010ff000000000ff */
[----:B------:R1:W-:Y:S01]  /*ffc0*/  MUFU.EX2 R235, R3 ;  /* 0x0000000300eb7308 */ /* 0x0003e20000000800 */
[----:B--2---:R-:W-:Y:S05]  /*ffd0*/  @P0 MOV R4, R220 ;  /* 0x000000dc00040202 */ /* 0x004fea0000000f00 */
[----:B------:R-:W-:Y:S01]  /*ffe0*/  @P0 IMAD.WIDE.U32 R4, R6, 0x50, R4 ;  /* 0x0000005006040825 */ /* 0x000fe200078e0004 */
[----:B---3--:R-:W2:Y:S04]  /*fff0*/  SHFL.BFLY PT, R2, R0, 0x1, 0x1f ;  /* 0x0c201f0000027f89 */ /* 0x008ea800000e0000 */
[----:B------:R-:W-:Y:S02]  /*10000*/  @P0 LEA R10, P1, R4, c[0x0][0x1c8], 0x1 ;  /* 0x00007200040a0a11 */ /* 0x000fe400078208ff */
[----:B-----5:R-:W-:Y:S01]  /*10010*/  F2FP.PACK_AB R78, R238, R237 ;  /* 0x000000edee4e723e */ /* 0x020fe200000000ff */
[--C-:B-1----:R-:W-:Y:S01]  /*10020*/  FFMA.FTZ R3, R164, c[0x0][0x2d0], -R155.reuse ;  /* 0x0000b400a4037a23 */ /* 0x102fe2000001089b */
[----:B------:R-:W-:Y:S03]  /*10030*/  MOV R164, R30 ;  /* 0x0000001e00a47202 */ /* 0x000fe60000000f00 */
[----:B------:R1:W-:Y:S01]  /*10040*/  MUFU.EX2 R227, R3 ;  /* 0x0000000300e37308 */ /* 0x0003e20000000800 */
[----:B--2---:R-:W-:Y:S01]  /*10050*/  FMNMX.FTZ R2, R0, R2, !PT ;  /* 0x0000000200027209 */ /* 0x004fe20007810000 */
[----:B------:R-:W-:Y:S02]  /*10060*/  FFMA.FTZ R0, R13, c[0x0][0x2d0], -R154 ;  /* 0x0000b4000d007a23 */ /* 0x000fe4000001089a */
[----:B------:R-:W-:Y:S01]  /*10070*/  FMUL.FTZ R13, R69, R97 ;  /* 0x00000061450d7220 */ /* 0x000fe20000410000 */
[----:B------:R-:W-:Y:S05]  /*10080*/  MOV R97, R213 ;  /* 0x000000d500617202 */ /* 0x000fea0000000f00 */
[----:B------:R2:W3:Y:S01]  /*10090*/  MUFU.EX2 R234, R0 ;  /* 0x0000000000ea7308 */ /* 0x0004e20000000800 */
[----:B------:R-:W-:Y:S04]  /*100a0*/  FMUL.FTZ R152, R2, c[0x0][0x2d0] ;  /* 0x0000b40002987a20 */ /* 0x000fe80000410000 */
[--C-:B------:R-:W-:Y:S01]  /*100b0*/  FFMA.FTZ R6, R167, c[0x0][0x2d0], -R152.reuse ;  /* 0x0000b400a7067a23 */ /* 0x100fe20000010898 */
[----:B------:R-:W-:Y:S01]  /*100c0*/  MOV R167, R25 ;  /* 0x0000001900a77202 */ /* 0x000fe20000000f00 */
[----:B------:R-:W-:Y:S02]  /*100d0*/  FMUL.FTZ R25, R69, R109 ;  /* 0x0000006d45197220 */ /* 0x000fe40000410000 */
[----:B-1----:R-:W-:Y:S01]  /*100e0*/  FFMA.FTZ R3, R160, c[0x0][0x2d0], -R155 ;  /* 0x0000b400a0037a23 */ /* 0x002fe2000001089b */
[----:B------:R1:W-:Y:S01]  /*100f0*/  MUFU.EX2 R173, R6 ;  /* 0x0000000600ad7308 */ /* 0x0003e20000000800 */
[----:B------:R-:W-:Y:S09]  /*10100*/  MOV R160, R218 ;  /* 0x000000da00a07202 */ /* 0x000ff20000000f00 */
[----:B------:R4:W5:Y:S01]  /*10110*/  MUFU.EX2 R229, R3 ;  /* 0x0000000300e57308 */ /* 0x0009620000000800 */
[----:B--2---:R-:W-:Y:S01]  /*10120*/  FADD.FTZ R0, -R2, R85 ;  /* 0x0000005502007221 */ /* 0x004fe20000010100 */
[----:B---3--:R-:W-:Y:S03]  /*10130*/  F2FP.PACK_AB R79, R234, R235 ;  /* 0x000000ebea4f723e */ /* 0x008fe600000000ff */
[----:B------:R-:W-:Y:S06]  /*10140*/  FMUL.FTZ R0, R0, c[0x0][0x2d0] ;  /* 0x0000b40000007a20 */ /* 0x000fec0000410000 */
[----:B------:R-:W2:Y:S01]  /*10150*/  MUFU.EX2 R0, R0 ;  /* 0x0000000000007308 */ /* 0x000ea20000000800 */
[--C-:B-1----:R-:W-:Y:S09]  /*10160*/  FFMA.FTZ R6, R166, c[0x0][0x2d0], -R152.reuse ;  /* 0x0000b400a6067a23 */ /* 0x102ff20000010898 */
[----:B------:R-:W-:Y:S01]  /*10170*/  MUFU.EX2 R174, R6 ;  /* 0x0000000600ae7308 */ /* 0x000fe20000000800 */
[----:B----4-:R-:W-:Y:S01]  /*10180*/  FFMA.FTZ R3, R87, c[0x0][0x2d0], -R155 ;  /* 0x0000b40057037a23 */ /* 0x010fe2000001089b */
[----:B-----5:R-:W-:Y:S08]  /*10190*/  F2FP.PACK_AB R64, R229, R227 ;  /* 0x000000e3e540723e */ /* 0x020ff000000000ff */
[----:B------:R1:W3:Y:S01]  /*101a0*/  MUFU.EX2 R230, R3 ;  /* 0x0000000300e67308 */ /* 0x0002e20000000800 */
[C---:B--2---:R-:W-:Y:S02]  /*101b0*/  FMUL.FTZ R47, R0.reuse, R131 ;  /* 0x00000083002f7220 */ /* 0x044fe40000410000 */
[C---:B------:R-:W-:Y:S01]  /*101c0*/  FMUL.FTZ R14, R0.reuse, R98 ;  /* 0x00000062000e7220 */ /* 0x040fe20000410000 */
[----:B------:R-:W-:Y:S01]  /*101d0*/  MOV R98, R27 ;  /* 0x0000001b00627202 */ /* 0x000fe20000000f00 */
[C---:B------:R-:W-:Y:S01]  /*101e0*/  FMUL.FTZ R15, R0.reuse, R99 ;  /* 0x00000063000f7220 */ /* 0x040fe20000410000 */
[----:B------:R-:W-:Y:S01]  /*101f0*/  MOV R99, R26 ;  /* 0x0000001a00637202 */ /* 0x000fe20000000f00 */
[C---:B------:R-:W-:Y:S02]  /*10200*/  FMUL.FTZ R46, R0.reuse, R130 ;  /* 0x00000082002e7220 */ /* 0x040fe40000410000 */
[C---:B------:R-:W-:Y:S02]  /*10210*/  FMUL.FTZ R26, R0.reuse, R110 ;  /* 0x0000006e001a7220 */ /* 0x040fe40000410000 */
[C---:B------:R-:W-:Y:S02]  /*10220*/  FMUL.FTZ R27, R0.reuse, R111 ;  /* 0x0000006f001b7220 */ /* 0x040fe40000410000 */
[C---:B------:R-:W-:Y:S02]  /*10230*/  FMUL.FTZ R30, R0.reuse, R114 ;  /* 0x00000072001e7220 */ /* 0x040fe40000410000 */
[C---:B------:R-:W-:Y:S02]  /*10240*/  FMUL.FTZ R42, R0.reuse, R126 ;  /* 0x0000007e002a7220 */ /* 0x040fe40000410000 */
[C---:B------:R-:W-:Y:S02]  /*10250*/  FMUL.FTZ R43, R0.reuse, R127 ;  /* 0x0000007f002b7220 */ /* 0x040fe40000410000 */
[C---:B------:R-:W-:Y:S01]  /*10260*/  FMUL.FTZ R58, R0.reuse, R142 ;  /* 0x0000008e003a7220 */ /* 0x040fe20000410000 */
[----:B-1----:R-:W-:Y:S01]  /*10270*/  @P0 SHF.R.S32.HI R3, RZ, 0x1f, R205 ;  /* 0x0000001fff030819 */ /* 0x002fe200000114cd */
[----:B------:R-:W-:Y:S01]  /*10280*/  FMUL.FTZ R59, R0, R143 ;  /* 0x0000008f003b7220 */ /* 0x000fe20000410000 */
[----:B---3--:R-:W-:Y:S01]  /*10290*/  F2FP.PACK_AB R66, R232, R230 ;  /* 0x000000e6e842723e */ /* 0x008fe200000000ff */
[C---:B------:R-:W-:Y:S02]  /*102a0*/  FMUL.FTZ R62, R0.reuse, R146 ;  /* 0x00000092003e7220 */ /* 0x040fe40000410000 */
[----:B------:R-:W-:Y:S02]  /*102b0*/  @P0 IMAD R8, R3, c[0x0][0x1e0], RZ ;  /* 0x0000780003080a24 */ /* 0x000fe400078e02ff */
[----:B------:R-:W-:Y:S01]  /*102c0*/  FFMA.FTZ R3, R165, c[0x0][0x2d0], -R152 ;  /* 0x0000b400a5037a23 */ /* 0x000fe20000010898 */
[----:B------:R-:W-:Y:S01]  /*102d0*/  MOV R165, R33 ;  /* 0x0000002100a57202 */ /* 0x000fe20000000f00 */
[----:B------:R-:W-:Y:S02]  /*102e0*/  FMUL.FTZ R33, R73, R117 ;  /* 0x0000007549217220 */ /* 0x000fe40000410000 */
[----:B------:R1:W2:Y:S01]  /*102f0*/  MUFU.EX2 R172, R3 ;  /* 0x0000000300ac7308 */ /* 0x0002a20000000800 */
[----:B------:R-:W-:Y:S02]  /*10300*/  @P0 IMAD R8, R205, c[0x0][0x1e4], R8 ;  /* 0x00007900cd080a24 */ /* 0x000fe400078e0208 */
[----:B------:R-:W-:Y:S03]  /*10310*/  FMUL.FTZ R63, R0, R147 ;  /* 0x00000093003f7220 */ /* 0x000fe60000410000 */
[----:B-1----:R-:W-:Y:S02]  /*10320*/  @P0 IADD3 R3, R7, R8, RZ ;  /* 0x0000000807030210 */ /* 0x002fe40007ffe0ff */
[----:B------:R-:W-:Y:S02]  /*10330*/  @P0 MOV R7, c[0x0][0x1e0] ;  /* 0x0000780000070a02 */ /* 0x000fe40000000f00 */
[----:B--2---:R-:W-:Y:S01]  /*10340*/  F2FP.PACK_AB R65, R173, R172 ;  /* 0x000000acad41723e */ /* 0x004fe200000000ff */
[----:B------:R-:W-:Y:S01]  /*10350*/  @P0 IMAD R3, R3, 0x50, RZ ;  /* 0x0000005003030824 */ /* 0x000fe200078e02ff */
[----:B------:R-:W-:Y:S04]  /*10360*/  @P0 SHF.L.U32 R12, R7, 0x5, RZ ;  /* 0x00000005070c0819 */ /* 0x000fe800000006ff */
[----:B------:R-:W-:Y:S02]  /*10370*/  @P0 IADD3 R3, R5, R3, RZ ;  /* 0x0000000305030210 */ /* 0x000fe40007ffe0ff */
[----:B------:R-:W-:Y:S02]  /*10380*/  @P0 MOV R5, 0x5 ;  /* 0x0000000500050802 */ /* 0x000fe40000000f00 */
[----:B------:R-:W-:Y:S02]  /*10390*/  @P0 LEA.HI.X R11, R4, c[0x0][0x1cc], R3, 0x1, P1 ;  /* 0x00007300040b0a11 */ /* 0x000fe400008f0c03 */
[-C--:B------:R-:W-:Y:S02]  /*103a0*/  @P0 IADD3 R8, P3, R10, R12.reuse, RZ ;  /* 0x0000000c0a080210 */ /* 0x080fe40007f7e0ff */
[----:B------:R-:W-:Y:S01]  /*103b0*/  @P0 SHF.L.U64.HI R3, R7, R5, c[0x0][0x1e4] ;  /* 0x0000790007030619 */ /* 0x000fe20000010205 */
[----:B------:R1:W-:Y:S01]  /*103c0*/  @P0 LDGSTS.E.BYPASS.LTC128B.128 [R207+0x2900], [R10.64], !P4 ;  /* 0x029000000acf0fae */ /* 0x0003e2000e101d48 */
[----:B------:R-:W-:Y:S01]  /*103d0*/  FFMA.FTZ R5, R168, c[0x0][0x2d0], -R152 ;  /* 0x0000b400a8057a23 */ /* 0x000fe20000010898 */
[-C--:B------:R-:W-:Y:S02]  /*103e0*/  @P0 IADD3 R6, P1, R8, R12.reuse, RZ ;  /* 0x0000000c08060210 */ /* 0x080fe40007f3e0ff */
[-C--:B------:R-:W-:Y:S01]  /*103f0*/  @P0 IADD3.X R9, R11, R3.reuse, RZ, P3, !PT ;  /* 0x000000030b090210 */ /* 0x080fe20001ffe4ff */
[----:B------:R2:W3:Y:S01]  /*10400*/  MUFU.EX2 R175, R5 ;  /* 0x0000000500af7308 */ /* 0x0004e20000000800 */
[-C--:B------:R-:W-:Y:S02]  /*10410*/  @P0 IADD3 R4, P2, R6, R12.reuse, RZ ;  /* 0x0000000c06040210 */ /* 0x080fe40007f5e0ff */
[----:B------:R-:W-:Y:S01]  /*10420*/  @P0 IADD3.X R7, R9, R3, RZ, P1, !PT ;  /* 0x0000000309070210 */ /* 0x000fe20000ffe4ff */
[----:B------:R4:W-:Y:S08]  /*10430*/  @P0 LDGSTS.E.BYPASS.LTC128B.128 [R207+0x3100], [R8.64], !P4 ;  /* 0x0310000008cf0fae */ /* 0x0009f0000e101d48 */
[----:B------:R5:W-:Y:S01]  /*10440*/  @P0 LDGSTS.E.BYPASS.LTC128B.128 [R207+0x3900], [R6.64], !P4 ;  /* 0x0390000006cf0fae */ /* 0x000be2000e101d48 */
[--C-:B-1----:R-:W-:Y:S01]  /*10450*/  FFMA.FTZ R11, R20, c[0x0][0x2d0], -R153.reuse ;  /* 0x0000b400140b7a23 */ /* 0x102fe20000010899 */
[----:B------:R-:W-:Y:S01]  /*10460*/  @P0 IADD3 R10, P1, R4, R12, RZ ;  /* 0x0000000c040a0210 */ /* 0x000fe20007f3e0ff */
[----:B------:R-:W-:Y:S01]  /*10470*/  FMUL.FTZ R12, R69, R96 ;  /* 0x00000060450c7220 */ /* 0x000fe20000410000 */
[----:B------:R-:W-:Y:S01]  /*10480*/  MOV R96, R217 ;  /* 0x000000d900607202 */ /* 0x000fe20000000f00 */
[----:B------:R1:W-:Y:S01]  /*10490*/  MUFU.EX2 R226, R11 ;  /* 0x0000000b00e27308 */ /* 0x0003e20000000800 */
[----:B--2---:R-:W-:Y:S02]  /*104a0*/  @P0 IADD3.X R5, R7, R3, RZ, P2, !PT ;  /* 0x0000000307050210 */ /* 0x004fe400017fe4ff */
[----:B---3--:R-:W-:Y:S01]  /*104b0*/  F2FP.PACK_AB R67, R175, R174 ;  /* 0x000000aeaf43723e */ /* 0x008fe200000000ff */
[C---:B----4-:R-:W-:Y:S02]  /*104c0*/  FMUL.FTZ R8, R69.reuse, R92 ;  /* 0x0000005c45087220 */ /* 0x050fe40000410000 */
[----:B------:R2:W-:Y:S01]  /*104d0*/  @P0 LDGSTS.E.BYPASS.LTC128B.128 [R207+0x4100], [R4.64], !P4 ;  /* 0x0410000004cf0fae */ /* 0x0005e2000e101d48 */
[----:B------:R-:W-:Y:S02]  /*104e0*/  FMUL.FTZ R9, R69, R93 ;  /* 0x0000005d45097220 */ /* 0x000fe40000410000 */
[C---:B-----5:R-:W-:Y:S02]  /*104f0*/  FMUL.FTZ R6, R68.reuse, R90 ;  /* 0x0000005a44067220 */ /* 0x060fe40000410000 */
[----:B------:R-:W-:Y:S01]  /*10500*/  FMUL.FTZ R7, R68, R91 ;  /* 0x0000005b44077220 */ /* 0x000fe20000410000 */
[----:B-1----:R-:W-:Y:S01]  /*10510*/  @P0 IADD3.X R11, R5, R3, RZ, P1, !PT ;  /* 0x00000003050b0210 */ /* 0x002fe20000ffe4ff */
[--C-:B------:R-:W-:Y:S04]  /*10520*/  FFMA.FTZ R3, R21, c[0x0][0x2d0], -R153.reuse ;  /* 0x0000b40015037a23 */ /* 0x100fe80000010899 */
[----:B------:R1:W-:Y:S01]  /*10530*/  MUFU.EX2 R223, R3 ;  /* 0x0000000300df7308 */ /* 0x0003e20000000800 */
[----:B------:R3:W-:Y:S01]  /*10540*/  @P0 LDGSTS.E.BYPASS.LTC128B.128 [R207+0x4900], [R10.64], !P4 ;  /* 0x049000000acf0fae */ /* 0x0007e2000e101d48 */
[C---:B--2---:R-:W-:Y:S02]  /*10550*/  FMUL.FTZ R4, R73.reuse, R88 ;  /* 0x0000005849047220 */ /* 0x044fe40000410000 */
[----:B------:R-:W-:Y:S05]  /*10560*/  FMUL.FTZ R5, R73, R89 ;  /* 0x0000005949057220 */ /* 0x000fea0000410000 */
[----:B------:R-:W2:Y:S08]  /*10570*/  LDSM.16.MT88.4 R20, [R189] ;  /* 0x00000000bd14783b */ /* 0x000eb00000004200 */
[----:B------:R-:W4:Y:S01]  /*10580*/  LDSM.16.MT88.4 R36, [R193] ;  /* 0x00000000c124783b */ /* 0x000f220000004200 */
[--C-:B-1----:R-:W-:Y:S07]  /*10590*/  FFMA.FTZ R3, R17, c[0x0][0x2d0], -R153.reuse ;  /* 0x0000b40011037a23 */ /* 0x102fee0000010899 */
[----:B------:R-:W1:Y:S01]  /*105a0*/  LDSM.16.MT88.4 R52, [R190] ;  /* 0x00000000be34783b */ /* 0x000e620000004200 */
[C---:B------:R-:W-:Y:S01]  /*105b0*/  FMUL.FTZ R17, R73.reuse, R101 ;  /* 0x0000006549117220 */ /* 0x040fe20000410000 */
[----:B------:R-:W-:Y:S01]  /*105c0*/  MOV R101, R34 ;  /* 0x0000002200657202 */ /* 0x000fe20000000f00 */
[----:B------:R5:W-:Y:S01]  /*105d0*/  MUFU.EX2 R224, R3 ;  /* 0x0000000300e07308 */ /* 0x000be20000000800 */
[C---:B---3--:R-:W-:Y:S02]  /*105e0*/  FMUL.FTZ R10, R0.reuse, R94 ;  /* 0x0000005e000a7220 */ /* 0x048fe40000410000 */
[----:B------:R-:W-:Y:S02]  /*105f0*/  FMUL.FTZ R11, R0, R95 ;  /* 0x0000005f000b7220 */ /* 0x000fe40000410000 */
[----:B------:R-:W3:Y:S01]  /*10600*/  LDSM.16.MT88.4 R80, [R192] ;  /* 0x00000000c050783b */ /* 0x000ee20000004200 */
[----:B------:R-:W-:Y:S07]  /*10610*/  FMUL.FTZ R34, R68, R118 ;  /* 0x0000007644227220 */ /* 0x000fee0000410000 */
[----:B------:R-:W1:Y:S01]  /*10620*/  LDSM.16.MT88.4 R84, [R189+0x800] ;  /* 0x00080000bd54783b */ /* 0x000e620000004200 */
[-C--:B--2---:R-:W-:Y:S07]  /*10630*/  HMMA.16816.F32 R4, R76, R20.reuse, R4 ;  /* 0x000000144c04723c */ /* 0x084fee0000001804 */
[----:B------:R-:W2:Y:S01]  /*10640*/  LDSM.16.MT88.4 R88, [R193+0x800] ;  /* 0x00080000c158783b */ /* 0x000ea20000004200 */
[----:B-----5:R-:W-:Y:S04]  /*10650*/  FFMA.FTZ R3, R16, c[0x0][0x2d0], -R153 ;  /* 0x0000b40010037a23 */ /* 0x020fe80000010899 */
[C---:B------:R-:W-:Y:S01]  /*10660*/  FMUL.FTZ R16, R73.reuse, R100 ;  /* 0x0000006449107220 */ /* 0x040fe20000410000 */
[C---:B------:R-:W-:Y:S01]  /*10670*/  HMMA.16816.F32 R8, R64.reuse, R20, R8 ;  /* 0x000000144008723c */ /* 0x040fe20000001808 */
[----:B------:R5:W-:Y:S01]  /*10680*/  MUFU.EX2 R225, R3 ;  /* 0x0000000300e17308 */ /* 0x000be20000000800 */
[----:B------:R-:W1:Y:S02]  /*10690*/  LDSM.16.MT88.4 R92, [R190+0x800] ;  /* 0x00080000be5c783b */ /* 0x000e640000004200 */
[----:B------:R-:W-:Y:S03]  /*106a0*/  MOV R100, R215 ;  /* 0x000000d700647202 */ /* 0x000fe60000000f00 */
[C---:B------:R-:W-:Y:S01]  /*106b0*/  FMUL.FTZ R21, R73.reuse, R105 ;  /* 0x0000006949157220 */ /* 0x040fe20000410000 */
[-C--:B------:R-:W-:Y:S02]  /*106c0*/  HMMA.16816.F32 R12, R64, R22.reuse, R12 ;  /* 0x00000016400c723c */ /* 0x080fe4000000180c */
[----:B------:R-:W-:Y:S02]  /*106d0*/  LDSM.16.MT88.4 R132, [R190+0x2000] ;  /* 0x00200000be84783b */ /* 0x000fe40000004200 */
[----:B------:R-:W-:Y:S01]  /*106e0*/  MOV R105, R211 ;  /* 0x000000d300697202 */ /* 0x000fe20000000f00 */
[----:B------:R-:W-:Y:S01]  /*106f0*/  FMUL.FTZ R20, R73, R104 ;  /* 0x0000006849147220 */ /* 0x000fe20000410000 */
[----:B------:R-:W-:Y:S04]  /*10700*/  MOV R104, R210 ;  /* 0x000000d200687202 */ /* 0x000fe80000000f00 */
[----:B------:R-:W0:Y:S02]  /*10710*/  LDGDEPBAR ;  /* 0x00000000000079af */ /* 0x000e240000000000 */
[--C-:B-----5:R-:W-:Y:S01]  /*10720*/  FFMA.FTZ R3, R163, c[0x0][0x2d0], -R154.reuse ;  /* 0x0000b400a3037a23 */ /* 0x120fe2000001089a */
[----:B------:R-:W-:Y:S03]  /*10730*/  MOV R163, R216 ;  /* 0x000000d800a37202 */ /* 0x000fe60000000f00 */
[----:B------:R5:W-:Y:S02]  /*10740*/  MUFU.EX2 R221, R3 ;  /* 0x0000000300dd7308 */ /* 0x000be40000000800 */
[--C-:B-----5:R-:W-:Y:S01]  /*10750*/  FFMA.FTZ R3, R162, c[0x0][0x2d0], -R154.reuse ;  /* 0x0000b400a2037a23 */ /* 0x120fe2000001089a */
[----:B------:R-:W-:Y:S01]  /*10760*/  MOV R162, R31 ;  /* 0x0000001f00a27202 */ /* 0x000fe20000000f00 */
[----:B------:R-:W-:Y:S06]  /*10770*/  FMUL.FTZ R31, R0, R115 ;  /* 0x00000073001f7220 */ /* 0x000fec0000410000 */
[----:B------:R5:W-:Y:S02]  /*10780*/  MUFU.EX2 R222, R3 ;  /* 0x0000000300de7308 */ /* 0x000be40000000800 */
[--C-:B-----5:R-:W-:Y:S02]  /*10790*/  FFMA.FTZ R3, R18, c[0x0][0x2d0], -R154.reuse ;  /* 0x0000b40012037a23 */ /* 0x120fe4000001089a */
[C---:B------:R-:W-:Y:S01]  /*107a0*/  FMUL.FTZ R18, R68.reuse, R102 ;  /* 0x0000006644127220 */ /* 0x040fe20000410000 */
[----:B------:R-:W-:Y:S05]  /*107b0*/  MOV R102, R40 ;  /* 0x0000002800667202 */ /* 0x000fea0000000f00 */
[----:B------:R5:W-:Y:S01]  /*107c0*/  MUFU.EX2 R220, R3 ;  /* 0x0000000300dc7308 */ /* 0x000be20000000800 */
[----:B------:R-:W-:Y:S02]  /*107d0*/  FMUL.FTZ R40, R69, R124 ;  /* 0x0000007c45287220 */ /* 0x000fe40000410000 */
[----:B-----5:R-:W-:Y:S02]  /*107e0*/  FFMA.FTZ R3, R19, c[0x0][0x2d0], -R154 ;  /* 0x0000b40013037a23 */ /* 0x020fe4000001089a */
[C---:B------:R-:W-:Y:S01]  /*107f0*/  FMUL.FTZ R19, R68.reuse, R103 ;  /* 0x0000006744137220 */ /* 0x040fe20000410000 */
[----:B------:R-:W-:Y:S04]  /*10800*/  MOV R103, R35 ;  /* 0x0000002300677202 */ /* 0x000fe80000000f00 */
[----:B------:R5:W-:Y:S01]  /*10810*/  MUFU.EX2 R219, R3 ;  /* 0x0000000300db7308 */ /* 0x000be20000000800 */
[C---:B------:R-:W-:Y:S02]  /*10820*/  FMUL.FTZ R35, R68.reuse, R119 ;  /* 0x0000007744237220 */ /* 0x040fe40000410000 */
[----:B------:R-:W-:Y:S01]  /*10830*/  LDSM.16.MT88.4 R116, [R193+0x2000] ;  /* 0x00200000c174783b */ /* 0x000fe20000004200 */
[C---:B------:R-:W-:Y:S07]  /*10840*/  HMMA.16816.F32 R16, R76.reuse, R22, R16 ;  /* 0x000000164c10723c */ /* 0x040fee0000001810 */
[C---:B------:R-:W-:Y:S01]  /*10850*/  FMUL.FTZ R22, R68.reuse, R106 ;  /* 0x0000006a44167220 */ /* 0x040fe20000410000 */
[----:B------:R-:W-:Y:S01]  /*10860*/  MOV R106, R212 ;  /* 0x000000d4006a7202 */ /* 0x000fe20000000f00 */
[----:B------:R-:W-:Y:S03]  /*10870*/  FMUL.FTZ R23, R68, R107 ;  /* 0x0000006b44177220 */ /* 0x000fe60000410000 */
[----:B------:R-:W-:Y:S04]  /*10880*/  MOV R107, R209 ;  /* 0x000000d1006b7202 */ /* 0x000fe80000000f00 */
[-C--:B----4-:R-:W-:Y:S03]  /*10890*/  HMMA.16816.F32 R20, R76, R36.reuse, R20 ;  /* 0x000000244c14723c */ /* 0x090fe60000001814 */
[--C-:B-----5:R-:W-:Y:S01]  /*108a0*/  FFMA.FTZ R3, R169, c[0x0][0x2d0], -R155.reuse ;  /* 0x0000b400a9037a23 */ /* 0x120fe2000001089b */
[----:B------:R-:W-:Y:S03]  /*108b0*/  MOV R169, R214 ;  /* 0x000000d600a97202 */ /* 0x000fe60000000f00 */
[----:B------:R4:W-:Y:S02]  /*108c0*/  MUFU.EX2 R218, R3 ;  /* 0x0000000300da7308 */ /* 0x0009e40000000800 */
[--C-:B----4-:R-:W-:Y:S03]  /*108d0*/  FFMA.FTZ R3, R24, c[0x0][0x2d0], -R155.reuse ;  /* 0x0000b40018037a23 */ /* 0x110fe6000001089b */
[----:B------:R-:W-:Y:S05]  /*108e0*/  FMUL.FTZ R24, R69, R108 ;  /* 0x0000006c45187220 */ /* 0x000fea0000410000 */
[----:B------:R4:W5:Y:S02]  /*108f0*/  MUFU.EX2 R217, R3 ;  /* 0x0000000300d97308 */ /* 0x0009640000000800 */
[C---:B------:R-:W-:Y:S07]  /*10900*/  HMMA.16816.F32 R24, R64.reuse, R36, R24 ;  /* 0x000000244018723c */ /* 0x040fee0000001818 */
[C---:B------:R-:W-:Y:S02]  /*10910*/  FMUL.FTZ R36, R73.reuse, R120 ;  /* 0x0000007849247220 */ /* 0x040fe40000410000 */
[----:B------:R-:W-:Y:S03]  /*10920*/  FMUL.FTZ R37, R73, R121 ;  /* 0x0000007949257220 */ /* 0x000fe60000410000 */
[--C-:B----4-:R-:W-:Y:S02]  /*10930*/  FFMA.FTZ R3, R28, c[0x0][0x2d0], -R155.reuse ;  /* 0x0000b4001c037a23 */ /* 0x110fe4000001089b */
[----:B------:R-:W-:Y:S02]  /*10940*/  FMUL.FTZ R28, R69, R112 ;  /* 0x00000070451c7220 */ /* 0x000fe40000410000 */
[----:B------:R4:W-:Y:S02]  /*10950*/  MUFU.EX2 R216, R3 ;  /* 0x0000000300d87308 */ /* 0x0009e40000000800 */
[----:B----4-:R-:W-:Y:S02]  /*10960*/  FFMA.FTZ R3, R29, c[0x0][0x2d0], -R155 ;  /* 0x0000b4001d037a23 */ /* 0x010fe4000001089b */
[----:B------:R-:W-:Y:S06]  /*10970*/  FMUL.FTZ R29, R69, R113 ;  /* 0x00000071451d7220 */ /* 0x000fec0000410000 */
[----:B------:R4:W-:Y:S01]  /*10980*/  MUFU.EX2 R215, R3 ;  /* 0x0000000300d77308 */ /* 0x0009e20000000800 */
[-C--:B------:R-:W-:Y:S08]  /*10990*/  HMMA.16816.F32 R28, R64, R38.reuse, R28 ;  /* 0x00000026401c723c */ /* 0x080ff0000000181c */
[C---:B------:R-:W-:Y:S07]  /*109a0*/  HMMA.16816.F32 R32, R76.reuse, R38, R32 ;  /* 0x000000264c20723c */ /* 0x040fee0000001820 */
[C---:B------:R-:W-:Y:S02]  /*109b0*/  FMUL.FTZ R38, R68.reuse, R122 ;  /* 0x0000007a44267220 */ /* 0x040fe40000410000 */
[C---:B------:R-:W-:Y:S03]  /*109c0*/  FMUL.FTZ R39, R68.reuse, R123 ;  /* 0x0000007b44277220 */ /* 0x040fe60000410000 */
[--C-:B----4-:R-:W-:Y:S04]  /*109d0*/  FFMA.FTZ R3, R171, c[0x0][0x2d0], -R152.reuse ;  /* 0x0000b400ab037a23 */ /* 0x110fe80000010898 */
[-C--:B-1----:R-:W-:Y:S01]  /*109e0*/  HMMA.16816.F32 R36, R76, R52.reuse, R36 ;  /* 0x000000344c24723c */ /* 0x082fe20000001824 */
[----:B------:R1:W-:Y:S07]  /*109f0*/  MUFU.EX2 R168, R3 ;  /* 0x0000000300a87308 */ /* 0x0003ee0000000800 */
[C---:B------:R-:W-:Y:S07]  /*10a00*/  HMMA.16816.F32 R40, R64.reuse, R52, R40 ;  /* 0x000000344028723c */ /* 0x040fee0000001828 */
[C---:B------:R-:W-:Y:S01]  /*10a10*/  FMUL.FTZ R53, R73.reuse, R137 ;  /* 0x0000008949357220 */ /* 0x040fe20000410000 */
[-C--:B------:R-:W-:Y:S04]  /*10a20*/  HMMA.16816.F32 R44, R64, R54.reuse, R44 ;  /* 0x00000036402c723c */ /* 0x080fe8000000182c */
[----:B------:R-:W-:Y:S04]  /*10a30*/  FMUL.FTZ R52, R73, R136 ;  /* 0x0000008849347220 */ /* 0x000fe80000410000 */
[C---:B------:R-:W-:Y:S04]  /*10a40*/  HMMA.16816.F32 R48, R76.reuse, R54, R48 ;  /* 0x000000364c30723c */ /* 0x040fe80000001830 */
[--C-:B-1----:R-:W-:Y:S03]  /*10a50*/  FFMA.FTZ R3, R177, c[0x0][0x2d0], -R152.reuse ;  /* 0x0000b400b1037a23 */ /* 0x102fe60000010898 */
[C---:B------:R-:W-:Y:S01]  /*10a60*/  FMUL.FTZ R55, R68.reuse, R139 ;  /* 0x0000008b44377220 */ /* 0x040fe20000410000 */
[----:B------:R1:W4:Y:S01]  /*10a70*/  MUFU.EX2 R166, R3 ;  /* 0x0000000300a67308 */ /* 0x0003220000000800 */
[----:B------:R-:W-:Y:S07]  /*10a80*/  FMUL.FTZ R54, R68, R138 ;  /* 0x0000008a44367220 */ /* 0x000fee0000410000 */
[-C--:B---3--:R-:W-:Y:S08]  /*10a90*/  HMMA.16816.F32 R52, R76, R80.reuse, R52 ;  /* 0x000000504c34723c */ /* 0x088ff00000001834 */
[C---:B------:R-:W-:Y:S07]  /*10aa0*/  HMMA.16816.F32 R56, R64.reuse, R80, R56 ;  /* 0x000000504038723c */ /* 0x040fee0000001838 */
[----:B-----5:R-:W-:Y:S01]  /*10ab0*/  F2FP.PACK_AB R80, R217, R218 ;  /* 0x000000dad950723e */ /* 0x020fe200000000ff */
[-C--:B------:R-:W-:Y:S04]  /*10ac0*/  HMMA.16816.F32 R60, R64, R82.reuse, R60 ;  /* 0x00000052403c723c */ /* 0x080fe8000000183c */
[--C-:B-1----:R-:W-:Y:S01]  /*10ad0*/  FFMA.FTZ R3, R179, c[0x0][0x2d0], -R152.reuse ;  /* 0x0000b400b3037a23 */ /* 0x102fe20000010898 */
[----:B----4-:R-:W-:Y:S02]  /*10ae0*/  F2FP.PACK_AB R81, R166, R168 ;  /* 0x000000a8a651723e */ /* 0x010fe400000000ff */
[C---:B------:R-:W-:Y:S01]  /*10af0*/  FMUL.FTZ R64, R73.reuse, R148 ;  /* 0x0000009449407220 */ /* 0x040fe20000410000 */
[----:B------:R1:W-:Y:S01]  /*10b00*/  MUFU.EX2 R124, R3 ;  /* 0x00000003007c7308 */ /* 0x0003e20000000800 */
[----:B------:R-:W-:Y:S03]  /*10b10*/  FMUL.FTZ R65, R73, R149 ;  /* 0x0000009549417220 */ /* 0x000fe60000410000 */
[C---:B------:R-:W-:Y:S02]  /*10b20*/  FMUL.FTZ R66, R68.reuse, R150 ;  /* 0x0000009644427220 */ /* 0x040fe40000410000 */
[----:B------:R-:W-:Y:S07]  /*10b30*/  FMUL.FTZ R67, R68, R151 ;  /* 0x0000009744437220 */ /* 0x000fee0000410000 */
[----:B------:R-:W-:Y:S07]  /*10b40*/  HMMA.16816.F32 R64, R76, R82, R64 ;  /* 0x000000524c40723c */ /* 0x000fee0000001840 */
[----:B------:R-:W-:Y:S02]  /*10b50*/  F2FP.PACK_AB R76, R223, R226 ;  /* 0x000000e2df4c723e */ /* 0x000fe400000000ff */
[----:B------:R-:W-:Y:S03]  /*10b60*/  F2FP.PACK_AB R78, R225, R224 ;  /* 0x000000e0e14e723e */ /* 0x000fe600000000ff */
[----:B-1----:R-:W-:Y:S01]  /*10b70*/  FFMA.FTZ R3, R181, c[0x0][0x2d0], -R152 ;  /* 0x0000b400b5037a23 */ /* 0x002fe20000010898 */
[----:B------:R-:W-:Y:S02]  /*10b80*/  F2FP.PACK_AB R77, R222, R221 ;  /* 0x000000ddde4d723e */ /* 0x000fe400000000ff */
[----:B------:R-:W-:Y:S01]  /*10b90*/  F2FP.PACK_AB R79, R219, R220 ;  /* 0x000000dcdb4f723e */ /* 0x000fe200000000ff */
[----:B------:R1:W3:Y:S01]  /*10ba0*/  MUFU.EX2 R128, R3 ;  /* 0x0000000300807308 */ /* 0x0002e20000000800 */
[----:B------:R-:W-:Y:S05]  /*10bb0*/  F2FP.PACK_AB R82, R215, R216 ;  /* 0x000000d8d752723e */ /* 0x000fea00000000ff */
[-C--:B------:R-:W-:Y:S03]  /*10bc0*/  HMMA.16816.F32 R4, R76, R84.reuse, R4 ;  /* 0x000000544c04723c */ /* 0x080fe60000001804 */
[--C-:B-1----:R-:W-:Y:S01]  /*10bd0*/  FFMA.FTZ R3, R178, c[0x0][0x2d0], -R153.reuse ;  /* 0x0000b400b2037a23 */ /* 0x102fe20000010899 */
[----:B---3--:R-:W-:Y:S03]  /*10be0*/  F2FP.PACK_AB R83, R128, R124 ;  /* 0x0000007c8053723e */ /* 0x008fe600000000ff */
[----:B------:R1:W-:Y:S04]  /*10bf0*/  MUFU.EX2 R131, R3 ;  /* 0x0000000300837308 */ /* 0x0003e80000000800 */
[C---:B------:R-:W-:Y:S08]  /*10c00*/  HMMA.16816.F32 R8, R80.reuse, R84, R8 ;  /* 0x000000545008723c */ /* 0x040ff00000001808 */
[-C--:B------:R-:W-:Y:S08]  /*10c10*/  HMMA.16816.F32 R12, R80, R86.reuse, R12 ;  /* 0x00000056500c723c */ /* 0x080ff0000000180c */
[C---:B------:R-:W-:Y:S01]  /*10c20*/  HMMA.16816.F32 R16, R76.reuse, R86, R16 ;  /* 0x000000564c10723c */ /* 0x040fe20000001810 */
[----:B------:R-:W3:Y:S03]  /*10c30*/  LDSM.16.MT88.4 R84, [R192+0x800] ;  /* 0x00080000c054783b */ /* 0x000ee60000004200 */
[----:B-1----:R-:W-:Y:S04]  /*10c40*/  FFMA.FTZ R3, R180, c[0x0][0x2d0], -R153 ;  /* 0x0000b400b4037a23 */ /* 0x002fe80000010899 */
[-C--:B--2---:R-:W-:Y:S01]  /*10c50*/  HMMA.16816.F32 R20, R76, R88.reuse, R20 ;  /* 0x000000584c14723c */ /* 0x084fe20000001814 */
[----:B------:R1:W2:Y:S07]  /*10c60*/  MUFU.EX2 R214, R3 ;  /* 0x0000000300d67308 */ /* 0x0002ae0000000800 */
[C---:B------:R-:W-:Y:S07]  /*10c70*/  HMMA.16816.F32 R24, R80.reuse, R88, R24 ;  /* 0x000000585018723c */ /* 0x040fee0000001818 */
[----:B------:R-:W-:Y:S01]  /*10c80*/  FFMA.FTZ R88, R242, c[0x0][0x2d0], -R155 ;  /* 0x0000b400f2587a23 */ /* 0x000fe2000001089b */
[-C--:B------:R-:W-:Y:S08]  /*10c90*/  HMMA.16816.F32 R28, R80, R90.reuse, R28 ;  /* 0x0000005a501c723c */ /* 0x080ff0000000181c */
[C---:B------:R-:W-:Y:S04]  /*10ca0*/  HMMA.16816.F32 R32, R76.reuse, R90, R32 ;  /* 0x0000005a4c20723c */ /* 0x040fe80000001820 */
[--C-:B-1----:R-:W-:Y:S04]  /*10cb0*/  FFMA.FTZ R3, R170, c[0x0][0x2d0], -R153.reuse ;  /* 0x0000b400aa037a23 */ /* 0x102fe80000010899 */
[----:B------:R1:W-:Y:S01]  /*10cc0*/  MUFU.EX2 R213, R3 ;  /* 0x0000000300d57308 */ /* 0x0003e20000000800 */
[-C--:B------:R-:W-:Y:S08]  /*10cd0*/  HMMA.16816.F32 R36, R76, R92.reuse, R36 ;  /* 0x0000005c4c24723c */ /* 0x080ff00000001824 */
[C---:B------:R-:W-:Y:S07]  /*10ce0*/  HMMA.16816.F32 R40, R80.reuse, R92, R40 ;  /* 0x0000005c5028723c */ /* 0x040fee0000001828 */
[--C-:B------:R-:W-:Y:S01]  /*10cf0*/  FFMA.FTZ R92, R245, c[0x0][0x2d0], -R153.reuse ;  /* 0x0000b400f55c7a23 */ /* 0x100fe20000010899 */
[-C--:B------:R-:W-:Y:S04]  /*10d00*/  HMMA.16816.F32 R44, R80, R94.reuse, R44 ;  /* 0x0000005e502c723c */ /* 0x080fe8000000182c */
[----:B-1----:R-:W-:Y:S04]  /*10d10*/  FFMA.FTZ R3, R176, c[0x0][0x2d0], -R153 ;  /* 0x0000b400b0037a23 */ /* 0x002fe80000010899 */
[C---:B------:R-:W-:Y:S01]  /*10d20*/  HMMA.16816.F32 R48, R76.reuse, R94, R48 ;  /* 0x0000005e4c30723c */ /* 0x040fe20000001830 */
[----:B------:R1:W4:Y:S07]  /*10d30*/  MUFU.EX2 R212, R3 ;  /* 0x0000000300d47308 */ /* 0x00032e0000000800 */
[-C--:B---3--:R-:W-:Y:S08]  /*10d40*/  HMMA.16816.F32 R52, R76, R84.reuse, R52 ;  /* 0x000000544c34723c */ /* 0x088ff00000001834 */
[C---:B------:R-:W-:Y:S08]  /*10d50*/  HMMA.16816.F32 R56, R80.reuse, R84, R56 ;  /* 0x000000545038723c */ /* 0x040ff00000001838 */
[-C--:B------:R-:W-:Y:S04]  /*10d60*/  HMMA.16816.F32 R60, R80, R86.reuse, R60 ;  /* 0x00000056503c723c */ /* 0x080fe8000000183c */
[--C-:B-1----:R-:W-:Y:S04]  /*10d70*/  FFMA.FTZ R3, R184, c[0x0][0x2d0], -R154.reuse ;  /* 0x0000b400b8037a23 */ /* 0x102fe8000001089a */
[----:B------:R1:W-:Y:S01]  /*10d80*/  MUFU.EX2 R130, R3 ;  /* 0x0000000300827308 */ /* 0x0003e20000000800 */
[----:B------:R-:W-:Y:S01]  /*10d90*/  HMMA.16816.F32 R64, R76, R86, R64 ;  /* 0x000000564c40723c */ /* 0x000fe20000001840 */
[----:B------:R-:W-:Y:S06]  /*10da0*/  LDSM.16.MT88.4 R84, [R193+0x1000] ;  /* 0x00100000c154783b */ /* 0x000fec0000004200 */
[----:B--2---:R-:W-:Y:S02]  /*10db0*/  F2FP.PACK_AB R76, R214, R131 ;  /* 0x00000083d64c723e */ /* 0x004fe400000000ff */
[----:B----4-:R-:W-:Y:S03]  /*10dc0*/  F2FP.PACK_AB R78, R212, R213 ;  /* 0x000000d5d44e723e */ /* 0x010fe600000000ff */
[--C-:B-1----:R-:W-:Y:S04]  /*10dd0*/  FFMA.FTZ R3, R185, c[0x0][0x2d0], -R154.reuse ;  /* 0x0000b400b9037a23 */ /* 0x102fe8000001089a */
[----:B------:R1:W2:Y:S02]  /*10de0*/  MUFU.EX2 R211, R3 ;  /* 0x0000000300d37308 */ /* 0x0002a40000000800 */
[--C-:B-1----:R-:W-:Y:S01]  /*10df0*/  FFMA.FTZ R3, R182, c[0x0][0x2d0], -R154.reuse ;  /* 0x0000b400b6037a23 */ /* 0x102fe2000001089a */
[----:B--2---:R-:W-:Y:S07]  /*10e00*/  F2FP.PACK_AB R77, R211, R130 ;  /* 0x00000082d34d723e */ /* 0x004fee00000000ff */
[----:B------:R1:W-:Y:S02]  /*10e10*/  MUFU.EX2 R209, R3 ;  /* 0x0000000300d17308 */ /* 0x0003e40000000800 */
[----:B-1----:R-:W-:Y:S08]  /*10e20*/  FFMA.FTZ R3, R183, c[0x0][0x2d0], -R154 ;  /* 0x0000b400b7037a23 */ /* 0x002ff0000001089a */
[----:B------:R1:W-:Y:S10]  /*10e30*/  MUFU.EX2 R183, R92 ;  /* 0x0000005c00b77308 */ /* 0x0003f40000000800 */
[----:B------:R2:W3:Y:S01]  /*10e40*/  MUFU.EX2 R210, R3 ;  /* 0x0000000300d27308 */ /* 0x0004e20000000800 */
[----:B-1----:R-:W-:Y:S01]  /*10e50*/  LDSM.16.MT88.4 R92, [R190+0x1000] ;  /* 0x00100000be5c783b */ /* 0x002fe20000004200 */
[--C-:B--2---:R-:W-:Y:S01]  /*10e60*/  FFMA.FTZ R3, R187, c[0x0][0x2d0], -R155.reuse ;  /* 0x0000b400bb037a23 */ /* 0x104fe2000001089b */
[----:B---3--:R-:W-:Y:S07]  /*10e70*/  F2FP.PACK_AB R79, R210, R209 ;  /* 0x000000d1d24f723e */ /* 0x008fee00000000ff */
[----:B------:R1:W-:Y:S02]  /*10e80*/  MUFU.EX2 R129, R3 ;  /* 0x0000000300817308 */ /* 0x0003e40000000800 */
[--C-:B-1----:R-:W-:Y:S08]  /*10e90*/  FFMA.FTZ R3, R208, c[0x0][0x2d0], -R155.reuse ;  /* 0x0000b400d0037a23 */ /* 0x102ff0000001089b */
[----:B------:R1:W2:Y:S02]  /*10ea0*/  MUFU.EX2 R187, R3 ;  /* 0x0000000300bb7308 */ /* 0x0002a40000000800 */
[----:B-1----:R-:W-:Y:S01]  /*10eb0*/  FFMA.FTZ R3, R186, c[0x0][0x2d0], -R155 ;  /* 0x0000b400ba037a23 */ /* 0x002fe2000001089b */
[----:B--2---:R-:W-:Y:S07]  /*10ec0*/  F2FP.PACK_AB R80, R187, R129 ;  /* 0x00000081bb50723e */ /* 0x004fee00000000ff */
[----:B------:R1:W-:Y:S10]  /*10ed0*/  MUFU.EX2 R186, R88 ;  /* 0x0000005800ba7308 */ /* 0x0003f40000000800 */
[----:B------:R2:W3:Y:S01]  /*10ee0*/  MUFU.EX2 R208, R3 ;  /* 0x0000000300d07308 */ /* 0x0004e20000000800 */
[----:B-1----:R-:W1:Y:S01]  /*10ef0*/  LDSM.16.MT88.4 R88, [R189+0x1000] ;  /* 0x00100000bd58783b */ /* 0x002e620000004200 */
[--C-:B--2---:R-:W-:Y:S01]  /*10f00*/  FFMA.FTZ R3, R248, c[0x0][0x2d0], -R152.reuse ;  /* 0x0000b400f8037a23 */ /* 0x104fe20000010898 */
[----:B---3--:R-:W-:Y:S07]  /*10f10*/  F2FP.PACK_AB R82, R186, R208 ;  /* 0x000000d0ba52723e */ /* 0x008fee00000000ff */
[----:B------:R2:W-:Y:S02]  /*10f20*/  MUFU.EX2 R139, R3 ;  /* 0x00000003008b7308 */ /* 0x0005e40000000800 */
[--C-:B--2---:R-:W-:Y:S01]  /*10f30*/  FFMA.FTZ R3, R250, c[0x0][0x2d0], -R152.reuse ;  /* 0x0000b400fa037a23 */ /* 0x104fe20000010898 */
        /* <DEDUP_REMOVED lines=14> */
[----:B-1----:R-:W-:Y:S04]  /*11020*/  FFMA.FTZ R3, R240, c[0x0][0x2d0], -R153 ;  /* 0x0000b400f0037a23 */ /* 0x002fe80000010899 */
[-C--:B------:R-:W-:Y:S01]  /*11030*/  HMMA.16816.F32 R20, R76, R84.reuse, R20 ;  /* 0x000000544c14723c */ /* 0x080fe20000001814 */
[----:B------:R1:W-:Y:S07]  /*11040*/  MUFU.EX2 R185, R3 ;  /* 0x0000000300b97308 */ /* 0x0003ee0000000800 */
[C---:B------:R-:W-:Y:S07]  /*11050*/  HMMA.16816.F32 R24, R80.reuse, R84, R24 ;  /* 0x000000545018723c */ /* 0x040fee0000001818 */
[----:B------:R-:W-:Y:S01]  /*11060*/  FFMA.FTZ R84, R169, c[0x0][0x2d0], -R155 ;  /* 0x0000b400a9547a23 */ /* 0x000fe2000001089b */
[-C--:B------:R-:W-:Y:S03]  /*11070*/  HMMA.16816.F32 R28, R80, R86.reuse, R28 ;  /* 0x00000056501c723c */ /* 0x080fe6000000181c */
[----:B------:R4:W-:Y:S05]  /*11080*/  MUFU.EX2 R177, R84 ;  /* 0x0000005400b17308 */ /* 0x0009ea0000000800 */
[C---:B------:R-:W-:Y:S04]  /*11090*/  HMMA.16816.F32 R32, R76.reuse, R86, R32 ;  /* 0x000000564c20723c */ /* 0x040fe80000001820 */
[----:B-1----:R-:W-:Y:S04]  /*110a0*/  FFMA.FTZ R3, R241, c[0x0][0x2d0], -R153 ;  /* 0x0000b400f1037a23 */ /* 0x002fe80000010899 */
[-C--:B------:R-:W-:Y:S01]  /*110b0*/  HMMA.16816.F32 R36, R76, R92.reuse, R36 ;  /* 0x0000005c4c24723c */ /* 0x080fe20000001824 */
[----:B------:R1:W5:Y:S07]  /*110c0*/  MUFU.EX2 R182, R3 ;  /* 0x0000000300b67308 */ /* 0x00036e0000000800 */
[C---:B------:R-:W-:Y:S01]  /*110d0*/  HMMA.16816.F32 R40, R80.reuse, R92, R40 ;  /* 0x0000005c5028723c */ /* 0x040fe20000001828 */
[----:B----4-:R-:W4:Y:S07]  /*110e0*/  LDSM.16.MT88.4 R84, [R189+0x1800] ;  /* 0x00180000bd54783b */ /* 0x010f2e0000004200 */
        /* <DEDUP_REMOVED lines=9> */
[----:B------:R-:W3:Y:S03]  /*11180*/  LDSM.16.MT88.4 R88, [R193+0x1800] ;  /* 0x00180000c158783b */ /* 0x000ee60000004200 */
[--C-:B-1----:R-:W-:Y:S03]  /*11190*/  FFMA.FTZ R3, R106, c[0x0][0x2d0], -R154.reuse ;  /* 0x0000b4006a037a23 */ /* 0x102fe6000001089a */
[----:B--2---:R-:W-:Y:S01]  /*111a0*/  F2FP.PACK_AB R76, R184, R183 ;  /* 0x000000b7b84c723e */ /* 0x004fe200000000ff */
[----:B------:R1:W2:Y:S01]  /*111b0*/  MUFU.EX2 R179, R3 ;  /* 0x0000000300b37308 */ /* 0x0002a20000000800 */
[----:B-----5:R-:W-:Y:S03]  /*111c0*/  F2FP.PACK_AB R78, R182, R185 ;  /* 0x000000b9b64e723e */ /* 0x020fe600000000ff */
[--C-:B-1----:R-:W-:Y:S01]  /*111d0*/  FFMA.FTZ R3, R251, c[0x0][0x2d0], -R154.reuse ;  /* 0x0000b400fb037a23 */ /* 0x102fe2000001089a */
[----:B--2---:R-:W-:Y:S05]  /*111e0*/  F2FP.PACK_AB R77, R179, R181 ;  /* 0x000000b5b34d723e */ /* 0x004fea00000000ff */
[----:B------:R1:W-:Y:S02]  /*111f0*/  MUFU.EX2 R180, R3 ;  /* 0x0000000300b47308 */ /* 0x0003e40000000800 */
[----:B-1----:R-:W-:Y:S08]  /*11200*/  FFMA.FTZ R3, R252, c[0x0][0x2d0], -R154 ;  /* 0x0000b400fc037a23 */ /* 0x002ff0000001089a */
[----:B------:R1:W2:Y:S02]  /*11210*/  MUFU.EX2 R178, R3 ;  /* 0x0000000300b27308 */ /* 0x0002a40000000800 */
[--C-:B-1----:R-:W-:Y:S01]  /*11220*/  FFMA.FTZ R3, R105, c[0x0][0x2d0], -R155.reuse ;  /* 0x0000b40069037a23 */ /* 0x102fe2000001089b */
[----:B--2---:R-:W-:Y:S07]  /*11230*/  F2FP.PACK_AB R79, R178, R180 ;  /* 0x000000b4b24f723e */ /* 0x004fee00000000ff */
[----:B------:R1:W-:Y:S01]  /*11240*/  MUFU.EX2 R143, R3 ;  /* 0x00000003008f7308 */ /* 0x0003e20000000800 */
[-C--:B----4-:R-:W-:Y:S03]  /*11250*/  HMMA.16816.F32 R4, R76, R84.reuse, R4 ;  /* 0x000000544c04723c */ /* 0x090fe60000001804 */
[--C-:B-1----:R-:W-:Y:S06]  /*11260*/  FFMA.FTZ R3, R104, c[0x0][0x2d0], -R155.reuse ;  /* 0x0000b40068037a23 */ /* 0x102fec000001089b */
[----:B------:R1:W2:Y:S03]  /*11270*/  MUFU.EX2 R142, R3 ;  /* 0x00000003008e7308 */ /* 0x0002a60000000800 */
[----:B-1----:R-:W-:Y:S01]  /*11280*/  FFMA.FTZ R3, R103, c[0x0][0x2d0], -R155 ;  /* 0x0000b40067037a23 */ /* 0x002fe2000001089b */
[----:B--2---:R-:W-:Y:S06]  /*11290*/  F2FP.PACK_AB R80, R142, R143 ;  /* 0x0000008f8e50723e */ /* 0x004fec00000000ff */
[----:B------:R1:W2:Y:S02]  /*112a0*/  MUFU.EX2 R176, R3 ;  /* 0x0000000300b07308 */ /* 0x0002a40000000800 */
[--C-:B-1----:R-:W-:Y:S01]  /*112b0*/  FFMA.FTZ R3, R102, c[0x0][0x2d0], -R152.reuse ;  /* 0x0000b40066037a23 */ /* 0x102fe20000010898 */
[----:B--2---:R-:W-:Y:S02]  /*112c0*/  F2FP.PACK_AB R82, R176, R177 ;  /* 0x000000b1b052723e */ /* 0x004fe400000000ff */
[----:B------:R-:W-:Y:S05]  /*112d0*/  MOV R102, R162 ;  /* 0x000000a200667202 */ /* 0x000fea0000000f00 */
[----:B------:R1:W-:Y:S01]  /*112e0*/  MUFU.EX2 R141, R3 ;  /* 0x00000003008d7308 */ /* 0x0003e20000000800 */
[----:B------:R-:W-:Y:S01]  /*112f0*/  MOV R162, R167 ;  /* 0x000000a700a27202 */ /* 0x000fe20000000f00 */
[--C-:B-1----:R-:W-:Y:S01]  /*11300*/  FFMA.FTZ R3, R101, c[0x0][0x2d0], -R152.reuse ;  /* 0x0000b40065037a23 */ /* 0x102fe20000010898 */
[----:B------:R-:W-:Y:S02]  /*11310*/  MOV R101, R98 ;  /* 0x0000006200657202 */ /* 0x000fe40000000f00 */
[----:B------:R-:W2:Y:S05]  /*11320*/  LDL R98, [R1+0x1c] ;  /* 0x00001c0001627983 */ /* 0x000eaa0000100800 */
[----:B------:R1:W4:Y:S02]  /*11330*/  MUFU.EX2 R140, R3 ;  /* 0x00000003008c7308 */ /* 0x0003240000000800 */
[--C-:B-1----:R-:W-:Y:S01]  /*11340*/  FFMA.FTZ R3, R156, c[0x0][0x2d0], -R152.reuse ;  /* 0x0000b4009c037a23 */ /* 0x102fe20000010898 */
[----:B----4-:R-:W-:Y:S07]  /*11350*/  F2FP.PACK_AB R81, R140, R141 ;  /* 0x0000008d8c51723e */ /* 0x010fee00000000ff */
[----:B------:R1:W-:Y:S02]  /*11360*/  MUFU.EX2 R156, R3 ;  /* 0x00000003009c7308 */ /* 0x0003e40000000800 */
[----:B-1----:R-:W-:Y:S08]  /*11370*/  FFMA.FTZ R3, R157, c[0x0][0x2d0], -R152 ;  /* 0x0000b4009d037a23 */ /* 0x002ff00000010898 */
[----:B------:R1:W4:Y:S02]  /*11380*/  MUFU.EX2 R157, R3 ;  /* 0x00000003009d7308 */ /* 0x0003240000000800 */
[--C-:B-1----:R-:W-:Y:S01]  /*11390*/  FFMA.FTZ R3, R100, c[0x0][0x2d0], -R153.reuse ;  /* 0x0000b40064037a23 */ /* 0x102fe20000010899 */
[----:B----4-:R-:W-:Y:S02]  /*113a0*/  F2FP.PACK_AB R83, R157, R156 ;  /* 0x0000009c9d53723e */ /* 0x010fe400000000ff */
[----:B------:R-:W-:Y:S05]  /*113b0*/  MOV R100, R165 ;  /* 0x000000a500647202 */ /* 0x000fea0000000f00 */
[----:B------:R1:W-:Y:S01]  /*113c0*/  MUFU.EX2 R171, R3 ;  /* 0x0000000300ab7308 */ /* 0x0003e20000000800 */
[C---:B------:R-:W-:Y:S08]  /*113d0*/  HMMA.16816.F32 R8, R80.reuse, R84, R8 ;  /* 0x000000545008723c */ /* 0x040ff00000001808 */
[-C--:B------:R-:W-:Y:S08]  /*113e0*/  HMMA.16816.F32 R12, R80, R86.reuse, R12 ;  /* 0x00000056500c723c */ /* 0x080ff0000000180c */
[C---:B------:R-:W-:Y:S01]  /*113f0*/  HMMA.16816.F32 R16, R76.reuse, R86, R16 ;  /* 0x000000564c10723c */ /* 0x040fe20000001810 */
[----:B------:R-:W4:Y:S03]  /*11400*/  LDSM.16.MT88.4 R84, [R192+0x1800] ;  /* 0x00180000c054783b */ /* 0x000f260000004200 */
[----:B-1----:R-:W-:Y:S01]  /*11410*/  FFMA.FTZ R3, R99, c[0x0][0x2d0], -R153 ;  /* 0x0000b40063037a23 */ /* 0x002fe20000010899 */
[----:B------:R-:W-:Y:S03]  /*11420*/  MOV R99, R163 ;  /* 0x000000a300637202 */ /* 0x000fe60000000f00 */
[-C--:B---3--:R-:W-:Y:S01]  /*11430*/  HMMA.16816.F32 R20, R76, R88.reuse, R20 ;  /* 0x000000584c14723c */ /* 0x088fe20000001814 */
[----:B------:R1:W3:Y:S07]  /*11440*/  MUFU.EX2 R170, R3 ;  /* 0x0000000300aa7308 */ /* 0x0002ee0000000800 */
[C---:B------:R-:W-:Y:S07]  /*11450*/  HMMA.16816.F32 R24, R80.reuse, R88, R24 ;  /* 0x000000585018723c */ /* 0x040fee0000001818 */
[----:B------:R-:W-:Y:S01]  /*11460*/  FFMA.FTZ R88, R161, c[0x0][0x2d0], -R155 ;  /* 0x0000b400a1587a23 */ /* 0x000fe2000001089b */
[-C--:B------:R-:W-:Y:S03]  /*11470*/  HMMA.16816.F32 R28, R80, R90.reuse, R28 ;  /* 0x0000005a501c723c */ /* 0x080fe6000000181c */
[----:B------:R-:W-:Y:S05]  /*11480*/  MUFU.EX2 R161, R88 ;  /* 0x0000005800a17308 */ /* 0x000fea0000000800 */
[C---:B------:R-:W-:Y:S04]  /*11490*/  HMMA.16816.F32 R32, R76.reuse, R90, R32 ;  /* 0x0000005a4c20723c */ /* 0x040fe80000001820 */
[--C-:B-1----:R-:W-:Y:S01]  /*114a0*/  FFMA.FTZ R3, R159, c[0x0][0x2d0], -R153.reuse ;  /* 0x0000b4009f037a23 */ /* 0x102fe20000010899 */
[----:B---3--:R-:W-:Y:S03]  /*114b0*/  F2FP.PACK_AB R148, R170, R171 ;  /* 0x000000abaa94723e */ /* 0x008fe600000000ff */
[-C--:B------:R-:W-:Y:S01]  /*114c0*/  HMMA.16816.F32 R36, R76, R92.reuse, R36 ;  /* 0x0000005c4c24723c */ /* 0x080fe20000001824 */
[----:B------:R1:W-:Y:S07]  /*114d0*/  MUFU.EX2 R169, R3 ;  /* 0x0000000300a97308 */ /* 0x0003ee0000000800 */
[C---:B------:R-:W-:Y:S08]  /*114e0*/  HMMA.16816.F32 R40, R80.reuse, R92, R40 ;  /* 0x0000005c5028723c */ /* 0x040ff00000001828 */
[-C--:B------:R-:W-:Y:S08]  /*114f0*/  HMMA.16816.F32 R44, R80, R94.reuse, R44 ;  /* 0x0000005e502c723c */ /* 0x080ff0000000182c */
[C---:B------:R-:W-:Y:S04]  /*11500*/  HMMA.16816.F32 R48, R76.reuse, R94, R48 ;  /* 0x0000005e4c30723c */ /* 0x040fe80000001830 */
[----:B-1----:R-:W-:Y:S04]  /*11510*/  FFMA.FTZ R3, R158, c[0x0][0x2d0], -R153 ;  /* 0x0000b4009e037a23 */ /* 0x002fe80000010899 */
[----:B------:R1:W3:Y:S01]  /*11520*/  MUFU.EX2 R167, R3 ;  /* 0x0000000300a77308 */ /* 0x0002e20000000800 */
[-C--:B----4-:R-:W-:Y:S08]  /*11530*/  HMMA.16816.F32 R52, R76, R84.reuse, R52 ;  /* 0x000000544c34723c */ /* 0x090ff00000001834 */
[C---:B------:R-:W-:Y:S07]  /*11540*/  HMMA.16816.F32 R56, R80.reuse, R84, R56 ;  /* 0x000000545038723c */ /* 0x040fee0000001838 */
[----:B------:R-:W-:Y:S01]  /*11550*/  MOV R85, R2 ;  /* 0x0000000200557202 */ /* 0x000fe20000000f00 */
[-C--:B------:R-:W-:Y:S04]  /*11560*/  HMMA.16816.F32 R60, R80, R86.reuse, R60 ;  /* 0x00000056503c723c */ /* 0x080fe8000000183c */
[----:B------:R-:W-:Y:S01]  /*11570*/  MOV R84, R70 ;  /* 0x0000004600547202 */ /* 0x000fe20000000f00 */
[--C-:B-1----:R-:W-:Y:S03]  /*11580*/  FFMA.FTZ R3, R97, c[0x0][0x2d0], -R154.reuse ;  /* 0x0000b40061037a23 */ /* 0x102fe6000001089a */
[----:B------:R-:W-:Y:S01]  /*11590*/  HMMA.16816.F32 R64, R76, R86, R64 ;  /* 0x000000564c40723c */ /* 0x000fe20000001840 */
[----:B------:R-:W4:Y:S01]  /*115a0*/  LDL.LU R97, [R1+0xc] ;  /* 0x00000c0001617983 */ /* 0x000f220000300800 */
[----:B------:R1:W-:Y:S02]  /*115b0*/  MUFU.EX2 R165, R3 ;  /* 0x0000000300a57308 */ /* 0x0003e40000000800 */
[----:B---3--:R-:W-:Y:S01]  /*115c0*/  F2FP.PACK_AB R150, R167, R169 ;  /* 0x000000a9a796723e */ /* 0x008fe200000000ff */
[--C-:B-1----:R-:W-:Y:S02]  /*115d0*/  FFMA.FTZ R3, R96, c[0x0][0x2d0], -R154.reuse ;  /* 0x0000b40060037a23 */ /* 0x102fe4000001089a */
[----:B------:R-:W3:Y:S05]  /*115e0*/  LDL.LU R96, [R1+0x10] ;  /* 0x0000100001607983 */ /* 0x000eea0000300800 */
[----:B------:R1:W5:Y:S01]  /*115f0*/  MUFU.EX2 R163, R3 ;  /* 0x0000000300a37308 */ /* 0x0003620000000800 */
[----:B------:R-:W3:Y:S04]  /*11600*/  LDL.LU R89, [R1+0x14] ;  /* 0x0000140001597983 */ /* 0x000ee80000300800 */
[----:B------:R-:W3:Y:S01]  /*11610*/  LDL.LU R88, [R1+0x18] ;  /* 0x0000180001587983 */ /* 0x000ee20000300800 */
[--C-:B-1----:R-:W-:Y:S01]  /*11620*/  FFMA.FTZ R3, R164, c[0x0][0x2d0], -R154.reuse ;  /* 0x0000b400a4037a23 */ /* 0x102fe2000001089a */
[----:B-----5:R-:W-:Y:S03]  /*11630*/  F2FP.PACK_AB R149, R163, R165 ;  /* 0x000000a5a395723e */ /* 0x020fe600000000ff */
[----:B------:R1:W-:Y:S02]  /*11640*/  MUFU.EX2 R164, R3 ;  /* 0x0000000300a47308 */ /* 0x0003e40000000800 */
[----:B-1----:R-:W-:Y:S08]  /*11650*/  FFMA.FTZ R3, R162, c[0x0][0x2d0], -R154 ;  /* 0x0000b400a2037a23 */ /* 0x002ff0000001089a */
[----:B------:R1:W5:Y:S01]  /*11660*/  MUFU.EX2 R162, R3 ;  /* 0x0000000300a27308 */ /* 0x0003620000000800 */
[----:B--2---:R-:W-:Y:S02]  /*11670*/  ISETP.GT.AND P0, PT, R206, R98, PT ;  /* 0x00000062ce00720c */ /* 0x004fe40003f04270 */
[----:B------:R-:W-:Y:S01]  /*11680*/  MOV R206, R205 ;  /* 0x000000cd00ce7202 */ /* 0x000fe20000000f00 */
[--C-:B-1----:R-:W-:Y:S01]  /*11690*/  FFMA.FTZ R3, R160, c[0x0][0x2d0], -R155.reuse ;  /* 0x0000b400a0037a23 */ /* 0x102fe2000001089b */
[----:B-----5:R-:W-:Y:S05]  /*116a0*/  F2FP.PACK_AB R151, R162, R164 ;  /* 0x000000a4a297723e */ /* 0x020fea00000000ff */
        /* <DEDUP_REMOVED lines=8> */
[----:B------:R-:W1:Y:S06]  /*11730*/  LDSM.16.MT88.4 R100, [R189+0x2000] ;  /* 0x00200000bd64783b */ /* 0x000e6c0000004200 */
[----:B------:R2:W-:Y:S02]  /*11740*/  MUFU.EX2 R155, R3 ;  /* 0x00000003009b7308 */ /* 0x0005e40000000800 */
[--C-:B--2---:R-:W-:Y:S08]  /*11750*/  FFMA.FTZ R3, R99, c[0x0][0x2d0], -R152.reuse ;  /* 0x0000b40063037a23 */ /* 0x104ff00000010898 */
[----:B------:R2:W5:Y:S02]  /*11760*/  MUFU.EX2 R154, R3 ;  /* 0x00000003009a7308 */ /* 0x0005640000000800 */
[--C-:B--2---:R-:W-:Y:S01]  /*11770*/  FFMA.FTZ R3, R74, c[0x0][0x2d0], -R152.reuse ;  /* 0x0000b4004a037a23 */ /* 0x104fe20000010898 */
[----:B-----5:R-:W-:Y:S01]  /*11780*/  F2FP.PACK_AB R145, R154, R155 ;  /* 0x0000009b9a91723e */ /* 0x020fe200000000ff */
[----:B------:R-:W-:Y:S06]  /*11790*/  FFMA.FTZ R152, R75, c[0x0][0x2d0], -R152 ;  /* 0x0000b4004b987a23 */ /* 0x000fec0000010898 */
[----:B------:R-:W-:Y:S10]  /*117a0*/  MUFU.EX2 R153, R3 ;  /* 0x0000000300997308 */ /* 0x000ff40000000800 */
[----:B------:R-:W2:Y:S02]  /*117b0*/  MUFU.EX2 R74, R152 ;  /* 0x00000098004a7308 */ /* 0x000ea40000000800 */
[----:B--2---:R-:W-:Y:S01]  /*117c0*/  F2FP.PACK_AB R147, R74, R153 ;  /* 0x000000994a93723e */ /* 0x004fe200000000ff */
[----:B----4-:R-:W-:Y:S04]  /*117d0*/  FFMA.FTZ R3, R73, R97, R231 ;  /* 0x0000006149037223 */ /* 0x010fe800000100e7 */
[----:B------:R-:W-:Y:S04]  /*117e0*/  FADD.FTZ R3, R236, R3 ;  /* 0x00000003ec037221 */ /* 0x000fe80000010000 */
[----:B------:R-:W-:Y:S02]  /*117f0*/  FADD.FTZ R3, R237, R3 ;  /* 0x00000003ed037221 */ /* 0x000fe40000010000 */
[----:B---3--:R-:W-:Y:S02]  /*11800*/  FFMA.FTZ R73, R68, R96, R228 ;  /* 0x0000006044497223 */ /* 0x008fe400000100e4 */
[----:B------:R-:W-:Y:S02]  /*11810*/  FFMA.FTZ R69, R69, R89, R227 ;  /* 0x0000005945457223 */ /* 0x000fe400000100e3 */
[----:B------:R-:W-:Y:S02]  /*11820*/  FFMA.FTZ R68, R0, R88, R172 ;  /* 0x0000005800447223 */ /* 0x000fe400000100ac */
[----:B------:R-:W-:Y:S01]  /*11830*/  FADD.FTZ R0, R233, R73 ;  /* 0x00000049e9007221 */ /* 0x000fe20000010000 */
[-C--:B-1----:R-:W-:Y:S05]  /*11840*/  HMMA.16816.F32 R88, R148, R100.reuse, R4 ;  /* 0x000000649458723c */ /* 0x082fea0000001804 */
[----:B------:R-:W-:Y:S02]  /*11850*/  FADD.FTZ R0, R235, R0 ;  /* 0x00000000eb007221 */ /* 0x000fe40000010000 */
[----:B------:R-:W-:Y:S01]  /*11860*/  FADD.FTZ R5, R229, R69 ;  /* 0x00000045e5057221 */ /* 0x000fe20000010000 */
[C---:B------:R-:W-:Y:S04]  /*11870*/  HMMA.16816.F32 R92, R144.reuse, R100, R8 ;  /* 0x00000064905c723c */ /* 0x040fe80000001808 */
[----:B------:R-:W-:Y:S03]  /*11880*/  FADD.FTZ R4, R173, R68 ;  /* 0x00000044ad047221 */ /* 0x000fe60000010000 */
        /* <DEDUP_REMOVED lines=83> */
[----:B------:R-:W-:Y:S02]  /*11dc0*/  FADD.FTZ R4, R162, R5 ;  /* 0x00000005a2047221 */ /* 0x000fe40000010000 */
[----:B------:R-:W-:Y:S02]  /*11dd0*/  FADD.FTZ R3, R158, R3 ;  /* 0x000000039e037221 */ /* 0x000fe40000010000 */
[----:B------:R-:W-:Y:S01]  /*11de0*/  FADD.FTZ R0, R74, R0 ;  /* 0x000000004a007221 */ /* 0x000fe20000010000 */
[----:B------:R-:W-:Y:S04]  /*11df0*/  STL [R1+0x10], R4 ;  /* 0x0000100401007387 */ /* 0x000fe80000100800 */
[----:B------:R1:W-:Y:S04]  /*11e00*/  STL [R1+0x14], R3 ;  /* 0x0000140301007387 */ /* 0x0003e80000100800 */
[----:B------:R2:W-:Y:S01]  /*11e10*/  STL [R1+0x18], R0 ;  /* 0x0000180001007387 */ /* 0x0005e20000100800 */
[----:B-1----:R-:W-:Y:S02]  /*11e20*/  MOV R3, R71 ;  /* 0x0000004700037202 */ /* 0x002fe40000000f00 */
[----:B--2---:R-:W-:Y:S02]  /*11e30*/  MOV R0, R2 ;  /* 0x0000000200007202 */ /* 0x004fe40000000f00 */
[----:B------:R-:W-:Y:S01]  /*11e40*/  MOV R2, R72 ;  /* 0x0000004800027202 */ /* 0x000fe20000000f00 */
[----:B------:R-:W-:-:S05]  /*11e50*/  @P0 BRA `(.L_x_630) ;  /* 0xffffc53000000947 */ /* 0x000fca000383ffff */
.L_x_629:
[----:B------:R-:W-:-:S13]  /*11e60*/  ISETP.GE.AND P0, PT, R205, R239, PT ;  /* 0x000000efcd00720c */ /* 0x000fda0003f06270 */
[----:B------:R-:W-:Y:S05]  /*11e70*/  @!P0 BRA `(.L_x_631) ;  /* 0x0000576000008947 */ /* 0x000fea0003800000 */
[----:B------:R-:W-:Y:S01]  /*11e80*/  IMAD.MOV.U32 R85, RZ, RZ, R71 ;  /* 0x000000ffff557224 */ /* 0x000fe200078e0047 */
[----:B------:R-:W-:Y:S01]  /*11e90*/  MOV R87, R0 ;  /* 0x0000000000577202 */ /* 0x000fe20000000f00 */
[----:B------:R-:W-:Y:S01]  /*11ea0*/  IMAD.MOV.U32 R84, RZ, RZ, R72 ;  /* 0x000000ffff547224 */ /* 0x000fe200078e0048 */
[----:B------:R-:W-:Y:S02]  /*11eb0*/  MOV R86, R70 ;  /* 0x0000004600567202 */ /* 0x000fe40000000f00 */
.L_x_648:
[----:B--2---:R-:W2:Y:S01]  /*11ec0*/  LDL R176, [R1+0x34] ;  /* 0x0000340001b07983 */ /* 0x004ea20000100800 */
[----:B------:R-:W-:Y:S04]  /*11ed0*/  DEPBAR.LE SB0, 0x0 ;  /* 0x000080000000791a */ /* 0x000fe80000000000 */
[----:B------:R-:W2:Y:S01]  /*11ee0*/  LDL.64 R2, [R1+0x28] ;  /* 0x0000280001027983 */ /* 0x000ea20000100a00 */
[----:B------:R-:W-:Y:S01]  /*11ef0*/  WARPSYNC 0xffffffff ;  /* 0xffffffff00007948 */ /* 0x000fe20003800000 */
[----:B------:R-:W-:Y:S01]  /*11f00*/  SHF.R.S32.HI R0, RZ, 0x1f, R205 ;  /* 0x0000001fff007819 */ /* 0x000fe200000114cd */
[----:B------:R-:W-:Y:S01]  /*11f10*/  ULDC UR4, c[0x0][0x324] ;  /* 0x0000c90000047ab9 */ /* 0x000fe20000000800 */
[----:B------:R-:W-:Y:S01]  /*11f20*/  MOV R211, 0x5 ;  /* 0x0000000500d37802 */ /* 0x000fe20000000f00 */
[----:B------:R-:W-:Y:S01]  /*11f30*/  ULOP3.LUT UR4, URZ, UR4, URZ, 0x33, !UPT ;  /* 0x000000043f047292 */ /* 0x000fe2000f8e333f */
[----:B------:R-:W-:Y:S01]  /*11f40*/  BAR.SYNC.DEFER_BLOCKING 0x0 ;  /* 0x0000000000007b1d */ /* 0x000fe20000010000 */
[----:B------:R-:W-:Y:S04]  /*11f50*/  IMAD R0, R0, c[0x0][0x208], RZ ;  /* 0x0000820000007a24 */ /* 0x000fe800078e02ff */
[C---:B------:R-:W-:Y:S03]  /*11f60*/  IMAD R0, R205.reuse, c[0x0][0x20c], R0 ;  /* 0x00008300cd007a24 */ /* 0x040fe600078e0200 */
[----:B------:R-:W-:Y:S08]  /*11f70*/  LDSM.16.M88.4 R80, [R195] ;  /* 0x00000000c350783b */ /* 0x000ff00000000200 */
[----:B------:R-:W3:Y:S08]  /*11f80*/  LDSM.16.M88.4 R16, [R188] ;  /* 0x00000000bc10783b */ /* 0x000ef00000000200 */
[----:B------:R-:W4:Y:S08]  /*11f90*/  LDSM.16.M88.4 R76, [R195+0x2000] ;  /* 0x00200000c34c783b */ /* 0x000f300000000200 */
[----:B------:R-:W5:Y:S08]  /*11fa0*/  LDSM.16.M88.4 R32, [R188+0x800] ;  /* 0x00080000bc20783b */ /* 0x000f700000000200 */
        /* <DEDUP_REMOVED lines=8> */
[----:B------:R-:W2:Y:S04]  /*12030*/  LDL R217, [R1+0x30] ;  /* 0x0000300001d97983 */ /* 0x000ea80000100800 */
[----:B------:R-:W2:Y:S06]  /*12040*/  LDL.64 R226, [R1+0x20] ;  /* 0x0000200001e27983 */ /* 0x000eac0000100a00 */
[----:B------:R-:W2:Y:S04]  /*12050*/  LDL R215, [R1+0x40] ;  /* 0x0000400001d77983 */ /* 0x000ea80000100800 */
[----:B------:R-:W2:Y:S01]  /*12060*/  LDL R213, [R1+0x44] ;  /* 0x0000440001d57983 */ /* 0x000ea20000100800 */
[-C--:B-1-3--:R-:W-:Y:S08]  /*12070*/  HMMA.16816.F32 R4, R80, R16.reuse, RZ ;  /* 0x000000105004723c */ /* 0x08aff000000018ff */
[C---:B----4-:R-:W-:Y:S08]  /*12080*/  HMMA.16816.F32 R8, R76.reuse, R16, RZ ;  /* 0x000000104c08723c */ /* 0x050ff000000018ff */
        /* <DEDUP_REMOVED lines=18> */
[----:B------:R-:W1:Y:S03]  /*121b0*/  LDSM.16.M88.4 R152, [R201] ;  /* 0x00000000c998783b */ /* 0x000e660000000200 */
[----:B--2---:R-:W-:Y:S04]  /*121c0*/  MOV R3, R176 ;  /* 0x000000b000037202 */ /* 0x004fe80000000f00 */
[-C--:B------:R-:W-:Y:S08]  /*121d0*/  HMMA.16816.F32 R4, R156, R160.reuse, R4 ;  /* 0x000000a09c04723c */ /* 0x080ff00000001804 */
[C---:B------:R-:W-:Y:S07]  /*121e0*/  HMMA.16816.F32 R8, R164.reuse, R160, R8 ;  /* 0x000000a0a408723c */ /* 0x040fee0000001808 */
[----:B------:R-:W-:Y:S01]  /*121f0*/  IMAD.WIDE.U32 R160, R205, c[0x0][0x208], RZ ;  /* 0x00008200cda07a25 */ /* 0x000fe200078e00ff */
[-C--:B------:R-:W-:Y:S04]  /*12200*/  HMMA.16816.F32 R12, R164, R162.reuse, R12 ;  /* 0x000000a2a40c723c */ /* 0x080fe8000000180c */
[----:B------:R-:W-:Y:S01]  /*12210*/  IADD3 R0, R161, R0, RZ ;  /* 0x00000000a1007210 */ /* 0x000fe20007ffe0ff */
[----:B------:R-:W-:Y:S03]  /*12220*/  IMAD.WIDE.U32 R2, R160, 0x50, R2 ;  /* 0x00000050a0027825 */ /* 0x000fe600078e0002 */
[C---:B------:R-:W-:Y:S01]  /*12230*/  HMMA.16816.F32 R16, R156.reuse, R162, R16 ;  /* 0x000000a29c10723c */ /* 0x040fe20000001810 */
[----:B------:R-:W2:Y:S03]  /*12240*/  LDSM.16.M88.4 R160, [R200] ;  /* 0x00000000c8a0783b */ /* 0x000ea60000000200 */
[----:B------:R-:W-:Y:S01]  /*12250*/  IMAD R0, R0, 0x50, RZ ;  /* 0x0000005000007824 */ /* 0x000fe200078e02ff */
[C---:B------:R-:W-:Y:S03]  /*12260*/  LEA R176, P0, R2.reuse, c[0x0][0x1f8], 0x1 ;  /* 0x00007e0002b07a11 */ /* 0x040fe600078008ff */
[-C--:B------:R-:W-:Y:S04]  /*12270*/  HMMA.16816.F32 R20, R156, R168.reuse, R20 ;  /* 0x000000a89c14723c */ /* 0x080fe80000001814 */
[----:B------:R-:W-:Y:S04]  /*12280*/  IADD3 R0, R3, R0, RZ ;  /* 0x0000000003007210 */ /* 0x000fe80007ffe0ff */
[C---:B------:R-:W-:Y:S04]  /*12290*/  HMMA.16816.F32 R24, R164.reuse, R168, R24 ;  /* 0x000000a8a418723c */ /* 0x040fe80000001818 */
[----:B------:R-:W-:Y:S03]  /*122a0*/  LEA.HI.X R177, R2, c[0x0][0x1fc], R0, 0x1, P0 ;  /* 0x00007f0002b17a11 */ /* 0x000fe600000f0c00 */
[----:B------:R-:W-:Y:S01]  /*122b0*/  MOV R168, c[0x0][0x208] ;  /* 0x0000820000a87a02 */ /* 0x000fe20000000f00 */
[-C--:B------:R-:W-:Y:S01]  /*122c0*/  HMMA.16816.F32 R28, R164, R170.reuse, R28 ;  /* 0x000000aaa41c723c */ /* 0x080fe2000000181c */
[----:B------:R-:W-:Y:S01]  /*122d0*/  @!PT LDS RZ, [RZ] ;  /* 0x00000000fffff984 */ /* 0x000fe20000000800 */
[----:B------:R-:W-:Y:S01]  /*122e0*/  @!PT LDS RZ, [RZ] ;  /* 0x00000000fffff984 */ /* 0x000fe20000000800 */
[----:B------:R-:W-:Y:S01]  /*122f0*/  @!PT LDS RZ, [RZ] ;  /* 0x00000000fffff984 */ /* 0x000fe20000000800 */
[----:B------:R3:W-:Y:S03]  /*12300*/  LDGSTS.E.BYPASS.LTC128B.128 [R207+0x100], [R176.64], !P4 ;  /* 0x00100000b0cf7fae */ /* 0x0007e6000e101d48 */
[C---:B------:R-:W-:Y:S02]  /*12310*/  SHF.L.U32 R178, R168.reuse, 0x5, RZ ;  /* 0x00000005a8b27819 */ /* 0x040fe400000006ff */
[----:B------:R-:W-:Y:S02]  /*12320*/  SHF.L.U64.HI R0, R168, R211, c[0x0][0x20c] ;  /* 0x00008300a8007619 */ /* 0x000fe400000102d3 */
[C---:B------:R-:W-:Y:S07]  /*12330*/  HMMA.16816.F32 R32, R156.reuse, R170, R32 ;  /* 0x000000aa9c20723c */ /* 0x040fee0000001820 */
[----:B------:R-:W-:Y:S01]  /*12340*/  IADD3 R170, P1, R176, R178, RZ ;  /* 0x000000b2b0aa7210 */ /* 0x000fe20007f3e0ff */
[-C--:B------:R-:W-:Y:S04]  /*12350*/  HMMA.16816.F32 R36, R156, R172.reuse, R36 ;  /* 0x000000ac9c24723c */ /* 0x080fe80000001824 */
[----:B------:R-:W-:Y:S02]  /*12360*/  IADD3.X R171, R177, R0, RZ, P1, !PT ;  /* 0x00000000b1ab7210 */ /* 0x000fe40000ffe4ff */
[----:B------:R-:W-:Y:S02]  /*12370*/  IADD3 R168, P0, R170, R178, RZ ;  /* 0x000000b2aaa87210 */ /* 0x000fe40007f1e0ff */
[C---:B------:R-:W-:Y:S01]  /*12380*/  HMMA.16816.F32 R40, R164.reuse, R172, R40 ;  /* 0x000000aca428723c */ /* 0x040fe20000001828 */
[----:B------:R4:W-:Y:S03]  /*12390*/  LDGSTS.E.BYPASS.LTC128B.128 [R207+0x900], [R170.64], !P4 ;  /* 0x00900000aacf7fae */ /* 0x0009e6000e101d48 */
[----:B------:R-:W-:Y:S02]  /*123a0*/  IADD3.X R169, R171, R0, RZ, P0, !PT ;  /* 0x00000000aba97210 */ /* 0x000fe400007fe4ff */
[----:B------:R-:W-:Y:S02]  /*123b0*/  IADD3 R2, P1, R168, R178, RZ ;  /* 0x000000b2a8027210 */ /* 0x000fe40007f3e0ff */
[-C--:B------:R-:W-:Y:S01]  /*123c0*/  HMMA.16816.F32 R44, R164, R174.reuse, R44 ;  /* 0x000000aea42c723c */ /* 0x080fe2000000182c */
[----:B------:R4:W-:Y:S03]  /*123d0*/  LDGSTS.E.BYPASS.LTC128B.128 [R207+0x1100], [R168.64], !P4 ;  /* 0x01100000a8cf7fae */ /* 0x0009e6000e101d48 */
[----:B------:R-:W-:Y:S02]  /*123e0*/  IADD3.X R3, R169, R0, RZ, P1, !PT ;  /* 0x00000000a9037210 */ /* 0x000fe40000ffe4ff */
[----:B------:R-:W-:Y:S02]  /*123f0*/  IADD3 R172, P0, R2, R178, RZ ;  /* 0x000000b202ac7210 */ /* 0x000fe40007f1e0ff */
[C---:B------:R-:W-:Y:S01]  /*12400*/  HMMA.16816.F32 R48, R156.reuse, R174, R48 ;  /* 0x000000ae9c30723c */ /* 0x040fe20000001830 */
[----:B------:R5:W-:Y:S03]  /*12410*/  LDGSTS.E.BYPASS.LTC128B.128 [R207+0x1900], [R2.64], !P4 ;  /* 0x0190000002cf7fae */ /* 0x000be6000e101d48 */
[----:B------:R-:W-:Y:S02]  /*12420*/  IADD3.X R173, R3, R0, RZ, P0, !PT ;  /* 0x0000000003ad7210 */ /* 0x000fe400007fe4ff */
[----:B------:R-:W-:Y:S02]  /*12430*/  ISETP.GT.AND P0, PT, R205, R239, PT ;  /* 0x000000efcd00720c */ /* 0x000fe40003f04270 */
[-C--:B-1----:R-:W-:Y:S01]  /*12440*/  HMMA.16816.F32 R52, R156, R152.reuse, R52 ;  /* 0x000000989c34723c */ /* 0x082fe20000001834 */
[----:B------:R1:W-:Y:S07]  /*12450*/  LDGSTS.E.BYPASS.LTC128B.128 [R207+0x2100], [R172.64], !P4 ;  /* 0x02100000accf7fae */ /* 0x0003ee000e101d48 */
[C---:B------:R-:W-:Y:S01]  /*12460*/  HMMA.16816.F32 R56, R164.reuse, R152, R56 ;  /* 0x00000098a438723c */ /* 0x040fe20000001838 */
[----:B---3--:R-:W-:Y:S07]  /*12470*/  LDSM.16.M88.4 R176, [R196+0x2000] ;  /* 0x00200000c4b0783b */ /* 0x008fee0000000200 */
[-C--:B------:R-:W-:Y:S01]  /*12480*/  HMMA.16816.F32 R60, R164, R154.reuse, R60 ;  /* 0x0000009aa43c723c */ /* 0x080fe2000000183c */
[----:B----4-:R-:W-:Y:S07]  /*12490*/  LDSM.16.M88.4 R168, [R196] ;  /* 0x00000000c4a8783b */ /* 0x010fee0000000200 */
[C---:B------:R-:W-:Y:S01]  /*124a0*/  HMMA.16816.F32 R64, R156.reuse, R154, R64 ;  /* 0x0000009a9c40723c */ /* 0x040fe20000001840 */
[----:B------:R-:W-:Y:S07]  /*124b0*/  LDSM.16.M88.4 R180, [R194+0x800] ;  /* 0x00080000c2b4783b */ /* 0x000fee0000000200 */
[-C--:B--2---:R-:W-:Y:S01]  /*124c0*/  HMMA.16816.F32 R68, R156, R160.reuse, R68 ;  /* 0x000000a09c44723c */ /* 0x084fe20000001844 */
[----:B-1----:R-:W1:Y:S07]  /*124d0*/  LDSM.16.M88.4 R172, [R194] ;  /* 0x00000000c2ac783b */ /* 0x002e6e0000000200 */
[C---:B------:R-:W-:Y:S01]  /*124e0*/  HMMA.16816.F32 R72, R164.reuse, R160, R72 ;  /* 0x000000a0a448723c */ /* 0x040fe20000001848 */
[----:B------:R-:W2:Y:S07]  /*124f0*/  LDSM.16.M88.4 R152, [R194+0x1000] ;  /* 0x00100000c298783b */ /* 0x000eae0000000200 */
[-C--:B------:R-:W-:Y:S01]  /*12500*/  HMMA.16816.F32 R76, R164, R162.reuse, R76 ;  /* 0x000000a2a44c723c */ /* 0x080fe2000000184c */
[----:B------:R-:W3:Y:S07]  /*12510*/  LDSM.16.M88.4 R164, [R194+0x1800] ;  /* 0x00180000c2a4783b */ /* 0x000eee0000000200 */
[----:B------:R-:W-:Y:S01]  /*12520*/  HMMA.16816.F32 R80, R156, R162, R80 ;  /* 0x000000a29c50723c */ /* 0x000fe20000001850 */
[----:B------:R-:W4:Y:S08]  /*12530*/  LDSM.16.M88.4 R184, [R194+0x2000] ;  /* 0x00200000c2b8783b */ /* 0x000f300000000200 */
[----:B------:R-:W-:Y:S01]  /*12540*/  LDSM.16.M88.4 R156, [R197] ;  /* 0x00000000c59c783b */ /* 0x000fe20000000200 */
[-C--:B-1----:R-:W-:Y:S07]  /*12550*/  HMMA.16816.F32 R4, R168, R172.reuse, R4 ;  /* 0x000000aca804723c */ /* 0x082fee0000001804 */
[----:B------:R-:W1:Y:S01]  /*12560*/  LDSM.16.M88.4 R160, [R191] ;  /* 0x00000000bfa0783b */ /* 0x000e620000000200 */
[C---:B------:R-:W-:Y:S07]  /*12570*/  HMMA.16816.F32 R8, R176.reuse, R172, R8 ;  /* 0x000000acb008723c */ /* 0x040fee0000001808 */
[----:B------:R-:W0:Y:S01]  /*12580*/  LDGDEPBAR ;  /* 0x00000000000079af */ /* 0x000e220000000000 */
[-C--:B------:R-:W-:Y:S08]  /*12590*/  HMMA.16816.F32 R12, R176, R174.reuse, R12 ;  /* 0x000000aeb00c723c */ /* 0x080ff0000000180c */
[C---:B------:R-:W-:Y:S01]  /*125a0*/  HMMA.16816.F32 R16, R168.reuse, R174, R16 ;  /* 0x000000aea810723c */ /* 0x040fe20000001810 */
[----:B------:R-:W1:Y:S07]  /*125b0*/  LDSM.16.M88.4 R172, [R197+0x2000] ;  /* 0x00200000c5ac783b */ /* 0x000e6e0000000200 */
[-C--:B------:R-:W-:Y:S08]  /*125c0*/  HMMA.16816.F32 R20, R168, R180.reuse, R20 ;  /* 0x000000b4a814723c */ /* 0x080ff00000001814 */
[C---:B------:R-:W-:Y:S08]  /*125d0*/  HMMA.16816.F32 R24, R176.reuse, R180, R24 ;  /* 0x000000b4b018723c */ /* 0x040ff00000001818 */
[-C--:B------:R-:W-:Y:S08]  /*125e0*/  HMMA.16816.F32 R28, R176, R182.reuse, R28 ;  /* 0x000000b6b01c723c */ /* 0x080ff0000000181c */
[C---:B------:R-:W-:Y:S08]  /*125f0*/  HMMA.16816.F32 R32, R168.reuse, R182, R32 ;  /* 0x000000b6a820723c */ /* 0x040ff00000001820 */
[-C--:B--2---:R-:W-:Y:S08]  /*12600*/  HMMA.16816.F32 R36, R168, R152.reuse, R36 ;  /* 0x00000098a824723c */ /* 0x084ff00000001824 */
        /* <DEDUP_REMOVED lines=16> */
[----:B------:R1:W2:Y:S04]  /*12710*/  MUFU.TANH R187, R0 ;  /* 0x0000000000bb7308 */ /* 0x0002a80000002400 */
[----:B-----5:R-:W-:Y:S02]  /*12720*/  FMUL.FTZ R3, R10, c[0x0][0x320] ;  /* 0x0000c8000a037a20 */ /* 0x020fe40000410000 */
        /* <DEDUP_REMOVED lines=41> */
[----:B------:R-:W-:Y:S01]  /*129c0*/  IADD3 R5, R213, R215, RZ ;  /* 0x000000d7d5057210 */ /* 0x000fe20007ffe0ff */
[-C--:B------:R-:W-:Y:S01]  /*129d0*/  HMMA.16816.F32 R60, R172, R6.reuse, R60 ;  /* 0x00000006ac3c723c */ /* 0x080fe2000000183c */
[----:B------:R-:W-:Y:S02]  /*129e0*/  MOV R213, c[0x0][0x2c4] ;  /* 0x0000b10000d57a02 */ /* 0x000fe40000000f00 */
[----:B------:R1:W1:Y:S02]  /*129f0*/  MUFU.TANH R222, R0 ;  /* 0x0000000000de7308 */ /* 0x0002640000002400 */
[----:B------:R-:W-:Y:S03]  /*12a00*/  ISETP.NE.AND P2, PT, R213, 0x1, PT ;  /* 0x00000001d500780c */ /* 0x000fe60003f45270 */
[C---:B------:R-:W-:Y:S05]  /*12a10*/  HMMA.16816.F32 R64, R156.reuse, R6, R64 ;  /* 0x000000069c40723c */ /* 0x040fea0000001840 */
[----:B------:R3:W3:Y:S02]  /*12a20*/  MUFU.TANH R176, R2 ;  /* 0x0000000200b07308 */ /* 0x0006e40000002400 */
[----:B------:R-:W-:Y:S01]  /*12a30*/  @P0 MOV R6, R226 ;  /* 0x000000e200060202 */ /* 0x000fe20000000f00 */
[-C--:B-----5:R-:W-:Y:S04]  /*12a40*/  HMMA.16816.F32 R68, R156, R8.reuse, R68 ;  /* 0x000000089c44723c */ /* 0x0a0fe80000001844 */
[----:B------:R-:W-:Y:S01]  /*12a50*/  @P0 MOV R7, R217 ;  /* 0x000000d900070202 */ /* 0x000fe20000000f00 */
[----:B--2---:R-:W-:Y:S03]  /*12a60*/  FMUL.FTZ R3, R57, c[0x0][0x320] ;  /* 0x0000c80039037a20 */ /* 0x004fe60000410000 */
[C---:B------:R-:W-:Y:S04]  /*12a70*/  HMMA.16816.F32 R72, R172.reuse, R8, R72 ;  /* 0x00000008ac48723c */ /* 0x040fe80000001848 */
[----:B-1----:R-:W-:Y:S03]  /*12a80*/  FMUL.FTZ R0, R15, c[0x0][0x320] ;  /* 0x0000c8000f007a20 */ /* 0x002fe60000410000 */
[----:B------:R-:W-:Y:S01]  /*12a90*/  @P0 MOV R9, c[0x0][0x1e0] ;  /* 0x0000780000090a02 */ /* 0x000fe20000000f00 */
[----:B------:R1:W2:Y:S01]  /*12aa0*/  MUFU.TANH R221, R0 ;  /* 0x0000000000dd7308 */ /* 0x0002a20000002400 */
[-C--:B------:R-:W-:Y:S03]  /*12ab0*/  HMMA.16816.F32 R76, R172, R10.reuse, R76 ;  /* 0x0000000aac4c723c */ /* 0x080fe6000000184c */
[----:B---3--:R-:W-:Y:S01]  /*12ac0*/  FMUL.FTZ R2, R58, c[0x0][0x320] ;  /* 0x0000c8003a027a20 */ /* 0x008fe20000410000 */
[----:B------:R-:W-:Y:S04]  /*12ad0*/  MOV R58, c[0x0][0x32c] ;  /* 0x0000cb00003a7a02 */ /* 0x000fe80000000f00 */
[----:B------:R-:W-:Y:S04]  /*12ae0*/  HMMA.16816.F32 R80, R156, R10, R80 ;  /* 0x0000000a9c50723c */ /* 0x000fe80000001850 */
[----:B------:R-:W-:Y:S01]  /*12af0*/  ISETP.GE.AND P5, PT, R58, 0x1, PT ;  /* 0x000000013a00780c */ /* 0x000fe20003fa6270 */
[----:B-1----:R-:W-:Y:S11]  /*12b00*/  FMUL.FTZ R0, R16, c[0x0][0x320] ;  /* 0x0000c80010007a20 */ /* 0x002ff60000410000 */
[----:B------:R-:W-:Y:S01]  /*12b10*/  FMUL.FTZ R4, R78, c[0x0][0x320] ;  /* 0x0000c8004e047a20 */ /* 0x000fe20000410000 */
[----:B------:R1:W3:Y:S02]  /*12b20*/  MUFU.TANH R15, R0 ;  /* 0x00000000000f7308 */ /* 0x0002e40000002400 */
        /* <DEDUP_REMOVED lines=54> */
[----:B------:R5:W1:Y:S02]  /*12e90*/  MUFU.TANH R171, R0 ;  /* 0x0000000000ab7308 */ /* 0x000a640000002400 */
[----:B-----5:R-:W-:Y:S08]  /*12ea0*/  FMUL.FTZ R0, R47, c[0x0][0x320] ;  /* 0x0000c8002f007a20 */ /* 0x020ff00000410000 */
        /* <DEDUP_REMOVED lines=10> */
[----:B------:R5:W1:Y:S10]  /*12f50*/  MUFU.TANH R52, R2 ;  /* 0x0000000200347308 */ /* 0x000a740000002400 */
[----:B------:R1:W1:Y:S01]  /*12f60*/  MUFU.TANH R30, R0 ;  /* 0x00000000001e7308 */ /* 0x0002620000002400 */
[----:B-----5:R-:W-:Y:S01]  /*12f70*/  @P0 IADD3 R2, R205, -0x1, RZ ;  /* 0xffffffffcd020810 */ /* 0x020fe20007ffe0ff */
[----:B-1----:R-:W-:Y:S08]  /*12f80*/  FMUL.FTZ R0, R53, c[0x0][0x320] ;  /* 0x0000c80035007a20 */ /* 0x002ff00000410000 */
[----:B------:R1:W1:Y:S02]  /*12f90*/  MUFU.TANH R25, R0 ;  /* 0x0000000000197308 */ /* 0x0002640000002400 */
[----:B-1----:R-:W-:Y:S08]  /*12fa0*/  FMUL.FTZ R0, R54, c[0x0][0x320] ;  /* 0x0000c80036007a20 */ /* 0x002ff00000410000 */
[----:B------:R1:W1:Y:S10]  /*12fb0*/  MUFU.TANH R54, R4 ;  /* 0x0000000400367308 */ /* 0x0002740000002400 */
[----:B------:R5:W2:Y:S01]  /*12fc0*/  MUFU.TANH R39, R0 ;  /* 0x0000000000277308 */ /* 0x000aa20000002400 */
[----:B-1----:R-:W-:Y:S01]  /*12fd0*/  @P0 SHF.L.U32 R4, R9, 0x5, RZ ;  /* 0x0000000509040819 */ /* 0x002fe200000006ff */
[----:B-----5:R-:W-:Y:S08]  /*12fe0*/  FMUL.FTZ R0, R55, c[0x0][0x320] ;  /* 0x0000c80037007a20 */ /* 0x020ff00000410000 */
[----:B------:R1:W1:Y:S02]  /*12ff0*/  MUFU.TANH R35, R0 ;  /* 0x0000000000237308 */ /* 0x0002640000002400 */
[----:B-1----:R-:W-:Y:S02]  /*13000*/  FMUL.FTZ R0, R56, c[0x0][0x320] ;  /* 0x0000c80038007a20 */ /* 0x002fe40000410000 */
[----:B------:R-:W5:Y:S06]  /*13010*/  LDL R56, [R1] ;  /* 0x0000000001387983 */ /* 0x000f6c0000100800 */
        /* <DEDUP_REMOVED lines=37> */
[----:B-1----:R-:W-:Y:S05]  /*13270*/  @P0 SHF.R.S32.HI R0, RZ, 0x1f, R2 ;  /* 0x0000001fff000819 */ /* 0x002fea0000011402 */
[----:B------:R-:W-:Y:S04]  /*13280*/  @P0 IMAD R0, R0, c[0x0][0x1e0], RZ ;  /* 0x0000780000000a24 */ /* 0x000fe800078e02ff */
[C---:B------:R-:W-:Y:S02]  /*13290*/  @P0 IMAD R0, R2.reuse, c[0x0][0x1e4], R0 ;  /* 0x0000790002000a24 */ /* 0x040fe400078e0200 */
[----:B------:R-:W-:Y:S05]  /*132a0*/  @P0 IMAD.WIDE.U32 R2, R2, c[0x0][0x1e0], RZ ;  /* 0x0000780002020a25 */ /* 0x000fea00078e00ff */
[----:B------:R-:W-:Y:S01]  /*132b0*/  @P0 IADD3 R0, R3, R0, RZ ;  /* 0x0000000003000210 */ /* 0x000fe20007ffe0ff */
[----:B------:R-:W-:Y:S04]  /*132c0*/  @P0 IMAD.WIDE.U32 R6, R2, 0x50, R6 ;  /* 0x0000005002060825 */ /* 0x000fe800078e0006 */
[----:B------:R-:W-:Y:S01]  /*132d0*/  @P0 IMAD R0, R0, 0x50, RZ ;  /* 0x0000005000000824 */ /* 0x000fe200078e02ff */
[----:B------:R-:W-:Y:S01]  /*132e0*/  @P0 LEA R2, P1, R6, c[0x0][0x1c8], 0x1 ;  /* 0x0000720006020a11 */ /* 0x000fe200078208ff */
[----:B------:R-:W-:Y:S03]  /*132f0*/  FMUL.FTZ R3, R79, c[0x0][0x320] ;  /* 0x0000c8004f037a20 */ /* 0x000fe60000410000 */
[----:B------:R-:W-:Y:S01]  /*13300*/  @P0 IADD3 R0, R7, R0, RZ ;  /* 0x0000000007000210 */ /* 0x000fe20007ffe0ff */
[----:B------:R-:W-:Y:S01]  /*13310*/  FMUL.FTZ R7, R80, c[0x0][0x320] ;  /* 0x0000c80050077a20 */ /* 0x000fe20000410000 */
[----:B------:R1:W1:Y:S10]  /*13320*/  MUFU.TANH R55, R3 ;  /* 0x0000000300377308 */ /* 0x0002740000002400 */
[----:B------:R2:W2:Y:S01]  /*13330*/  MUFU.TANH R11, R7 ;  /* 0x00000007000b7308 */ /* 0x0004a20000002400 */
[----:B-1----:R-:W-:Y:S01]  /*13340*/  @P0 LEA.HI.X R3, R6, c[0x0][0x1cc], R0, 0x1, P1 ;  /* 0x0000730006030a11 */ /* 0x002fe200008f0c00 */
[----:B------:R-:W-:Y:S01]  /*13350*/  @P2 IMAD.HI.U32 R6, R5, c[0x0][0x2c8], RZ ;  /* 0x0000b20005062a27 */ /* 0x000fe200078e00ff */
[----:B------:R-:W-:Y:S02]  /*13360*/  @P0 IADD3 R8, P1, R2, R4, RZ ;  /* 0x0000000402080210 */ /* 0x000fe40007f3e0ff */
[----:B------:R-:W-:Y:S01]  /*13370*/  @P0 SHF.L.U64.HI R0, R9, R211, c[0x0][0x1e4] ;  /* 0x0000790009000619 */ /* 0x000fe200000102d3 */
[----:B------:R-:W-:Y:S01]  /*13380*/  @!PT LDS RZ, [RZ] ;  /* 0x00000000fffff984 */ /* 0x000fe20000000800 */
[----:B------:R-:W-:Y:S01]  /*13390*/  @!PT LDS RZ, [RZ] ;  /* 0x00000000fffff984 */ /* 0x000fe20000000800 */
[----:B------:R-:W-:Y:S01]  /*133a0*/  @!PT LDS RZ, [RZ] ;  /* 0x00000000fffff984 */ /* 0x000fe20000000800 */
[----:B------:R1:W-:Y:S01]  /*133b0*/  @P0 LDGSTS.E.BYPASS.LTC128B.128 [R207+0x2900], [R2.64], !P4 ;  /* 0x0290000002cf0fae */ /* 0x0003e2000e101d48 */
[----:B------:R-:W-:Y:S02]  /*133c0*/  @P2 SHF.R.U32.HI R5, RZ, c[0x0][0x2cc], R6 ;  /* 0x0000b300ff052a19 */ /* 0x000fe40000011606 */
[----:B------:R-:W-:Y:S01]  /*133d0*/  @P0 IADD3.X R9, R3, R0, RZ, P1, !PT ;  /* 0x0000000003090210 */ /* 0x000fe20000ffe4ff */
[----:B--2---:R-:W-:Y:S01]  /*133e0*/  FMUL.FTZ R7, R81, c[0x0][0x320] ;  /* 0x0000c80051077a20 */ /* 0x004fe20000410000 */
[-C--:B------:R-:W-:Y:S03]  /*133f0*/  @P0 IADD3 R6, P3, R8, R4.reuse, RZ ;  /* 0x0000000408060210 */ /* 0x080fe60007f7e0ff */
[----:B------:R2:W-:Y:S01]  /*13400*/  @P0 LDGSTS.E.BYPASS.LTC128B.128 [R207+0x3100], [R8.64], !P4 ;  /* 0x0310000008cf0fae */ /* 0x0005e2000e101d48 */
[----:B------:R3:W2:Y:S01]  /*13410*/  MUFU.TANH R10, R7 ;  /* 0x00000007000a7308 */ /* 0x0006a20000002400 */
[----:B-1----:R-:W-:Y:S02]  /*13420*/  @P0 IADD3 R2, P2, R6, R4, RZ ;  /* 0x0000000406020210 */ /* 0x002fe40007f5e0ff */
[----:B---3--:R-:W-:Y:S02]  /*13430*/  @P0 IADD3.X R7, R9, R0, RZ, P3, !PT ;  /* 0x0000000009070210 */ /* 0x008fe40001ffe4ff */
[----:B--2---:R-:W-:Y:S01]  /*13440*/  @P0 IADD3 R8, P1, R2, R4, RZ ;  /* 0x0000000402080210 */ /* 0x004fe20007f3e0ff */
[----:B------:R-:W-:Y:S01]  /*13450*/  FMUL.FTZ R4, R82, c[0x0][0x320] ;  /* 0x0000c80052047a20 */ /* 0x000fe20000410000 */
[-C--:B------:R-:W-:Y:S01]  /*13460*/  @P0 IADD3.X R3, R7, R0.reuse, RZ, P2, !PT ;  /* 0x0000000007030210 */ /* 0x080fe200017fe4ff */
[----:B------:R1:W-:Y:S02]  /*13470*/  @P0 LDGSTS.E.BYPASS.LTC128B.128 [R207+0x3900], [R6.64], !P4 ;  /* 0x0390000006cf0fae */ /* 0x0003e4000e101d48 */
[----:B------:R2:W3:Y:S01]  /*13480*/  MUFU.TANH R12, R4 ;  /* 0x00000004000c7308 */ /* 0x0004e20000002400 */
[----:B------:R-:W-:Y:S01]  /*13490*/  @P0 IADD3.X R9, R3, R0, RZ, P1, !PT ;  /* 0x0000000003090210 */ /* 0x000fe20000ffe4ff */
[----:B------:R-:W-:Y:S04]  /*134a0*/  IMAD R0, R205, -0x50, RZ ;  /* 0xffffffb0cd007824 */ /* 0x000fe800078e02ff */
[----:B------:R1:W-:Y:S08]  /*134b0*/  @P0 LDGSTS.E.BYPASS.LTC128B.128 [R207+0x4100], [R2.64], !P4 ;  /* 0x0410000002cf0fae */ /* 0x0003f0000e101d48 */
[----:B------:R3:W-:Y:S08]  /*134c0*/  @P0 LDGSTS.E.BYPASS.LTC128B.128 [R207+0x4900], [R8.64], !P4 ;  /* 0x0490000008cf0fae */ /* 0x0007f0000e101d48 */
[----:B------:R-:W0:Y:S08]  /*134d0*/  LDGDEPBAR ;  /* 0x00000000000079af */ /* 0x000e300000000000 */
[----:B--2---:R-:W2:Y:S01]  /*134e0*/  SHFL.IDX PT, R4, R5, RZ, 0x1c1f ;  /* 0x001c1fff05047589 */ /* 0x004ea200000e0000 */
[----:B-1----:R-:W-:Y:S04]  /*134f0*/  FMUL.FTZ R2, R83, c[0x0][0x320] ;  /* 0x0000c80053027a20 */ /* 0x002fe80000410000 */
[----:B---3--:R5:W1:Y:S02]  /*13500*/  MUFU.TANH R9, R2 ;  /* 0x0000000200097308 */ /* 0x008a640000002400 */
[----:B-----5:R-:W-:Y:S04]  /*13510*/  IADD3 R2, -R56, 0x1, R0 ;  /* 0x0000000138027810 */ /* 0x020fe80007ffe100 */
[----:B------:R-:W-:Y:S04]  /*13520*/  IADD3 R2, -R243, R2, R244 ;  /* 0x00000002f3027210 */ /* 0x000fe80007ffe1f4 */
[C---:B------:R-:W-:Y:S02]  /*13530*/  IADD3 R6, R2.reuse, c[0x0][0x328], RZ ;  /* 0x0000ca0002067a10 */ /* 0x040fe40007ffe0ff */
[----:B------:R-:W-:Y:S02]  /*13540*/  IADD3 R7, R2, UR4, RZ ;  /* 0x0000000402077c10 */ /* 0x000fe4000fffe0ff */
[----:B--2---:R-:W-:Y:S02]  /*13550*/  IADD3 R3, R6, R4, RZ ;  /* 0x0000000406037210 */ /* 0x004fe40007ffe0ff */
        /* <DEDUP_REMOVED lines=13> */
.L_x_634:
[----:B------:R-:W-:Y:S04]  /*13630*/  MOV R8, c[0x0][0x32c] ;  /* 0x0000cb0000087a02 */ /* 0x000fe80000000f00 */
[----:B------:R-:W-:-:S13]  /*13640*/  ISETP.NE.AND P0, PT, R8, 0x1, PT ;  /* 0x000000010800780c */ /* 0x000fda0003f05270 */
[----:B------:R-:W-:Y:S05]  /*13650*/  @P0 IMAD.HI.U32 R8, R4, c[0x0][0x330], RZ ;  /* 0x0000cc0004080a27 */ /* 0x000fea00078e00ff */
[----:B------:R-:W-:Y:S02]  /*13660*/  @P0 SHF.R.U32.HI R4, RZ, c[0x0][0x334], R8 ;  /* 0x0000cd00ff040a19 */ /* 0x000fe40000011608 */
.L_x_635:
[----:B------:R-:W-:Y:S05]  /*13670*/  BSYNC B0 ;  /* 0x0000000000007941 */ /* 0x000fea0003800000 */
.L_x_633:
[----:B------:R-:W-:Y:S04]  /*13680*/  IMAD.IADD R8, R0, 0x1, -R56 ;  /* 0x0000000100087824 */ /* 0x000fe800078e0a38 */
[----:B------:R-:W-:Y:S05]  /*13690*/  IMAD R4, R4, c[0x0][0x32c], R8 ;  /* 0x0000cb0004047a24 */ /* 0x000fea00078e0208 */
[----:B------:R-:W-:Y:S02]  /*136a0*/  IADD3 R8, R4, c[0x0][0x32c], RZ ;  /* 0x0000cb0004087a10 */ /* 0x000fe40007ffe0ff */
[----:B------:R-:W-:Y:S02]  /*136b0*/  IMNMX R2, R2, R4, !PT ;  /* 0x0000000402027217 */ /* 0x000fe40007800200 */
[----:B------:R-:W-:Y:S02]  /*136c0*/  IMNMX R3, R3, R8, PT ;  /* 0x0000000803037217 */ /* 0x000fe40003800200 */
.L_x_632:
        /* <DEDUP_REMOVED lines=27> */
[----:B------:R-:W-:Y:S02]  /*13880*/  ISETP.LT.OR P0, PT, R3, 0xa, P0 ;  /* 0x0000000a0300780c */ /* 0x000fe40000701670 */
[----:B------:R-:W-:Y:S02]  /*13890*/  LOP3.LUT R204, R204, 0xffffff7f, RZ, 0xc0, !PT ;  /* 0xffffff7fcccc7812 */ /* 0x000fe400078ec0ff */
[----:B------:R-:W-:Y:S02]  /*138a0*/  FSEL R18, R169, -INF , !P0 ;  /* 0xff800000a9127808 */ /* 0x000fe40004000000 */
[----:B------:R-:W-:Y:S02]  /*138b0*/  ISETP.GT.AND P0, PT, R2, 0x10, !P1 ;  /* 0x000000100200780c */ /* 0x000fe40004f04270 */
[----:B------:R-:W-:Y:S02]  /*138c0*/  ISETP.GE.AND P2, PT, R0, 0x3a, PT ;  /* 0x0000003a0000780c */ /* 0x000fe40003f46270 */
[----:B------:R-:W-:Y:S02]  /*138d0*/  ISETP.LT.OR P0, PT, R3, 0x11, P0 ;  /* 0x000000110300780c */ /* 0x000fe40000701670 */
        /* <DEDUP_REMOVED lines=93> */
.L_x_638:
[----:B------:R-:W-:Y:S04]  /*13eb0*/  MOV R8, c[0x0][0x32c] ;  /* 0x0000cb0000087a02 */ /* 0x000fe80000000f00 */
[----:B------:R-:W-:-:S13]  /*13ec0*/  ISETP.NE.AND P0, PT, R8, 0x1, PT ;  /* 0x000000010800780c */ /* 0x000fda0003f05270 */
[----:B------:R-:W-:Y:S05]  /*13ed0*/  @P0 IMAD.HI.U32 R8, R4, c[0x0][0x330], RZ ;  /* 0x0000cc0004080a27 */ /* 0x000fea00078e00ff */
[----:B------:R-:W-:Y:S02]  /*13ee0*/  @P0 SHF.R.U32.HI R4, RZ, c[0x0][0x334], R8 ;  /* 0x0000cd00ff040a19 */ /* 0x000fe40000011608 */
.L_x_639:
[----:B------:R-:W-:Y:S05]  /*13ef0*/  BSYNC B0 ;  /* 0x0000000000007941 */ /* 0x000fea0003800000 */
.L_x_637:
[----:B------:R-:W-:Y:S04]  /*13f00*/  IMAD.IADD R8, R0, 0x1, -R56 ;  /* 0x0000000100087824 */ /* 0x000fe800078e0a38 */
[----:B------:R-:W-:Y:S05]  /*13f10*/  IMAD R4, R4, c[0x0][0x32c], R8 ;  /* 0x0000cb0004047a24 */ /* 0x000fea00078e0208 */
[----:B------:R-:W-:Y:S02]  /*13f20*/  IADD3 R8, R4, c[0x0][0x32c], RZ ;  /* 0x0000cb0004087a10 */ /* 0x000fe40007ffe0ff */
[----:B------:R-:W-:Y:S02]  /*13f30*/  IMNMX R3, R3, R4, !PT ;  /* 0x0000000403037217 */ /* 0x000fe40007800200 */
[----:B------:R-:W-:Y:S02]  /*13f40*/  IMNMX R2, R2, R8, PT ;  /* 0x0000000802027217 */ /* 0x000fe40003800200 */
.L_x_636:
        /* <DEDUP_REMOVED lines=91> */
.L_x_642:
[----:B------:R-:W-:Y:S04]  /*14500*/  MOV R8, c[0x0][0x32c] ;  /* 0x0000cb0000087a02 */ /* 0x000fe80000000f00 */
[----:B------:R-:W-:-:S13]  /*14510*/  ISETP.NE.AND P0, PT, R8, 0x1, PT ;  /* 0x000000010800780c */ /* 0x000fda0003f05270 */
[----:B------:R-:W-:Y:S05]  /*14520*/  @P0 IMAD.HI.U32 R8, R4, c[0x0][0x330], RZ ;  /* 0x0000cc0004080a27 */ /* 0x000fea00078e00ff */
[----:B------:R-:W-:Y:S02]  /*14530*/  @P0 SHF.R.U32.HI R4, RZ, c[0x0][0x334], R8 ;  /* 0x0000cd00ff040a19 */ /* 0x000fe40000011608 */
.L_x_643:
[----:B------:R-:W-:Y:S05]  /*14540*/  BSYNC B0 ;  /* 0x0000000000007941 */ /* 0x000fea0003800000 */
.L_x_641:
[----:B------:R-:W-:Y:S04]  /*14550*/  IMAD.IADD R8, R0, 0x1, -R56 ;  /* 0x0000000100087824 */ /* 0x000fe800078e0a38 */
[----:B------:R-:W-:Y:S05]  /*14560*/  IMAD R4, R4, c[0x0][0x32c], R8 ;  /* 0x0000cb0004047a24 */ /* 0x000fea00078e0208 */
[----:B------:R-:W-:Y:S02]  /*14570*/  IADD3 R8, R4, c[0x0][0x32c], RZ ;  /* 0x0000cb0004087a10 */ /* 0x000fe40007ffe0ff */
[----:B------:R-:W-:Y:S02]  /*14580*/  IMNMX R3, R3, R4, !PT ;  /* 0x0000000403037217 */ /* 0x000fe40007800200 */
[----:B------:R-:W-:Y:S02]  /*14590*/  IMNMX R2, R2, R8, PT ;  /* 0x0000000802027217 */ /* 0x000fe40003800200 */
.L_x_640:
        /* <DEDUP_REMOVED lines=91> */
.L_x_646:
[----:B------:R-:W-:Y:S04]  /*14b50*/  MOV R5, c[0x0][0x32c] ;  /* 0x0000cb0000057a02 */ /* 0x000fe80000000f00 */
[----:B------:R-:W-:-:S13]  /*14b60*/  ISETP.NE.AND P0, PT, R5, 0x1, PT ;  /* 0x000000010500780c */ /* 0x000fda0003f05270 */
[----:B------:R-:W-:Y:S05]  /*14b70*/  @P0 IMAD.HI.U32 R5, R4, c[0x0][0x330], RZ ;  /* 0x0000cc0004050a27 */ /* 0x000fea00078e00ff */
[----:B------:R-:W-:Y:S02]  /*14b80*/  @P0 SHF.R.U32.HI R4, RZ, c[0x0][0x334], R5 ;  /* 0x0000cd00ff040a19 */ /* 0x000fe40000011605 */
.L_x_647:
[----:B------:R-:W-:Y:S05]  /*14b90*/  BSYNC B0 ;  /* 0x0000000000007941 */ /* 0x000fea0003800000 */
.L_x_645:
[----:B------:R-:W-:Y:S04]  /*14ba0*/  IMAD.IADD R0, R0, 0x1, -R56 ;  /* 0x0000000100007824 */ /* 0x000fe800078e0a38 */
[----:B------:R-:W-:Y:S05]  /*14bb0*/  IMAD R0, R4, c[0x0][0x32c], R0 ;  /* 0x0000cb0004007a24 */ /* 0x000fea00078e0200 */
[----:B------:R-:W-:Y:S02]  /*14bc0*/  IADD3 R4, R0, c[0x0][0x32c], RZ ;  /* 0x0000cb0000047a10 */ /* 0x000fe40007ffe0ff */
[----:B------:R-:W-:Y:S02]  /*14bd0*/  IMNMX R2, R2, R0, !PT ;  /* 0x0000000002027217 */ /* 0x000fe40007800200 */
[----:B------:R-:W-:Y:S02]  /*14be0*/  IMNMX R3, R3, R4, PT ;  /* 0x0000000403037217 */ /* 0x000fe40003800200 */
.L_x_644:
        /* <DEDUP_REMOVED lines=164> */
[----:B----4-:R-:W-:Y:S02]  /*15630*/  F2FP.PACK_AB R76, R48, R45 ;  /* 0x0000002d304c723e */ /* 0x010fe400000000ff */
[----:B------:R-:W-:Y:S01]  /*15640*/  FMNMX.FTZ R6, R58, R6, !PT ;  /* 0x000000063a067209 */ /* 0x000fe20007810000 */
[----:B------:R1:W-:Y:S01]  /*15650*/  MUFU.EX2 R63, R5 ;  /* 0x00000005003f7308 */ /* 0x0003e20000000800 */
[----:B------:R-:W-:Y:S02]  /*15660*/  LOP3.LUT P6, RZ, R204, 0x4000, RZ, 0xc0, !PT ;  /* 0x00004000ccff7812 */ /* 0x000fe400078cc0ff */
[----:B------:R-:W-:Y:S02]  /*15670*/  FMNMX.FTZ R0, R62, R6, !PT ;  /* 0x000000063e007209 */ /* 0x000fe40007810000 */
[----:B------:R-:W-:Y:S02]  /*15680*/  ISETP.GT.AND P3, PT, R2, 0x49, !P6 ;  /* 0x000000490200780c */ /* 0x000fe40007764270 */
[----:B------:R-:W-:Y:S02]  /*15690*/  FMNMX.FTZ R0, R154, R0, !PT ;  /* 0x000000009a007209 */ /* 0x000fe40007810000 */
[----:B------:R-:W-:Y:S01]  /*156a0*/  ISETP.LT.OR P3, PT, R3, 0x4a, P3 ;  /* 0x0000004a0300780c */ /* 0x000fe20001f61670 */
[----:B------:R2:W3:Y:S01]  /*156b0*/  MUFU.EX2 R60, R7 ;  /* 0x00000007003c7308 */ /* 0x0004e20000000800 */
[----:B------:R-:W-:Y:S02]  /*156c0*/  FMNMX.FTZ R0, R162, R0, !PT ;  /* 0x00000000a2007209 */ /* 0x000fe40007810000 */
[----:B------:R-:W-:Y:S02]  /*156d0*/  FSEL R73, R55, -INF , !P3 ;  /* 0xff80000037497808 */ /* 0x000fe40005800000 */
[----:B------:R-:W-:Y:S01]  /*156e0*/  FMNMX.FTZ R0, R163, R0, !PT ;  /* 0x00000000a3007209 */ /* 0x000fe20007810000 */
[----:B------:R-:W-:Y:S01]  /*156f0*/  LDSM.16.MT88.4 R52, [R190] ;  /* 0x00000000be34783b */ /* 0x000fe20000004200 */
[--C-:B-1----:R-:W-:Y:S04]  /*15700*/  FFMA.FTZ R5, R10, c[0x0][0x2d0], -R75.reuse ;  /* 0x0000b4000a057a23 */ /* 0x102fe8000001084b */
[----:B------:R1:W-:Y:S03]  /*15710*/  MUFU.EX2 R47, R5 ;  /* 0x00000005002f7308 */ /* 0x0003e60000000800 */
[----:B--2---:R-:W2:Y:S01]  /*15720*/  SHFL.BFLY PT, R7, R4, 0x1, 0x1f ;  /* 0x0c201f0004077f89 */ /* 0x004ea200000e0000 */
[----:B---3--:R-:W-:Y:S01]  /*15730*/  F2FP.PACK_AB R78, R63, R60 ;  /* 0x0000003c3f4e723e */ /* 0x008fe200000000ff */
[--C-:B-1----:R-:W-:Y:S05]  /*15740*/  FFMA.FTZ R5, R11, c[0x0][0x2d0], -R75.reuse ;  /* 0x0000b4000b057a23 */ /* 0x102fea000001084b */
        /* <DEDUP_REMOVED lines=76> */
[----:B------:R-:W-:Y:S02]  /*15c10*/  FMUL.FTZ R33, R69, R117 ;  /* 0x0000007545217220 */ /* 0x000fe40000410000 */
[--C-:B------:R-:W-:Y:S02]  /*15c20*/  FFMA.FTZ R58, R58, c[0x0][0x2d0], -R153.reuse ;  /* 0x0000b4003a3a7a23 */ /* 0x100fe40000010899 */
[--C-:B------:R-:W-:Y:S01]  /*15c30*/  FFMA.FTZ R62, R62, c[0x0][0x2d0], -R153.reuse ;  /* 0x0000b4003e3e7a23 */ /* 0x100fe20000010899 */
[----:B------:R4:W-:Y:S01]  /*15c40*/  MUFU.EX2 R246, R4 ;  /* 0x0000000400f67308 */ /* 0x0009e20000000800 */
[C---:B-1----:R-:W-:Y:S02]  /*15c50*/  FMUL.FTZ R6, R68.reuse, R90 ;  /* 0x0000005a44067220 */ /* 0x042fe40000410000 */
[C---:B------:R-:W-:Y:S02]  /*15c60*/  FMUL.FTZ R7, R68.reuse, R91 ;  /* 0x0000005b44077220 */ /* 0x040fe40000410000 */
[C---:B------:R-:W-:Y:S05]  /*15c70*/  FMUL.FTZ R18, R68.reuse, R102 ;  /* 0x0000006644127220 */ /* 0x040fea0000410000 */
        /* <DEDUP_REMOVED lines=9> */
[C---:B------:R-:W-:Y:S02]  /*15d10*/  FMUL.FTZ R13, R2.reuse, R97 ;  /* 0x00000061020d7220 */ /* 0x040fe40000410000 */
        /* <DEDUP_REMOVED lines=8> */
[C---:B------:R-:W-:Y:S01]  /*15da0*/  FMUL.FTZ R5, R69.reuse, R89 ;  /* 0x0000005945057220 */ /* 0x040fe20000410000 */
[----:B------:R-:W-:Y:S01]  /*15db0*/  MOV R113, R60 ;  /* 0x0000003c00717202 */ /* 0x000fe20000000f00 */
[C---:B------:R-:W-:Y:S01]  /*15dc0*/  FMUL.FTZ R41, R2.reuse, R125 ;  /* 0x0000007d02297220 */ /* 0x040fe20000410000 */
[----:B------:R-:W-:Y:S01]  /*15dd0*/  MOV R125, R227 ;  /* 0x000000e3007d7202 */ /* 0x000fe20000000f00 */
[----:B------:R-:W-:Y:S01]  /*15de0*/  FMUL.FTZ R44, R2, R128 ;  /* 0x00000080022c7220 */ /* 0x000fe20000410000 */
[----:B------:R1:W-:Y:S01]  /*15df0*/  MUFU.EX2 R234, R24 ;  /* 0x0000001800ea7308 */ /* 0x0003e20000000800 */
[C---:B------:R-:W-:Y:S02]  /*15e00*/  FMUL.FTZ R50, R68.reuse, R134 ;  /* 0x0000008644327220 */ /* 0x040fe40000410000 */
[----:B------:R-:W-:Y:S02]  /*15e10*/  FMUL.FTZ R51, R68, R135 ;  /* 0x0000008744337220 */ /* 0x000fe40000410000 */
[----:B--2---:R-:W-:Y:S02]  /*15e20*/  FFMA.FTZ R0, R22, c[0x0][0x2d0], -R153 ;  /* 0x0000b40016007a23 */ /* 0x004fe40000010899 */
[----:B------:R-:W2:Y:S01]  /*15e30*/  LDSM.16.MT88.4 R20, [R189] ;  /* 0x00000000bd14783b */ /* 0x000ea20000004200 */
[C---:B------:R-:W-:Y:S02]  /*15e40*/  FMUL.FTZ R57, R2.reuse, R141 ;  /* 0x0000008d02397220 */ /* 0x040fe40000410000 */
[----:B------:R4:W5:Y:S01]  /*15e50*/  MUFU.EX2 R238, R0 ;  /* 0x0000000000ee7308 */ /* 0x0009620000000800 */
[C---:B------:R-:W-:Y:S02]  /*15e60*/  FMUL.FTZ R60, R2.reuse, R144 ;  /* 0x00000090023c7220 */ /* 0x040fe40000410000 */
[C---:B------:R-:W-:Y:S02]  /*15e70*/  FMUL.FTZ R61, R2.reuse, R145 ;  /* 0x00000091023d7220 */ /* 0x040fe40000410000 */
[----:B---3--:R-:W-:Y:S02]  /*15e80*/  FMUL.FTZ R4, R69, R88 ;  /* 0x0000005845047220 */ /* 0x008fe40000410000 */
[----:B------:R-:W-:Y:S01]  /*15e90*/  LDSM.16.MT88.4 R88, [R193+0x800] ;  /* 0x00080000c158783b */ /* 0x000fe20000004200 */
[----:B------:R-:W-:Y:S04]  /*15ea0*/  FFMA.FTZ R92, R159, c[0x0][0x2d0], -R75 ;  /* 0x0000b4009f5c7a23 */ /* 0x000fe8000001084b */
[----:B------:R-:W-:Y:S01]  /*15eb0*/  MUFU.EX2 R225, R92 ;  /* 0x0000005c00e17308 */ /* 0x000fe20000000800 */
[----:B-1----:R-:W-:Y:S01]  /*15ec0*/  FMUL.FTZ R24, R2, R108 ;  /* 0x0000006c02187220 */ /* 0x002fe20000410000 */
[----:B----4-:R-:W-:Y:S02]  /*15ed0*/  FSEL R0, R3, RZ, P0 ;  /* 0x000000ff03007208 */ /* 0x010fe40000000000 */
[----:B-----5:R-:W-:Y:S02]  /*15ee0*/  F2FP.PACK_AB R65, R238, R237 ;  /* 0x000000edee41723e */ /* 0x020fe400000000ff */
[----:B------:R-:W-:Y:S01]  /*15ef0*/  ISETP.GT.AND P0, PT, R205, R239, PT ;  /* 0x000000efcd00720c */ /* 0x000fe20003f04270 */
        /* <DEDUP_REMOVED lines=10> */
[C---:B------:R-:W-:Y:S03]  /*15fa0*/  HMMA.16816.F32 R8, R64.reuse, R20, R8 ;  /* 0x000000144008723c */ /* 0x040fe60000001808 */
[----:B------:R-:W3:Y:S01]  /*15fb0*/  LDL.LU R99, [R1+0xc] ;  /* 0x00000c0001637983 */ /* 0x000ee20000300800 */
[C---:B------:R-:W-:Y:S01]  /*15fc0*/  FMUL.FTZ R14, R0.reuse, R98 ;  /* 0x00000062000e7220 */ /* 0x040fe20000410000 */
[----:B------:R-:W-:Y:S01]  /*15fd0*/  MOV R98, R47 ;  /* 0x0000002f00627202 */ /* 0x000fe20000000f00 */
[----:B------:R-:W-:Y:S01]  /*15fe0*/  FMUL.FTZ R26, R0, R110 ;  /* 0x0000006e001a7220 */ /* 0x000fe20000410000 */
[----:B------:R-:W4:Y:S01]  /*15ff0*/  LDL.LU R97, [R1+0x10] ;  /* 0x0000100001617983 */ /* 0x000f220000300800 */
[----:B------:R-:W-:Y:S03]  /*16000*/  FFMA.FTZ R20, R34, c[0x0][0x2d0], -R152 ;  /* 0x0000b40022147a23 */ /* 0x000fe60000010898 */
[-C--:B------:R-:W-:Y:S01]  /*16010*/  HMMA.16816.F32 R12, R64, R22.reuse, R12 ;  /* 0x00000016400c723c */ /* 0x080fe2000000180c */
[----:B------:R5:W-:Y:S01]  /*16020*/  MUFU.EX2 R235, R20 ;  /* 0x0000001400eb7308 */ /* 0x000be20000000800 */
[----:B------:R-:W3:Y:S01]  /*16030*/  LDL.LU R96, [R1+0x14] ;  /* 0x0000140001607983 */ /* 0x000ee20000300800 */
[----:B------:R-:W-:Y:S02]  /*16040*/  FMUL.FTZ R34, R68, R118 ;  /* 0x0000007644227220 */ /* 0x000fe40000410000 */
[C---:B------:R-:W-:Y:S01]  /*16050*/  FMUL.FTZ R27, R0.reuse, R111 ;  /* 0x0000006f001b7220 */ /* 0x040fe20000410000 */
[----:B------:R-:W3:Y:S01]  /*16060*/  LDL.LU R126, [R1+0x18] ;  /* 0x00001800017e7983 */ /* 0x000ee20000300800 */
[C---:B------:R-:W-:Y:S01]  /*16070*/  FMUL.FTZ R30, R0.reuse, R114 ;  /* 0x00000072001e7220 */ /* 0x040fe20000410000 */
[C---:B------:R-:W-:Y:S02]  /*16080*/  HMMA.16816.F32 R16, R76.reuse, R22, R16 ;  /* 0x000000164c10723c */ /* 0x040fe40000001810 */
[----:B------:R-:W-:Y:S02]  /*16090*/  LDSM.16.MT88.4 R116, [R193+0x2000] ;  /* 0x00200000c174783b */ /* 0x000fe40000004200 */
[----:B------:R-:W-:Y:S01]  /*160a0*/  FMUL.FTZ R21, R69, R105 ;  /* 0x0000006945157220 */ /* 0x000fe20000410000 */
[----:B------:R-:W-:Y:S01]  /*160b0*/  MOV R114, R59 ;  /* 0x0000003b00727202 */ /* 0x000fe20000000f00 */
[----:B------:R-:W-:Y:S01]  /*160c0*/  FMUL.FTZ R31, R0, R115 ;  /* 0x00000073001f7220 */ /* 0x000fe20000410000 */
[----:B------:R-:W-:Y:S01]  /*160d0*/  MOV R115, R48 ;  /* 0x0000003000737202 */ /* 0x000fe20000000f00 */
[C---:B------:R-:W-:Y:S04]  /*160e0*/  FMUL.FTZ R22, R68.reuse, R106 ;  /* 0x0000006a44167220 */ /* 0x040fe80000410000 */
[----:B------:R-:W-:Y:S02]  /*160f0*/  FMUL.FTZ R23, R68, R107 ;  /* 0x0000006b44177220 */ /* 0x000fe40000410000 */
[--C-:B------:R-:W-:Y:S02]  /*16100*/  FFMA.FTZ R48, R49, c[0x0][0x2d0], -R74.reuse ;  /* 0x0000b40031307a23 */ /* 0x100fe4000001084a */
[C---:B------:R-:W-:Y:S02]  /*16110*/  FMUL.FTZ R46, R0.reuse, R130 ;  /* 0x00000082002e7220 */ /* 0x040fe40000410000 */
[C---:B-----5:R-:W-:Y:S01]  /*16120*/  FMUL.FTZ R20, R69.reuse, R104 ;  /* 0x0000006845147220 */ /* 0x060fe20000410000 */
[----:B------:R5:W-:Y:S01]  /*16130*/  MUFU.EX2 R228, R48 ;  /* 0x0000003000e47308 */ /* 0x000be20000000800 */
[----:B------:R-:W-:Y:S01]  /*16140*/  FMUL.FTZ R49, R69, R133 ;  /* 0x0000008545317220 */ /* 0x000fe20000410000 */
[----:B------:R-:W-:Y:S01]  /*16150*/  MOV R104, R45 ;  /* 0x0000002d00687202 */ /* 0x000fe20000000f00 */
[C---:B------:R-:W-:Y:S02]  /*16160*/  FMUL.FTZ R47, R0.reuse, R131 ;  /* 0x00000083002f7220 */ /* 0x040fe40000410000 */
[----:B------:R-:W-:Y:S01]  /*16170*/  FMUL.FTZ R59, R0, R143 ;  /* 0x0000008f003b7220 */ /* 0x000fe20000410000 */
[-C--:B------:R-:W-:Y:S03]  /*16180*/  HMMA.16816.F32 R20, R76, R36.reuse, R20 ;  /* 0x000000244c14723c */ /* 0x080fe60000001814 */
[----:B------:R-:W-:Y:S01]  /*16190*/  FMUL.FTZ R45, R2, R129 ;  /* 0x00000081022d7220 */ /* 0x000fe20000410000 */
[----:B------:R1:W-:Y:S04]  /*161a0*/  MUFU.EX2 R130, R58 ;  /* 0x0000003a00827308 */ /* 0x0003e80000000800 */
[C---:B------:R-:W-:Y:S06]  /*161b0*/  HMMA.16816.F32 R24, R64.reuse, R36, R24 ;  /* 0x000000244018723c */ /* 0x040fec0000001818 */
[----:B------:R2:W-:Y:S01]  /*161c0*/  MUFU.EX2 R129, R62 ;  /* 0x0000003e00817308 */ /* 0x0005e20000000800 */
[--C-:B------:R-:W-:Y:S01]  /*161d0*/  FFMA.FTZ R36, R43, c[0x0][0x2d0], -R74.reuse ;  /* 0x0000b4002b247a23 */ /* 0x100fe2000001084a */
[-C--:B------:R-:W-:Y:S04]  /*161e0*/  HMMA.16816.F32 R28, R64, R38.reuse, R28 ;  /* 0x00000026401c723c */ /* 0x080fe8000000181c */
[C---:B-----5:R-:W-:Y:S02]  /*161f0*/  FMUL.FTZ R48, R69.reuse, R132 ;  /* 0x0000008445307220 */ /* 0x060fe40000410000 */
[----:B------:R-:W-:Y:S01]  /*16200*/  LDSM.16.MT88.4 R132, [R190+0x2000] ;  /* 0x00200000be84783b */ /* 0x000fe20000004200 */
[C---:B------:R-:W-:Y:S01]  /*16210*/  FMUL.FTZ R43, R0.reuse, R127 ;  /* 0x0000007f002b7220 */ /* 0x040fe20000410000 */
[C---:B------:R-:W-:Y:S01]  /*16220*/  HMMA.16816.F32 R32, R76.reuse, R38, R32 ;  /* 0x000000264c20723c */ /* 0x040fe20000001820 */
[----:B------:R5:W-:Y:S03]  /*16230*/  MUFU.EX2 R231, R36 ;  /* 0x0000002400e77308 */ /* 0x000be60000000800 */
[C---:B------:R-:W-:Y:S01]  /*16240*/  FMUL.FTZ R37, R69.reuse, R121 ;  /* 0x0000007945257220 */ /* 0x040fe20000410000 */
[----:B------:R-:W-:Y:S01]  /*16250*/  MOV R121, R223 ;  /* 0x000000df00797202 */ /* 0x000fe20000000f00 */
[----:B-1----:R-:W-:Y:S02]  /*16260*/  FMUL.FTZ R58, R0, R142 ;  /* 0x0000008e003a7220 */ /* 0x002fe40000410000 */
[C---:B------:R-:W-:Y:S01]  /*16270*/  FMUL.FTZ R38, R68.reuse, R122 ;  /* 0x0000007a44267220 */ /* 0x040fe20000410000 */
[----:B------:R-:W-:Y:S03]  /*16280*/  MOV R122, R219 ;  /* 0x000000db007a7202 */ /* 0x000fe60000000f00 */
[----:B------:R-:W-:Y:S01]  /*16290*/  FMUL.FTZ R39, R68, R123 ;  /* 0x0000007b44277220 */ /* 0x000fe20000410000 */
[----:B------:R-:W-:Y:S01]  /*162a0*/  MOV R123, R63 ;  /* 0x0000003f007b7202 */ /* 0x000fe20000000f00 */
[C---:B--2---:R-:W-:Y:S02]  /*162b0*/  FMUL.FTZ R62, R0.reuse, R146 ;  /* 0x00000092003e7220 */ /* 0x044fe40000410000 */
[----:B------:R-:W-:Y:S02]  /*162c0*/  FMUL.FTZ R63, R0, R147 ;  /* 0x00000093003f7220 */ /* 0x000fe40000410000 */
[C---:B-----5:R-:W-:Y:S01]  /*162d0*/  FMUL.FTZ R36, R69.reuse, R120 ;  /* 0x0000007845247220 */ /* 0x060fe20000410000 */
[----:B------:R-:W-:Y:S06]  /*162e0*/  MOV R120, R226 ;  /* 0x000000e200787202 */ /* 0x000fec0000000f00 */
[-C--:B------:R-:W-:Y:S08]  /*162f0*/  HMMA.16816.F32 R36, R76, R52.reuse, R36 ;  /* 0x000000344c24723c */ /* 0x080ff00000001824 */
        /* <DEDUP_REMOVED lines=14> */
[----:B------:R1:W5:Y:S01]  /*163e0*/  MUFU.EX2 R227, R80 ;  /* 0x0000005000e37308 */ /* 0x0003620000000800 */
        /* <DEDUP_REMOVED lines=13> */
[----:B-----5:R-:W-:Y:S03]  /*164c0*/  F2FP.PACK_AB R83, R227, R129 ;  /* 0x00000081e353723e */ /* 0x020fe600000000ff */
        /* <DEDUP_REMOVED lines=28> */
[----:B------:R1:W1:Y:S01]  /*16690*/  MUFU.EX2 R222, R84 ;  /* 0x0000005400de7308 */ /* 0x0002620000000800 */
[----:B--2---:R-:W-:Y:S09]  /*166a0*/  FFMA.FTZ R88, R169, c[0x0][0x2d0], -R75 ;  /* 0x0000b400a9587a23 */ /* 0x004ff2000001084b */
[----:B------:R2:W-:Y:S01]  /*166b0*/  MUFU.EX2 R210, R88 ;  /* 0x0000005800d27308 */ /* 0x0005e20000000800 */
[----:B-----5:R-:W-:Y:S09]  /*166c0*/  FFMA.FTZ R92, R164, c[0x0][0x2d0], -R153 ;  /* 0x0000b400a45c7a23 */ /* 0x020ff20000010899 */
[----:B------:R5:W-:Y:S01]  /*166d0*/  MUFU.EX2 R137, R92 ;  /* 0x0000005c00897308 */ /* 0x000be20000000800 */
[--C-:B-1----:R-:W-:Y:S09]  /*166e0*/  FFMA.FTZ R84, R172, c[0x0][0x2d0], -R74.reuse ;  /* 0x0000b400ac547a23 */ /* 0x102ff2000001084a */
[----:B------:R1:W-:Y:S01]  /*166f0*/  MUFU.EX2 R212, R84 ;  /* 0x0000005400d47308 */ /* 0x0003e20000000800 */
[--C-:B--2---:R-:W-:Y:S09]  /*16700*/  FFMA.FTZ R88, R174, c[0x0][0x2d0], -R74.reuse ;  /* 0x0000b400ae587a23 */ /* 0x104ff2000001084a */
[----:B------:R2:W-:Y:S01]  /*16710*/  MUFU.EX2 R206, R88 ;  /* 0x0000005800ce7308 */ /* 0x0005e20000000800 */
[----:B-----5:R-:W-:Y:S09]  /*16720*/  FFMA.FTZ R92, R181, c[0x0][0x2d0], -R75 ;  /* 0x0000b400b55c7a23 */ /* 0x020ff2000001084b */
[----:B------:R5:W-:Y:S01]  /*16730*/  MUFU.EX2 R174, R92 ;  /* 0x0000005c00ae7308 */ /* 0x000be20000000800 */
[----:B-1----:R-:W1:Y:S01]  /*16740*/  LDSM.16.MT88.4 R84, [R192+0x800] ;  /* 0x00080000c054783b */ /* 0x002e620000004200 */
[--C-:B--2---:R-:W-:Y:S08]  /*16750*/  FFMA.FTZ R88, R162, c[0x0][0x2d0], -R153.reuse ;  /* 0x0000b400a2587a23 */ /* 0x104ff00000010899 */
[----:B------:R2:W1:Y:S01]  /*16760*/  MUFU.EX2 R139, R88 ;  /* 0x00000058008b7308 */ /* 0x0004620000000800 */
[----:B-----5:R-:W-:Y:S08]  /*16770*/  LDSM.16.MT88.4 R92, [R190+0x1000] ;  /* 0x00100000be5c783b */ /* 0x020ff00000004200 */
[----:B--2---:R-:W2:Y:S01]  /*16780*/  LDSM.16.MT88.4 R88, [R189+0x1000] ;  /* 0x00100000bd58783b */ /* 0x004ea20000004200 */
[-C--:B-1----:R-:W-:Y:S08]  /*16790*/  HMMA.16816.F32 R52, R76, R84.reuse, R52 ;  /* 0x000000544c34723c */ /* 0x082ff00000001834 */
[C---:B------:R-:W-:Y:S07]  /*167a0*/  HMMA.16816.F32 R56, R80.reuse, R84, R56 ;  /* 0x000000545038723c */ /* 0x040fee0000001838 */
[----:B------:R-:W-:Y:S01]  /*167b0*/  FFMA.FTZ R84, R165, c[0x0][0x2d0], -R153 ;  /* 0x0000b400a5547a23 */ /* 0x000fe20000010899 */
[-C--:B------:R-:W-:Y:S03]  /*167c0*/  HMMA.16816.F32 R60, R80, R86.reuse, R60 ;  /* 0x00000056503c723c */ /* 0x080fe6000000183c */
[----:B------:R1:W5:Y:S04]  /*167d0*/  MUFU.EX2 R141, R84 ;  /* 0x00000054008d7308 */ /* 0x0003680000000800 */
[----:B------:R-:W-:Y:S01]  /*167e0*/  FFMA.FTZ R80, R183, c[0x0][0x2d0], -R74 ;  /* 0x0000b400b7507a23 */ /* 0x000fe2000001084a */
[----:B------:R-:W-:Y:S04]  /*167f0*/  HMMA.16816.F32 R64, R76, R86, R64 ;  /* 0x000000564c40723c */ /* 0x000fe80000001840 */
[----:B------:R-:W-:Y:S01]  /*16800*/  F2FP.PACK_AB R82, R222, R221 ;  /* 0x000000ddde52723e */ /* 0x000fe200000000ff */
[----:B------:R3:W-:Y:S01]  /*16810*/  MUFU.EX2 R183, R80 ;  /* 0x0000005000b77308 */ /* 0x0007e20000000800 */
[----:B------:R-:W-:Y:S02]  /*16820*/  F2FP.PACK_AB R81, R138, R139 ;  /* 0x0000008b8a51723e */ /* 0x000fe400000000ff */
[----:B------:R-:W-:Y:S04]  /*16830*/  F2FP.PACK_AB R76, R231, R232 ;  /* 0x000000e8e74c723e */ /* 0x000fe800000000ff */
[----:B------:R-:W-:Y:S02]  /*16840*/  F2FP.PACK_AB R77, R229, R230 ;  /* 0x000000e6e54d723e */ /* 0x000fe400000000ff */
[----:B------:R-:W-:Y:S02]  /*16850*/  F2FP.PACK_AB R78, R226, R228 ;  /* 0x000000e4e24e723e */ /* 0x000fe400000000ff */
[----:B------:R-:W-:Y:S01]  /*16860*/  F2FP.PACK_AB R79, R225, R224 ;  /* 0x000000e0e14f723e */ /* 0x000fe200000000ff */
[----:B-1----:R-:W1:Y:S01]  /*16870*/  LDSM.16.MT88.4 R84, [R193+0x1000] ;  /* 0x00100000c154783b */ /* 0x002e620000004200 */
[----:B-----5:R-:W-:Y:S05]  /*16880*/  F2FP.PACK_AB R83, R141, R137 ;  /* 0x000000898d53723e */ /* 0x020fea00000000ff */
[-C--:B--2---:R-:W-:Y:S03]  /*16890*/  HMMA.16816.F32 R4, R76, R88.reuse, R4 ;  /* 0x000000584c04723c */ /* 0x084fe60000001804 */
[----:B---3--:R-:W-:Y:S04]  /*168a0*/  FFMA.FTZ R80, R175, c[0x0][0x2d0], -R75 ;  /* 0x0000b400af507a23 */ /* 0x008fe8000001084b */
        /* <DEDUP_REMOVED lines=9> */
[----:B--2---:R-:W-:Y:S03]  /*16940*/  FFMA.FTZ R88, R168, c[0x0][0x2d0], -R152 ;  /* 0x0000b400a8587a23 */ /* 0x004fe60000010898 */
[----:B------:R-:W-:Y:S01]  /*16950*/  FFMA.FTZ R84, R211, c[0x0][0x2d0], -R74 ;  /* 0x0000b400d3547a23 */ /* 0x000fe2000001084a */
        /* <DEDUP_REMOVED lines=10> */
[----:B--2---:R-:W-:Y:S04]  /*16a00*/  FFMA.FTZ R84, R213, c[0x0][0x2d0], -R74 ;  /* 0x0000b400d5547a23 */ /* 0x004fe8000001084a */
        /* <DEDUP_REMOVED lines=8> */
[----:B-----5:R-:W-:Y:S09]  /*16a90*/  FFMA.FTZ R92, R180, c[0x0][0x2d0], -R153 ;  /* 0x0000b400b45c7a23 */ /* 0x020ff20000010899 */
[----:B------:R3:W-:Y:S01]  /*16aa0*/  MUFU.EX2 R156, R92 ;  /* 0x0000005c009c7308 */ /* 0x0007e20000000800 */
[----:B-1----:R-:W1:Y:S01]  /*16ab0*/  LDSM.16.MT88.4 R88, [R192+0x1000] ;  /* 0x00100000c058783b */ /* 0x002e620000004200 */
[----:B--2---:R-:W-:Y:S08]  /*16ac0*/  FFMA.FTZ R84, R209, c[0x0][0x2d0], -R75 ;  /* 0x0000b400d1547a23 */ /* 0x004ff0000001084b */
[----:B------:R2:W5:Y:S01]  /*16ad0*/  MUFU.EX2 R166, R84 ;  /* 0x0000005400a67308 */ /* 0x0005620000000800 */
[----:B---3--:R-:W-:Y:S01]  /*16ae0*/  LDSM.16.MT88.4 R92, [R193+0x1800] ;  /* 0x00180000c15c783b */ /* 0x008fe20000004200 */
[--C-:B--2---:R-:W-:Y:S01]  /*16af0*/  FFMA.FTZ R84, R215, c[0x0][0x2d0], -R74.reuse ;  /* 0x0000b400d7547a23 */ /* 0x104fe2000001084a */
[----:B-----5:R-:W-:Y:S01]  /*16b00*/  F2FP.PACK_AB R149, R166, R167 ;  /* 0x000000a7a695723e */ /* 0x020fe200000000ff */
[-C--:B-1----:R-:W-:Y:S06]  /*16b10*/  HMMA.16816.F32 R52, R76, R88.reuse, R52 ;  /* 0x000000584c34723c */ /* 0x082fec0000001834 */
[----:B------:R1:W-:Y:S01]  /*16b20*/  MUFU.EX2 R165, R84 ;  /* 0x0000005400a57308 */ /* 0x0003e20000000800 */
[----:B------:R-:W-:Y:S01]  /*16b30*/  FFMA.FTZ R74, R220, c[0x0][0x2d0], -R74 ;  /* 0x0000b400dc4a7a23 */ /* 0x000fe2000001084a */
[C---:B------:R-:W-:Y:S08]  /*16b40*/  HMMA.16816.F32 R56, R80.reuse, R88, R56 ;  /* 0x000000585038723c */ /* 0x040ff00000001838 */
[----:B------:R2:W3:Y:S01]  /*16b50*/  MUFU.EX2 R164, R74 ;  /* 0x0000004a00a47308 */ /* 0x0004e20000000800 */
[--C-:B------:R-:W-:Y:S01]  /*16b60*/  FFMA.FTZ R88, R182, c[0x0][0x2d0], -R153.reuse ;  /* 0x0000b400b6587a23 */ /* 0x100fe20000010899 */
[-C--:B------:R-:W-:Y:S08]  /*16b70*/  HMMA.16816.F32 R60, R80, R90.reuse, R60 ;  /* 0x0000005a503c723c */ /* 0x080ff0000000183c */
[----:B------:R-:W5:Y:S01]  /*16b80*/  MUFU.EX2 R155, R88 ;  /* 0x00000058009b7308 */ /* 0x000f620000000800 */
        /* <DEDUP_REMOVED lines=13> */
[----:B-----5:R-:W-:Y:S01]  /*16c60*/  F2FP.PACK_AB R83, R155, R156 ;  /* 0x0000009c9b53723e */ /* 0x020fe200000000ff */
[----:B------:R-:W-:Y:S08]  /*16c70*/  LDSM.16.MT88.4 R88, [R190+0x1800] ;  /* 0x00180000be58783b */ /* 0x000ff00000004200 */
        /* <DEDUP_REMOVED lines=30> */
[----:B------:R1:W2:Y:S01]  /*16e60*/  MUFU.EX2 R152, R74 ;  /* 0x0000004a00987308 */ /* 0x0002a20000000800 */
[-C--:B---3--:R-:W-:Y:S08]  /*16e70*/  HMMA.16816.F32 R52, R76, R84.reuse, R52 ;  /* 0x000000544c34723c */ /* 0x088ff00000001834 */
[C---:B------:R-:W-:Y:S07]  /*16e80*/  HMMA.16816.F32 R56, R80.reuse, R84, R56 ;  /* 0x000000545038723c */ /* 0x040fee0000001838 */
[----:B------:R-:W-:Y:S01]  /*16e90*/  MOV R85, R71 ;  /* 0x0000004700557202 */ /* 0x000fe20000000f00 */
[-C--:B------:R-:W-:Y:S04]  /*16ea0*/  HMMA.16816.F32 R60, R80, R86.reuse, R60 ;  /* 0x00000056503c723c */ /* 0x080fe8000000183c */
[----:B------:R-:W-:Y:S01]  /*16eb0*/  MOV R84, R72 ;  /* 0x0000004800547202 */ /* 0x000fe20000000f00 */
[--C-:B-1----:R-:W-:Y:S01]  /*16ec0*/  FFMA.FTZ R74, R171, c[0x0][0x2d0], -R153.reuse ;  /* 0x0000b400ab4a7a23 */ /* 0x102fe20000010899 */
[----:B--2---:R-:W-:Y:S01]  /*16ed0*/  F2FP.PACK_AB R145, R152, R154 ;  /* 0x0000009a9891723e */ /* 0x004fe200000000ff */
[----:B------:R-:W-:Y:S01]  /*16ee0*/  FFMA.FTZ R153, R73, c[0x0][0x2d0], -R153 ;  /* 0x0000b40049997a23 */ /* 0x000fe20000010899 */
[----:B------:R-:W-:Y:S01]  /*16ef0*/  HMMA.16816.F32 R64, R76, R86, R64 ;  /* 0x000000564c40723c */ /* 0x000fe20000001840 */
[----:B------:R-:W-:Y:S03]  /*16f00*/  MUFU.EX2 R75, R74 ;  /* 0x0000004a004b7308 */ /* 0x000fe60000000800 */
[----:B------:R-:W-:Y:S02]  /*16f10*/  FFMA.FTZ R73, R69, R99, R104 ;  /* 0x0000006345497223 */ /* 0x000fe40000010068 */
[----:B----4-:R-:W-:Y:S01]  /*16f20*/  FFMA.FTZ R69, R68, R97, R98 ;  /* 0x0000006144457223 */ /* 0x010fe20000010062 */
[----:B------:R-:W-:Y:S01]  /*16f30*/  MOV R86, R70 ;  /* 0x0000004600567202 */ /* 0x000fe20000000f00 */
[----:B------:R-:W-:Y:S01]  /*16f40*/  FFMA.FTZ R68, R2, R96, R247 ;  /* 0x0000006002447223 */ /* 0x000fe200000100f7 */
[-C--:B------:R-:W-:Y:S02]  /*16f50*/  HMMA.16816.F32 R88, R148, R100.reuse, R4 ;  /* 0x000000649458723c */ /* 0x080fe40000001804 */
[----:B------:R-:W1:Y:S03]  /*16f60*/  MUFU.EX2 R74, R153 ;  /* 0x00000099004a7308 */ /* 0x000e660000000800 */
[----:B------:R-:W-:Y:S01]  /*16f70*/  FADD.FTZ R2, R114, R69 ;  /* 0x0000004572027221 */ /* 0x000fe20000010000 */
[----:B------:R-:W-:Y:S01]  /*16f80*/  MOV R87, R3 ;  /* 0x0000000300577202 */ /* 0x000fe20000000f00 */
[----:B------:R-:W-:Y:S02]  /*16f90*/  FADD.FTZ R4, R115, R73 ;  /* 0x0000004973047221 */ /* 0x000fe40000010000 */
[----:B------:R-:W-:Y:S03]  /*16fa0*/  FADD.FTZ R5, R249, R68 ;  /* 0x00000044f9057221 */ /* 0x000fe60000010000 */
        /* <DEDUP_REMOVED lines=91> */
[----:B------:R-:W-:Y:S03]  /*17560*/  FADD.FTZ R2, R75, R2 ;  /* 0x000000024b027221 */ /* 0x000fe60000010000 */
[----:B------:R2:W-:Y:S01]  /*17570*/  STL [R1+0x14], R4 ;  /* 0x0000140401007387 */ /* 0x0005e20000100800 */
[----:B------:R-:W-:Y:S05]  /*17580*/  FADD.FTZ R2, R74, R2 ;  /* 0x000000024a027221 */ /* 0x000fea0000010000 */
[----:B------:R2:W-:Y:S01]  /*17590*/  STL [R1+0x18], R2 ;  /* 0x0000180201007387 */ /* 0x0005e20000100800 */
[----:B-1----:R-:W-:Y:S04]  /*175a0*/  IADD3 R0, R205, -0x1, RZ ;  /* 0xffffffffcd007810 */ /* 0x002fe80007ffe0ff */
[----:B------:R-:W-:Y:S02]  /*175b0*/  MOV R205, R0 ;  /* 0x0000000000cd7202 */ /* 0x000fe40000000f00 */
[----:B------:R-:W-:Y:S01]  /*175c0*/  MOV R0, R3 ;  /* 0x0000000300007202 */ /* 0x000fe20000000f00 */
[----:B------:R-:W-:-:S05]  /*175d0*/  @P0 BRA `(.L_x_648) ;  /* 0xffffa8e000000947 */ /* 0x000fca000383ffff */
.L_x_631:
[----:B------:R-:W-:Y:S02]  /*175e0*/  MOV R10, 0x1f ;  /* 0x0000001f000a7802 */ /* 0x000fe40000000f00 */
[----:B------:R-:W-:Y:S01]  /*175f0*/  MOV R9, 0xffffffff ;  /* 0xffffffff00097802 */ /* 0x000fe20000000f00 */
[----:B------:R-:W-:Y:S05]  /*17600*/  BRA.DIV ~URZ, `(.L_x_649) ;  /* 0x000051a27f007947 */ /* 0x000fea000b800000 */
[----:B------:R-:W3:Y:S04]  /*17610*/  LDL R3, [R1+0xc] ;  /* 0x00000c0001037983 */ /* 0x000ee80000100800 */
[----:B--23--:R2:W3:Y:S02]  /*17620*/  SHFL.BFLY PT, R2, R3, 0x2, 0x1f ;  /* 0x0c401f0003027f89 */ /* 0x00c4e400000e0000 */
.L_x_735:
[----:B--2---:R-:W2:Y:S02]  /*17630*/  LDL.LU R3, [R1+0xc] ;  /* 0x00000c0001037983 */ /* 0x004ea40000300800 */
[----:B-123--:R-:W-:Y:S01]  /*17640*/  FADD.FTZ R4, R2, R3 ;  /* 0x0000000302047221 */ /* 0x00efe20000010000 */
[----:B------:R-:W-:Y:S05]  /*17650*/  BRA.DIV ~URZ, `(.L_x_650) ;  /* 0x000051b27f007947 */ /* 0x000fea000b800000 */
[----:B------:R-:W2:Y:S04]  /*17660*/  LDL.LU R11, [R1+0x10] ;  /* 0x00001000010b7983 */ /* 0x000ea80000300800 */
[----:B------:R-:W3:Y:S04]  /*17670*/  LDL.LU R8, [R1+0x14] ;  /* 0x0000140001087983 */ /* 0x000ee80000300800 */
[----:B------:R-:W4:Y:S04]  /*17680*/  LDL.LU R10, [R1+0x18] ;  /* 0x00001800010a7983 */ /* 0x000f280000300800 */
[----:B------:R-:W1:Y:S02]  /*17690*/  SHFL.BFLY PT, R6, R4, 0x1, 0x1f ;  /* 0x0c201f0004067f89 */ /* 0x000e6400000e0000 */
[----:B-1----:R-:W-:-:S02]  /*176a0*/  FADD.FTZ R4, R4, R6 ;  /* 0x0000000604047221 */ /* 0x002fc40000010000 */
[----:B--2---:R-:W1:Y:S04]  /*176b0*/  SHFL.BFLY PT, R2, R11, 0x2, 0x1f ;  /* 0x0c401f000b027f89 */ /* 0x004e6800000e0000 */
[----:B---3--:R-:W2:Y:S04]  /*176c0*/  SHFL.BFLY PT, R3, R8, 0x2, 0x1f ;  /* 0x0c401f0008037f89 */ /* 0x008ea800000e0000 */
[----:B----4-:R-:W3:Y:S01]  /*176d0*/  SHFL.BFLY PT, R5, R10, 0x2, 0x1f ;  /* 0x0c401f000a057f89 */ /* 0x010ee200000e0000 */
[----:B-1----:R-:W-:Y:S02]  /*176e0*/  FADD.FTZ R2, R2, R11 ;  /* 0x0000000b02027221 */ /* 0x002fe40000010000 */
[----:B--2---:R-:W-:-:S03]  /*176f0*/  FADD.FTZ R3, R3, R8 ;  /* 0x0000000803037221 */ /* 0x004fc60000010000 */
[----:B------:R-:W1:Y:S01]  /*17700*/  SHFL.BFLY PT, R7, R2, 0x1, 0x1f ;  /* 0x0c201f0002077f89 */ /* 0x000e6200000e0000 */
[----:B---3--:R-:W-:-:S03]  /*17710*/  FADD.FTZ R5, R5, R10 ;  /* 0x0000000a05057221 */ /* 0x008fc60000010000 */
[----:B------:R-:W2:Y:S04]  /*17720*/  SHFL.BFLY PT, R8, R3, 0x1, 0x1f ;  /* 0x0c201f0003087f89 */ /* 0x000ea800000e0000 */
[----:B------:R3:W4:Y:S01]  /*17730*/  SHFL.BFLY PT, R9, R5, 0x1, 0x1f ;  /* 0x0c201f0005097f89 */ /* 0x00072200000e0000 */
[----:B-1----:R-:W-:Y:S02]  /*17740*/  FADD.FTZ R6, R2, R7 ;  /* 0x0000000702067221 */ /* 0x002fe40000010000 */
[----:B--2---:R-:W-:-:S03]  /*17750*/  FADD.FTZ R7, R3, R8 ;  /* 0x0000000803077221 */ /* 0x004fc60000010000 */
.L_x_736:
[----:B------:R-:W-:Y:S01]  /*17760*/  FSETP.NE.FTZ.AND P3, PT, R4, RZ, PT ;  /* 0x000000ff0400720b */ /* 0x000fe20003f75000 */
[----:B------:R-:W-:Y:S01]  /*17770*/  CS2R R2, SRZ ;  /* 0x0000000000027805 */ /* 0x000fe2000001ff00 */
[----:B------:R-:W-:Y:S01]  /*17780*/  FSETP.NE.FTZ.AND P1, PT, R7, RZ, PT ;  /* 0x000000ff0700720b */ /* 0x000fe20003f35000 */
[----:B---34-:R-:W-:Y:S01]  /*17790*/  FADD.FTZ R5, R9, R5 ;  /* 0x0000000509057221 */ /* 0x018fe20000010000 */
[----:B------:R-:W-:-:S02]  /*177a0*/  FSETP.NE.FTZ.AND P2, PT, R6, RZ, PT ;  /* 0x000000ff0600720b */ /* 0x000fc40003f55000 */
[----:B------:R-:W-:Y:S02]  /*177b0*/  MOV R24, 0xff800000 ;  /* 0xff80000000187802 */ /* 0x000fe40000000f00 */
[----:B------:R-:W-:Y:S02]  /*177c0*/  FSETP.NE.FTZ.AND P0, PT, R5, RZ, PT ;  /* 0x000000ff0500720b */ /* 0x000fe40003f15000 */
[----:B------:R-:W-:Y:S02]  /*177d0*/  MOV R19, 0xff800000 ;  /* 0xff80000000137802 */ /* 0x000fe40000000f00 */
[----:B------:R-:W-:Y:S01]  /*177e0*/  MOV R22, 0xff800000 ;  /* 0xff80000000167802 */ /* 0x000fe20000000f00 */
[----:B------:R-:W1:Y:S01]  /*177f0*/  @P3 MUFU.RCP R2, R4 ;  /* 0x0000000400023308 */ /* 0x000e620000001000 */
[----:B------:R-:W-:-:S07]  /*17800*/  MOV R23, 0xff800000 ;  /* 0xff80000000177802 */ /* 0x000fce0000000f00 */
[----:B------:R2:W-:Y:S01]  /*17810*/  @P3 MUFU.LG2 R10, R4 ;  /* 0x00000004000a3308 */ /* 0x0005e20000000c00 */
[----:B-1----:R-:W-:-:S07]  /*17820*/  FMUL.FTZ R74, R2, R100 ;  /* 0x00000064024a7220 */ /* 0x002fce0000410000 */
[----:B------:R-:W-:Y:S01]  /*17830*/  @P1 MUFU.RCP R3, R7 ;  /* 0x0000000700031308 */ /* 0x000fe20000001000 */
[C---:B------:R-:W-:Y:S02]  /*17840*/  FMUL.FTZ R75, R2.reuse, R101 ;  /* 0x00000065024b7220 */ /* 0x040fe40000410000 */
[C---:B------:R-:W-:Y:S02]  /*17850*/  FMUL.FTZ R68, R2.reuse, R88 ;  /* 0x0000005802447220 */ /* 0x040fe40000410000 */
[C---:B------:R-:W-:Y:S01]  /*17860*/  FMUL.FTZ R69, R2.reuse, R89 ;  /* 0x0000005902457220 */ /* 0x040fe20000410000 */
[----:B--2---:R-:W-:Y:S01]  /*17870*/  MOV R4, RZ ;  /* 0x000000ff00047202 */ /* 0x004fe20000000f00 */
[C---:B------:R-:W-:Y:S01]  /*17880*/  FMUL.FTZ R76, R2.reuse, R104 ;  /* 0x00000068024c7220 */ /* 0x040fe20000410000 */
[----:B------:R-:W-:Y:S01]  /*17890*/  @P2 MUFU.LG2 R9, R6 ;  /* 0x0000000600092308 */ /* 0x000fe20000000c00 */
[C---:B------:R-:W-:Y:S02]  /*178a0*/  FMUL.FTZ R77, R2.reuse, R105 ;  /* 0x00000069024d7220 */ /* 0x040fe40000410000 */
[----:B------:R-:W-:-:S02]  /*178b0*/  FMUL.FTZ R78, R2, R116 ;  /* 0x00000074024e7220 */ /* 0x000fc40000410000 */
[C---:B------:R-:W-:Y:S02]  /*178c0*/  FMUL.FTZ R79, R2.reuse, R117 ;  /* 0x00000075024f7220 */ /* 0x040fe40000410000 */
[C---:B------:R-:W-:Y:S01]  /*178d0*/  FMUL.FTZ R66, R2.reuse, R120 ;  /* 0x0000007802427220 */ /* 0x040fe20000410000 */
[----:B------:R-:W1:Y:S01]  /*178e0*/  @P2 MUFU.RCP R4, R6 ;  /* 0x0000000600042308 */ /* 0x000e620000001000 */
[C---:B------:R-:W-:Y:S02]  /*178f0*/  FMUL.FTZ R67, R2.reuse, R121 ;  /* 0x0000007902437220 */ /* 0x040fe40000410000 */
[C---:B------:R-:W-:Y:S02]  /*17900*/  FMUL.FTZ R100, R2.reuse, R132 ;  /* 0x0000008402647220 */ /* 0x040fe40000410000 */
[C---:B------:R-:W-:Y:S02]  /*17910*/  FMUL.FTZ R101, R2.reuse, R133 ;  /* 0x0000008502657220 */ /* 0x040fe40000410000 */
[----:B------:R-:W-:-:S02]  /*17920*/  FMUL.FTZ R80, R2, R136 ;  /* 0x0000008802507220 */ /* 0x000fc40000410000 */
[C---:B------:R-:W-:Y:S02]  /*17930*/  FMUL.FTZ R81, R2.reuse, R137 ;  /* 0x0000008902517220 */ /* 0x040fe40000410000 */
[C---:B------:R-:W-:Y:S02]  /*17940*/  FMUL.FTZ R62, R2.reuse, R148 ;  /* 0x00000094023e7220 */ /* 0x040fe40000410000 */
[----:B------:R-:W-:Y:S02]  /*17950*/  FMUL.FTZ R63, R2, R149 ;  /* 0x00000095023f7220 */ /* 0x000fe40000410000 */
[----:B------:R2:W3:Y:S01]  /*17960*/  @P1 MUFU.LG2 R2, R7 ;  /* 0x0000000700021308 */ /* 0x0004e20000000c00 */
[C---:B-1----:R-:W-:Y:S01]  /*17970*/  FMUL.FTZ R84, R4.reuse, R90 ;  /* 0x0000005a04547220 */ /* 0x042fe20000410000 */
[----:B------:R-:W-:Y:S01]  /*17980*/  @P2 MOV R6, 0x3f317218 ;  /* 0x3f31721800062802 */ /* 0x000fe20000000f00 */
[C---:B------:R-:W-:Y:S02]  /*17990*/  FMUL.FTZ R85, R4.reuse, R91 ;  /* 0x0000005b04557220 */ /* 0x040fe40000410000 */
[----:B------:R-:W-:-:S02]  /*179a0*/  FMUL.FTZ R86, R4, R102 ;  /* 0x0000006604567220 */ /* 0x000fc40000410000 */
[----:B------:R-:W-:Y:S02]  /*179b0*/  FMUL.FTZ R87, R4, R103 ;  /* 0x0000006704577220 */ /* 0x000fe40000410000 */
[C---:B------:R-:W-:Y:S02]  /*179c0*/  FMUL.FTZ R48, R3.reuse, R92 ;  /* 0x0000005c03307220 */ /* 0x040fe40000410000 */
[C---:B------:R-:W-:Y:S02]  /*179d0*/  FMUL.FTZ R49, R3.reuse, R93 ;  /* 0x0000005d03317220 */ /* 0x040fe40000410000 */
[C---:B------:R-:W-:Y:S02]  /*179e0*/  FMUL.FTZ R38, R3.reuse, R96 ;  /* 0x0000006003267220 */ /* 0x040fe40000410000 */
[C---:B------:R-:W-:Y:S01]  /*179f0*/  FMUL.FTZ R39, R3.reuse, R97 ;  /* 0x0000006103277220 */ /* 0x040fe20000410000 */
[----:B--2---:R-:W-:Y:S01]  /*17a00*/  @P3 MOV R7, 0x3f317218 ;  /* 0x3f31721800073802 */ /* 0x004fe20000000f00 */
[----:B---3--:R-:W-:Y:S01]  /*17a10*/  @P1 FMUL.FTZ R8, R2, 0.69314718246459960938 ;  /* 0x3f31721802081820 */ /* 0x008fe20000410000 */
        /* <DEDUP_REMOVED lines=14> */
[C---:B------:R-:W-:Y:S01]  /*17b00*/  FMUL.FTZ R88, R4.reuse, R106 ;  /* 0x0000006a04587220 */ /* 0x040fe20000410000 */
[----:B------:R1:W2:Y:S01]  /*17b10*/  @P0 MUFU.LG2 R3, R5 ;  /* 0x0000000500030308 */ /* 0x0002a20000000c00 */
[----:B------:R-:W-:-:S02]  /*17b20*/  FMUL.FTZ R89, R4, R107 ;  /* 0x0000006b04597220 */ /* 0x000fc40000410000 */
[C---:B------:R-:W-:Y:S02]  /*17b30*/  FMUL.FTZ R90, R4.reuse, R118 ;  /* 0x00000076045a7220 */ /* 0x040fe40000410000 */
[C---:B------:R-:W-:Y:S02]  /*17b40*/  FMUL.FTZ R91, R4.reuse, R119 ;  /* 0x00000077045b7220 */ /* 0x040fe40000410000 */
[C---:B------:R-:W-:Y:S02]  /*17b50*/  FMUL.FTZ R104, R4.reuse, R122 ;  /* 0x0000007a04687220 */ /* 0x040fe40000410000 */
[C---:B------:R-:W-:Y:S02]  /*17b60*/  FMUL.FTZ R105, R4.reuse, R123 ;  /* 0x0000007b04697220 */ /* 0x040fe40000410000 */
[C---:B------:R-:W-:Y:S02]  /*17b70*/  FMUL.FTZ R102, R4.reuse, R134 ;  /* 0x0000008604667220 */ /* 0x040fe40000410000 */
[----:B------:R-:W-:-:S02]  /*17b80*/  FMUL.FTZ R103, R4, R135 ;  /* 0x0000008704677220 */ /* 0x000fc40000410000 */
[C---:B------:R-:W-:Y:S01]  /*17b90*/  FMUL.FTZ R82, R4.reuse, R138 ;  /* 0x0000008a04527220 */ /* 0x040fe20000410000 */
[----:B-1----:R-:W-:Y:S01]  /*17ba0*/  MOV R5, 0x1 ;  /* 0x0000000100057802 */ /* 0x002fe20000000f00 */
[C---:B------:R-:W-:Y:S02]  /*17bb0*/  FMUL.FTZ R83, R4.reuse, R139 ;  /* 0x0000008b04537220 */ /* 0x040fe40000410000 */
[C---:B------:R-:W-:Y:S02]  /*17bc0*/  FMUL.FTZ R64, R4.reuse, R150 ;  /* 0x0000009604407220 */ /* 0x040fe40000410000 */
[----:B------:R-:W-:Y:S01]  /*17bd0*/  FMUL.FTZ R65, R4, R151 ;  /* 0x0000009704417220 */ /* 0x000fe20000410000 */
[----:B------:R-:W-:Y:S01]  /*17be0*/  @P1 MOV R4, 0x3f317218 ;  /* 0x3f31721800041802 */ /* 0x000fe20000000f00 */
[----:B--2---:R-:W-:Y:S02]  /*17bf0*/  @P0 FMUL.FTZ R3, R3, 0.69314718246459960938 ;  /* 0x3f31721803030820 */ /* 0x004fe40000410000 */
[----:B------:R-:W-:-:S02]  /*17c00*/  @P3 FMUL.FTZ R10, R10, 0.69314718246459960938 ;  /* 0x3f3172180a0a3820 */ /* 0x000fc40000410000 */
[----:B------:R-:W-:Y:S02]  /*17c10*/  @P1 FMUL.FTZ R4, R4, c[0x0][0x2d0] ;  /* 0x0000b40004041a20 */ /* 0x000fe40000410000 */
[----:B------:R-:W-:Y:S02]  /*17c20*/  @P3 FMUL.FTZ R7, R7, c[0x0][0x2d0] ;  /* 0x0000b40007073a20 */ /* 0x000fe40000410000 */
[----:B------:R-:W-:Y:S01]  /*17c30*/  @P1 FFMA.FTZ R24, R4, R70, R8 ;  /* 0x0000004604181223 */ /* 0x000fe20000010008 */
[----:B------:R-:W-:Y:S01]  /*17c40*/  @P0 MOV R4, 0x3f317218 ;  /* 0x3f31721800040802 */ /* 0x000fe20000000f00 */
[----:B------:R-:W-:Y:S02]  /*17c50*/  @P2 FMUL.FTZ R9, R9, 0.69314718246459960938 ;  /* 0x3f31721809092820 */ /* 0x000fe40000410000 */
[----:B------:R-:W-:Y:S02]  /*17c60*/  @P2 FMUL.FTZ R6, R6, c[0x0][0x2d0] ;  /* 0x0000b40006062a20 */ /* 0x000fe40000410000 */
[----:B------:R-:W-:-:S02]  /*17c70*/  @P0 FMUL.FTZ R4, R4, c[0x0][0x2d0] ;  /* 0x0000b40004040a20 */ /* 0x000fc40000410000 */
[----:B------:R-:W-:Y:S02]  /*17c80*/  @P3 FFMA.FTZ R22, R7, R72, R10 ;  /* 0x0000004807163223 */ /* 0x000fe4000001000a */
[----:B------:R-:W-:Y:S01]  /*17c90*/  @P0 FFMA.FTZ R19, R4, R0, R3 ;  /* 0x0000000004130223 */ /* 0x000fe20000010003 */
[----:B------:R-:W-:Y:S01]  /*17ca0*/  PRMT R0, R5, 0x7610, R0 ;  /* 0x0000761005007816 */ /* 0x000fe20000000000 */
[----:B------:R-:W-:Y:S02]  /*17cb0*/  @P2 FFMA.FTZ R23, R6, R71, R9 ;  /* 0x0000004706172223 */ /* 0x000fe40000010009 */
        /* <DEDUP_REMOVED lines=15> */
[----:B------:R-:W-:Y:S02]  /*17db0*/  FMUL.FTZ R31, R2, R147 ;  /* 0x00000093021f7220 */ /* 0x000fe40000410000 */
.L_x_558:
[----:B------:R4:W5:Y:S04]  /*17dc0*/  LDL R6, [R1+0x48] ;  /* 0x0000480001067983 */ /* 0x0009680000100800 */
[----:B------:R-:W1:Y:S01]  /*17dd0*/  S2R R2, SR_TID.X ;  /* 0x0000000000027919 */ /* 0x000e620000002100 */
[----:B------:R-:W-:Y:S01]  /*17de0*/  BSSY B0, `(.L_x_651) ;  /* 0x0000011000007945 */ /* 0x000fe20003800000 */
[----:B-1----:R-:W-:-:S13]  /*17df0*/  LOP3.LUT P0, RZ, R2, 0x7f, RZ, 0xc0, !PT ;  /* 0x0000007f02ff7812 */ /* 0x002fda000780c0ff */
[----:B------:R-:W-:Y:S05]  /*17e00*/  @P0 BRA `(.L_x_652) ;  /* 0x000000e000000947 */ /* 0x000fea0003800000 */
[----:B----4-:R-:W1:Y:S01]  /*17e10*/  S2R R4, SR_LANEID ;  /* 0x0000000000047919 */ /* 0x010e620000000000 */
[----:B------:R-:W-:Y:S01]  /*17e20*/  VOTEU.ANY UR4, UPT, PT ;  /* 0x0000000000047886 */ /* 0x000fe200038e0100 */
[----:B---3--:R-:W-:Y:S01]  /*17e30*/  IMAD.MOV.U32 R5, RZ, RZ, c[0x0][0x564] ;  /* 0x00015900ff057624 */ /* 0x008fe200078e00ff */
[----:B------:R-:W1:Y:S08]  /*17e40*/  FLO.U32 R3, UR4 ;  /* 0x0000000400037d00 */ /* 0x000e7000080e0000 */
[----:B------:R-:W3:Y:S01]  /*17e50*/  POPC R2, UR4 ;  /* 0x0000000400027d09 */ /* 0x000ee20008000000 */
[----:B-1----:R-:W-:Y:S01]  /*17e60*/  ISETP.EQ.U32.AND P0, PT, R3, R4, PT ;  /* 0x000000040300720c */ /* 0x002fe20003f02070 */
[----:B------:R-:W-:-:S12]  /*17e70*/  IMAD.MOV.U32 R4, RZ, RZ, c[0x0][0x560] ;  /* 0x00015800ff047624 */ /* 0x000fd800078e00ff */
[----:B---3--:R1:W3:Y:S04]  /*17e80*/  @P0 ATOMG.E.ADD.STRONG.GPU PT, R2, [R4.64], R2 ;  /* 0x00000002040209a8 */ /* 0x0082e800081ee1c8 */
[----:B-1----:R-:W1:Y:S04]  /*17e90*/  S2R R4, SR_LTMASK ;  /* 0x0000000000047919 */ /* 0x002e680000003900 */
[----:B---3--:R1:W3:Y:S02]  /*17ea0*/  SHFL.IDX PT, R3, R2, R3, 0x1f ;  /* 0x00001f0302037589 */ /* 0x0082e400000e0000 */
[----:B-1----:R-:W-:-:S06]  /*17eb0*/  LOP3.LUT R2, R4, UR4, RZ, 0xc0, !PT ;  /* 0x0000000404027c12 */ /* 0x002fcc000f8ec0ff */
[----:B------:R-:W3:Y:S02]  /*17ec0*/  POPC R2, R2 ;  /* 0x0000000200027309 */ /* 0x000ee40000000000 */
[----:B---3-5:R-:W-:-:S05]  /*17ed0*/  IADD3 R6, R3, c[0x0][0xc], R2 ;  /* 0x0000030003067a10 */ /* 0x028fca0007ffe002 */
[----:B------:R1:W-:Y:S02]  /*17ee0*/  STL [R1+0x48], R6 ;  /* 0x0000480601007387 */ /* 0x0003e40000100800 */
.L_x_652:
[----:B----4-:R-:W-:Y:S05]  /*17ef0*/  BSYNC B0 ;  /* 0x0000000000007941 */ /* 0x010fea0003800000 */
.L_x_651:
[----:B------:R-:W4:Y:S01]  /*17f00*/  LDL.64 R2, [R1+0x38] ;  /* 0x0000380001027983 */ /* 0x000f220000100a00 */
[----:B------:R-:W-:Y:S01]  /*17f10*/  PRMT R0, R0, 0x9910, RZ ;  /* 0x0000991000007816 */ /* 0x000fe200000000ff */
[----:B------:R-:W-:Y:S01]  /*17f20*/  BSSY B1, `(.L_x_653) ;  /* 0x00002cf000017945 */ /* 0x000fe20003800000 */
[----:B-----5:R-:W-:Y:S02]  /*17f30*/  IMAD.MOV.U32 R70, RZ, RZ, R6 ;  /* 0x000000ffff467224 */ /* 0x020fe400078e0006 */
[----:B------:R-:W-:Y:S02]  /*17f40*/  ISETP.NE.AND P0, PT, R0, RZ, PT ;  /* 0x000000ff0000720c */ /* 0x000fe40003f05270 */
[----:B----4-:R-:W-:-:S11]  /*17f50*/  SHF.R.S32.HI R18, RZ, 0x1f, R2 ;  /* 0x0000001fff127819 */ /* 0x010fd60000011402 */
[----:B------:R-:W-:Y:S05]  /*17f60*/  @!P0 BRA `(.L_x_654) ;  /* 0x0000203000008947 */ /* 0x000fea0003800000 */
[----:B--2---:R-:W2:Y:S04]  /*17f70*/  LDL R7, [R1+0x5c] ;  /* 0x00005c0001077983 */ /* 0x004ea80000100800 */
[----:B-1----:R-:W4:Y:S04]  /*17f80*/  LDL R6, [R1+0x6c] ;  /* 0x00006c0001067983 */ /* 0x002f280000100800 */
[----:B---3--:R-:W3:Y:S04]  /*17f90*/  LDL R8, [R1+0x74] ;  /* 0x0000740001087983 */ /* 0x008ee80000100800 */
[----:B------:R-:W3:Y:S01]  /*17fa0*/  LDL R5, [R1+0x70] ;  /* 0x0000700001057983 */ /* 0x000ee20000100800 */
[----:B------:R-:W-:Y:S01]  /*17fb0*/  WARPSYNC 0xffffffff ;  /* 0xffffffff00007948 */ /* 0x000fe20003800000 */
[----:B------:R-:W-:-:S02]  /*17fc0*/  F2FP.PACK_AB R0, R69, R68 ;  /* 0x000000444500723e */ /* 0x000fc400000000ff */
[----:B------:R-:W-:Y:S01]  /*17fd0*/  BAR.SYNC.DEFER_BLOCKING 0x1, 0x80 ;  /* 0x0042000000007b1d */ /* 0x000fe20000010000 */
[----:B------:R-:W-:Y:S02]  /*17fe0*/  F2FP.PACK_AB R3, R85, R84 ;  /* 0x000000545503723e */ /* 0x000fe400000000ff */
[----:B------:R-:W-:-:S03]  /*17ff0*/  F2FP.PACK_AB R2, R75, R74 ;  /* 0x0000004a4b02723e */ /* 0x000fc600000000ff */
[----:B------:R-:W3:Y:S01]  /*18000*/  LDL R9, [R1+0x60] ;  /* 0x0000600001097983 */ /* 0x000ee20000100800 */
[----:B------:R-:W-:-:S03]  /*18010*/  F2FP.PACK_AB R4, R61, R60 ;  /* 0x0000003c3d04723e */ /* 0x000fc600000000ff */
[----:B------:R-:W3:Y:S04]  /*18020*/  LDL R12, [R1+0x7c] ;  /* 0x00007c00010c7983 */ /* 0x000ee80000100800 */
[----:B------:R-:W3:Y:S04]  /*18030*/  LDL R10, [R1+0x80] ;  /* 0x00008000010a7983 */ /* 0x000ee80000100800 */
[----:B--2---:R1:W-:Y:S04]  /*18040*/  STS [R7], R0 ;  /* 0x0000000007007388 */ /* 0x0043e80000000800 */
[----:B------:R2:W-:Y:S04]  /*18050*/  STS [R7+0x400], R3 ;  /* 0x0004000307007388 */ /* 0x0005e80000000800 */
[----:B----4-:R4:W-:Y:S01]  /*18060*/  STS [R6], R2 ;  /* 0x0000000206007388 */ /* 0x0109e20000000800 */
[----:B-1----:R-:W-:-:S02]  /*18070*/  F2FP.PACK_AB R0, R87, R86 ;  /* 0x000000565700723e */ /* 0x002fc400000000ff */
[----:B--2---:R-:W-:-:S03]  /*18080*/  F2FP.PACK_AB R3, R49, R48 ;  /* 0x000000303103723e */ /* 0x004fc600000000ff */
[----:B------:R1:W-:Y:S01]  /*18090*/  STS [R6+0x400], R0 ;  /* 0x0004000006007388 */ /* 0x0003e20000000800 */
[----:B----4-:R-:W-:-:S03]  /*180a0*/  F2FP.PACK_AB R2, R35, R34 ;  /* 0x000000222302723e */ /* 0x010fc600000000ff */
[----:B------:R-:W-:Y:S04]  /*180b0*/  STS [R7+0x2000], R3 ;  /* 0x0020000307007388 */ /* 0x000fe80000000800 */
[----:B------:R2:W-:Y:S01]  /*180c0*/  STS [R7+0x2400], R2 ;  /* 0x0024000207007388 */ /* 0x0005e20000000800 */
[----:B-1----:R-:W-:-:S03]  /*180d0*/  F2FP.PACK_AB R0, R39, R38 ;  /* 0x000000262700723e */ /* 0x002fc600000000ff */
[----:B--2---:R-:W2:Y:S01]  /*180e0*/  LDL R7, [R1+0x68] ;  /* 0x0000680001077983 */ /* 0x004ea20000100800 */
[----:B------:R-:W-:Y:S02]  /*180f0*/  F2FP.PACK_AB R3, R77, R76 ;  /* 0x0000004c4d03723e */ /* 0x000fe400000000ff */
[----:B------:R-:W-:Y:S01]  /*18100*/  F2FP.PACK_AB R2, R89, R88 ;  /* 0x000000585902723e */ /* 0x000fe200000000ff */
[----:B------:R-:W-:Y:S04]  /*18110*/  STS [R6+0x2000], R0 ;  /* 0x0020000006007388 */ /* 0x000fe80000000800 */
[----:B------:R1:W-:Y:S04]  /*18120*/  STS [R6+0x2400], R4 ;  /* 0x0024000406007388 */ /* 0x0003e80000000800 */
[----:B-1----:R-:W4:Y:S01]  /*18130*/  LDL R6, [R1+0x64] ;  /* 0x0000640001067983 */ /* 0x002f220000100800 */
[----:B------:R-:W-:-:S02]  /*18140*/  F2FP.PACK_AB R0, R79, R78 ;  /* 0x0000004e4f00723e */ /* 0x000fc400000000ff */
[----:B------:R-:W-:Y:S01]  /*18150*/  F2FP.PACK_AB R4, R41, R40 ;  /* 0x000000282904723e */ /* 0x000fe200000000ff */
[----:B---3--:R1:W-:Y:S04]  /*18160*/  STS [R8], R3 ;  /* 0x0000000308007388 */ /* 0x0083e80000000800 */
[----:B------:R3:W-:Y:S04]  /*18170*/  STS [R8+0x400], R2 ;  /* 0x0004000208007388 */ /* 0x0007e80000000800 */
[----:B------:R3:W-:Y:S01]  /*18180*/  STS [R5], R0 ;  /* 0x0000000005007388 */ /* 0x0007e20000000800 */
[----:B-1----:R-:W-:-:S02]  /*18190*/  F2FP.PACK_AB R3, R91, R90 ;  /* 0x0000005a5b03723e */ /* 0x002fc400000000ff */
[----:B---3--:R-:W-:-:S03]  /*181a0*/  F2FP.PACK_AB R2, R43, R42 ;  /* 0x0000002a2b02723e */ /* 0x008fc600000000ff */
[----:B------:R1:W-:Y:S01]  /*181b0*/  STS [R5+0x400], R3 ;  /* 0x0004000305007388 */ /* 0x0003e20000000800 */
[----:B------:R-:W-:-:S03]  /*181c0*/  F2FP.PACK_AB R0, R59, R58 ;  /* 0x0000003a3b00723e */ /* 0x000fc600000000ff */
[----:B------:R-:W-:Y:S04]  /*181d0*/  STS [R8+0x2000], R4 ;  /* 0x0020000408007388 */ /* 0x000fe80000000800 */
[----:B------:R3:W-:Y:S01]  /*181e0*/  STS [R8+0x2400], R0 ;  /* 0x0024000008007388 */ /* 0x0007e20000000800 */
[----:B-1----:R-:W-:-:S03]  /*181f0*/  F2FP.PACK_AB R3, R57, R56 ;  /* 0x000000383903723e */ /* 0x002fc600000000ff */
[----:B---3--:R-:W3:Y:S01]  /*18200*/  LDL R8, [R1+0x54] ;  /* 0x0000540001087983 */ /* 0x008ee20000100800 */
[----:B------:R-:W-:-:S03]  /*18210*/  F2FP.PACK_AB R0, R67, R66 ;  /* 0x000000424300723e */ /* 0x000fc600000000ff */
[----:B------:R1:W-:Y:S04]  /*18220*/  STS [R5+0x2000], R2 ;  /* 0x0020000205007388 */ /* 0x0003e80000000800 */
[----:B------:R1:W-:Y:S04]  /*18230*/  STS [R5+0x2400], R3 ;  /* 0x0024000305007388 */ /* 0x0003e80000000800 */
[----:B------:R1:W-:Y:S01]  /*18240*/  STS [R9], R0 ;  /* 0x0000000009007388 */ /* 0x0003e20000000800 */
[----:B------:R-:W-:Y:S02]  /*18250*/  F2FP.PACK_AB R4, R53, R52 ;  /* 0x000000343504723e */ /* 0x000fe400000000ff */
[----:B-1----:R-:W-:-:S02]  /*18260*/  F2FP.PACK_AB R2, R105, R104 ;  /* 0x000000686902723e */ /* 0x002fc400000000ff */
[----:B------:R-:W-:-:S03]  /*18270*/  F2FP.PACK_AB R3, R101, R100 ;  /* 0x000000646503723e */ /* 0x000fc600000000ff */
[----:B------:R1:W-:Y:S01]  /*18280*/  STS [R9+0x400], R2 ;  /* 0x0004000209007388 */ /* 0x0003e20000000800 */
[----:B------:R-:W-:Y:S02]  /*18290*/  F2FP.PACK_AB R0, R103, R102 ;  /* 0x000000666700723e */ /* 0x000fe400000000ff */
[----:B------:R-:W-:Y:S02]  /*182a0*/  F2FP.PACK_AB R5, R51, R50 ;  /* 0x000000323305723e */ /* 0x000fe400000000ff */
[----:B-1----:R-:W-:Y:S02]  /*182b0*/  F2FP.PACK_AB R2, R55, R54 ;  /* 0x000000363702723e */ /* 0x002fe400000000ff */
[----:B------:R-:W-:Y:S02]  /*182c0*/  ISETP.NE.U32.AND P0, PT, RZ, c[0x0][0x508], PT ;  /* 0x00014200ff007a0c */ /* 0x000fe40003f05070 */
[----:B------:R-:W-:Y:S02]  /*182d0*/  ISETP.NE.U32.AND P2, PT, RZ, c[0x0][0x500], PT ;  /* 0x00014000ff007a0c */ /* 0x000fe40003f45070 */
[----:B------:R-:W-:-:S02]  /*182e0*/  ISETP.NE.AND.EX P1, PT, RZ, c[0x0][0x50c], PT, P0 ;  /* 0x00014300ff007a0c */ /* 0x000fc40003f25300 */
[----:B------:R-:W-:Y:S01]  /*182f0*/  ISETP.NE.AND.EX P2, PT, RZ, c[0x0][0x504], PT, P2 ;  /* 0x00014100ff007a0c */ /* 0x000fe20003f45320 */
[----:B------:R-:W-:Y:S01]  /*18300*/  IMAD.MOV.U32 R11, RZ, RZ, c[0x0][0x388] ;  /* 0x0000e200ff0b7624 */ /* 0x000fe200078e00ff */
[----:B--2---:R1:W-:Y:S04]  /*18310*/  STS [R7], R3 ;  /* 0x0000000307007388 */ /* 0x0043e80000000800 */
[----:B------:R2:W-:Y:S04]  /*18320*/  STS [R7+0x400], R0 ;  /* 0x0004000007007388 */ /* 0x0005e80000000800 */
[----:B------:R4:W-:Y:S04]  /*18330*/  STS [R9+0x2000], R2 ;  /* 0x0020000209007388 */ /* 0x0009e80000000800 */
[----:B------:R4:W-:Y:S04]  /*18340*/  STS [R9+0x2400], R4 ;  /* 0x0024000409007388 */ /* 0x0009e80000000800 */
[----:B------:R-:W-:Y:S01]  /*18350*/  STS [R7+0x2000], R5 ;  /* 0x0020000507007388 */ /* 0x000fe20000000800 */
[----:B-1----:R-:W-:-:S02]  /*18360*/  F2FP.PACK_AB R3, R47, R46 ;  /* 0x0000002e2f03723e */ /* 0x002fc400000000ff */
[----:B--2---:R-:W-:Y:S02]  /*18370*/  F2FP.PACK_AB R0, R83, R82 ;  /* 0x000000525300723e */ /* 0x004fe400000000ff */
[----:B----4-:R-:W-:Y:S01]  /*18380*/  F2FP.PACK_AB R2, R81, R80 ;  /* 0x000000505102723e */ /* 0x010fe200000000ff */
[----:B------:R-:W-:Y:S04]  /*18390*/  STS [R7+0x2400], R3 ;  /* 0x0024000307007388 */ /* 0x000fe80000000800 */
[----:B------:R1:W-:Y:S04]  /*183a0*/  STS [R6], R2 ;  /* 0x0000000206007388 */ /* 0x0003e80000000800 */
[----:B------:R2:W-:Y:S01]  /*183b0*/  STS [R6+0x400], R0 ;  /* 0x0004000006007388 */ /* 0x0005e20000000800 */
[----:B------:R-:W-:-:S03]  /*183c0*/  F2FP.PACK_AB R4, R45, R44 ;  /* 0x0000002c2d04723e */ /* 0x000fc600000000ff */
[----:B------:R-:W4:Y:S01]  /*183d0*/  LDL.LU R9, [R1+0x4c] ;  /* 0x00004c0001097983 */ /* 0x000f220000300800 */
[----:B-1----:R-:W-:Y:S02]  /*183e0*/  F2FP.PACK_AB R2, R63, R62 ;  /* 0x0000003e3f02723e */ /* 0x002fe400000000ff */
[----:B--2---:R-:W-:-:S03]  /*183f0*/  F2FP.PACK_AB R0, R65, R64 ;  /* 0x000000404100723e */ /* 0x004fc600000000ff */
[----:B------:R1:W-:Y:S01]  /*18400*/  STS [R12], R2 ;  /* 0x000000020c007388 */ /* 0x0003e20000000800 */
[----:B------:R-:W-:-:S03]  /*18410*/  F2FP.PACK_AB R3, R37, R36 ;  /* 0x000000242503723e */ /* 0x000fc600000000ff */
[----:B------:R2:W-:Y:S04]  /*18420*/  STS [R10+0x400], R0 ;  /* 0x000400000a007388 */ /* 0x0005e80000000800 */
[----:B------:R3:W-:Y:S04]  /*18430*/  STS [R6+0x2000], R4 ;  /* 0x0020000406007388 */ /* 0x0007e80000000800 */
[----:B------:R3:W-:Y:S01]  /*18440*/  STS [R6+0x2400], R3 ;  /* 0x0024000306007388 */ /* 0x0007e20000000800 */
[----:B-1----:R-:W-:Y:S02]  /*18450*/  F2FP.PACK_AB R2, R33, R32 ;  /* 0x000000202102723e */ /* 0x002fe400000000ff */
[----:B--2---:R-:W-:-:S03]  /*18460*/  F2FP.PACK_AB R0, R31, R30 ;  /* 0x0000001e1f00723e */ /* 0x004fc600000000ff */
[----:B------:R1:W-:Y:S04]  /*18470*/  STS [R12+0x2000], R2 ;  /* 0x002000020c007388 */ /* 0x0003e80000000800 */
[----:B------:R2:W-:Y:S01]  /*18480*/  STS [R10+0x2400], R0 ;  /* 0x002400000a007388 */ /* 0x0005e20000000800 */
[----:B---3--:R-:W-:Y:S02]  /*18490*/  IMAD.MOV.U32 R4, RZ, RZ, 0x4 ;  /* 0x00000004ff047424 */ /* 0x008fe400078e00ff */
[----:B------:R-:W-:Y:S02]  /*184a0*/  IMAD.MOV.U32 R3, RZ, RZ, RZ ;  /* 0x000000ffff037224 */ /* 0x000fe400078e00ff */
[CC--:B------:R-:W-:Y:S01]  /*184b0*/  @P1 IMAD.WIDE R6, R8.reuse, R4.reuse, c[0x0][0x508] ;  /* 0x0001420008061625 */ /* 0x0c0fe200078e0204 */
[----:B------:R-:W-:Y:S03]  /*184c0*/  BAR.SYNC.DEFER_BLOCKING 0x1, 0x80 ;  /* 0x0042000000007b1d */ /* 0x000fe60000010000 */
[----:B------:R-:W-:-:S03]  /*184d0*/  IMAD.WIDE R4, R8, R4, c[0x0][0x500] ;  /* 0x0001400008047625 */ /* 0x000fc600078e0204 */
[----:B------:R2:W5:Y:S04]  /*184e0*/  @P1 LDG.E R11, [R6.64] ;  /* 0x00000008060b1981 */ /* 0x000568000c1e1900 */
[----:B------:R2:W5:Y:S01]  /*184f0*/  @P2 LDG.E R3, [R4.64] ;  /* 0x0000000804032981 */ /* 0x000562000c1e1900 */
[----:B----4-:R-:W-:-:S04]  /*18500*/  ISETP.NE.AND P0, PT, R9, RZ, PT ;  /* 0x000000ff0900720c */ /* 0x010fc80003f05270 */
[----:B-1----:R-:W-:Y:S01]  /*18510*/  SEL R2, R9, c[0x0][0x3d4], P0 ;  /* 0x0000f50009027a07 */ /* 0x002fe20000000000 */
[----:B------:R-:W-:Y:S05]  /*18520*/  @P1 BRA `(.L_x_655) ;  /* 0x0000004000001947 */ /* 0x000fea0003800000 */
[----:B--2---:R-:W-:Y:S05]  /*18530*/  @!P2 BRA `(.L_x_655) ;  /* 0x000000300000a947 */ /* 0x004fea0003800000 */
[----:B------:R1:W2:Y:S04]  /*18540*/  LDG.E R0, [R4.64] ;  /* 0x0000000804007981 */ /* 0x0002a8000c1e1900 */
[----:B-1----:R-:W2:Y:S02]  /*18550*/  LDG.E R4, [R4.64+0x4] ;  /* 0x0000040804047981 */ /* 0x002ea4000c1e1900 */
[----:B--2--5:R-:W-:Y:S02]  /*18560*/  IADD3 R11, -R0, R4, RZ ;  /* 0x00000004000b7210 */ /* 0x024fe40007ffe1ff */
.L_x_655:
[----:B--2---:R-:W2:Y:S04]  /*18570*/  LDL R4, [R1+0x44] ;  /* 0x0000440001047983 */ /* 0x004ea80000100800 */
        /* <DEDUP_REMOVED lines=15> */
[----:B------:R-:W-:Y:S02]  /*18670*/  SHF.R.S32.HI R0, RZ, 0x1f, R8 ;  /* 0x0000001fff007819 */ /* 0x000fe40000011408 */
[----:B------:R-:W-:Y:S02]  /*18680*/  SEL R2, R8, RZ, !P0 ;  /* 0x000000ff08027207 */ /* 0x000fe40004000000 */
[----:B------:R-:W-:Y:S01]  /*18690*/  SEL R5, R0, RZ, !P0 ;  /* 0x000000ff00057207 */ /* 0x000fe20004000000 */
[----:B------:R-:W1:Y:S02]  /*186a0*/  S2R R28, SR_TID.X ;  /* 0x00000000001c7919 */ /* 0x000e640000002100 */
[----:B-1----:R-:W-:-:S04]  /*186b0*/  IMAD R0, R7, R2, RZ ;  /* 0x0000000207007224 */ /* 0x002fc800078e02ff */
[C---:B------:R-:W-:Y:S02]  /*186c0*/  IMAD R10, R6.reuse, R5, R0 ;  /* 0x00000005060a7224 */ /* 0x040fe400078e0200 */
[----:B------:R-:W-:Y:S01]  /*186d0*/  IMAD.WIDE.U32 R6, R6, R2, RZ ;  /* 0x0000000206067225 */ /* 0x000fe200078e00ff */
[----:B------:R-:W-:-:S04]  /*186e0*/  SHF.R.S32.HI R26, RZ, 0x1f, R28 ;  /* 0x0000001fff1a7819 */ /* 0x000fc8000001141c */
[----:B------:R-:W-:-:S04]  /*186f0*/  LEA.HI R26, R26, R28, RZ, 0x5 ;  /* 0x0000001c1a1a7211 */ /* 0x000fc800078f28ff */
[----:B------:R-:W-:-:S05]  /*18700*/  LOP3.LUT R26, R26, 0xffffffe0, RZ, 0xc0, !PT ;  /* 0xffffffe01a1a7812 */ /* 0x000fca00078ec0ff */
[----:B------:R-:W-:Y:S01]  /*18710*/  IMAD.IADD R26, R28, 0x1, -R26 ;  /* 0x000000011c1a7824 */ /* 0x000fe200078e0a1a */
[----:B------:R-:W-:-:S04]  /*18720*/  LOP3.LUT R204, R204, 0xfffffffd, RZ, 0xc0, !PT ;  /* 0xfffffffdcccc7812 */ /* 0x000fc800078ec0ff */
[----:B------:R-:W-:Y:S01]  /*18730*/  LOP3.LUT R204, R204, 0xfffffffe, RZ, 0xc0, !PT ;  /* 0xfffffffecccc7812 */ /* 0x000fe200078ec0ff */
[----:B--2---:R-:W-:-:S04]  /*18740*/  IMAD.IADD R4, R4, 0x1, R71 ;  /* 0x0000000104047824 */ /* 0x004fc800078e0247 */
[----:B------:R-:W-:-:S04]  /*18750*/  @P5 IMAD.HI.U32 R5, R4, c[0x0][0x4ec], RZ ;  /* 0x00013b0004055a27 */ /* 0x000fc800078e00ff */
[----:B---3--:R-:W-:-:S04]  /*18760*/  IMAD.WIDE.U32 R8, R12, R25, RZ ;  /* 0x000000190c087225 */ /* 0x008fc800078e00ff */
        /* <DEDUP_REMOVED lines=34> */
[----:B------:R3:W-:Y:S01]  /*18990*/  SHFL.IDX PT, R7, R5, 0x3, 0x1c1f ;  /* 0x007c1f0005077f89 */ /* 0x0007e200000e0000 */
[----:B------:R-:W-:-:S03]  /*189a0*/  LOP3.LUT P0, RZ, R26, 0x3, RZ, 0xc0, !PT ;  /* 0x000000031aff7812 */ /* 0x000fc6000780c0ff */
[----:B------:R-:W4:Y:S04]  /*189b0*/  SHFL.IDX PT, R8, R6, 0x2, 0x1c1f ;  /* 0x005c1f0006087f89 */ /* 0x000f2800000e0000 */
[----:B------:R-:W1:Y:S01]  /*189c0*/  SHFL.IDX PT, R6, R6, 0x3, 0x1c1f ;  /* 0x007c1f0006067f89 */ /* 0x000e6200000e0000 */
[----:B---3--:R-:W-:-:S05]  /*189d0*/  IMAD.IADD R5, R27, 0x1, R71 ;  /* 0x000000011b057824 */ /* 0x008fca00078e0247 */
[C---:B------:R-:W-:Y:S02]  /*189e0*/  IADD3 R17, R5.reuse, 0x8, RZ ;  /* 0x0000000805117810 */ /* 0x040fe40007ffe0ff */
[CC--:B------:R-:W-:Y:S02]  /*189f0*/  ISETP.GE.OR P4, PT, R5.reuse, R0.reuse, P0 ;  /* 0x000000000500720c */ /* 0x0c0fe40000786670 */
[----:B------:R-:W-:Y:S02]  /*18a00*/  IADD3 R16, R5, 0x40, RZ ;  /* 0x0000004005107810 */ /* 0x000fe40007ffe0ff */
[-C--:B------:R-:W-:Y:S02]  /*18a10*/  ISETP.GE.OR P3, PT, R17, R0.reuse, P0 ;  /* 0x000000001100720c */ /* 0x080fe40000766670 */
[----:B------:R-:W-:Y:S02]  /*18a20*/  ISETP.GE.OR P1, PT, R16, R0, P0 ;  /* 0x000000001000720c */ /* 0x000fe40000726670 */
[----:B------:R-:W-:-:S05]  /*18a30*/  IADD3 R15, R5, 0x48, RZ ;  /* 0x00000048050f7810 */ /* 0x000fca0007ffe0ff */
[----:B-1----:R1:W-:Y:S04]  /*18a40*/  @!P4 ST.E [R12.64], R22 ;  /* 0x000000160c00c985 */ /* 0x0023e8000c101908 */
[----:B--2---:R1:W-:Y:S01]  /*18a50*/  @!P3 ST.E [R10.64], R23 ;  /* 0x000000170a00b985 */ /* 0x0043e2000c101908 */
[-C--:B------:R-:W-:Y:S02]  /*18a60*/  ISETP.GE.AND P3, PT, R16, R0.reuse, PT ;  /* 0x000000001000720c */ /* 0x080fe40003f66270 */
[CC--:B------:R-:W-:Y:S01]  /*18a70*/  ISETP.GE.OR P0, PT, R15.reuse, R0.reuse, P0 ;  /* 0x000000000f00720c */ /* 0x0c0fe20000706670 */
[----:B----4-:R1:W-:Y:S01]  /*18a80*/  @!P1 ST.E [R8.64], R24 ;  /* 0x0000001808009985 */ /* 0x0103e2000c101908 */
[-C--:B------:R-:W-:Y:S02]  /*18a90*/  ISETP.GE.AND P1, PT, R15, R0.reuse, PT ;  /* 0x000000000f00720c */ /* 0x080fe40003f26270 */
[----:B------:R-:W-:-:S07]  /*18aa0*/  ISETP.GE.AND P6, PT, R17, R0, PT ;  /* 0x000000001100720c */ /* 0x000fce0003fc6270 */
[----:B------:R-:W-:Y:S02]  /*18ab0*/  @P3 LOP3.LUT R204, R204, 0x1, RZ, 0xfc, !PT ;  /* 0x00000001cccc3812 */ /* 0x000fe400078efcff */
[----:B------:R1:W-:Y:S01]  /*18ac0*/  @!P0 ST.E [R6.64], R19 ;  /* 0x0000001306008985 */ /* 0x0003e2000c101908 */
[----:B------:R-:W-:Y:S02]  /*18ad0*/  ISETP.GE.AND P0, PT, R5, R0, PT ;  /* 0x000000000500720c */ /* 0x000fe40003f06270 */
[----:B------:R-:W-:Y:S01]  /*18ae0*/  @P1 LOP3.LUT R204, R204, 0x2, RZ, 0xfc, !PT ;  /* 0x00000002cccc1812 */ /* 0x000fe200078efcff */
        /* <DEDUP_REMOVED lines=18> */
[----:B------:R-:W5:Y:S02]  /*18c10*/  S2R R10, SR_TID.X ;  /* 0x00000000000a7919 */ /* 0x000f640000002100 */
[----:B-----5:R-:W-:-:S04]  /*18c20*/  SHF.R.S32.HI R9, RZ, 0x1f, R10 ;  /* 0x0000001fff097819 */ /* 0x020fc8000001140a */
[----:B------:R-:W-:-:S04]  /*18c30*/  LEA.HI R9, R9, R10, RZ, 0x3 ;  /* 0x0000000a09097211 */ /* 0x000fc800078f18ff */
[----:B------:R-:W-:Y:S02]  /*18c40*/  SHF.R.S32.HI R9, RZ, 0x3, R9 ;  /* 0x00000003ff097819 */ /* 0x000fe40000011409 */
[----:B--2---:R-:W-:Y:S02]  /*18c50*/  IADD3 R6, R26, R71, RZ ;  /* 0x000000471a067210 */ /* 0x004fe40007ffe0ff */
[----:B------:R2:W1:Y:S02]  /*18c60*/  LDS.128 R24, [R207+0x1080] ;  /* 0x00108000cf187984 */ /* 0x0004640000000c00 */
        /* <DEDUP_REMOVED lines=17> */
[----:B------:R-:W-:Y:S02]  /*18d80*/  IADD3 R4, R9, R71, RZ ;  /* 0x0000004709047210 */ /* 0x000fe40007ffe0ff */
[----:B------:R-:W-:-:S04]  /*18d90*/  IADD3 R3, R3, R6, RZ ;  /* 0x0000000603037210 */ /* 0x000fc80007ffe0ff */
[----:B------:R-:W-:Y:S01]  /*18da0*/  LEA.HI.X R6, R2, c[0x0][0x384], R3, 0x1, P0 ;  /* 0x0000e10002067a11 */ /* 0x000fe200000f0c03 */
[----:B------:R-:W-:Y:S05]  /*18db0*/  BRA.DIV ~URZ, `(.L_x_657) ;  /* 0x00003cc27f007947 */ /* 0x000fea000b800000 */
[----:B-1234-:R1:W2:Y:S02]  /*18dc0*/  SHFL.IDX PT, R8, R6, RZ, 0x181f ;  /* 0x00181fff06087589 */ /* 0x01e2a400000e0000 */
.L_x_737:
[----:B------:R-:W-:Y:S05]  /*18dd0*/  BRA.DIV ~URZ, `(.L_x_658) ;  /* 0x00003d127f007947 */ /* 0x000fea000b800000 */
[----:B------:R3:W4:Y:S02]  /*18de0*/  SHFL.IDX PT, R2, R7, RZ, 0x181f ;  /* 0x00181fff07027589 */ /* 0x00072400000e0000 */
.L_x_738:
        /* <DEDUP_REMOVED lines=9> */
.L_x_739:
        /* <DEDUP_REMOVED lines=8> */
.L_x_740:
[----:B------:R-:W-:Y:S05]  /*18f00*/  BRA.DIV ~URZ, `(.L_x_661) ;  /* 0x00003d927f007947 */ /* 0x000fea000b800000 */
[----:B-1----:R1:W2:Y:S02]  /*18f10*/  SHFL.IDX PT, R2, R7, 0x2, 0x181f ;  /* 0x00581f0007027f89 */ /* 0x0022a400000e0000 */
.L_x_741:
        /* <DEDUP_REMOVED lines=9> */
.L_x_742:
        /* <DEDUP_REMOVED lines=8> */
.L_x_743:
[----:B------:R-:W-:Y:S05]  /*19030*/  BRA.DIV ~URZ, `(.L_x_664) ;  /* 0x00003e127f007947 */ /* 0x000fea000b800000 */
[----:B--2---:R2:W1:Y:S02]  /*19040*/  SHFL.IDX PT, R2, R7, 0x4, 0x181f ;  /* 0x00981f0007027f89 */ /* 0x00446400000e0000 */
.L_x_744:
        /* <DEDUP_REMOVED lines=9> */
.L_x_745:
        /* <DEDUP_REMOVED lines=8> */
.L_x_746:
[----:B------:R-:W-:Y:S05]  /*19160*/  BRA.DIV ~URZ, `(.L_x_667) ;  /* 0x00003e927f007947 */ /* 0x000fea000b800000 */
[----:B--2---:R2:W3:Y:S02]  /*19170*/  SHFL.IDX PT, R2, R7, 0x6, 0x181f ;  /* 0x00d81f0007027f89 */ /* 0x0044e400000e0000 */
.L_x_747:
        /* <DEDUP_REMOVED lines=9> */
.L_x_748:
        /* <DEDUP_REMOVED lines=8> */
.L_x_656:
        /* <DEDUP_REMOVED lines=34> */
.L_x_749:
[----:B------:R-:W-:Y:S05]  /*194b0*/  BRA.DIV ~URZ, `(.L_x_671) ;  /* 0x00003cf27f007947 */ /* 0x000fea000b800000 */
[----:B------:R3:W4:Y:S02]  /*194c0*/  SHFL.IDX PT, R2, R21, RZ, 0x1c1f ;  /* 0x001c1fff15027589 */ /* 0x00072400000e0000 */
.L_x_750:
[----:B------:R-:W5:Y:S01]  /*194d0*/  LDL R3, [R1] ;  /* 0x0000000001037983 */ /* 0x000f620000100800 */
        /* <DEDUP_REMOVED lines=14> */
[----:B------:R-:W-:Y:S02]  /*195c0*/  SHF.R.S32.HI R28, RZ, 0x1f, R0 ;  /* 0x0000001fff1c7819 */ /* 0x000fe40000011400 */
[----:B------:R-:W-:Y:S01]  /*195d0*/  SHF.R.S32.HI R22, RZ, 0x1f, R11 ;  /* 0x0000001fff167819 */ /* 0x000fe2000001140b */
[----:B------:R-:W-:Y:S05]  /*195e0*/  @P0 BRA `(.L_x_673) ;  /* 0x0000020000000947 */ /* 0x000fea0003800000 */
[----:B------:R-:W-:Y:S02]  /*195f0*/  ISETP.GE.AND P1, PT, R3, c[0x0][0x3c8], PT ;  /* 0x0000f20003007a0c */ /* 0x000fe40003f26270 */
[----:B------:R-:W-:Y:S02]  /*19600*/  ISETP.GE.AND P2, PT, R11, c[0x0][0x3c8], PT ;  /* 0x0000f2000b007a0c */ /* 0x000fe40003f46270 */
[----:B------:R-:W-:-:S02]  /*19610*/  ISETP.GE.AND P3, PT, R10, c[0x0][0x3c8], PT ;  /* 0x0000f2000a007a0c */ /* 0x000fc40003f66270 */
[----:B------:R-:W-:-:S07]  /*19620*/  ISETP.GE.AND P4, PT, R6, c[0x0][0x3c8], PT ;  /* 0x0000f20006007a0c */ /* 0x000fce0003f86270 */
[----:B----4-:R-:W-:-:S04]  /*19630*/  @!P1 LEA R14, P0, R3, R2, 0x2 ;  /* 0x00000002030e9211 */ /* 0x010fc800078010ff */
[----:B--2---:R-:W-:Y:S02]  /*19640*/  @!P1 LEA.HI.X R15, R3, R12, R20, 0x2, P0 ;  /* 0x0000000c030f9211 */ /* 0x004fe400000f1414 */
[----:B------:R-:W-:-:S03]  /*19650*/  @!P2 LEA R16, P0, R11, R2, 0x2 ;  /* 0x000000020b10a211 */ /* 0x000fc600078010ff */
[----:B------:R2:W-:Y:S01]  /*19660*/  @!P1 ST.E.64 [R14.64], R68 ;  /* 0x000000440e009985 */ /* 0x0005e2000c101b08 */
[----:B------:R-:W-:Y:S02]  /*19670*/  ISETP.GE.AND P1, PT, R8, c[0x0][0x3c8], PT ;  /* 0x0000f20008007a0c */ /* 0x000fe40003f26270 */
[----:B------:R-:W-:-:S05]  /*19680*/  @!P2 LEA.HI.X R17, R11, R12, R22, 0x2, P0 ;  /* 0x0000000c0b11a211 */ /* 0x000fca00000f1416 */
[----:B------:R4:W-:Y:S01]  /*19690*/  @!P2 ST.E.64 [R16.64], R74 ;  /* 0x0000004a1000a985 */ /* 0x0009e2000c101b08 */
[----:B------:R-:W-:Y:S02]  /*196a0*/  ISETP.GE.AND P2, PT, R7, c[0x0][0x3c8], PT ;  /* 0x0000f20007007a0c */ /* 0x000fe40003f46270 */
[----:B--2---:R-:W-:-:S04]  /*196b0*/  @!P3 LEA R14, P0, R10, R2, 0x2 ;  /* 0x000000020a0eb211 */ /* 0x004fc800078010ff */
[----:B------:R-:W-:Y:S02]  /*196c0*/  @!P3 LEA.HI.X R15, R10, R12, R24, 0x2, P0 ;  /* 0x0000000c0a0fb211 */ /* 0x000fe400000f1418 */
[----:B----4-:R-:W-:-:S03]  /*196d0*/  @!P1 LEA R16, P0, R8, R2, 0x2 ;  /* 0x0000000208109211 */ /* 0x010fc600078010ff */
        /* <DEDUP_REMOVED lines=13> */
[----:B------:R-:W-:-:S03]  /*197b0*/  @!P1 LEA R2, P0, R0, R2, 0x2 ;  /* 0x0000000200029211 */ /* 0x000fc600078010ff */
[----:B------:R4:W-:Y:S01]  /*197c0*/  @!P3 ST.E.64 [R14.64], R80 ;  /* 0x000000500e00b985 */ /* 0x0009e2000c101b08 */
[----:B------:R-:W-:-:S05]  /*197d0*/  @!P1 LEA.HI.X R3, R0, R12, R28, 0x2, P0 ;  /* 0x0000000c00039211 */ /* 0x000fca00000f141c */
[----:B------:R4:W-:Y:S04]  /*197e0*/  @!P1 ST.E.64 [R2.64], R62 ;  /* 0x0000003e02009985 */ /* 0x0009e8000c101b08 */
.L_x_673:
[----:B------:R-:W-:Y:S05]  /*197f0*/  BSYNC B0 ;  /* 0x0000000000007941 */ /* 0x000fea0003800000 */
.L_x_672:
[----:B------:R-:W-:Y:S05]  /*19800*/  BRA.DIV ~URZ, `(.L_x_674) ;  /* 0x00003a127f007947 */ /* 0x000fea000b800000 */
[----:B--2---:R2:W1:Y:S04]  /*19810*/  SHFL.IDX PT, R12, R13, 0x1, 0x1c1f ;  /* 0x003c1f000d0c7f89 */ /* 0x00446800000e0000 */
[----:B----4-:R2:W4:Y:S02]  /*19820*/  SHFL.IDX PT, R2, R21, 0x1, 0x1c1f ;  /* 0x003c1f0015027f89 */ /* 0x01052400000e0000 */
.L_x_751:
[----:B------:R-:W-:Y:S01]  /*19830*/  BSSY B0, `(.L_x_675) ;  /* 0x0000023000007945 */ /* 0x000fe20003800000 */
[----:B------:R-:W-:Y:S05]  /*19840*/  @P6 BRA `(.L_x_676) ;  /* 0x0000021000006947 */ /* 0x000fea0003800000 */
[----:B------:R-:W5:Y:S01]  /*19850*/  LDL R3, [R1] ;  /* 0x0000000001037983 */ /* 0x000f620000100800 */
[----:B------:R-:W-:Y:S02]  /*19860*/  ISETP.GE.AND P0, PT, R11, c[0x0][0x3c8], PT ;  /* 0x0000f2000b007a0c */ /* 0x000fe40003f06270 */
[----:B------:R-:W-:Y:S02]  /*19870*/  ISETP.GE.AND P2, PT, R10, c[0x0][0x3c8], PT ;  /* 0x0000f2000a007a0c */ /* 0x000fe40003f46270 */
[----:B------:R-:W-:-:S02]  /*19880*/  ISETP.GE.AND P4, PT, R8, c[0x0][0x3c8], PT ;  /* 0x0000f20008007a0c */ /* 0x000fc40003f86270 */
[----:B------:R-:W-:Y:S02]  /*19890*/  ISETP.GE.AND P5, PT, R7, c[0x0][0x3c8], PT ;  /* 0x0000f20007007a0c */ /* 0x000fe40003fa6270 */
[----:B-----5:R-:W-:-:S13]  /*198a0*/  ISETP.GE.AND P1, PT, R3, c[0x0][0x3c8], PT ;  /* 0x0000f20003007a0c */ /* 0x020fda0003f26270 */
[----:B----4-:R-:W-:-:S04]  /*198b0*/  @!P1 LEA R14, P3, R3, R2, 0x2 ;  /* 0x00000002030e9211 */ /* 0x010fc800078610ff */
[----:B-1----:R-:W-:Y:S02]  /*198c0*/  @!P1 LEA.HI.X R15, R3, R12, R20, 0x2, P3 ;  /* 0x0000000c030f9211 */ /* 0x002fe400018f1414 */
[----:B------:R-:W-:-:S03]  /*198d0*/  @!P0 LEA R18, P3, R11, R2, 0x2 ;  /* 0x000000020b128211 */ /* 0x000fc600078610ff */
[----:B------:R1:W-:Y:S01]  /*198e0*/  @!P1 ST.E.64 [R14.64], R84 ;  /* 0x000000540e009985 */ /* 0x0003e2000c101b08 */
[C---:B------:R-:W-:Y:S02]  /*198f0*/  @!P2 LEA R16, P1, R10.reuse, R2, 0x2 ;  /* 0x000000020a10a211 */ /* 0x040fe400078210ff */
[-C--:B------:R-:W-:Y:S02]  /*19900*/  @!P0 LEA.HI.X R19, R11, R12.reuse, R22, 0x2, P3 ;  /* 0x0000000c0b138211 */ /* 0x080fe400018f1416 */
[----:B------:R-:W-:Y:S02]  /*19910*/  @!P2 LEA.HI.X R17, R10, R12, R24, 0x2, P1 ;  /* 0x0000000c0a11a211 */ /* 0x000fe400008f1418 */
[----:B------:R-:W-:Y:S01]  /*19920*/  ISETP.GE.AND P3, PT, R6, c[0x0][0x3c8], PT ;  /* 0x0000f20006007a0c */ /* 0x000fe20003f66270 */
[----:B------:R4:W-:Y:S01]  /*19930*/  @!P0 ST.E.64 [R18.64], R86 ;  /* 0x0000005612008985 */ /* 0x0009e2000c101b08 */
[----:B------:R-:W-:-:S03]  /*19940*/  ISETP.GE.AND P1, PT, R0, c[0x0][0x3c8], PT ;  /* 0x0000f20000007a0c */ /* 0x000fc60003f26270 */
[----:B------:R5:W-:Y:S01]  /*19950*/  @!P2 ST.E.64 [R16.64], R88 ;  /* 0x000000581000a985 */ /* 0x000be2000c101b08 */
[----:B------:R-:W-:Y:S02]  /*19960*/  ISETP.GE.AND P2, PT, R4, c[0x0][0x3c8], PT ;  /* 0x0000f20004007a0c */ /* 0x000fe40003f46270 */
[----:B-1----:R-:W-:-:S04]  /*19970*/  @!P4 LEA R14, P0, R8, R2, 0x2 ;  /* 0x00000002080ec211 */ /* 0x002fc800078010ff */
[----:B------:R-:W-:Y:S02]  /*19980*/  @!P4 LEA.HI.X R15, R8, R12, R23, 0x2, P0 ;  /* 0x0000000c080fc211 */ /* 0x000fe400000f1417 */
[----:B----4-:R-:W-:-:S03]  /*19990*/  @!P5 LEA R18, P0, R7, R2, 0x2 ;  /* 0x000000020712d211 */ /* 0x010fc600078010ff */
[----:B------:R1:W-:Y:S01]  /*199a0*/  @!P4 ST.E.64 [R14.64], R90 ;  /* 0x0000005a0e00c985 */ /* 0x0003e2000c101b08 */
[----:B------:R-:W-:Y:S02]  /*199b0*/  @!P5 LEA.HI.X R19, R7, R12, R25, 0x2, P0 ;  /* 0x0000000c0713d211 */ /* 0x000fe400000f1419 */
[----:B-----5:R-:W-:-:S03]  /*199c0*/  @!P3 LEA R16, P0, R6, R2, 0x2 ;  /* 0x000000020610b211 */ /* 0x020fc600078010ff */
[----:B------:R4:W-:Y:S01]  /*199d0*/  @!P5 ST.E.64 [R18.64], R104 ;  /* 0x000000681200d985 */ /* 0x0009e2000c101b08 */
[----:B------:R-:W-:-:S05]  /*199e0*/  @!P3 LEA.HI.X R17, R6, R12, R26, 0x2, P0 ;  /* 0x0000000c0611b211 */ /* 0x000fca00000f141a */
[----:B------:R4:W-:Y:S01]  /*199f0*/  @!P3 ST.E.64 [R16.64], R102 ;  /* 0x000000661000b985 */ /* 0x0009e2000c101b08 */
[----:B-1----:R-:W-:-:S04]  /*19a00*/  @!P2 LEA R14, P0, R4, R2, 0x2 ;  /* 0x00000002040ea211 */ /* 0x002fc800078010ff */
[----:B------:R-:W-:Y:S02]  /*19a10*/  @!P2 LEA.HI.X R15, R4, R12, R27, 0x2, P0 ;  /* 0x0000000c040fa211 */ /* 0x000fe400000f141b */
[----:B------:R-:W-:-:S03]  /*19a20*/  @!P1 LEA R2, P0, R0, R2, 0x2 ;  /* 0x0000000200029211 */ /* 0x000fc600078010ff */
[----:B------:R4:W-:Y:S01]  /*19a30*/  @!P2 ST.E.64 [R14.64], R82 ;  /* 0x000000520e00a985 */ /* 0x0009e2000c101b08 */
[----:B------:R-:W-:-:S05]  /*19a40*/  @!P1 LEA.HI.X R3, R0, R12, R28, 0x2, P0 ;  /* 0x0000000c00039211 */ /* 0x000fca00000f141c */
[----:B------:R4:W-:Y:S04]  /*19a50*/  @!P1 ST.E.64 [R2.64], R64 ;  /* 0x0000004002009985 */ /* 0x0009e8000c101b08 */
.L_x_676:
[----:B------:R-:W-:Y:S05]  /*19a60*/  BSYNC B0 ;  /* 0x0000000000007941 */ /* 0x000fea0003800000 */
.L_x_675:
[----:B------:R-:W-:Y:S05]  /*19a70*/  BRA.DIV ~URZ, `(.L_x_677) ;  /* 0x000038727f007947 */ /* 0x000fea000b800000 */
[----:B-1----:R1:W2:Y:S02]  /*19a80*/  SHFL.IDX PT, R12, R13, 0x2, 0x1c1f ;  /* 0x005c1f000d0c7f89 */ /* 0x0022a400000e0000 */
.L_x_752:
[----:B------:R-:W-:Y:S05]  /*19a90*/  BRA.DIV ~URZ, `(.L_x_678) ;  /* 0x000038c27f007947 */ /* 0x000fea000b800000 */
[----:B----4-:R4:W1:Y:S02]  /*19aa0*/  SHFL.IDX PT, R2, R21, 0x2, 0x1c1f ;  /* 0x005c1f0015027f89 */ /* 0x01086400000e0000 */
.L_x_753:
[----:B------:R-:W-:Y:S01]  /*19ab0*/  LOP3.LUT P0, RZ, R204, 0x1, RZ, 0xc0, !PT ;  /* 0x00000001ccff7812 */ /* 0x000fe2000780c0ff */
[----:B------:R-:W-:-:S12]  /*19ac0*/  BSSY B0, `(.L_x_679) ;  /* 0x0000023000007945 */ /* 0x000fd80003800000 */
[----:B------:R-:W-:Y:S05]  /*19ad0*/  @P0 BRA `(.L_x_680) ;  /* 0x0000021000000947 */ /* 0x000fea0003800000 */
[----:B------:R-:W5:Y:S01]  /*19ae0*/  LDL R3, [R1] ;  /* 0x0000000001037983 */ /* 0x000f620000100800 */
[----:B------:R-:W-:Y:S02]  /*19af0*/  ISETP.GE.AND P0, PT, R11, c[0x0][0x3c8], PT ;  /* 0x0000f2000b007a0c */ /* 0x000fe40003f06270 */
[----:B------:R-:W-:Y:S02]  /*19b00*/  ISETP.GE.AND P4, PT, R10, c[0x0][0x3c8], PT ;  /* 0x0000f2000a007a0c */ /* 0x000fe40003f86270 */
[----:B------:R-:W-:-:S09]  /*19b10*/  ISETP.GE.AND P5, PT, R8, c[0x0][0x3c8], PT ;  /* 0x0000f20008007a0c */ /* 0x000fd20003fa6270 */
[----:B-1----:R-:W-:-:S04]  /*19b20*/  @!P0 LEA R14, P3, R11, R2, 0x2 ;  /* 0x000000020b0e8211 */ /* 0x002fc800078610ff */
[----:B--2---:R-:W-:Y:S02]  /*19b30*/  @!P0 LEA.HI.X R15, R11, R12, R22, 0x2, P3 ;  /* 0x0000000c0b0f8211 */ /* 0x004fe400018f1416 */
[----:B------:R-:W-:Y:S02]  /*19b40*/  ISETP.GE.AND P3, PT, R7, c[0x0][0x3c8], PT ;  /* 0x0000f20007007a0c */ /* 0x000fe40003f66270 */
[----:B-----5:R-:W-:-:S13]  /*19b50*/  ISETP.GE.AND P1, PT, R3, c[0x0][0x3c8], PT ;  /* 0x0000f20003007a0c */ /* 0x020fda0003f26270 */
[----:B------:R-:W-:-:S04]  /*19b60*/  @!P1 LEA R16, P2, R3, R2, 0x2 ;  /* 0x0000000203109211 */ /* 0x000fc800078410ff */
[----:B------:R-:W-:Y:S02]  /*19b70*/  @!P1 LEA.HI.X R17, R3, R12, R20, 0x2, P2 ;  /* 0x0000000c03119211 */ /* 0x000fe400010f1414 */
[----:B------:R-:W-:-:S03]  /*19b80*/  @!P4 LEA R18, P2, R10, R2, 0x2 ;  /* 0x000000020a12c211 */ /* 0x000fc600078410ff */
[----:B------:R1:W-:Y:S01]  /*19b90*/  @!P1 ST.E.64 [R16.64], R48 ;  /* 0x0000003010009985 */ /* 0x0003e2000c101b08 */
[----:B------:R-:W-:Y:S02]  /*19ba0*/  @!P4 LEA.HI.X R19, R10, R12, R24, 0x2, P2 ;  /* 0x0000000c0a13c211 */ /* 0x000fe400010f1418 */
[----:B------:R-:W-:Y:S01]  /*19bb0*/  ISETP.GE.AND P2, PT, R6, c[0x0][0x3c8], PT ;  /* 0x0000f20006007a0c */ /* 0x000fe20003f46270 */
[----:B------:R2:W-:Y:S01]  /*19bc0*/  @!P0 ST.E.64 [R14.64], R38 ;  /* 0x000000260e008985 */ /* 0x0005e2000c101b08 */
[----:B------:R-:W-:Y:S02]  /*19bd0*/  ISETP.GE.AND P1, PT, R4, c[0x0][0x3c8], PT ;  /* 0x0000f20004007a0c */ /* 0x000fe40003f26270 */
[----:B------:R-:W-:Y:S01]  /*19be0*/  ISETP.GE.AND P0, PT, R0, c[0x0][0x3c8], PT ;  /* 0x0000f20000007a0c */ /* 0x000fe20003f06270 */
[----:B------:R5:W-:Y:S08]  /*19bf0*/  @!P4 ST.E.64 [R18.64], R40 ;  /* 0x000000281200c985 */ /* 0x000bf0000c101b08 */
[----:B-1----:R-:W-:-:S02]  /*19c00*/  @!P2 LEA R16, P4, R6, R2, 0x2 ;  /* 0x000000020610a211 */ /* 0x002fc400078810ff */
[----:B--2---:R-:W-:Y:S02]  /*19c10*/  @!P5 LEA R14, P6, R8, R2, 0x2 ;  /* 0x00000002080ed211 */ /* 0x004fe400078c10ff */
[-C--:B------:R-:W-:Y:S02]  /*19c20*/  @!P2 LEA.HI.X R17, R6, R12.reuse, R26, 0x2, P4 ;  /* 0x0000000c0611a211 */ /* 0x080fe400020f141a */
[----:B------:R-:W-:Y:S02]  /*19c30*/  @!P5 LEA.HI.X R15, R8, R12, R23, 0x2, P6 ;  /* 0x0000000c080fd211 */ /* 0x000fe400030f1417 */
[----:B-----5:R-:W-:-:S03]  /*19c40*/  @!P3 LEA R18, P6, R7, R2, 0x2 ;  /* 0x000000020712b211 */ /* 0x020fc600078c10ff */
[----:B------:R1:W-:Y:S01]  /*19c50*/  @!P5 ST.E.64 [R14.64], R42 ;  /* 0x0000002a0e00d985 */ /* 0x0003e2000c101b08 */
[----:B------:R-:W-:-:S05]  /*19c60*/  @!P3 LEA.HI.X R19, R7, R12, R25, 0x2, P6 ;  /* 0x0000000c0713b211 */ /* 0x000fca00030f1419 */
[----:B------:R2:W-:Y:S04]  /*19c70*/  @!P3 ST.E.64 [R18.64], R54 ;  /* 0x000000361200b985 */ /* 0x0005e8000c101b08 */
[----:B------:R2:W-:Y:S01]  /*19c80*/  @!P2 ST.E.64 [R16.64], R50 ;  /* 0x000000321000a985 */ /* 0x0005e2000c101b08 */
[-C--:B-1----:R-:W-:Y:S02]  /*19c90*/  @!P1 LEA R14, P5, R4, R2.reuse, 0x2 ;  /* 0x00000002040e9211 */ /* 0x082fe400078a10ff */
[----:B------:R-:W-:Y:S02]  /*19ca0*/  @!P0 LEA R2, P4, R0, R2, 0x2 ;  /* 0x0000000200028211 */ /* 0x000fe400078810ff */
[-C--:B------:R-:W-:Y:S02]  /*19cb0*/  @!P1 LEA.HI.X R15, R4, R12.reuse, R27, 0x2, P5 ;  /* 0x0000000c040f9211 */ /* 0x080fe400028f141b */
[----:B------:R-:W-:-:S03]  /*19cc0*/  @!P0 LEA.HI.X R3, R0, R12, R28, 0x2, P4 ;  /* 0x0000000c00038211 */ /* 0x000fc600020f141c */
[----:B------:R2:W-:Y:S04]  /*19cd0*/  @!P1 ST.E.64 [R14.64], R44 ;  /* 0x0000002c0e009985 */ /* 0x0005e8000c101b08 */
[----:B------:R2:W-:Y:S02]  /*19ce0*/  @!P0 ST.E.64 [R2.64], R32 ;  /* 0x0000002002008985 */ /* 0x0005e4000c101b08 */
.L_x_680:
[----:B------:R-:W-:Y:S05]  /*19cf0*/  BSYNC B0 ;  /* 0x0000000000007941 */ /* 0x000fea0003800000 */
.L_x_679:
[----:B------:R-:W-:Y:S05]  /*19d00*/  BRA.DIV ~URZ, `(.L_x_681) ;  /* 0x000036c27f007947 */ /* 0x000fea000b800000 */
[----:B--2---:R2:W3:Y:S04]  /*19d10*/  SHFL.IDX PT, R12, R13, 0x3, 0x1c1f ;  /* 0x007c1f000d0c7f89 */ /* 0x0044e800000e0000 */
[----:B-1----:R2:W1:Y:S02]  /*19d20*/  SHFL.IDX PT, R2, R21, 0x3, 0x1c1f ;  /* 0x007c1f0015027f89 */ /* 0x00246400000e0000 */
.L_x_754:
[----:B------:R-:W-:-:S13]  /*19d30*/  LOP3.LUT P0, RZ, R204, 0x2, RZ, 0xc0, !PT ;  /* 0x00000002ccff7812 */ /* 0x000fda000780c0ff */
[----:B------:R-:W-:Y:S05]  /*19d40*/  @P0 BRA `(.L_x_669) ;  /* 0x00000ec000000947 */ /* 0x000fea0003800000 */
[----:B------:R-:W5:Y:S01]  /*19d50*/  LDL R3, [R1] ;  /* 0x0000000001037983 */ /* 0x000f620000100800 */
[----:B------:R-:W-:Y:S02]  /*19d60*/  ISETP.GE.AND P4, PT, R10, c[0x0][0x3c8], PT ;  /* 0x0000f2000a007a0c */ /* 0x000fe40003f86270 */
[----:B------:R-:W-:Y:S02]  /*19d70*/  ISETP.GE.AND P5, PT, R11, c[0x0][0x3c8], PT ;  /* 0x0000f2000b007a0c */ /* 0x000fe40003fa6270 */
[----:B------:R-:W-:Y:S02]  /*19d80*/  ISETP.GE.AND P3, PT, R8, c[0x0][0x3c8], PT ;  /* 0x0000f20008007a0c */ /* 0x000fe40003f66270 */
[----:B------:R-:W-:-:S07]  /*19d90*/  ISETP.GE.AND P2, PT, R7, c[0x0][0x3c8], PT ;  /* 0x0000f20007007a0c */ /* 0x000fce0003f46270 */
[----:B-1----:R-:W-:Y:S02]  /*19da0*/  @!P4 LEA R16, P6, R10, R2, 0x2 ;  /* 0x000000020a10c211 */ /* 0x002fe400078c10ff */
[----:B-----5:R-:W-:-:S13]  /*19db0*/  ISETP.GE.AND P0, PT, R3, c[0x0][0x3c8], PT ;  /* 0x0000f20003007a0c */ /* 0x020fda0003f06270 */
[----:B------:R-:W-:-:S04]  /*19dc0*/  @!P0 LEA R14, P1, R3, R2, 0x2 ;  /* 0x00000002030e8211 */ /* 0x000fc800078210ff */
[----:B---3--:R-:W-:Y:S02]  /*19dd0*/  @!P0 LEA.HI.X R15, R3, R12, R20, 0x2, P1 ;  /* 0x0000000c030f8211 */ /* 0x008fe400008f1414 */
[----:B------:R-:W-:Y:S02]  /*19de0*/  P2R R3, PR, RZ, 0x40 ;  /* 0x00000040ff037803 */ /* 0x000fe40000000000 */
[----:B------:R-:W-:Y:S01]  /*19df0*/  ISETP.GE.AND P1, PT, R6, c[0x0][0x3c8], PT ;  /* 0x0000f20006007a0c */ /* 0x000fe20003f26270 */
[----:B------:R1:W-:Y:S01]  /*19e00*/  @!P0 ST.E.64 [R14.64], R34 ;  /* 0x000000220e008985 */ /* 0x0003e2000c101b08 */
[----:B------:R-:W-:-:S04]  /*19e10*/  @!P5 LEA R18, P0, R11, R2, 0x2 ;  /* 0x000000020b12d211 */ /* 0x000fc800078010ff */
[----:B------:R-:W-:Y:S02]  /*19e20*/  @!P5 LEA.HI.X R19, R11, R12, R22, 0x2, P0 ;  /* 0x0000000c0b13d211 */ /* 0x000fe400000f1416 */
[----:B------:R-:W-:-:S03]  /*19e30*/  ISETP.NE.AND P0, PT, R3, RZ, PT ;  /* 0x000000ff0300720c */ /* 0x000fc60003f05270 */
[----:B------:R3:W-:Y:S01]  /*19e40*/  @!P5 ST.E.64 [R18.64], R60 ;  /* 0x0000003c1200d985 */ /* 0x0007e2000c101b08 */
[----:B------:R-:W-:Y:S02]  /*19e50*/  @!P4 LEA.HI.X R17, R10, R12, R24, 0x2, P0 ;  /* 0x0000000c0a11c211 */ /* 0x000fe400000f1418 */
[----:B------:R-:W-:-:S03]  /*19e60*/  ISETP.GE.AND P0, PT, R4, c[0x0][0x3c8], PT ;  /* 0x0000f20004007a0c */ /* 0x000fc60003f06270 */
        /* <DEDUP_REMOVED lines=19> */
.L_x_654:
[----:B--2---:R-:W2:Y:S04]  /*19fa0*/  LDL.LU R7, [R1+0x4c] ;  /* 0x00004c0001077983 */ /* 0x004ea80000300800 */
[----:B-1----:R-:W4:Y:S01]  /*19fb0*/  LDL R6, [R1+0x54] ;  /* 0x0000540001067983 */ /* 0x002f220000100800 */
[----:B------:R-:W-:Y:S01]  /*19fc0*/  ISETP.NE.U32.AND P0, PT, RZ, c[0x0][0x508], PT ;  /* 0x00014200ff007a0c */ /* 0x000fe20003f05070 */
[----:B------:R-:W-:Y:S01]  /*19fd0*/  IMAD.MOV.U32 R4, RZ, RZ, 0x4 ;  /* 0x00000004ff047424 */ /* 0x000fe200078e00ff */
[----:B------:R-:W-:Y:S01]  /*19fe0*/  ISETP.NE.U32.AND P2, PT, RZ, c[0x0][0x500], PT ;  /* 0x00014000ff007a0c */ /* 0x000fe20003f45070 */
[----:B------:R-:W-:Y:S01]  /*19ff0*/  IMAD.MOV.U32 R20, RZ, RZ, c[0x0][0x388] ;  /* 0x0000e200ff147624 */ /* 0x000fe200078e00ff */
[----:B------:R-:W-:Y:S01]  /*1a000*/  ISETP.NE.AND.EX P0, PT, RZ, c[0x0][0x50c], PT, P0 ;  /* 0x00014300ff007a0c */ /* 0x000fe20003f05300 */
[----:B------:R-:W-:Y:S01]  /*1a010*/  IMAD.MOV.U32 R0, RZ, RZ, RZ ;  /* 0x000000ffff007224 */ /* 0x000fe200078e00ff */
[----:B------:R-:W-:Y:S01]  /*1a020*/  ISETP.NE.AND.EX P2, PT, RZ, c[0x0][0x504], PT, P2 ;  /* 0x00014100ff007a0c */ /* 0x000fe20003f45320 */
[----:B----4-:R-:W-:-:S10]  /*1a030*/  IMAD.WIDE R2, R6, R4, c[0x0][0x500] ;  /* 0x0001400006027625 */ /* 0x010fd400078e0204 */
[----:B---3--:R-:W-:Y:S02]  /*1a040*/  @P0 IMAD.WIDE R4, R6, R4, c[0x0][0x508] ;  /* 0x0001420006040625 */ /* 0x008fe400078e0204 */
        /* <DEDUP_REMOVED lines=9> */
.L_x_682:
[----:B-1----:R-:W1:Y:S01]  /*1a0e0*/  S2R R4, SR_TID.X ;  /* 0x0000000000047919 */ /* 0x002e620000002100 */
[----:B------:R-:W-:Y:S01]  /*1a0f0*/  SHF.R.S32.HI R2, RZ, 0x1f, R6 ;  /* 0x0000001fff027819 */ /* 0x000fe20000011406 */
[----:B------:R-:W-:Y:S01]  /*1a100*/  BSSY B0, `(.L_x_683) ;  /* 0x0000038000007945 */ /* 0x000fe20003800000 */
[----:B-----5:R-:W-:-:S02]  /*1a110*/  SHF.R.S32.HI R17, RZ, 0x1f, R0 ;  /* 0x0000001fff117819 */ /* 0x020fc40000011400 */
[----:B------:R-:W-:Y:S02]  /*1a120*/  SEL R10, R6, RZ, !P2 ;  /* 0x000000ff060a7207 */ /* 0x000fe40005000000 */
[----:B------:R-:W-:Y:S02]  /*1a130*/  SEL R21, R2, RZ, !P2 ;  /* 0x000000ff02157207 */ /* 0x000fe40005000000 */
[----:B-1----:R-:W-:-:S13]  /*1a140*/  ISETP.GT.AND P0, PT, R4, 0x7f, PT ;  /* 0x0000007f0400780c */ /* 0x002fda0003f04270 */
[----:B------:R-:W-:Y:S05]  /*1a150*/  @P0 BRA `(.L_x_684) ;  /* 0x0000032000000947 */ /* 0x000fea0003800000 */
[----:B------:R-:W2:Y:S01]  /*1a160*/  LDL R3, [R1+0x40] ;  /* 0x0000400001037983 */ /* 0x000ea20000100800 */
[----:B------:R-:W-:Y:S01]  /*1a170*/  IMAD R2, R20, c[0x0][0x4e8], RZ ;  /* 0x00013a0014027a24 */ /* 0x000fe200078e02ff */
[----:B--2---:R-:W-:-:S04]  /*1a180*/  IADD3 R11, R3, R4, RZ ;  /* 0x00000004030b7210 */ /* 0x004fc80007ffe0ff */
        /* <DEDUP_REMOVED lines=47> */
.L_x_684:
[----:B------:R-:W-:Y:S05]  /*1a480*/  BSYNC B0 ;  /* 0x0000000000007941 */ /* 0x000fea0003800000 */
.L_x_683:
        /* <DEDUP_REMOVED lines=17> */
[----:B----4-:R-:W-:-:S03]  /*1a5a0*/  IADD3 R4, R5, R9, RZ ;  /* 0x0000000905047210 */ /* 0x010fc60007ffe0ff */
        /* <DEDUP_REMOVED lines=24> */
[----:B------:R-:W-:Y:S02]  /*1a730*/  IADD3 R0, R8, R9, RZ ;  /* 0x0000000908007210 */ /* 0x000fe40007ffe0ff */
[----:B------:R-:W-:Y:S01]  /*1a740*/  LEA.HI.X R6, R2, c[0x0][0x384], R4, 0x1, P0 ;  /* 0x0000e10002067a11 */ /* 0x000fe200000f0c04 */
[----:B------:R-:W-:Y:S06]  /*1a750*/  BRA.DIV ~URZ, `(.L_x_685) ;  /* 0x00002d427f007947 */ /* 0x000fec000b800000 */
[----:B------:R1:W2:Y:S02]  /*1a760*/  SHFL.IDX PT, R8, R6, RZ, 0x181f ;  /* 0x00181fff06087589 */ /* 0x0002a400000e0000 */
.L_x_755:
[----:B------:R-:W-:Y:S05]  /*1a770*/  BRA.DIV ~URZ, `(.L_x_686) ;  /* 0x00002d927f007947 */ /* 0x000fea000b800000 */
[----:B------:R3:W4:Y:S02]  /*1a780*/  SHFL.IDX PT, R2, R7, RZ, 0x181f ;  /* 0x00181fff07027589 */ /* 0x00072400000e0000 */
.L_x_756:
        /* <DEDUP_REMOVED lines=9> */
.L_x_757:
        /* <DEDUP_REMOVED lines=8> */
.L_x_758:
[----:B------:R-:W-:Y:S05]  /*1a8a0*/  BRA.DIV ~URZ, `(.L_x_689) ;  /* 0x00002e127f007947 */ /* 0x000fea000b800000 */
[----:B-1----:R1:W2:Y:S02]  /*1a8b0*/  SHFL.IDX PT, R2, R7, 0x2, 0x181f ;  /* 0x00581f0007027f89 */ /* 0x0022a400000e0000 */
.L_x_759:
        /* <DEDUP_REMOVED lines=9> */
.L_x_760:
        /* <DEDUP_REMOVED lines=8> */
.L_x_761:
[----:B------:R-:W-:Y:S05]  /*1a9d0*/  BRA.DIV ~URZ, `(.L_x_692) ;  /* 0x00002e927f007947 */ /* 0x000fea000b800000 */
[----:B--2---:R2:W1:Y:S02]  /*1a9e0*/  SHFL.IDX PT, R2, R7, 0x4, 0x181f ;  /* 0x00981f0007027f89 */ /* 0x00446400000e0000 */
.L_x_762:
        /* <DEDUP_REMOVED lines=9> */
.L_x_763:
        /* <DEDUP_REMOVED lines=8> */
.L_x_764:
[----:B------:R-:W-:Y:S05]  /*1ab00*/  BRA.DIV ~URZ, `(.L_x_695) ;  /* 0x00002f127f007947 */ /* 0x000fea000b800000 */
[----:B--2---:R2:W3:Y:S02]  /*1ab10*/  SHFL.IDX PT, R2, R7, 0x6, 0x181f ;  /* 0x00d81f0007027f89 */ /* 0x0044e400000e0000 */
.L_x_765:
        /* <DEDUP_REMOVED lines=9> */
.L_x_766:
[----:B------:R-:W5:Y:S01]  /*1abb0*/  LDL.64 R8, [R1+0x38] ;  /* 0x0000380001087983 */ /* 0x000f620000100a00 */
[----:B------:R-:W-:-:S04]  /*1abc0*/  IADD3 R0, R0, 0x70, RZ ;  /* 0x0000007000007810 */ /* 0x000fc80007ffe0ff */
[----:B------:R-:W-:-:S13]  /*1abd0*/  ISETP.GE.OR P0, PT, R0, R4, P2 ;  /* 0x000000040000720c */ /* 0x000fda0001706670 */
[----:B----45:R-:W-:-:S04]  /*1abe0*/  @!P0 LEA R2, P1, R8, R2, 0x1 ;  /* 0x0000000208028211 */ /* 0x030fc800078208ff */
[----:B---3--:R-:W-:-:S05]  /*1abf0*/  @!P0 LEA.HI.X R3, R8, R6, R18, 0x1, P1 ;  /* 0x0000000608038211 */ /* 0x008fca00008f0c12 */
[----:B------:R3:W-:Y:S04]  /*1ac00*/  @!P0 ST.E.128 [R2.64], RZ ;  /* 0x000000ff02008985 */ /* 0x0007e8000c101d08 */
.L_x_669:
[----:B------:R-:W-:Y:S05]  /*1ac10*/  BSYNC B1 ;  /* 0x0000000000017941 */ /* 0x000fea0003800000 */
.L_x_653:
        /* <DEDUP_REMOVED lines=15> */
.L_x_767:
[----:B------:R-:W-:Y:S05]  /*1ad10*/  BRA.DIV ~URZ, `(.L_x_699) ;  /* 0x00002eb27f007947 */ /* 0x000fea000b800000 */
[----:B------:R3:W1:Y:S02]  /*1ad20*/  SHFL.IDX PT, R8, R70, 0x1, 0x1f ;  /* 0x00201f0046087f89 */ /* 0x00066400000e0000 */
.L_x_768:
[----:B------:R-:W5:Y:S01]  /*1ad30*/  LDL R0, [R1+0x54] ;  /* 0x0000540001007983 */ /* 0x000f620000100800 */
[----:B------:R-:W-:Y:S02]  /*1ad40*/  IMAD.MOV.U32 R6, RZ, RZ, RZ ;  /* 0x000000ffff067224 */ /* 0x000fe400078e00ff */
[----:B-----5:R-:W-:-:S05]  /*1ad50*/  IMAD.IADD R0, R0, 0x1, R14 ;  /* 0x0000000100007824 */ /* 0x020fca00078e020e */
[----:B------:R-:W-:-:S13]  /*1ad60*/  ISETP.GE.OR P0, PT, R0, c[0x0][0x53c], !P6 ;  /* 0x00014f0000007a0c */ /* 0x000fda0007706670 */
[----:B------:R-:W-:Y:S01]  /*1ad70*/  @!P0 IMAD.MOV.U32 R2, RZ, RZ, 0x4 ;  /* 0x00000004ff028424 */ /* 0x000fe200078e00ff */
[----:B----4-:R-:W-:-:S03]  /*1ad80*/  @!P0 MOV R3, 0x4 ;  /* 0x0000000400038802 */ /* 0x010fc60000000f00 */
        /* <DEDUP_REMOVED lines=13> */
.L_x_769:
        /* <DEDUP_REMOVED lines=16> */
.L_x_770:
[----:B----4-:R-:W-:Y:S01]  /*1af60*/  IMAD R0, R0, c[0x0][0x538], RZ ;  /* 0x00014e0000007a24 */ /* 0x010fe200078e02ff */
[----:B------:R-:W-:Y:S04]  /*1af70*/  BSSY B1, `(.L_x_702) ;  /* 0x00000ce000017945 */ /* 0x000fe80003800000 */
[----:B-1----:R-:W-:-:S04]  /*1af80*/  IADD3 R8, R0, R8, RZ ;  /* 0x0000000800087210 */ /* 0x002fc80007ffe0ff */
[----:B--2---:R-:W-:-:S13]  /*1af90*/  ISETP.GT.AND P0, PT, R8, R10, PT ;  /* 0x0000000a0800720c */ /* 0x004fda0003f04270 */
[----:B------:R-:W-:Y:S05]  /*1afa0*/  @P0 BRA `(.L_x_703) ;  /* 0x0000025000000947 */ /* 0x000fea0003800000 */
.L_x_707:
        /* <DEDUP_REMOVED lines=17> */
.L_x_771:
        /* <DEDUP_REMOVED lines=16> */
.L_x_772:
[----:B--2---:R-:W-:-:S05]  /*1b1c0*/  IMAD R0, R0, c[0x0][0x538], RZ ;  /* 0x00014e0000007a24 */ /* 0x004fca00078e02ff */
[----:B------:R-:W-:-:S04]  /*1b1d0*/  IADD3 R8, R0, R8, RZ ;  /* 0x0000000800087210 */ /* 0x000fc80007ffe0ff */
[----:B------:R-:W-:-:S13]  /*1b1e0*/  ISETP.GT.AND P0, PT, R8, R10, PT ;  /* 0x0000000a0800720c */ /* 0x000fda0003f04270 */
[----:B-1----:R-:W-:Y:S05]  /*1b1f0*/  @!P0 BRA `(.L_x_707) ;  /* 0xfffffdb000008947 */ /* 0x002fea000383ffff */
.L_x_703:
[----:B------:R-:W-:-:S05]  /*1b200*/  IADD3 R12, -R0, R8, RZ ;  /* 0x00000008000c7210 */ /* 0x000fca0007ffe1ff */
[----:B------:R-:W-:-:S05]  /*1b210*/  IMAD R0, R4, c[0x0][0x538], R12 ;  /* 0x00014e0004007a24 */ /* 0x000fca00078e020c */
[----:B------:R-:W-:Y:S01]  /*1b220*/  ISETP.GT.AND P0, PT, R0, R10, PT ;  /* 0x0000000a0000720c */ /* 0x000fe20003f04270 */
[----:B------:R-:W-:-:S12]  /*1b230*/  BRA.DIV ~URZ, `(.L_x_708) ;  /* 0x00002df27f007947 */ /* 0x000fd8000b800000 */
[----:B------:R-:W-:-:S03]  /*1b240*/  VOTE.ANY R8, PT, !P0 ;  /* 0x0000000000087806 */ /* 0x000fc600040e0100 */
.L_x_773:
[----:B------:R-:W2:Y:S01]  /*1b250*/  LDL.LU R2, [R1+0x54] ;  /* 0x0000540001027983 */ /* 0x000ea20000300800 */
[----:B------:R-:W2:Y:S02]  /*1b260*/  POPC R0, R8 ;  /* 0x0000000800007309 */ /* 0x000ea40000000000 */
[----:B--2---:R-:W-:-:S05]  /*1b270*/  IADD3 R2, R0, R2, RZ ;  /* 0x0000000200027210 */ /* 0x004fca0007ffe0ff */
[----:B------:R1:W-:Y:S01]  /*1b280*/  STL [R1+0x54], R2 ;  /* 0x0000540201007387 */ /* 0x0003e20000100800 */
[----:B------:R-:W-:Y:S05]  /*1b290*/  BRA.DIV ~URZ, `(.L_x_709) ;  /* 0x00002de27f007947 */ /* 0x000fea000b800000 */
[----:B------:R2:W4:Y:S04]  /*1b2a0*/  SHFL.IDX PT, R11, R6, R0, 0x1f ;  /* 0x00001f00060b7589 */ /* 0x00052800000e0000 */
[----:B------:R2:W1:Y:S02]  /*1b2b0*/  SHFL.IDX PT, R7, R7, R0, 0x1f ;  /* 0x00001f0007077589 */ /* 0x00046400000e0000 */
.L_x_774:
[----:B------:R-:W-:Y:S01]  /*1b2c0*/  ISETP.NE.AND P0, PT, R8, RZ, PT ;  /* 0x000000ff0800720c */ /* 0x000fe20003f05270 */
[----:B------:R-:W-:-:S12]  /*1b2d0*/  BSSY B0, `(.L_x_710) ;  /* 0x0000005000007945 */ /* 0x000fd80003800000 */
[----:B------:R-:W-:Y:S05]  /*1b2e0*/  @!P0 BRA `(.L_x_711) ;  /* 0x0000003000008947 */ /* 0x000fea0003800000 */
[----:B--2---:R-:W-:Y:S01]  /*1b2f0*/  IADD3 R0, R0, -0x1, RZ ;  /* 0xffffffff00007810 */ /* 0x004fe20007ffe0ff */
[----:B------:R-:W-:Y:S05]  /*1b300*/  BRA.DIV ~URZ, `(.L_x_712) ;  /* 0x00002e427f007947 */ /* 0x000fea000b800000 */
[----:B------:R2:W3:Y:S02]  /*1b310*/  SHFL.IDX PT, R13, R4, R0, 0x1f ;  /* 0x00001f00040d7589 */ /* 0x0004e400000e0000 */
.L_x_711:
[----:B------:R-:W-:Y:S05]  /*1b320*/  BSYNC B0 ;  /* 0x0000000000007941 */ /* 0x000fea0003800000 */
.L_x_710:
[----:B--23--:R-:W-:Y:S01]  /*1b330*/  IMAD R0, R13, c[0x0][0x538], R12 ;  /* 0x00014e000d007a24 */ /* 0x00cfe200078e020c */
[----:B-1----:R-:W-:Y:S01]  /*1b340*/  ISETP.NE.AND P0, PT, R7, 0x1, PT ;  /* 0x000000010700780c */ /* 0x002fe20003f05270 */
[----:B------:R-:W-:Y:S03]  /*1b350*/  BSSY B0, `(.L_x_713) ;  /* 0x0000086000007945 */ /* 0x000fe60003800000 */
[----:B------:R1:W-:Y:S01]  /*1b360*/  STL [R1+0x48], R0 ;  /* 0x0000480001007387 */ /* 0x0003e20000100800 */
[----:B------:R-:W-:-:S08]  /*1b370*/  IADD3 R8, -R0, R10, RZ ;  /* 0x0000000a00087210 */ /* 0x000fd00007ffe1ff */
[----:B------:R-:W-:Y:S05]  /*1b380*/  @!P0 BRA `(.L_x_714) ;  /* 0x000003e000008947 */ /* 0x000fea0003800000 */
[-C--:B----4-:R-:W-:Y:S02]  /*1b390*/  IABS R2, R11.reuse ;  /* 0x0000000b00027213 */ /* 0x090fe40000000000 */
[----:B------:R-:W-:Y:S02]  /*1b3a0*/  IABS R9, R11 ;  /* 0x0000000b00097213 */ /* 0x000fe40000000000 */
[----:B-1----:R-:W1:Y:S08]  /*1b3b0*/  I2F.RP R0, R2 ;  /* 0x0000000200007306 */ /* 0x002e700000209400 */
[----:B-1----:R-:W1:Y:S02]  /*1b3c0*/  MUFU.RCP R0, R0 ;  /* 0x0000000000007308 */ /* 0x002e640000001000 */
[----:B-1----:R-:W-:-:S06]  /*1b3d0*/  IADD3 R0, R0, 0xffffffe, RZ ;  /* 0x0ffffffe00007810 */ /* 0x002fcc0007ffe0ff */
[----:B------:R-:W1:Y:S02]  /*1b3e0*/  F2I.FTZ.U32.TRUNC.NTZ R5, R0 ;  /* 0x0000000000057305 */ /* 0x000e64000021f000 */
[----:B-1----:R-:W-:Y:S01]  /*1b3f0*/  IMAD.MOV R3, RZ, RZ, -R5 ;  /* 0x000000ffff037224 */ /* 0x002fe200078e0a05 */
[----:B------:R-:W-:-:S03]  /*1b400*/  IABS R0, R7 ;  /* 0x0000000700007213 */ /* 0x000fc60000000000 */
[----:B------:R-:W-:Y:S01]  /*1b410*/  IMAD.MOV.U32 R4, RZ, RZ, R3 ;  /* 0x000000ffff047224 */ /* 0x000fe200078e0003 */
[----:B------:R-:W-:Y:S01]  /*1b420*/  IABS R3, R8 ;  /* 0x0000000800037213 */ /* 0x000fe20000000000 */
[----:B------:R-:W-:Y:S02]  /*1b430*/  IMAD.MOV.U32 R6, RZ, RZ, R0 ;  /* 0x000000ffff067224 */ /* 0x000fe400078e0000 */
[----:B------:R-:W-:Y:S02]  /*1b440*/  IMAD R0, R4, R2, RZ ;  /* 0x0000000204007224 */ /* 0x000fe400078e02ff */
[----:B------:R-:W-:Y:S01]  /*1b450*/  IMAD.MOV.U32 R4, RZ, RZ, RZ ;  /* 0x000000ffff047224 */ /* 0x000fe200078e00ff */
[----:B------:R-:W1:Y:S03]  /*1b460*/  I2F.RP R10, R6 ;  /* 0x00000006000a7306 */ /* 0x000e660000209400 */
[----:B------:R-:W-:-:S04]  /*1b470*/  IMAD.HI.U32 R5, R5, R0, R4 ;  /* 0x0000000005057227 */ /* 0x000fc800078e0004 */
[----:B------:R-:W-:-:S05]  /*1b480*/  IMAD.MOV R0, RZ, RZ, -R9 ;  /* 0x000000ffff007224 */ /* 0x000fca00078e0a09 */
[----:B------:R-:W-:Y:S01]  /*1b490*/  MOV R4, R0 ;  /* 0x0000000000047202 */ /* 0x000fe20000000f00 */
[----:B------:R-:W-:-:S04]  /*1b4a0*/  IMAD.HI.U32 R0, R5, R3, RZ ;  /* 0x0000000305007227 */ /* 0x000fc800078e00ff */
[----:B------:R-:W-:Y:S02]  /*1b4b0*/  IMAD R3, R0, R4, R3 ;  /* 0x0000000400037224 */ /* 0x000fe400078e0203 */
[----:B-1----:R-:W1:Y:S03]  /*1b4c0*/  MUFU.RCP R4, R10 ;  /* 0x0000000a00047308 */ /* 0x002e660000001000 */
        /* <DEDUP_REMOVED lines=9> */
[----:B------:R-:W-:Y:S01]  /*1b560*/  @P2 IADD3 R0, R0, 0x1, RZ ;  /* 0x0000000100002810 */ /* 0x000fe20007ffe0ff */
[----:B-1----:R-:W-:-:S06]  /*1b570*/  IMAD.MOV R2, RZ, RZ, -R3 ;  /* 0x000000ffff027224 */ /* 0x002fcc00078e0a03 */
[----:B------:R-:W-:Y:S01]  /*1b580*/  @!P1 IMAD.MOV R0, RZ, RZ, -R0 ;  /* 0x000000ffff009224 */ /* 0x000fe200078e0a00 */
[----:B------:R-:W-:Y:S02]  /*1b590*/  @!P0 LOP3.LUT R0, RZ, R11, RZ, 0x33, !PT ;  /* 0x0000000bff008212 */ /* 0x000fe400078e33ff */
[----:B------:R-:W-:Y:S02]  /*1b5a0*/  MOV R4, R2 ;  /* 0x0000000200047202 */ /* 0x000fe40000000f00 */
[----:B------:R-:W-:Y:S02]  /*1b5b0*/  IABS R2, R7 ;  /* 0x0000000700027213 */ /* 0x000fe40000000000 */
[----:B------:R-:W-:Y:S01]  /*1b5c0*/  IABS R9, R0 ;  /* 0x0000000000097213 */ /* 0x000fe20000000000 */
[----:B------:R-:W-:Y:S02]  /*1b5d0*/  IMAD R4, R4, R6, RZ ;  /* 0x0000000604047224 */ /* 0x000fe400078e02ff */
[----:B------:R-:W-:-:S02]  /*1b5e0*/  IMAD.MOV R5, RZ, RZ, -R2 ;  /* 0x000000ffff057224 */ /* 0x000fc400078e0a02 */
[----:B------:R-:W-:-:S04]  /*1b5f0*/  IMAD.MOV.U32 R2, RZ, RZ, RZ ;  /* 0x000000ffff027224 */ /* 0x000fc800078e00ff */
[----:B------:R-:W-:Y:S01]  /*1b600*/  IMAD.HI.U32 R2, R3, R4, R2 ;  /* 0x0000000403027227 */ /* 0x000fe200078e0002 */
[----:B------:R-:W-:-:S03]  /*1b610*/  MOV R4, R5 ;  /* 0x0000000500047202 */ /* 0x000fc60000000f00 */
[----:B------:R-:W-:-:S04]  /*1b620*/  IMAD.MOV.U32 R3, RZ, RZ, R9 ;  /* 0x000000ffff037224 */ /* 0x000fc800078e0009 */
[----:B------:R-:W-:-:S04]  /*1b630*/  IMAD.HI.U32 R2, R2, R3, RZ ;  /* 0x0000000302027227 */ /* 0x000fc800078e00ff */
[----:B------:R-:W-:Y:S01]  /*1b640*/  IMAD R3, R2, R4, R3 ;  /* 0x0000000402037224 */ /* 0x000fe200078e0203 */
[----:B------:R-:W-:-:S04]  /*1b650*/  IADD3 R4, -R0, RZ, RZ ;  /* 0x000000ff00047210 */ /* 0x000fc80007ffe1ff */
        /* <DEDUP_REMOVED lines=9> */
[----:B------:R-:W-:-:S05]  /*1b6f0*/  @!P0 LOP3.LUT R2, RZ, R7, RZ, 0x33, !PT ;  /* 0x00000007ff028212 */ /* 0x000fca00078e33ff */
[----:B------:R-:W-:-:S04]  /*1b700*/  IMAD.MOV R3, RZ, RZ, -R2 ;  /* 0x000000ffff037224 */ /* 0x000fc800078e0a02 */
[C---:B------:R-:W-:Y:S02]  /*1b710*/  IMAD R3, R7.reuse, R3, R0 ;  /* 0x0000000307037224 */ /* 0x040fe400078e0200 */
[----:B------:R-:W-:Y:S02]  /*1b720*/  IMAD R0, R7, 0x1000000, R2 ;  /* 0x0100000007007824 */ /* 0x000fe400078e0202 */
[----:B------:R-:W-:Y:S02]  /*1b730*/  IMAD R2, R11, R4, R8 ;  /* 0x000000040b027224 */ /* 0x000fe400078e0208 */
[----:B------:R-:W-:-:S05]  /*1b740*/  IMAD R0, R3, 0x10000, R0 ;  /* 0x0001000003007824 */ /* 0x000fca00078e0200 */
[----:B------:R1:W-:Y:S01]  /*1b750*/  STL [R1+0x50], R0 ;  /* 0x0000500001007387 */ /* 0x0003e20000100800 */
[----:B------:R-:W-:Y:S05]  /*1b760*/  BRA `(.L_x_715) ;  /* 0x0000044000007947 */ /* 0x000fea0003800000 */
.L_x_714:
[----:B-1----:R-:W2:Y:S01]  /*1b770*/  LDL R0, [R1+0x54] ;  /* 0x0000540001007983 */ /* 0x002ea20000100800 */
[----:B------:R-:W-:-:S04]  /*1b780*/  IMAD.MOV.U32 R2, RZ, RZ, 0x4 ;  /* 0x00000004ff027424 */ /* 0x000fc800078e00ff */
[----:B--2---:R-:W-:-:S05]  /*1b790*/  IMAD.WIDE R2, R0, R2, c[0x0][0x590] ;  /* 0x0001640000027625 */ /* 0x004fca00078e0202 */
[----:B------:R-:W2:Y:S02]  /*1b7a0*/  LDG.E R4, [R2.64] ;  /* 0x0000000802047981 */ /* 0x000ea4000c1e1900 */
[----:B--2-4-:R-:W-:-:S05]  /*1b7b0*/  IMAD R9, R4, R11, RZ ;  /* 0x0000000b04097224 */ /* 0x014fca00078e02ff */
[-C--:B------:R-:W-:Y:S02]  /*1b7c0*/  IABS R0, R9.reuse ;  /* 0x0000000900007213 */ /* 0x080fe40000000000 */
        /* <DEDUP_REMOVED lines=27> */
[----:B------:R-:W-:Y:S02]  /*1b980*/  IMAD R10, R4, R2, RZ ;  /* 0x00000002040a7224 */ /* 0x000fe400078e02ff */
[----:B------:R-:W-:-:S03]  /*1b990*/  IMAD.MOV R2, RZ, RZ, -R2 ;  /* 0x000000ffff027224 */ /* 0x000fc600078e0a02 */
[----:B------:R-:W-:Y:S01]  /*1b9a0*/  IADD3 R0, -R10, c[0x0][0x538], RZ ;  /* 0x00014e000a007a10 */ /* 0x000fe20007ffe1ff */
[----:B------:R-:W-:-:S03]  /*1b9b0*/  IMAD R6, R9, R2, R8 ;  /* 0x0000000209067224 */ /* 0x000fc600078e0208 */
[----:B------:R-:W-:Y:S02]  /*1b9c0*/  IMNMX R0, R4, R0, PT ;  /* 0x0000000004007217 */ /* 0x000fe40003800200 */
[----:B------:R-:W-:Y:S02]  /*1b9d0*/  IABS R2, R6 ;  /* 0x0000000600027213 */ /* 0x000fe40000000000 */
[-C--:B------:R-:W-:Y:S02]  /*1b9e0*/  IABS R3, R0.reuse ;  /* 0x0000000000037213 */ /* 0x080fe40000000000 */
[----:B------:R-:W-:Y:S02]  /*1b9f0*/  IABS R9, R0 ;  /* 0x0000000000097213 */ /* 0x000fe40000000000 */
[----:B------:R-:W1:Y:S01]  /*1ba00*/  I2F.RP R4, R3 ;  /* 0x0000000300047306 */ /* 0x000e620000209400 */
[----:B------:R-:W-:Y:S02]  /*1ba10*/  MOV R7, R2 ;  /* 0x0000000200077202 */ /* 0x000fe40000000f00 */
[----:B------:R-:W-:-:S05]  /*1ba20*/  IMAD.MOV R2, RZ, RZ, -R9 ;  /* 0x000000ffff027224 */ /* 0x000fca00078e0a09 */
[----:B-1----:R-:W1:Y:S02]  /*1ba30*/  MUFU.RCP R4, R4 ;  /* 0x0000000400047308 */ /* 0x002e640000001000 */
[----:B-1----:R-:W-:-:S06]  /*1ba40*/  IADD3 R4, R4, 0xffffffe, RZ ;  /* 0x0ffffffe04047810 */ /* 0x002fcc0007ffe0ff */
[----:B------:R-:W1:Y:S02]  /*1ba50*/  F2I.FTZ.U32.TRUNC.NTZ R5, R4 ;  /* 0x0000000400057305 */ /* 0x000e64000021f000 */
[----:B-1----:R-:W-:-:S04]  /*1ba60*/  IMAD.MOV R4, RZ, RZ, -R5 ;  /* 0x000000ffff047224 */ /* 0x002fc800078e0a05 */
[----:B------:R-:W-:Y:S02]  /*1ba70*/  IMAD R8, R4, R3, RZ ;  /* 0x0000000304087224 */ /* 0x000fe400078e02ff */
[----:B------:R-:W-:-:S04]  /*1ba80*/  IMAD.MOV.U32 R4, RZ, RZ, RZ ;  /* 0x000000ffff047224 */ /* 0x000fc800078e00ff */
[----:B------:R-:W-:-:S04]  /*1ba90*/  IMAD.HI.U32 R5, R5, R8, R4 ;  /* 0x0000000805057227 */ /* 0x000fc800078e0004 */
[----:B------:R-:W-:Y:S02]  /*1baa0*/  IMAD.MOV.U32 R4, RZ, RZ, R2 ;  /* 0x000000ffff047224 */ /* 0x000fe400078e0002 */
[----:B------:R-:W-:-:S04]  /*1bab0*/  IMAD.HI.U32 R2, R5, R7, RZ ;  /* 0x0000000705027227 */ /* 0x000fc800078e00ff */
[----:B------:R-:W-:-:S05]  /*1bac0*/  IMAD R4, R2, R4, R7 ;  /* 0x0000000402047224 */ /* 0x000fca00078e0207 */
[----:B------:R-:W-:-:S13]  /*1bad0*/  ISETP.GT.U32.AND P0, PT, R3, R4, PT ;  /* 0x000000040300720c */ /* 0x000fda0003f04070 */
[-C--:B------:R-:W-:Y:S02]  /*1bae0*/  @!P0 IADD3 R4, R4, -R3.reuse, RZ ;  /* 0x8000000304048210 */ /* 0x080fe40007ffe0ff */
[----:B------:R-:W-:Y:S02]  /*1baf0*/  @!P0 IADD3 R2, R2, 0x1, RZ ;  /* 0x0000000102028810 */ /* 0x000fe40007ffe0ff */
[----:B------:R-:W-:Y:S02]  /*1bb00*/  ISETP.GE.U32.AND P2, PT, R4, R3, PT ;  /* 0x000000030400720c */ /* 0x000fe40003f46070 */
[----:B------:R-:W-:Y:S02]  /*1bb10*/  LOP3.LUT R3, R6, R0, RZ, 0x3c, !PT ;  /* 0x0000000006037212 */ /* 0x000fe400078e3cff */
[----:B------:R-:W-:Y:S02]  /*1bb20*/  ISETP.NE.AND P0, PT, R0, RZ, PT ;  /* 0x000000ff0000720c */ /* 0x000fe40003f05270 */
[----:B------:R-:W-:Y:S01]  /*1bb30*/  ISETP.GE.AND P1, PT, R3, RZ, PT ;  /* 0x000000ff0300720c */ /* 0x000fe20003f26270 */
[----:B------:R-:W-:Y:S01]  /*1bb40*/  IMAD.MOV R3, RZ, RZ, -R0 ;  /* 0x000000ffff037224 */ /* 0x000fe200078e0a00 */
[----:B------:R-:W-:-:S05]  /*1bb50*/  IADD3 R6, R10, 0x1000000, R6 ;  /* 0x010000000a067810 */ /* 0x000fca0007ffe006 */
[----:B------:R-:W-:-:S06]  /*1bb60*/  @P2 IADD3 R2, R2, 0x1, RZ ;  /* 0x0000000102022810 */ /* 0x000fcc0007ffe0ff */
[----:B------:R-:W-:Y:S01]  /*1bb70*/  @!P1 IMAD.MOV R2, RZ, RZ, -R2 ;  /* 0x000000ffff029224 */ /* 0x000fe200078e0a02 */
[----:B------:R-:W-:-:S05]  /*1bb80*/  @!P0 LOP3.LUT R2, RZ, R0, RZ, 0x33, !PT ;  /* 0x00000000ff028212 */ /* 0x000fca00078e33ff */
[----:B------:R-:W-:-:S05]  /*1bb90*/  IMAD R0, R2, R3, R6 ;  /* 0x0000000302007224 */ /* 0x000fca00078e0206 */
[----:B------:R1:W-:Y:S02]  /*1bba0*/  STL [R1+0x50], R0 ;  /* 0x0000500001007387 */ /* 0x0003e40000100800 */
.L_x_715:
[----:B------:R-:W-:Y:S05]  /*1bbb0*/  BSYNC B0 ;  /* 0x0000000000007941 */ /* 0x000fea0003800000 */
.L_x_713:
[----:B------:R-:W-:-:S04]  /*1bbc0*/  LOP3.LUT R2, RZ, R2, RZ, 0x33, !PT ;  /* 0x00000002ff027212 */ /* 0x000fc800078e33ff */
[----:B-1----:R-:W-:-:S05]  /*1bbd0*/  IADD3 R0, R2, R11, RZ ;  /* 0x0000000b02007210 */ /* 0x002fca0007ffe0ff */
[----:B------:R1:W-:Y:S01]  /*1bbe0*/  STL [R1+0x4c], R0 ;  /* 0x00004c0001007387 */ /* 0x0003e20000100800 */
[----:B------:R-:W-:Y:S05]  /*1bbf0*/  BRA `(.L_x_716) ;  /* 0x0000005000007947 */ /* 0x000fea0003800000 */
.L_x_704:
[----:B------:R-:W-:Y:S01]  /*1bc00*/  MOV R0, c[0x0][0x53c] ;  /* 0x00014f0000007a02 */ /* 0x000fe20000000f00 */
[----:B------:R1:W-:Y:S04]  /*1bc10*/  STL [R1+0x48], R10 ;  /* 0x0000480a01007387 */ /* 0x0003e80000100800 */
[----:B------:R1:W-:Y:S04]  /*1bc20*/  STL [R1+0x4c], RZ ;  /* 0x00004cff01007387 */ /* 0x0003e80000100800 */
[----:B------:R1:W-:Y:S04]  /*1bc30*/  STL [R1+0x50], RZ ;  /* 0x000050ff01007387 */ /* 0x0003e80000100800 */
[----:B------:R1:W-:Y:S02]  /*1bc40*/  STL [R1+0x54], R0 ;  /* 0x0000540001007387 */ /* 0x0003e40000100800 */
.L_x_716:
[----:B------:R-:W-:Y:S05]  /*1bc50*/  BSYNC B1 ;  /* 0x0000000000017941 */ /* 0x000fea0003800000 */
.L_x_702:
        /* <DEDUP_REMOVED lines=9> */
.L_x_697:
[----:B-1----:R-:W3:Y:S02]  /*1bcf0*/  LDL R0, [R1+0x54] ;  /* 0x0000540001007983 */ /* 0x002ee40000100800 */
[----:B---3--:R-:W-:-:S13]  /*1bd00*/  ISETP.GE.AND P0, PT, R0, c[0x0][0x53c], PT ;  /* 0x00014f0000007a0c */ /* 0x008fda0003f06270 */
[----:B--2-4-:R-:W-:Y:S01]  /*1bd10*/  @P0 CALL.REL.NOINC `(.L_x_717) ;  /* 0x0000001000000944 */ /* 0x014fe20003c00000 */
[----:B------:R-:W-:Y:S05]  /*1bd20*/  BRA `(.L_x_718) ;  /* 0xfffe5c5000007947 */ /* 0x000fea000383ffff */
.L_x_717:
[----:B------:R-:W-:Y:S05]  /*1bd30*/  EXIT ;  /* 0x000000000000794d */ /* 0x000fea0003800000 */
.L_x_533:
[----:B------:R-:W-:Y:S01]  /*1bd40*/  IMAD.MOV.U32 R0, RZ, RZ, R5 ;  /* 0x000000ffff007224 */ /* 0x000fe200078e0005 */
[----:B------:R-:W-:Y:S02]  /*1bd50*/  MOV R2, 0x1 ;  /* 0x0000000100027802 */ /* 0x000fe40000000f00 */
[----:B------:R-:W-:Y:S02]  /*1bd60*/  MOV R3, 0x1bd80 ;  /* 0x0001bd8000037802 */ /* 0x000fe40000000f00 */
[----:B------:R-:W-:Y:S05]  /*1bd70*/  CALL.REL.NOINC `($__internal_10_$__cuda_sm70_shflsync_up_p) ;  /* 0x000024e000007944 */ /* 0x000fea0003c00000 */
[----:B------:R-:W-:Y:S01]  /*1bd80*/  MOV R0, R4 ;  /* 0x0000000400007202 */ /* 0x000fe20000000f00 */
[----:B------:R-:W-:Y:S05]  /*1bd90*/  BRA `(.L_x_719) ;  /* 0xfffe46e000007947 */ /* 0x000fea000383ffff */
.L_x_534:
[----:B------:R-:W-:Y:S01]  /*1bda0*/  IMAD.MOV.U32 R0, RZ, RZ, R5 ;  /* 0x000000ffff007224 */ /* 0x000fe200078e0005 */
[----:B------:R-:W-:Y:S02]  /*1bdb0*/  MOV R2, 0x2 ;  /* 0x0000000200027802 */ /* 0x000fe40000000f00 */
[----:B------:R-:W-:Y:S02]  /*1bdc0*/  MOV R3, 0x1bde0 ;  /* 0x0001bde000037802 */ /* 0x000fe40000000f00 */
[----:B------:R-:W-:Y:S05]  /*1bdd0*/  CALL.REL.NOINC `($__internal_10_$__cuda_sm70_shflsync_up_p) ;  /* 0x0000248000007944 */ /* 0x000fea0003c00000 */
[----:B------:R-:W-:Y:S01]  /*1bde0*/  SEL R0, R4, RZ, P4 ;  /* 0x000000ff04007207 */ /* 0x000fe20002000000 */
[----:B------:R-:W-:Y:S01]  /*1bdf0*/  IMAD.MOV.U32 R2, RZ, RZ, 0x4 ;  /* 0x00000004ff027424 */ /* 0x000fe200078e00ff */
[----:B------:R-:W-:-:S03]  /*1be00*/  MOV R3, 0x1be30 ;  /* 0x0001be3000037802 */ /* 0x000fc60000000f00 */
[----:B------:R-:W-:Y:S02]  /*1be10*/  IMAD.IADD R0, R5, 0x1, R0 ;  /* 0x0000000105007824 */ /* 0x000fe400078e0200 */
        /* <DEDUP_REMOVED lines=13> */
[----:B------:R-:W-:Y:S02]  /*1bef0*/  MOV R3, 0x1f ;  /* 0x0000001f00037802 */ /* 0x000fe40000000f00 */
[----:B------:R-:W-:Y:S01]  /*1bf00*/  MOV R2, 0x1bf40 ;  /* 0x0001bf4000027802 */ /* 0x000fe20000000f00 */
[----:B------:R-:W-:-:S04]  /*1bf10*/  IMAD.IADD R4, R0, 0x1, R4 ;  /* 0x0000000100047824 */ /* 0x000fc800078e0204 */
[----:B------:R-:W-:Y:S02]  /*1bf20*/  IMAD.MOV.U32 R9, RZ, RZ, R4 ;  /* 0x000000ffff097224 */ /* 0x000fe400078e0004 */
[----:B------:R-:W-:Y:S05]  /*1bf30*/  CALL.REL.NOINC `($__internal_9_$__cuda_sm70_shflsync_idx_p) ;  /* 0x000022d000007944 */ /* 0x000fea0003c00000 */
[----:B------:R-:W-:Y:S01]  /*1bf40*/  MOV R0, R5 ;  /* 0x0000000500007202 */ /* 0x000fe20000000f00 */
[----:B------:R-:W-:Y:S05]  /*1bf50*/  BRA `(.L_x_720) ;  /* 0xfffe462000007947 */ /* 0x000fea000383ffff */
.L_x_536:
[----:B------:R-:W-:Y:S02]  /*1bf60*/  SEL R0, RZ, 0x1, P0 ;  /* 0x00000001ff007807 */ /* 0x000fe40000000000 */
[----:B------:R-:W-:Y:S02]  /*1bf70*/  MOV R2, 0x1bf90 ;  /* 0x0001bf9000027802 */ /* 0x000fe40000000f00 */
[----:B------:R-:W-:Y:S05]  /*1bf80*/  CALL.REL.NOINC `($__internal_11_$__cuda_sm70_votesync_ballot) ;  /* 0x0000234000007944 */ /* 0x000fea0003c00000 */
[----:B------:R-:W-:Y:S01]  /*1bf90*/  MOV R11, R0 ;  /* 0x00000000000b7202 */ /* 0x000fe20000000f00 */
[----:B------:R-:W-:Y:S05]  /*1bfa0*/  BRA `(.L_x_721) ;  /* 0xfffe466000007947 */ /* 0x000fea000383ffff */
.L_x_537:
[----:B------:R-:W-:Y:S01]  /*1bfb0*/  IMAD.MOV.U32 R9, RZ, RZ, R10 ;  /* 0x000000ffff097224 */ /* 0x000fe200078e000a */
[----:B------:R-:W-:Y:S01]  /*1bfc0*/  MOV R5, R0 ;  /* 0x0000000000057202 */ /* 0x000fe20000000f00 */
[----:B------:R-:W-:Y:S01]  /*1bfd0*/  IMAD.MOV.U32 R3, RZ, RZ, 0x1f ;  /* 0x0000001fff037424 */ /* 0x000fe200078e00ff */
[----:B-1----:R-:W-:Y:S02]  /*1bfe0*/  MOV R2, 0x1c000 ;  /* 0x0001c00000027802 */ /* 0x002fe40000000f00 */
[----:B------:R-:W-:Y:S05]  /*1bff0*/  CALL.REL.NOINC `($__internal_9_$__cuda_sm70_shflsync_idx_p) ;  /* 0x0000221000007944 */ /* 0x000fea0003c00000 */
[----:B------:R-:W-:Y:S01]  /*1c000*/  IMAD.MOV.U32 R13, RZ, RZ, R5 ;  /* 0x000000ffff0d7224 */ /* 0x000fe200078e0005 */
[----:B------:R-:W-:Y:S01]  /*1c010*/  MOV R9, R8 ;  /* 0x0000000800097202 */ /* 0x000fe20000000f00 */
[----:B------:R-:W-:Y:S01]  /*1c020*/  IMAD.MOV.U32 R6, RZ, RZ, RZ ;  /* 0x000000ffff067224 */ /* 0x000fe200078e00ff */
[----:B------:R-:W-:Y:S01]  /*1c030*/  MOV R5, R0 ;  /* 0x0000000000057202 */ /* 0x000fe20000000f00 */
[----:B------:R-:W-:Y:S01]  /*1c040*/  IMAD.MOV.U32 R3, RZ, RZ, 0x1f ;  /* 0x0000001fff037424 */ /* 0x000fe200078e00ff */
[----:B------:R-:W-:-:S02]  /*1c050*/  MOV R2, 0x1c070 ;  /* 0x0001c07000027802 */ /* 0x000fc40000000f00 */
[----:B------:R-:W-:Y:S05]  /*1c060*/  CALL.REL.NOINC `($__internal_9_$__cuda_sm70_shflsync_idx_p) ;  /* 0x000021a000007944 */ /* 0x000fea0003c00000 */
[----:B------:R-:W-:Y:S01]  /*1c070*/  MOV R10, R5 ;  /* 0x00000005000a7202 */ /* 0x000fe20000000f00 */
[----:B------:R-:W-:Y:S05]  /*1c080*/  BRA `(.L_x_722) ;  /* 0xfffe45f000007947 */ /* 0x000fea000383ffff */
.L_x_540:
[----:B------:R-:W-:Y:S01]  /*1c090*/  IMAD.MOV.U32 R9, RZ, RZ, R4 ;  /* 0x000000ffff097224 */ /* 0x000fe200078e0004 */
[----:B------:R-:W-:-:S02]  /*1c0a0*/  MOV R3, 0x1f ;  /* 0x0000001f00037802 */ /* 0x000fc40000000f00 */
[----:B-1----:R-:W-:Y:S02]  /*1c0b0*/  MOV R2, 0x1c0d0 ;  /* 0x0001c0d000027802 */ /* 0x002fe40000000f00 */
[----:B--234-:R-:W-:Y:S05]  /*1c0c0*/  CALL.REL.NOINC `($__internal_9_$__cuda_sm70_shflsync_idx_p) ;  /* 0x0000214000007944 */ /* 0x01cfea0003c00000 */
[----:B------:R-:W-:Y:S01]  /*1c0d0*/  MOV R6, R5 ;  /* 0x0000000500067202 */ /* 0x000fe20000000f00 */
[----:B------:R-:W-:Y:S05]  /*1c0e0*/  BRA `(.L_x_539) ;  /* 0xfffe45f000007947 */ /* 0x000fea000383ffff */
.L_x_559:
[----:B-1----:R-:W-:Y:S01]  /*1c0f0*/  IMAD.MOV.U32 R9, RZ, RZ, R6 ;  /* 0x000000ffff097224 */ /* 0x002fe200078e0006 */
[----:B------:R-:W-:Y:S01]  /*1c100*/  MOV R5, RZ ;  /* 0x000000ff00057202 */ /* 0x000fe20000000f00 */
[----:B------:R-:W-:Y:S01]  /*1c110*/  IMAD.MOV.U32 R3, RZ, RZ, 0x181f ;  /* 0x0000181fff037424 */ /* 0x000fe200078e00ff */
[----:B------:R-:W-:Y:S02]  /*1c120*/  MOV R2, 0x1c140 ;  /* 0x0001c14000027802 */ /* 0x000fe40000000f00 */
[----:B------:R-:W-:Y:S05]  /*1c130*/  CALL.REL.NOINC `($__internal_9_$__cuda_sm70_shflsync_idx_p) ;  /* 0x000020d000007944 */ /* 0x000fea0003c00000 */
[----:B------:R-:W-:Y:S01]  /*1c140*/  MOV R8, R5 ;  /* 0x0000000500087202 */ /* 0x000fe20000000f00 */
[----:B------:R-:W-:Y:S05]  /*1c150*/  BRA `(.L_x_723) ;  /* 0xfffe6a1000007947 */ /* 0x000fea000383ffff */
.L_x_560:
[----:B------:R-:W-:Y:S01]  /*1c160*/  IMAD.MOV.U32 R9, RZ, RZ, R7 ;  /* 0x000000ffff097224 */ /* 0x000fe200078e0007 */
[----:B------:R-:W-:Y:S01]  /*1c170*/  MOV R5, RZ ;  /* 0x000000ff00057202 */ /* 0x000fe20000000f00 */
[----:B------:R-:W-:Y:S01]  /*1c180*/  IMAD.MOV.U32 R3, RZ, RZ, 0x181f ;  /* 0x0000181fff037424 */ /* 0x000fe200078e00ff */
[----:B------:R-:W-:Y:S02]  /*1c190*/  MOV R2, 0x1c1b0 ;  /* 0x0001c1b000027802 */ /* 0x000fe40000000f00 */
[----:B-12---:R-:W-:Y:S05]  /*1c1a0*/  CALL.REL.NOINC `($__internal_9_$__cuda_sm70_shflsync_idx_p) ;  /* 0x0000206000007944 */ /* 0x006fea0003c00000 */
[----:B------:R-:W-:Y:S01]  /*1c1b0*/  MOV R2, R5 ;  /* 0x0000000500027202 */ /* 0x000fe20000000f00 */
[----:B------:R-:W-:Y:S05]  /*1c1c0*/  BRA `(.L_x_724) ;  /* 0xfffe69c000007947 */ /* 0x000fea000383ffff */
.L_x_563:
[----:B------:R-:W-:Y:S01]  /*1c1d0*/  IMAD.MOV.U32 R9, RZ, RZ, R6 ;  /* 0x000000ffff097224 */ /* 0x000fe200078e0006 */
[----:B------:R-:W-:Y:S01]  /*1c1e0*/  MOV R5, 0x1 ;  /* 0x0000000100057802 */ /* 0x000fe20000000f00 */
[----:B--2---:R-:W-:Y:S01]  /*1c1f0*/  IMAD.MOV.U32 R3, RZ, RZ, 0x181f ;  /* 0x0000181fff037424 */ /* 0x004fe200078e00ff */
[----:B----4-:R-:W-:-:S02]  /*1c200*/  MOV R2, 0x1c220 ;  /* 0x0001c22000027802 */ /* 0x010fc40000000f00 */
[----:B-1-3--:R-:W-:Y:S05]  /*1c210*/  CALL.REL.NOINC `($__internal_9_$__cuda_sm70_shflsync_idx_p) ;  /* 0x00001ff000007944 */ /* 0x00afea0003c00000 */
[----:B------:R-:W-:Y:S01]  /*1c220*/  IMAD.MOV.U32 R8, RZ, RZ, R5 ;  /* 0x000000ffff087224 */ /* 0x000fe200078e0005 */
[----:B------:R-:W-:Y:S01]  /*1c230*/  MOV R5, 0x1 ;  /* 0x0000000100057802 */ /* 0x000fe20000000f00 */
[----:B------:R-:W-:Y:S01]  /*1c240*/  IMAD.MOV.U32 R9, RZ, RZ, R7 ;  /* 0x000000ffff097224 */ /* 0x000fe200078e0007 */
[----:B------:R-:W-:-:S02]  /*1c250*/  MOV R3, 0x181f ;  /* 0x0000181f00037802 */ /* 0x000fc40000000f00 */
[----:B------:R-:W-:Y:S02]  /*1c260*/  MOV R2, 0x1c280 ;  /* 0x0001c28000027802 */ /* 0x000fe40000000f00 */
[----:B------:R-:W-:Y:S05]  /*1c270*/  CALL.REL.NOINC `($__internal_9_$__cuda_sm70_shflsync_idx_p) ;  /* 0x00001f9000007944 */ /* 0x000fea0003c00000 */
[----:B------:R-:W-:Y:S01]  /*1c280*/  MOV R2, R5 ;  /* 0x0000000500027202 */ /* 0x000fe20000000f00 */
[----:B------:R-:W-:Y:S05]  /*1c290*/  BRA `(.L_x_725) ;  /* 0xfffe69e000007947 */ /* 0x000fea000383ffff */
.L_x_566:
[----:B------:R-:W-:Y:S01]  /*1c2a0*/  IMAD.MOV.U32 R9, RZ, RZ, R6 ;  /* 0x000000ffff097224 */ /* 0x000fe200078e0006 */
[----:B------:R-:W-:Y:S01]  /*1c2b0*/  MOV R5, 0x2 ;  /* 0x0000000200057802 */ /* 0x000fe20000000f00 */
[----:B-1----:R-:W-:Y:S01]  /*1c2c0*/  IMAD.MOV.U32 R3, RZ, RZ, 0x181f ;  /* 0x0000181fff037424 */ /* 0x002fe200078e00ff */
[----:B----4-:R-:W-:Y:S02]  /*1c2d0*/  MOV R2, 0x1c2f0 ;  /* 0x0001c2f000027802 */ /* 0x010fe40000000f00 */
[----:B--23--:R-:W-:Y:S05]  /*1c2e0*/  CALL.REL.NOINC `($__internal_9_$__cuda_sm70_shflsync_idx_p) ;  /* 0x00001f2000007944 */ /* 0x00cfea0003c00000 */
[----:B------:R-:W-:Y:S01]  /*1c2f0*/  MOV R8, R5 ;  /* 0x0000000500087202 */ /* 0x000fe20000000f00 */
[----:B------:R-:W-:Y:S05]  /*1c300*/  BRA `(.L_x_726) ;  /* 0xfffe6a5000007947 */ /* 0x000fea000383ffff */
.L_x_567:
[----:B------:R-:W-:Y:S01]  /*1c310*/  IMAD.MOV.U32 R9, RZ, RZ, R7 ;  /* 0x000000ffff097224 */ /* 0x000fe200078e0007 */
[----:B------:R-:W-:Y:S01]  /*1c320*/  MOV R5, 0x2 ;  /* 0x0000000200057802 */ /* 0x000fe20000000f00 */
[----:B------:R-:W-:Y:S01]  /*1c330*/  IMAD.MOV.U32 R3, RZ, RZ, 0x181f ;  /* 0x0000181fff037424 */ /* 0x000fe200078e00ff */
[----:B----4-:R-:W-:Y:S02]  /*1c340*/  MOV R2, 0x1c360 ;  /* 0x0001c36000027802 */ /* 0x010fe40000000f00 */
[----:B-123--:R-:W-:Y:S05]  /*1c350*/  CALL.REL.NOINC `($__internal_9_$__cuda_sm70_shflsync_idx_p) ;  /* 0x00001eb000007944 */ /* 0x00efea0003c00000 */
[----:B------:R-:W-:Y:S01]  /*1c360*/  MOV R2, R5 ;  /* 0x0000000500027202 */ /* 0x000fe20000000f00 */
[----:B------:R-:W-:Y:S05]  /*1c370*/  BRA `(.L_x_727) ;  /* 0xfffe6a0000007947 */ /* 0x000fea000383ffff */
.L_x_570:
[----:B------:R-:W-:Y:S01]  /*1c380*/  IMAD.MOV.U32 R9, RZ, RZ, R6 ;  /* 0x000000ffff097224 */ /* 0x000fe200078e0006 */
[----:B------:R-:W-:Y:S01]  /*1c390*/  MOV R5, 0x3 ;  /* 0x0000000300057802 */ /* 0x000fe20000000f00 */
[----:B-1----:R-:W-:Y:S01]  /*1c3a0*/  IMAD.MOV.U32 R3, RZ, RZ, 0x181f ;  /* 0x0000181fff037424 */ /* 0x002fe200078e00ff */
[----:B------:R-:W-:-:S02]  /*1c3b0*/  MOV R2, 0x1c3d0 ;  /* 0x0001c3d000027802 */ /* 0x000fc40000000f00 */
[----:B--234-:R-:W-:Y:S05]  /*1c3c0*/  CALL.REL.NOINC `($__internal_9_$__cuda_sm70_shflsync_idx_p) ;  /* 0x00001e4000007944 */ /* 0x01cfea0003c00000 */
        /* <DEDUP_REMOVED lines=8> */
.L_x_573:
[----:B------:R-:W-:Y:S01]  /*1c450*/  IMAD.MOV.U32 R9, RZ, RZ, R6 ;  /* 0x000000ffff097224 */ /* 0x000fe200078e0006 */
[----:B------:R-:W-:Y:S01]  /*1c460*/  MOV R5, 0x4 ;  /* 0x0000000400057802 */ /* 0x000fe20000000f00 */
[----:B-1----:R-:W-:Y:S01]  /*1c470*/  IMAD.MOV.U32 R3, RZ, RZ, 0x181f ;  /* 0x0000181fff037424 */ /* 0x002fe200078e00ff */
[----:B------:R-:W-:Y:S02]  /*1c480*/  MOV R2, 0x1c4a0 ;  /* 0x0001c4a000027802 */ /* 0x000fe40000000f00 */
[----:B--234-:R-:W-:Y:S05]  /*1c490*/  CALL.REL.NOINC `($__internal_9_$__cuda_sm70_shflsync_idx_p) ;  /* 0x00001d7000007944 */ /* 0x01cfea0003c00000 */
[----:B------:R-:W-:Y:S01]  /*1c4a0*/  MOV R8, R5 ;  /* 0x0000000500087202 */ /* 0x000fe20000000f00 */
[----:B------:R-:W-:Y:S05]  /*1c4b0*/  BRA `(.L_x_729) ;  /* 0xfffe6a9000007947 */ /* 0x000fea000383ffff */
.L_x_574:
[----:B------:R-:W-:Y:S01]  /*1c4c0*/  IMAD.MOV.U32 R9, RZ, RZ, R7 ;  /* 0x000000ffff097224 */ /* 0x000fe200078e0007 */
[----:B------:R-:W-:Y:S01]  /*1c4d0*/  MOV R5, 0x4 ;  /* 0x0000000400057802 */ /* 0x000fe20000000f00 */
[----:B-1----:R-:W-:Y:S01]  /*1c4e0*/  IMAD.MOV.U32 R3, RZ, RZ, 0x181f ;  /* 0x0000181fff037424 */ /* 0x002fe200078e00ff */
[----:B------:R-:W-:Y:S02]  /*1c4f0*/  MOV R2, 0x1c510 ;  /* 0x0001c51000027802 */ /* 0x000fe40000000f00 */
[----:B--234-:R-:W-:Y:S05]  /*1c500*/  CALL.REL.NOINC `($__internal_9_$__cuda_sm70_shflsync_idx_p) ;  /* 0x00001d0000007944 */ /* 0x01cfea0003c00000 */
[----:B------:R-:W-:Y:S01]  /*1c510*/  MOV R2, R5 ;  /* 0x0000000500027202 */ /* 0x000fe20000000f00 */
[----:B------:R-:W-:Y:S05]  /*1c520*/  BRA `(.L_x_730) ;  /* 0xfffe6a4000007947 */ /* 0x000fea000383ffff */
.L_x_577:
[----:B------:R-:W-:Y:S01]  /*1c530*/  IMAD.MOV.U32 R9, RZ, RZ, R6 ;  /* 0x000000ffff097224 */ /* 0x000fe200078e0006 */
[----:B------:R-:W-:Y:S01]  /*1c540*/  MOV R5, 0x5 ;  /* 0x0000000500057802 */ /* 0x000fe20000000f00 */
[----:B--2---:R-:W-:Y:S01]  /*1c550*/  IMAD.MOV.U32 R3, RZ, RZ, 0x181f ;  /* 0x0000181fff037424 */ /* 0x004fe200078e00ff */
[----:B---3--:R-:W-:-:S02]  /*1c560*/  MOV R2, 0x1c580 ;  /* 0x0001c58000027802 */ /* 0x008fc40000000f00 */
[----:B-1--4-:R-:W-:Y:S05]  /*1c570*/  CALL.REL.NOINC `($__internal_9_$__cuda_sm70_shflsync_idx_p) ;  /* 0x00001c9000007944 */ /* 0x012fea0003c00000 */
        /* <DEDUP_REMOVED lines=8> */
.L_x_580:
[----:B------:R-:W-:Y:S01]  /*1c600*/  IMAD.MOV.U32 R9, RZ, RZ, R6 ;  /* 0x000000ffff097224 */ /* 0x000fe200078e0006 */
[----:B------:R-:W-:Y:S01]  /*1c610*/  MOV R5, 0x6 ;  /* 0x0000000600057802 */ /* 0x000fe20000000f00 */
[----:B-1----:R-:W-:Y:S01]  /*1c620*/  IMAD.MOV.U32 R3, RZ, RZ, 0x181f ;  /* 0x0000181fff037424 */ /* 0x002fe200078e00ff */
[----:B---3--:R-:W-:Y:S02]  /*1c630*/  MOV R2, 0x1c650 ;  /* 0x0001c65000027802 */ /* 0x008fe40000000f00 */
[----:B--2-4-:R-:W-:Y:S05]  /*1c640*/  CALL.REL.NOINC `($__internal_9_$__cuda_sm70_shflsync_idx_p) ;  /* 0x00001bc000007944 */ /* 0x014fea0003c00000 */
[----:B------:R-:W-:Y:S01]  /*1c650*/  MOV R8, R5 ;  /* 0x0000000500087202 */ /* 0x000fe20000000f00 */
[----:B------:R-:W-:Y:S05]  /*1c660*/  BRA `(.L_x_732) ;  /* 0xfffe6ad000007947 */ /* 0x000fea000383ffff */
.L_x_581:
[----:B------:R-:W-:Y:S01]  /*1c670*/  IMAD.MOV.U32 R9, RZ, RZ, R7 ;  /* 0x000000ffff097224 */ /* 0x000fe200078e0007 */
[----:B------:R-:W-:Y:S01]  /*1c680*/  MOV R5, 0x6 ;  /* 0x0000000600057802 */ /* 0x000fe20000000f00 */
[----:B------:R-:W-:Y:S01]  /*1c690*/  IMAD.MOV.U32 R3, RZ, RZ, 0x181f ;  /* 0x0000181fff037424 */ /* 0x000fe200078e00ff */
[----:B---3--:R-:W-:Y:S02]  /*1c6a0*/  MOV R2, 0x1c6c0 ;  /* 0x0001c6c000027802 */ /* 0x008fe40000000f00 */
[----:B-12-4-:R-:W-:Y:S05]  /*1c6b0*/  CALL.REL.NOINC `($__internal_9_$__cuda_sm70_shflsync_idx_p) ;  /* 0x00001b5000007944 */ /* 0x016fea0003c00000 */
[----:B------:R-:W-:Y:S01]  /*1c6c0*/  MOV R2, R5 ;  /* 0x0000000500027202 */ /* 0x000fe20000000f00 */
[----:B------:R-:W-:Y:S05]  /*1c6d0*/  BRA `(.L_x_733) ;  /* 0xfffe6a8000007947 */ /* 0x000fea000383ffff */
.L_x_584:
        /* <DEDUP_REMOVED lines=13> */
.L_x_649:
[----:B--2---:R2:W5:Y:S01]  /*1c7b0*/  LDL R2, [R1+0xc] ;  /* 0x00000c0001027983 */ /* 0x0045620000100800 */
[----:B------:R-:W-:Y:S02]  /*1c7c0*/  MOV R8, 0x2 ;  /* 0x0000000200087802 */ /* 0x000fe40000000f00 */
[----:B------:R-:W-:Y:S02]  /*1c7d0*/  MOV R3, 0x1c7f0 ;  /* 0x0001c7f000037802 */ /* 0x000fe40000000f00 */
[----:B-12--5:R-:W-:Y:S05]  /*1c7e0*/  CALL.REL.NOINC `($__internal_8_$__cuda_sm70_shflsync_bfly_p) ;  /* 0x000019d000007944 */ /* 0x026fea0003c00000 */
[----:B------:R-:W-:Y:S01]  /*1c7f0*/  MOV R2, R8 ;  /* 0x0000000800027202 */ /* 0x000fe20000000f00 */
[----:B------:R-:W-:Y:S05]  /*1c800*/  BRA `(.L_x_735) ;  /* 0xffffae2000007947 */ /* 0x000fea000383ffff */
.L_x_650:
[----:B------:R-:W-:Y:S01]  /*1c810*/  IMAD.MOV.U32 R2, RZ, RZ, R4 ;  /* 0x000000ffff027224 */ /* 0x000fe200078e0004 */
[----:B------:R-:W-:Y:S02]  /*1c820*/  MOV R8, 0x1 ;  /* 0x0000000100087802 */ /* 0x000fe40000000f00 */
[----:B------:R-:W-:Y:S02]  /*1c830*/  MOV R3, 0x1c850 ;  /* 0x0001c85000037802 */ /* 0x000fe40000000f00 */
[----:B------:R-:W-:Y:S05]  /*1c840*/  CALL.REL.NOINC `($__internal_8_$__cuda_sm70_shflsync_bfly_p) ;  /* 0x0000197000007944 */ /* 0x000fea0003c00000 */
[----:B------:R1:W5:Y:S01]  /*1c850*/  LDL R2, [R1+0x10] ;  /* 0x0000100001027983 */ /* 0x0003620000100800 */
[----:B------:R-:W-:Y:S01]  /*1c860*/  FADD.FTZ R4, R4, R8 ;  /* 0x0000000804047221 */ /* 0x000fe20000010000 */
[----:B------:R-:W-:-:S02]  /*1c870*/  MOV R8, 0x2 ;  /* 0x0000000200087802 */ /* 0x000fc40000000f00 */
[----:B------:R-:W-:Y:S02]  /*1c880*/  MOV R3, 0x1c8a0 ;  /* 0x0001c8a000037802 */ /* 0x000fe40000000f00 */
[----:B-1---5:R-:W-:Y:S05]  /*1c890*/  CALL.REL.NOINC `($__internal_8_$__cuda_sm70_shflsync_bfly_p) ;  /* 0x0000192000007944 */ /* 0x022fea0003c00000 */
[----:B------:R-:W2:Y:S01]  /*1c8a0*/  LDL.LU R2, [R1+0x10] ;  /* 0x0000100001027983 */ /* 0x000ea20000300800 */
[----:B------:R-:W-:Y:S01]  /*1c8b0*/  MOV R3, 0x1c900 ;  /* 0x0001c90000037802 */ /* 0x000fe20000000f00 */
[----:B--2---:R-:W-:Y:S01]  /*1c8c0*/  FADD.FTZ R5, R2, R8 ;  /* 0x0000000802057221 */ /* 0x004fe20000010000 */
[----:B------:R-:W-:-:S04]  /*1c8d0*/  MOV R8, 0x1 ;  /* 0x0000000100087802 */ /* 0x000fc80000000f00 */
[----:B------:R-:W-:Y:S02]  /*1c8e0*/  MOV R2, R5 ;  /* 0x0000000500027202 */ /* 0x000fe40000000f00 */
[----:B------:R-:W-:Y:S05]  /*1c8f0*/  CALL.REL.NOINC `($__internal_8_$__cuda_sm70_shflsync_bfly_p) ;  /* 0x000018c000007944 */ /* 0x000fea0003c00000 */
[----:B------:R1:W5:Y:S01]  /*1c900*/  LDL R2, [R1+0x14] ;  /* 0x0000140001027983 */ /* 0x0003620000100800 */
[----:B------:R-:W-:Y:S01]  /*1c910*/  FADD.FTZ R6, R5, R8 ;  /* 0x0000000805067221 */ /* 0x000fe20000010000 */
[----:B------:R-:W-:Y:S02]  /*1c920*/  MOV R8, 0x2 ;  /* 0x0000000200087802 */ /* 0x000fe40000000f00 */
        /* <DEDUP_REMOVED lines=19> */
[----:B------:R-:W-:Y:S01]  /*1ca60*/  MOV R9, R8 ;  /* 0x0000000800097202 */ /* 0x000fe20000000f00 */
[----:B------:R-:W-:Y:S05]  /*1ca70*/  BRA `(.L_x_736) ;  /* 0xfffface000007947 */ /* 0x000fea000383ffff */
.L_x_657:
[----:B-1234-:R-:W-:Y:S01]  /*1ca80*/  IMAD.MOV.U32 R9, RZ, RZ, R6 ;  /* 0x000000ffff097224 */ /* 0x01efe200078e0006 */
[----:B------:R-:W-:Y:S01]  /*1ca90*/  MOV R5, RZ ;  /* 0x000000ff00057202 */ /* 0x000fe20000000f00 */
[----:B------:R-:W-:Y:S01]  /*1caa0*/  IMAD.MOV.U32 R3, RZ, RZ, 0x181f ;  /* 0x0000181fff037424 */ /* 0x000fe200078e00ff */
[----:B------:R-:W-:Y:S02]  /*1cab0*/  MOV R2, 0x1cad0 ;  /* 0x0001cad000027802 */ /* 0x000fe40000000f00 */
[----:B------:R-:W-:Y:S05]  /*1cac0*/  CALL.REL.NOINC `($__internal_9_$__cuda_sm70_shflsync_idx_p) ;  /* 0x0000174000007944 */ /* 0x000fea0003c00000 */
[----:B------:R-:W-:Y:S01]  /*1cad0*/  MOV R8, R5 ;  /* 0x0000000500087202 */ /* 0x000fe20000000f00 */
[----:B------:R-:W-:Y:S05]  /*1cae0*/  BRA `(.L_x_737) ;  /* 0xffffc2e000007947 */ /* 0x000fea000383ffff */
.L_x_658:
[----:B------:R-:W-:Y:S01]  /*1caf0*/  IMAD.MOV.U32 R9, RZ, RZ, R7 ;  /* 0x000000ffff097224 */ /* 0x000fe200078e0007 */
[----:B------:R-:W-:Y:S01]  /*1cb00*/  MOV R5, RZ ;  /* 0x000000ff00057202 */ /* 0x000fe20000000f00 */
[----:B------:R-:W-:Y:S01]  /*1cb10*/  IMAD.MOV.U32 R3, RZ, RZ, 0x181f ;  /* 0x0000181fff037424 */ /* 0x000fe200078e00ff */
[----:B------:R-:W-:Y:S02]  /*1cb20*/  MOV R2, 0x1cb40 ;  /* 0x0001cb4000027802 */ /* 0x000fe40000000f00 */
[----:B-12---:R-:W-:Y:S05]  /*1cb30*/  CALL.REL.NOINC `($__internal_9_$__cuda_sm70_shflsync_idx_p) ;  /* 0x000016d000007944 */ /* 0x006fea0003c00000 */
[----:B------:R-:W-:Y:S01]  /*1cb40*/  MOV R2, R5 ;  /* 0x0000000500027202 */ /* 0x000fe20000000f00 */
[----:B------:R-:W-:Y:S05]  /*1cb50*/  BRA `(.L_x_738) ;  /* 0xffffc29000007947 */ /* 0x000fea000383ffff */
.L_x_659:
[----:B------:R-:W-:Y:S01]  /*1cb60*/  IMAD.MOV.U32 R9, RZ, RZ, R6 ;  /* 0x000000ffff097224 */ /* 0x000fe200078e0006 */
[----:B------:R-:W-:Y:S01]  /*1cb70*/  MOV R5, 0x1 ;  /* 0x0000000100057802 */ /* 0x000fe20000000f00 */
[----:B--2---:R-:W-:Y:S01]  /*1cb80*/  IMAD.MOV.U32 R3, RZ, RZ, 0x181f ;  /* 0x0000181fff037424 */ /* 0x004fe200078e00ff */
[----:B------:R-:W-:-:S02]  /*1cb90*/  MOV R2, 0x1cbb0 ;  /* 0x0001cbb000027802 */ /* 0x000fc40000000f00 */
        /* <DEDUP_REMOVED lines=9> */
.L_x_660:
[----:B------:R-:W-:Y:S01]  /*1cc30*/  IMAD.MOV.U32 R9, RZ, RZ, R6 ;  /* 0x000000ffff097224 */ /* 0x000fe200078e0006 */
[----:B------:R-:W-:Y:S01]  /*1cc40*/  MOV R5, 0x2 ;  /* 0x0000000200057802 */ /* 0x000fe20000000f00 */
[----:B-1----:R-:W-:Y:S01]  /*1cc50*/  IMAD.MOV.U32 R3, RZ, RZ, 0x181f ;  /* 0x0000181fff037424 */ /* 0x002fe200078e00ff */
[----:B------:R-:W-:Y:S02]  /*1cc60*/  MOV R2, 0x1cc80 ;  /* 0x0001cc8000027802 */ /* 0x000fe40000000f00 */
[----:B---34-:R-:W-:Y:S05]  /*1cc70*/  CALL.REL.NOINC `($__internal_9_$__cuda_sm70_shflsync_idx_p) ;  /* 0x0000159000007944 */ /* 0x018fea0003c00000 */
[----:B------:R-:W-:Y:S01]  /*1cc80*/  MOV R8, R5 ;  /* 0x0000000500087202 */ /* 0x000fe20000000f00 */
[----:B------:R-:W-:Y:S05]  /*1cc90*/  BRA `(.L_x_740) ;  /* 0xffffc26000007947 */ /* 0x000fea000383ffff */
.L_x_661:
[----:B------:R-:W-:Y:S01]  /*1cca0*/  IMAD.MOV.U32 R9, RZ, RZ, R7 ;  /* 0x000000ffff097224 */ /* 0x000fe200078e0007 */
[----:B------:R-:W-:Y:S01]  /*1ccb0*/  MOV R5, 0x2 ;  /* 0x0000000200057802 */ /* 0x000fe20000000f00 */
[----:B-1----:R-:W-:Y:S01]  /*1ccc0*/  IMAD.MOV.U32 R3, RZ, RZ, 0x181f ;  /* 0x0000181fff037424 */ /* 0x002fe200078e00ff */
[----:B------:R-:W-:Y:S02]  /*1ccd0*/  MOV R2, 0x1ccf0 ;  /* 0x0001ccf000027802 */ /* 0x000fe40000000f00 */
[----:B--234-:R-:W-:Y:S05]  /*1cce0*/  CALL.REL.NOINC `($__internal_9_$__cuda_sm70_shflsync_idx_p) ;  /* 0x0000152000007944 */ /* 0x01cfea0003c00000 */
[----:B------:R-:W-:Y:S01]  /*1ccf0*/  MOV R2, R5 ;  /* 0x0000000500027202 */ /* 0x000fe20000000f00 */
[----:B------:R-:W-:Y:S05]  /*1cd00*/  BRA `(.L_x_741) ;  /* 0xffffc21000007947 */ /* 0x000fea000383ffff */
.L_x_662:
[----:B------:R-:W-:Y:S01]  /*1cd10*/  IMAD.MOV.U32 R9, RZ, RZ, R6 ;  /* 0x000000ffff097224 */ /* 0x000fe200078e0006 */
[----:B------:R-:W-:Y:S01]  /*1cd20*/  MOV R5, 0x3 ;  /* 0x0000000300057802 */ /* 0x000fe20000000f00 */
[----:B--2---:R-:W-:Y:S01]  /*1cd30*/  IMAD.MOV.U32 R3, RZ, RZ, 0x181f ;  /* 0x0000181fff037424 */ /* 0x004fe200078e00ff */
[----:B------:R-:W-:-:S02]  /*1cd40*/  MOV R2, 0x1cd60 ;  /* 0x0001cd6000027802 */ /* 0x000fc40000000f00 */
[----:B-1-34-:R-:W-:Y:S05]  /*1cd50*/  CALL.REL.NOINC `($__internal_9_$__cuda_sm70_shflsync_idx_p) ;  /* 0x000014b000007944 */ /* 0x01afea0003c00000 */
        /* <DEDUP_REMOVED lines=8> */
.L_x_663:
[----:B------:R-:W-:Y:S01]  /*1cde0*/  IMAD.MOV.U32 R9, RZ, RZ, R6 ;  /* 0x000000ffff097224 */ /* 0x000fe200078e0006 */
[----:B------:R-:W-:Y:S01]  /*1cdf0*/  MOV R5, 0x4 ;  /* 0x0000000400057802 */ /* 0x000fe20000000f00 */
[----:B--2---:R-:W-:Y:S01]  /*1ce00*/  IMAD.MOV.U32 R3, RZ, RZ, 0x181f ;  /* 0x0000181fff037424 */ /* 0x004fe200078e00ff */
[----:B------:R-:W-:Y:S02]  /*1ce10*/  MOV R2, 0x1ce30 ;  /* 0x0001ce3000027802 */ /* 0x000fe40000000f00 */
[----:B-1-34-:R-:W-:Y:S05]  /*1ce20*/  CALL.REL.NOINC `($__internal_9_$__cuda_sm70_shflsync_idx_p) ;  /* 0x000013e000007944 */ /* 0x01afea0003c00000 */
[----:B------:R-:W-:Y:S01]  /*1ce30*/  MOV R8, R5 ;  /* 0x0000000500087202 */ /* 0x000fe20000000f00 */
[----:B------:R-:W-:Y:S05]  /*1ce40*/  BRA `(.L_x_743) ;  /* 0xffffc1e000007947 */ /* 0x000fea000383ffff */
.L_x_664:
[----:B------:R-:W-:Y:S01]  /*1ce50*/  IMAD.MOV.U32 R9, RZ, RZ, R7 ;  /* 0x000000ffff097224 */ /* 0x000fe200078e0007 */
[----:B------:R-:W-:Y:S01]  /*1ce60*/  MOV R5, 0x4 ;  /* 0x0000000400057802 */ /* 0x000fe20000000f00 */
[----:B--2---:R-:W-:Y:S01]  /*1ce70*/  IMAD.MOV.U32 R3, RZ, RZ, 0x181f ;  /* 0x0000181fff037424 */ /* 0x004fe200078e00ff */
[----:B------:R-:W-:Y:S02]  /*1ce80*/  MOV R2, 0x1cea0 ;  /* 0x0001cea000027802 */ /* 0x000fe40000000f00 */
[----:B-1-34-:R-:W-:Y:S05]  /*1ce90*/  CALL.REL.NOINC `($__internal_9_$__cuda_sm70_shflsync_idx_p) ;  /* 0x0000137000007944 */ /* 0x01afea0003c00000 */
[----:B------:R-:W-:Y:S01]  /*1cea0*/  MOV R2, R5 ;  /* 0x0000000500027202 */ /* 0x000fe20000000f00 */
[----:B------:R-:W-:Y:S05]  /*1ceb0*/  BRA `(.L_x_744) ;  /* 0xffffc19000007947 */ /* 0x000fea000383ffff */
.L_x_665:
        /* <DEDUP_REMOVED lines=13> */
.L_x_666:
[----:B------:R-:W-:Y:S01]  /*1cf90*/  IMAD.MOV.U32 R9, RZ, RZ, R6 ;  /* 0x000000ffff097224 */ /* 0x000fe200078e0006 */
[----:B------:R-:W-:Y:S01]  /*1cfa0*/  MOV R5, 0x6 ;  /* 0x0000000600057802 */ /* 0x000fe20000000f00 */
[----:B--2---:R-:W-:Y:S01]  /*1cfb0*/  IMAD.MOV.U32 R3, RZ, RZ, 0x181f ;  /* 0x0000181fff037424 */ /* 0x004fe200078e00ff */
[----:B------:R-:W-:Y:S02]  /*1cfc0*/  MOV R2, 0x1cfe0 ;  /* 0x0001cfe000027802 */ /* 0x000fe40000000f00 */
[----:B-1--4-:R-:W-:Y:S05]  /*1cfd0*/  CALL.REL.NOINC `($__internal_9_$__cuda_sm70_shflsync_idx_p) ;  /* 0x0000123000007944 */ /* 0x012fea0003c00000 */
[----:B------:R-:W-:Y:S01]  /*1cfe0*/  MOV R8, R5 ;  /* 0x0000000500087202 */ /* 0x000fe20000000f00 */
[----:B------:R-:W-:Y:S05]  /*1cff0*/  BRA `(.L_x_746) ;  /* 0xffffc16000007947 */ /* 0x000fea000383ffff */
.L_x_667:
[----:B------:R-:W-:Y:S01]  /*1d000*/  IMAD.MOV.U32 R9, RZ, RZ, R7 ;  /* 0x000000ffff097224 */ /* 0x000fe200078e0007 */
[----:B------:R-:W-:Y:S01]  /*1d010*/  MOV R5, 0x6 ;  /* 0x0000000600057802 */ /* 0x000fe20000000f00 */
[----:B--2---:R-:W-:Y:S01]  /*1d020*/  IMAD.MOV.U32 R3, RZ, RZ, 0x181f ;  /* 0x0000181fff037424 */ /* 0x004fe200078e00ff */
[----:B------:R-:W-:Y:S02]  /*1d030*/  MOV R2, 0x1d050 ;  /* 0x0001d05000027802 */ /* 0x000fe40000000f00 */
[----:B-1-34-:R-:W-:Y:S05]  /*1d040*/  CALL.REL.NOINC `($__internal_9_$__cuda_sm70_shflsync_idx_p) ;  /* 0x000011c000007944 */ /* 0x01afea0003c00000 */
[----:B------:R-:W-:Y:S01]  /*1d050*/  MOV R2, R5 ;  /* 0x0000000500027202 */ /* 0x000fe20000000f00 */
[----:B------:R-:W-:Y:S05]  /*1d060*/  BRA `(.L_x_747) ;  /* 0xffffc11000007947 */ /* 0x000fea000383ffff */
.L_x_668:
[----:B------:R-:W-:Y:S01]  /*1d070*/  IMAD.MOV.U32 R9, RZ, RZ, R6 ;  /* 0x000000ffff097224 */ /* 0x000fe200078e0006 */
[----:B------:R-:W-:Y:S01]  /*1d080*/  MOV R5, 0x7 ;  /* 0x0000000700057802 */ /* 0x000fe20000000f00 */
[----:B-1----:R-:W-:Y:S01]  /*1d090*/  IMAD.MOV.U32 R3, RZ, RZ, 0x181f ;  /* 0x0000181fff037424 */ /* 0x002fe200078e00ff */
[----:B------:R-:W-:-:S02]  /*1d0a0*/  MOV R2, 0x1d0c0 ;  /* 0x0001d0c000027802 */ /* 0x000fc40000000f00 */
[----:B--2-4-:R-:W-:Y:S05]  /*1d0b0*/  CALL.REL.NOINC `($__internal_9_$__cuda_sm70_shflsync_idx_p) ;  /* 0x0000115000007944 */ /* 0x014fea0003c00000 */
        /* <DEDUP_REMOVED lines=8> */
.L_x_670:
[----:B------:R-:W-:Y:S01]  /*1d140*/  IMAD.MOV.U32 R9, RZ, RZ, R13 ;  /* 0x000000ffff097224 */ /* 0x000fe200078e000d */
[----:B------:R-:W-:Y:S01]  /*1d150*/  MOV R5, RZ ;  /* 0x000000ff00057202 */ /* 0x000fe20000000f00 */
[----:B------:R-:W-:Y:S01]  /*1d160*/  IMAD.MOV.U32 R3, RZ, RZ, 0x1c1f ;  /* 0x00001c1fff037424 */ /* 0x000fe200078e00ff */
[----:B------:R-:W-:Y:S02]  /*1d170*/  MOV R2, 0x1d190 ;  /* 0x0001d19000027802 */ /* 0x000fe40000000f00 */
[----:B------:R-:W-:Y:S05]  /*1d180*/  CALL.REL.NOINC `($__internal_9_$__cuda_sm70_shflsync_idx_p) ;  /* 0x0000108000007944 */ /* 0x000fea0003c00000 */
[----:B------:R-:W-:Y:S01]  /*1d190*/  MOV R12, R5 ;  /* 0x00000005000c7202 */ /* 0x000fe20000000f00 */
[----:B------:R-:W-:Y:S05]  /*1d1a0*/  BRA `(.L_x_749) ;  /* 0xffffc30000007947 */ /* 0x000fea000383ffff */
.L_x_671:
[----:B------:R-:W-:Y:S01]  /*1d1b0*/  IMAD.MOV.U32 R9, RZ, RZ, R21 ;  /* 0x000000ffff097224 */ /* 0x000fe200078e0015 */
[----:B------:R-:W-:Y:S01]  /*1d1c0*/  MOV R5, RZ ;  /* 0x000000ff00057202 */ /* 0x000fe20000000f00 */
[----:B------:R-:W-:Y:S01]  /*1d1d0*/  IMAD.MOV.U32 R3, RZ, RZ, 0x1c1f ;  /* 0x00001c1fff037424 */ /* 0x000fe200078e00ff */
[----:B------:R-:W-:Y:S02]  /*1d1e0*/  MOV R2, 0x1d200 ;  /* 0x0001d20000027802 */ /* 0x000fe40000000f00 */
[----:B-12---:R-:W-:Y:S05]  /*1d1f0*/  CALL.REL.NOINC `($__internal_9_$__cuda_sm70_shflsync_idx_p) ;  /* 0x0000101000007944 */ /* 0x006fea0003c00000 */
[----:B------:R-:W-:Y:S01]  /*1d200*/  MOV R2, R5 ;  /* 0x0000000500027202 */ /* 0x000fe20000000f00 */
[----:B------:R-:W-:Y:S05]  /*1d210*/  BRA `(.L_x_750) ;  /* 0xffffc2b000007947 */ /* 0x000fea000383ffff */
.L_x_674:
[----:B------:R-:W-:Y:S01]  /*1d220*/  IMAD.MOV.U32 R9, RZ, RZ, R13 ;  /* 0x000000ffff097224 */ /* 0x000fe200078e000d */
[----:B------:R-:W-:Y:S01]  /*1d230*/  MOV R5, 0x1 ;  /* 0x0000000100057802 */ /* 0x000fe20000000f00 */
[----:B----4-:R-:W-:Y:S01]  /*1d240*/  IMAD.MOV.U32 R3, RZ, RZ, 0x1c1f ;  /* 0x00001c1fff037424 */ /* 0x010fe200078e00ff */
[----:B------:R-:W-:-:S02]  /*1d250*/  MOV R2, 0x1d270 ;  /* 0x0001d27000027802 */ /* 0x000fc40000000f00 */
[----:B-123--:R-:W-:Y:S05]  /*1d260*/  CALL.REL.NOINC `($__internal_9_$__cuda_sm70_shflsync_idx_p) ;  /* 0x00000fa000007944 */ /* 0x00efea0003c00000 */
        /* <DEDUP_REMOVED lines=8> */
.L_x_677:
[----:B------:R-:W-:Y:S01]  /*1d2f0*/  IMAD.MOV.U32 R9, RZ, RZ, R13 ;  /* 0x000000ffff097224 */ /* 0x000fe200078e000d */
[----:B------:R-:W-:Y:S01]  /*1d300*/  MOV R5, 0x2 ;  /* 0x0000000200057802 */ /* 0x000fe20000000f00 */
[----:B----4-:R-:W-:Y:S01]  /*1d310*/  IMAD.MOV.U32 R3, RZ, RZ, 0x1c1f ;  /* 0x00001c1fff037424 */ /* 0x010fe200078e00ff */
[----:B------:R-:W-:Y:S02]  /*1d320*/  MOV R2, 0x1d340 ;  /* 0x0001d34000027802 */ /* 0x000fe40000000f00 */
[----:B-123--:R-:W-:Y:S05]  /*1d330*/  CALL.REL.NOINC `($__internal_9_$__cuda_sm70_shflsync_idx_p) ;  /* 0x00000ed000007944 */ /* 0x00efea0003c00000 */
[----:B------:R-:W-:Y:S01]  /*1d340*/  MOV R12, R5 ;  /* 0x00000005000c7202 */ /* 0x000fe20000000f00 */
[----:B------:R-:W-:Y:S05]  /*1d350*/  BRA `(.L_x_752) ;  /* 0xffffc73000007947 */ /* 0x000fea000383ffff */
.L_x_678:
[----:B------:R-:W-:Y:S01]  /*1d360*/  IMAD.MOV.U32 R9, RZ, RZ, R21 ;  /* 0x000000ffff097224 */ /* 0x000fe200078e0015 */
[----:B------:R-:W-:Y:S01]  /*1d370*/  MOV R5, 0x2 ;  /* 0x0000000200057802 */ /* 0x000fe20000000f00 */
[----:B----4-:R-:W-:Y:S01]  /*1d380*/  IMAD.MOV.U32 R3, RZ, RZ, 0x1c1f ;  /* 0x00001c1fff037424 */ /* 0x010fe200078e00ff */
[----:B------:R-:W-:Y:S02]  /*1d390*/  MOV R2, 0x1d3b0 ;  /* 0x0001d3b000027802 */ /* 0x000fe40000000f00 */
[----:B-123--:R-:W-:Y:S05]  /*1d3a0*/  CALL.REL.NOINC `($__internal_9_$__cuda_sm70_shflsync_idx_p) ;  /* 0x00000e6000007944 */ /* 0x00efea0003c00000 */
[----:B------:R-:W-:Y:S01]  /*1d3b0*/  MOV R2, R5 ;  /* 0x0000000500027202 */ /* 0x000fe20000000f00 */
[----:B------:R-:W-:Y:S05]  /*1d3c0*/  BRA `(.L_x_753) ;  /* 0xffffc6e000007947 */ /* 0x000fea000383ffff */
.L_x_681:
[----:B------:R-:W-:Y:S01]  /*1d3d0*/  IMAD.MOV.U32 R9, RZ, RZ, R13 ;  /* 0x000000ffff097224 */ /* 0x000fe200078e000d */
[----:B------:R-:W-:Y:S01]  /*1d3e0*/  MOV R5, 0x3 ;  /* 0x0000000300057802 */ /* 0x000fe20000000f00 */
[----:B--2---:R-:W-:Y:S01]  /*1d3f0*/  IMAD.MOV.U32 R3, RZ, RZ, 0x1c1f ;  /* 0x00001c1fff037424 */ /* 0x004fe200078e00ff */
[----:B-1----:R-:W-:-:S02]  /*1d400*/  MOV R2, 0x1d420 ;  /* 0x0001d42000027802 */ /* 0x002fc40000000f00 */
[----:B---34-:R-:W-:Y:S05]  /*1d410*/  CALL.REL.NOINC `($__internal_9_$__cuda_sm70_shflsync_idx_p) ;  /* 0x00000df000007944 */ /* 0x018fea0003c00000 */
        /* <DEDUP_REMOVED lines=8> */
.L_x_685:
[----:B------:R-:W-:Y:S01]  /*1d4a0*/  IMAD.MOV.U32 R9, RZ, RZ, R6 ;  /* 0x000000ffff097224 */ /* 0x000fe200078e0006 */
[----:B------:R-:W-:Y:S01]  /*1d4b0*/  MOV R5, RZ ;  /* 0x000000ff00057202 */ /* 0x000fe20000000f00 */
[----:B------:R-:W-:Y:S01]  /*1d4c0*/  IMAD.MOV.U32 R3, RZ, RZ, 0x181f ;  /* 0x0000181fff037424 */ /* 0x000fe200078e00ff */
[----:B------:R-:W-:Y:S02]  /*1d4d0*/  MOV R2, 0x1d4f0 ;  /* 0x0001d4f000027802 */ /* 0x000fe40000000f00 */
[----:B------:R-:W-:Y:S05]  /*1d4e0*/  CALL.REL.NOINC `($__internal_9_$__cuda_sm70_shflsync_idx_p) ;  /* 0x00000d2000007944 */ /* 0x000fea0003c00000 */
[----:B------:R-:W-:Y:S01]  /*1d4f0*/  MOV R8, R5 ;  /* 0x0000000500087202 */ /* 0x000fe20000000f00 */
[----:B------:R-:W-:Y:S05]  /*1d500*/  BRA `(.L_x_755) ;  /* 0xffffd26000007947 */ /* 0x000fea000383ffff */
.L_x_686:
[----:B------:R-:W-:Y:S01]  /*1d510*/  IMAD.MOV.U32 R9, RZ, RZ, R7 ;  /* 0x000000ffff097224 */ /* 0x000fe200078e0007 */
[----:B------:R-:W-:Y:S01]  /*1d520*/  MOV R5, RZ ;  /* 0x000000ff00057202 */ /* 0x000fe20000000f00 */
[----:B------:R-:W-:Y:S01]  /*1d530*/  IMAD.MOV.U32 R3, RZ, RZ, 0x181f ;  /* 0x0000181fff037424 */ /* 0x000fe200078e00ff */
[----:B------:R-:W-:Y:S02]  /*1d540*/  MOV R2, 0x1d560 ;  /* 0x0001d56000027802 */ /* 0x000fe40000000f00 */
[----:B-12---:R-:W-:Y:S05]  /*1d550*/  CALL.REL.NOINC `($__internal_9_$__cuda_sm70_shflsync_idx_p) ;  /* 0x00000cb000007944 */ /* 0x006fea0003c00000 */
[----:B------:R-:W-:Y:S01]  /*1d560*/  MOV R2, R5 ;  /* 0x0000000500027202 */ /* 0x000fe20000000f00 */
[----:B------:R-:W-:Y:S05]  /*1d570*/  BRA `(.L_x_756) ;  /* 0xffffd21000007947 */ /* 0x000fea000383ffff */
.L_x_687:
        /* <DEDUP_REMOVED lines=13> */
.L_x_688:
[----:B------:R-:W-:Y:S01]  /*1d650*/  IMAD.MOV.U32 R9, RZ, RZ, R6 ;  /* 0x000000ffff097224 */ /* 0x000fe200078e0006 */
[----:B------:R-:W-:Y:S01]  /*1d660*/  MOV R5, 0x2 ;  /* 0x0000000200057802 */ /* 0x000fe20000000f00 */
[----:B-1----:R-:W-:Y:S01]  /*1d670*/  IMAD.MOV.U32 R3, RZ, RZ, 0x181f ;  /* 0x0000181fff037424 */ /* 0x002fe200078e00ff */
[----:B------:R-:W-:Y:S02]  /*1d680*/  MOV R2, 0x1d6a0 ;  /* 0x0001d6a000027802 */ /* 0x000fe40000000f00 */
[----:B---34-:R-:W-:Y:S05]  /*1d690*/  CALL.REL.NOINC `($__internal_9_$__cuda_sm70_shflsync_idx_p) ;  /* 0x00000b7000007944 */ /* 0x018fea0003c00000 */
[----:B------:R-:W-:Y:S01]  /*1d6a0*/  MOV R8, R5 ;  /* 0x0000000500087202 */ /* 0x000fe20000000f00 */
[----:B------:R-:W-:Y:S05]  /*1d6b0*/  BRA `(.L_x_758) ;  /* 0xffffd1e000007947 */ /* 0x000fea000383ffff */
.L_x_689:
[----:B------:R-:W-:Y:S01]  /*1d6c0*/  IMAD.MOV.U32 R9, RZ, RZ, R7 ;  /* 0x000000ffff097224 */ /* 0x000fe200078e0007 */
[----:B------:R-:W-:Y:S01]  /*1d6d0*/  MOV R5, 0x2 ;  /* 0x0000000200057802 */ /* 0x000fe20000000f00 */
[----:B-1----:R-:W-:Y:S01]  /*1d6e0*/  IMAD.MOV.U32 R3, RZ, RZ, 0x181f ;  /* 0x0000181fff037424 */ /* 0x002fe200078e00ff */
[----:B------:R-:W-:Y:S02]  /*1d6f0*/  MOV R2, 0x1d710 ;  /* 0x0001d71000027802 */ /* 0x000fe40000000f00 */
[----:B--234-:R-:W-:Y:S05]  /*1d700*/  CALL.REL.NOINC `($__internal_9_$__cuda_sm70_shflsync_idx_p) ;  /* 0x00000b0000007944 */ /* 0x01cfea0003c00000 */
[----:B------:R-:W-:Y:S01]  /*1d710*/  MOV R2, R5 ;  /* 0x0000000500027202 */ /* 0x000fe20000000f00 */
[----:B------:R-:W-:Y:S05]  /*1d720*/  BRA `(.L_x_759) ;  /* 0xffffd19000007947 */ /* 0x000fea000383ffff */
.L_x_690:
        /* <DEDUP_REMOVED lines=13> */
.L_x_691:
[----:B------:R-:W-:Y:S01]  /*1d800*/  IMAD.MOV.U32 R9, RZ, RZ, R6 ;  /* 0x000000ffff097224 */ /* 0x000fe200078e0006 */
[----:B------:R-:W-:Y:S01]  /*1d810*/  MOV R5, 0x4 ;  /* 0x0000000400057802 */ /* 0x000fe20000000f00 */
[----:B--2---:R-:W-:Y:S01]  /*1d820*/  IMAD.MOV.U32 R3, RZ, RZ, 0x181f ;  /* 0x0000181fff037424 */ /* 0x004fe200078e00ff */
[----:B------:R-:W-:Y:S02]  /*1d830*/  MOV R2, 0x1d850 ;  /* 0x0001d85000027802 */ /* 0x000fe40000000f00 */
[----:B-1-34-:R-:W-:Y:S05]  /*1d840*/  CALL.REL.NOINC `($__internal_9_$__cuda_sm70_shflsync_idx_p) ;  /* 0x000009c000007944 */ /* 0x01afea0003c00000 */
[----:B------:R-:W-:Y:S01]  /*1d850*/  MOV R8, R5 ;  /* 0x0000000500087202 */ /* 0x000fe20000000f00 */
[----:B------:R-:W-:Y:S05]  /*1d860*/  BRA `(.L_x_761) ;  /* 0xffffd16000007947 */ /* 0x000fea000383ffff */
.L_x_692:
[----:B------:R-:W-:Y:S01]  /*1d870*/  IMAD.MOV.U32 R9, RZ, RZ, R7 ;  /* 0x000000ffff097224 */ /* 0x000fe200078e0007 */
[----:B------:R-:W-:Y:S01]  /*1d880*/  MOV R5, 0x4 ;  /* 0x0000000400057802 */ /* 0x000fe20000000f00 */
[----:B--2---:R-:W-:Y:S01]  /*1d890*/  IMAD.MOV.U32 R3, RZ, RZ, 0x181f ;  /* 0x0000181fff037424 */ /* 0x004fe200078e00ff */
[----:B------:R-:W-:Y:S02]  /*1d8a0*/  MOV R2, 0x1d8c0 ;  /* 0x0001d8c000027802 */ /* 0x000fe40000000f00 */
[----:B-1-34-:R-:W-:Y:S05]  /*1d8b0*/  CALL.REL.NOINC `($__internal_9_$__cuda_sm70_shflsync_idx_p) ;  /* 0x0000095000007944 */ /* 0x01afea0003c00000 */
[----:B------:R-:W-:Y:S01]  /*1d8c0*/  MOV R2, R5 ;  /* 0x0000000500027202 */ /* 0x000fe20000000f00 */
[----:B------:R-:W-:Y:S05]  /*1d8d0*/  BRA `(.L_x_762) ;  /* 0xffffd11000007947 */ /* 0x000fea000383ffff */
.L_x_693:
        /* <DEDUP_REMOVED lines=13> */
.L_x_694:
[----:B------:R-:W-:Y:S01]  /*1d9b0*/  IMAD.MOV.U32 R9, RZ, RZ, R6 ;  /* 0x000000ffff097224 */ /* 0x000fe200078e0006 */
[----:B------:R-:W-:Y:S01]  /*1d9c0*/  MOV R5, 0x6 ;  /* 0x0000000600057802 */ /* 0x000fe20000000f00 */
[----:B--2---:R-:W-:Y:S01]  /*1d9d0*/  IMAD.MOV.U32 R3, RZ, RZ, 0x181f ;  /* 0x0000181fff037424 */ /* 0x004fe200078e00ff */
[----:B------:R-:W-:Y:S02]  /*1d9e0*/  MOV R2, 0x1da00 ;  /* 0x0001da0000027802 */ /* 0x000fe40000000f00 */
[----:B-1--4-:R-:W-:Y:S05]  /*1d9f0*/  CALL.REL.NOINC `($__internal_9_$__cuda_sm70_shflsync_idx_p) ;  /* 0x0000081000007944 */ /* 0x012fea0003c00000 */
[----:B------:R-:W-:Y:S01]  /*1da00*/  MOV R8, R5 ;  /* 0x0000000500087202 */ /* 0x000fe20000000f00 */
[----:B------:R-:W-:Y:S05]  /*1da10*/  BRA `(.L_x_764) ;  /* 0xffffd0e000007947 */ /* 0x000fea000383ffff */
.L_x_695:
[----:B------:R-:W-:Y:S01]  /*1da20*/  IMAD.MOV.U32 R9, RZ, RZ, R7 ;  /* 0x000000ffff097224 */ /* 0x000fe200078e0007 */
[----:B------:R-:W-:Y:S01]  /*1da30*/  MOV R5, 0x6 ;  /* 0x0000000600057802 */ /* 0x000fe20000000f00 */
[----:B--2---:R-:W-:Y:S01]  /*1da40*/  IMAD.MOV.U32 R3, RZ, RZ, 0x181f ;  /* 0x0000181fff037424 */ /* 0x004fe200078e00ff */
[----:B------:R-:W-:Y:S02]  /*1da50*/  MOV R2, 0x1da70 ;  /* 0x0001da7000027802 */ /* 0x000fe40000000f00 */
[----:B-1-34-:R-:W-:Y:S05]  /*1da60*/  CALL.REL.NOINC `($__internal_9_$__cuda_sm70_shflsync_idx_p) ;  /* 0x000007a000007944 */ /* 0x01afea0003c00000 */
[----:B------:R-:W-:Y:S01]  /*1da70*/  MOV R2, R5 ;  /* 0x0000000500027202 */ /* 0x000fe20000000f00 */
[----:B------:R-:W-:Y:S05]  /*1da80*/  BRA `(.L_x_765) ;  /* 0xffffd09000007947 */ /* 0x000fea000383ffff */
.L_x_696:
        /* <DEDUP_REMOVED lines=13> */
.L_x_698:
[----:B------:R-:W-:Y:S01]  /*1db60*/  IMAD.MOV.U32 R9, RZ, RZ, R70 ;  /* 0x000000ffff097224 */ /* 0x000fe200078e0046 */
[----:B------:R-:W-:Y:S01]  /*1db70*/  MOV R5, RZ ;  /* 0x000000ff00057202 */ /* 0x000fe20000000f00 */
[----:B----4-:R-:W-:Y:S01]  /*1db80*/  IMAD.MOV.U32 R3, RZ, RZ, 0x1f ;  /* 0x0000001fff037424 */ /* 0x010fe200078e00ff */
[----:B------:R-:W-:Y:S02]  /*1db90*/  MOV R2, 0x1dbb0 ;  /* 0x0001dbb000027802 */ /* 0x000fe40000000f00 */
[----:B------:R-:W-:Y:S05]  /*1dba0*/  CALL.REL.NOINC `($__internal_9_$__cuda_sm70_shflsync_idx_p) ;  /* 0x0000066000007944 */ /* 0x000fea0003c00000 */
[----:B------:R-:W-:Y:S01]  /*1dbb0*/  MOV R10, R5 ;  /* 0x00000005000a7202 */ /* 0x000fe20000000f00 */
[----:B------:R-:W-:Y:S05]  /*1dbc0*/  BRA `(.L_x_767) ;  /* 0xffffd14000007947 */ /* 0x000fea000383ffff */
.L_x_699:
[----:B------:R-:W-:Y:S01]  /*1dbd0*/  IMAD.MOV.U32 R9, RZ, RZ, R70 ;  /* 0x000000ffff097224 */ /* 0x000fe200078e0046 */
[----:B------:R-:W-:Y:S01]  /*1dbe0*/  MOV R5, 0x1 ;  /* 0x0000000100057802 */ /* 0x000fe20000000f00 */
[----:B----4-:R-:W-:Y:S01]  /*1dbf0*/  IMAD.MOV.U32 R3, RZ, RZ, 0x1f ;  /* 0x0000001fff037424 */ /* 0x010fe200078e00ff */
[----:B------:R-:W-:Y:S02]  /*1dc00*/  MOV R2, 0x1dc20 ;  /* 0x0001dc2000027802 */ /* 0x000fe40000000f00 */
[----:B-12---:R-:W-:Y:S05]  /*1dc10*/  CALL.REL.NOINC `($__internal_9_$__cuda_sm70_shflsync_idx_p) ;  /* 0x000005f000007944 */ /* 0x006fea0003c00000 */
[----:B------:R-:W-:Y:S01]  /*1dc20*/  MOV R8, R5 ;  /* 0x0000000500087202 */ /* 0x000fe20000000f00 */
[----:B------:R-:W-:Y:S05]  /*1dc30*/  BRA `(.L_x_768) ;  /* 0xffffd0f000007947 */ /* 0x000fea000383ffff */
.L_x_700:
[----:B------:R-:W-:Y:S02]  /*1dc40*/  MOV R2, 0x1 ;  /* 0x0000000100027802 */ /* 0x000fe40000000f00 */
[----:B------:R-:W-:-:S02]  /*1dc50*/  MOV R3, 0x1dc70 ;  /* 0x0001dc7000037802 */ /* 0x000fc40000000f00 */
[----:B-123--:R-:W-:Y:S05]  /*1dc60*/  CALL.REL.NOINC `($__internal_10_$__cuda_sm70_shflsync_up_p) ;  /* 0x000005f000007944 */ /* 0x00efea0003c00000 */
[----:B------:R-:W-:Y:S05]  /*1dc70*/  BRA `(.L_x_769) ;  /* 0xffffd1e000007947 */ /* 0x000fea000383ffff */
.L_x_701:
[----:B------:R-:W-:Y:S02]  /*1dc80*/  MOV R2, 0x2 ;  /* 0x0000000200027802 */ /* 0x000fe40000000f00 */
[----:B------:R-:W-:-:S02]  /*1dc90*/  MOV R3, 0x1dcb0 ;  /* 0x0001dcb000037802 */ /* 0x000fc40000000f00 */
[----:B-12---:R-:W-:Y:S05]  /*1dca0*/  CALL.REL.NOINC `($__internal_10_$__cuda_sm70_shflsync_up_p) ;  /* 0x000005b000007944 */ /* 0x006fea0003c00000 */
        /* <DEDUP_REMOVED lines=24> */
.L_x_705:
[----:B------:R-:W-:Y:S02]  /*1de30*/  MOV R2, 0x1 ;  /* 0x0000000100027802 */ /* 0x000fe40000000f00 */
[----:B------:R-:W-:Y:S02]  /*1de40*/  MOV R3, 0x1de60 ;  /* 0x0001de6000037802 */ /* 0x000fe40000000f00 */
[----:B------:R-:W-:Y:S05]  /*1de50*/  CALL.REL.NOINC `($__internal_10_$__cuda_sm70_shflsync_up_p) ;  /* 0x0000040000007944 */ /* 0x000fea0003c00000 */
[----:B------:R-:W-:Y:S01]  /*1de60*/  MOV R2, R4 ;  /* 0x0000000400027202 */ /* 0x000fe20000000f00 */
[----:B------:R-:W-:Y:S05]  /*1de70*/  BRA `(.L_x_771) ;  /* 0xffffd24000007947 */ /* 0x000fea000383ffff */
.L_x_706:
        /* <DEDUP_REMOVED lines=27> */
.L_x_708:
[----:B------:R-:W-:Y:S02]  /*1e030*/  SEL R0, RZ, 0x1, P0 ;  /* 0x00000001ff007807 */ /* 0x000fe40000000000 */
[----:B------:R-:W-:Y:S02]  /*1e040*/  MOV R2, 0x1e060 ;  /* 0x0001e06000027802 */ /* 0x000fe40000000f00 */
[----:B---3--:R-:W-:Y:S05]  /*1e050*/  CALL.REL.NOINC `($__internal_11_$__cuda_sm70_votesync_ballot) ;  /* 0x0000027000007944 */ /* 0x008fea0003c00000 */
[----:B------:R-:W-:Y:S01]  /*1e060*/  MOV R8, R0 ;  /* 0x0000000000087202 */ /* 0x000fe20000000f00 */
[----:B------:R-:W-:Y:S05]  /*1e070*/  BRA `(.L_x_773) ;  /* 0xffffd1d000007947 */ /* 0x000fea000383ffff */
.L_x_709:
[----:B------:R-:W-:Y:S01]  /*1e080*/  IMAD.MOV.U32 R9, RZ, RZ, R6 ;  /* 0x000000ffff097224 */ /* 0x000fe200078e0006 */
[----:B------:R-:W-:Y:S01]  /*1e090*/  MOV R5, R0 ;  /* 0x0000000000057202 */ /* 0x000fe20000000f00 */
[----:B------:R-:W-:Y:S01]  /*1e0a0*/  IMAD.MOV.U32 R3, RZ, RZ, 0x1f ;  /* 0x0000001fff037424 */ /* 0x000fe200078e00ff */
[----:B-1----:R-:W-:Y:S02]  /*1e0b0*/  MOV R2, 0x1e0d0 ;  /* 0x0001e0d000027802 */ /* 0x002fe40000000f00 */
[----:B---3--:R-:W-:Y:S05]  /*1e0c0*/  CALL.REL.NOINC `($__internal_9_$__cuda_sm70_shflsync_idx_p) ;  /* 0x0000014000007944 */ /* 0x008fea0003c00000 */
[----:B------:R-:W-:Y:S01]  /*1e0d0*/  IMAD.MOV.U32 R11, RZ, RZ, R5 ;  /* 0x000000ffff0b7224 */ /* 0x000fe200078e0005 */
[----:B------:R-:W-:Y:S01]  /*1e0e0*/  MOV R5, R0 ;  /* 0x0000000000057202 */ /* 0x000fe20000000f00 */
[----:B------:R-:W-:Y:S01]  /*1e0f0*/  IMAD.MOV.U32 R9, RZ, RZ, R7 ;  /* 0x000000ffff097224 */ /* 0x000fe200078e0007 */
[----:B------:R-:W-:-:S02]  /*1e100*/  MOV R3, 0x1f ;  /* 0x0000001f00037802 */ /* 0x000fc40000000f00 */
[----:B------:R-:W-:Y:S02]  /*1e110*/  MOV R2, 0x1e130 ;  /* 0x0001e13000027802 */ /* 0x000fe40000000f00 */
[----:B------:R-:W-:Y:S05]  /*1e120*/  CALL.REL.NOINC `($__internal_9_$__cuda_sm70_shflsync_idx_p) ;  /* 0x000000e000007944 */ /* 0x000fea0003c00000 */
[----:B------:R-:W-:Y:S01]  /*1e130*/  MOV R7, R5 ;  /* 0x0000000500077202 */ /* 0x000fe20000000f00 */
[----:B------:R-:W-:Y:S05]  /*1e140*/  BRA `(.L_x_774) ;  /* 0xffffd17000007947 */ /* 0x000fea000383ffff */
.L_x_712:
[----:B------:R-:W-:Y:S01]  /*1e150*/  IMAD.MOV.U32 R9, RZ, RZ, R4 ;  /* 0x000000ffff097224 */ /* 0x000fe200078e0004 */
[----:B------:R-:W-:Y:S01]  /*1e160*/  MOV R5, R0 ;  /* 0x0000000000057202 */ /* 0x000fe20000000f00 */
[----:B------:R-:W-:Y:S01]  /*1e170*/  IMAD.MOV.U32 R3, RZ, RZ, 0x1f ;  /* 0x0000001fff037424 */ /* 0x000fe200078e00ff */
[----:B-1----:R-:W-:Y:S02]  /*1e180*/  MOV R2, 0x1e1a0 ;  /* 0x0001e1a000027802 */ /* 0x002fe40000000f00 */
[----:B---34-:R-:W-:Y:S05]  /*1e190*/  CALL.REL.NOINC `($__internal_9_$__cuda_sm70_shflsync_idx_p) ;  /* 0x0000007000007944 */ /* 0x018fea0003c00000 */
[----:B------:R-:W-:Y:S01]  /*1e1a0*/  MOV R13, R5 ;  /* 0x00000005000d7202 */ /* 0x000fe20000000f00 */
[----:B------:R-:W-:Y:S05]  /*1e1b0*/  BRA `(.L_x_711) ;  /* 0xffffd16000007947 */ /* 0x000fea000383ffff */
        .weak           $__internal_8_$__cuda_sm70_shflsync_bfly_p
        .type           $__internal_8_$__cuda_sm70_shflsync_bfly_p,@function
        .size           $__internal_8_$__cuda_sm70_shflsync_bfly_p,($__internal_9_$__cuda_sm70_shflsync_idx_p - $__internal_8_$__cuda_sm70_shflsync_bfly_p)
$__internal_8_$__cuda_sm70_shflsync_bfly_p:
[----:B------:R-:W-:Y:S04]  /*1e1c0*/  WARPSYNC R9 ;  /* 0x0000000900007348 */ /* 0x000fe80003800000 */
[----:B------:R1:W2:Y:S02]  /*1e1d0*/  SHFL.BFLY PT, R8, R2, R8, R10 ;  /* 0x0c00000802087389 */ /* 0x0002a400000e000a */
[----:B-1----:R-:W-:-:S02]  /*1e1e0*/  MOV R2, R3 ;  /* 0x0000000300027202 */ /* 0x002fc40000000f00 */
[----:B------:R-:W-:-:S04]  /*1e1f0*/  MOV R3, 0x0 ;  /* 0x0000000000037802 */ /* 0x000fc80000000f00 */
[----:B--2---:R-:W-:Y:S05]  /*1e200*/  RET.REL.NODEC R2 `(_ZN7cutlass13device_kernelIN5flash19enable_sm80_to_sm89INS1_16FlashAttnFwdSm80INS1_25CollectiveMainloopFwdSm80ILi4ELi1ELb0EN4cute5tupleIJNS5_1CILi128EEENS7_ILi80EEENS7_ILi64EEEEEELi64ENS_6half_tEfNS_4arch4Sm80ELb0ELb1ELb1ELb1ELb0ELb0ELb1ELb1EEENS1_21CollectiveEpilogueFwdINS6_IJS8_SA_S9_EEENS6_IJNS7_ILi1EEESI_SI_EEESC_SE_Li128ELb1ELb1ELb1ELb0EEENS1_36VarlenDynamicPersistentTileSchedulerILi128ELi80ELi128ELi128ELb1ELb1ELb0ELb1ELb0ELb1EEEEEEEEEvNT_6ParamsE) ;  /* 0xfffe1df002007950 */ /* 0x004fea0003c3ffff */
        .weak           $__internal_9_$__cuda_sm70_shflsync_idx_p
        .type           $__internal_9_$__cuda_sm70_shflsync_idx_p,@function
        .size           $__internal_9_$__cuda_sm70_shflsync_idx_p,($__internal_10_$__cuda_sm70_shflsync_up_p - $__internal_9_$__cuda_sm70_shflsync_idx_p)
$__internal_9_$__cuda_sm70_shflsync_idx_p:
[----:B------:R-:W-:-:S04]  /*1e210*/  MOV R16, 0xffffffff ;  /* 0xffffffff00107802 */ /* 0x000fc80000000f00 */
[----:B------:R-:W-:Y:S04]  /*1e220*/  WARPSYNC R16 ;  /* 0x0000001000007348 */ /* 0x000fe80003800000 */
[----:B------:R1:W2:Y:S02]  /*1e230*/  SHFL.IDX PT, R5, R9, R5, R3 ;  /* 0x0000000509057389 */ /* 0x0002a400000e0003 */
[----:B-1----:R-:W-:-:S04]  /*1e240*/  MOV R3, 0x0 ;  /* 0x0000000000037802 */ /* 0x002fc80000000f00 */
[----:B--2---:R-:W-:Y:S05]  /*1e250*/  RET.REL.NODEC R2 `(_ZN7cutlass13device_kernelIN5flash19enable_sm80_to_sm89INS1_16FlashAttnFwdSm80INS1_25CollectiveMainloopFwdSm80ILi4ELi1ELb0EN4cute5tupleIJNS5_1CILi128EEENS7_ILi80EEENS7_ILi64EEEEEELi64ENS_6half_tEfNS_4arch4Sm80ELb0ELb1ELb1ELb1ELb0ELb0ELb1ELb1EEENS1_21CollectiveEpilogueFwdINS6_IJS8_SA_S9_EEENS6_IJNS7_ILi1EEESI_SI_EEESC_SE_Li128ELb1ELb1ELb1ELb0EEENS1_36VarlenDynamicPersistentTileSchedulerILi128ELi80ELi128ELi128ELb1ELb1ELb0ELb1ELb0ELb1EEEEEEEEEvNT_6ParamsE) ;  /* 0xfffe1da002007950 */ /* 0x004fea0003c3ffff */
        .weak           $__internal_10_$__cuda_sm70_shflsync_up_p
        .type           $__internal_10_$__cuda_sm70_shflsync_up_p,@function
        .size           $__internal_10_$__cuda_sm70_shflsync_up_p,($__internal_11_$__cuda_sm70_votesync_ballot - $__internal_10_$__cuda_sm70_shflsync_up_p)
$__internal_10_$__cuda_sm70_shflsync_up_p:
[----:B------:R-:W-:Y:S02]  /*1e260*/  IMAD.MOV.U32 R4, RZ, RZ, RZ ;  /* 0x000000ffff047224 */ /* 0x000fe400078e00ff */
[----:B------:R-:W-:-:S04]  /*1e270*/  IMAD.MOV.U32 R9, RZ, RZ, -0x1 ;  /* 0xffffffffff097424 */ /* 0x000fc800078e00ff */
[----:B------:R-:W-:Y:S04]  /*1e280*/  WARPSYNC R9 ;  /* 0x0000000900007348 */ /* 0x000fe80003800000 */
[----:B------:R1:W2:Y:S02]  /*1e290*/  SHFL.UP PT, R4, R0, R2, R4 ;  /* 0x0400000200047389 */ /* 0x0002a400000e0004 */
[----:B-1----:R-:W-:Y:S02]  /*1e2a0*/  MOV R2, R3 ;  /* 0x0000000300027202 */ /* 0x002fe40000000f00 */
[----:B------:R-:W-:-:S04]  /*1e2b0*/  MOV R3, 0x0 ;  /* 0x0000000000037802 */ /* 0x000fc80000000f00 */
[----:B--2---:R-:W-:Y:S05]  /*1e2c0*/  RET.REL.NODEC R2 `(_ZN7cutlass13device_kernelIN5flash19enable_sm80_to_sm89INS1_16FlashAttnFwdSm80INS1_25CollectiveMainloopFwdSm80ILi4ELi1ELb0EN4cute5tupleIJNS5_1CILi128EEENS7_ILi80EEENS7_ILi64EEEEEELi64ENS_6half_tEfNS_4arch4Sm80ELb0ELb1ELb1ELb1ELb0ELb0ELb1ELb1EEENS1_21CollectiveEpilogueFwdINS6_IJS8_SA_S9_EEENS6_IJNS7_ILi1EEESI_SI_EEESC_SE_Li128ELb1ELb1ELb1ELb0EEENS1_36VarlenDynamicPersistentTileSchedulerILi128ELi80ELi128ELi128ELb1ELb1ELb0ELb1ELb0ELb1EEEEEEEEEvNT_6ParamsE) ;  /* 0xfffe1d3002007950 */ /* 0x004fea0003c3ffff */
        .weak           $__internal_11_$__cuda_sm70_votesync_ballot
        .type           $__internal_11_$__cuda_sm70_votesync_ballot,@function
        .size           $__internal_11_$__cuda_sm70_votesync_ballot,(.L_x_1626 - $__internal_11_$__cuda_sm70_votesync_ballot)
$__internal_11_$__cuda_sm70_votesync_ballot:
[----:B------:R-:W-:Y:S01]  /*1e2d0*/  ISETP.NE.U32.AND P0, PT, R0, 0x1, PT ;  /* 0x000000010000780c */ /* 0x000fe20003f05070 */
[----:B------:R-:W-:-:S04]  /*1e2e0*/  IMAD.MOV.U32 R3, RZ, RZ, -0x1 ;  /* 0xffffffffff037424 */ /* 0x000fc800078e00ff */
[----:B------:R-:W-:Y:S08]  /*1e2f0*/  WARPSYNC R3 ;  /* 0x0000000300007348 */ /* 0x000ff00003800000 */
[----:B------:R-:W-:-:S04]  /*1e300*/  VOTE.ANY R0, PT, !P0 ;  /* 0x0000000000007806 */ /* 0x000fc800040e0100 */
[----:B------:R-:W-:Y:S01]  /*1e310*/  LOP3.LUT R0, R0, R3, RZ, 0xc0, !PT ;  /* 0x0000000300007212 */ /* 0x000fe200078ec0ff */
[----:B------:R-:W-:-:S04]  /*1e320*/  IMAD.MOV.U32 R3, RZ, RZ, 0x0 ;  /* 0x00000000ff037424 */ /* 0x000fc800078e00ff */
[----:B------:R-:W-:Y:S05]  /*1e330*/  RET.REL.NODEC R2 `(_ZN7cutlass13device_kernelIN5flash19enable_sm80_to_sm89INS1_16FlashAttnFwdSm80INS1_25CollectiveMainloopFwdSm80ILi4ELi1ELb0EN4cute5tupleIJNS5_1CILi128EEENS7_ILi80EEENS7_ILi64EEEEEELi64ENS_6half_tEfNS_4arch4Sm80ELb0ELb1ELb1ELb1ELb0ELb0ELb1ELb1EEENS1_21CollectiveEpilogueFwdINS6_IJS8_SA_S9_EEENS6_IJNS7_ILi1EEESI_SI_EEESC_SE_Li128ELb1ELb1ELb1ELb0EEENS1_36VarlenDynamicPersistentTileSchedulerILi128ELi80ELi128ELi128ELb1ELb1ELb0ELb1ELb0ELb1EEEEEEEEEvNT_6ParamsE) ;  /* 0xfffe1cc002007950 */ /* 0x000fea0003c3ffff */
.L_x_775:
        /* <DEDUP_REMOVED lines=12> */
.L_x_1626:


//--------------------- .text._ZN7cutlass13device_kernelIN5flash19enable_sm80_to_sm89INS1_16FlashAttnFwdSm80INS1_25CollectiveMainloopFwdSm80ILi4ELi1ELb0EN4cute5tupleIJNS5_1CILi128EEENS7_ILi80EEENS7_ILi64EEEEEELi64ENS_6half_tEfNS_4arch4Sm80ELb0ELb1ELb1ELb1ELb0ELb1ELb1ELb1EEENS1_21CollectiveEpilogueFwdINS6_IJS8_SA_S9_EEENS6_IJNS7_ILi1EEESI_SI_EEESC_SE_Li128ELb1ELb1ELb1ELb0EEENS1_36VarlenDynamicPersistentTileSchedulerILi128ELi80ELi128ELi128ELb1ELb1ELb0ELb1ELb0ELb1EEEEEEEEEvNT_6ParamsE --------------------------
	.section	.text._ZN7cutlass13device_kernelIN5flash19enable_sm80_to_sm89INS1_16FlashAttnFwdSm80INS1_25CollectiveMainloopFwdSm80ILi4ELi1ELb0EN4cute5tupleIJNS5_1CILi128EEENS7_ILi80EEENS7_ILi64EEEEEELi64ENS_6half_tEfNS_4arch4Sm80ELb0ELb1ELb1ELb1ELb0ELb1ELb1ELb1EEENS1_21CollectiveEpilogueFwdINS6_IJS8_SA_S9_EEENS6_IJNS7_ILi1EEESI_SI_EEESC_SE_Li128ELb1ELb1ELb1ELb0EEENS1_36VarlenDynamicPersistentTileSchedulerILi128ELi80ELi128ELi128ELb1ELb1ELb0ELb1ELb0ELb1EEEEEEEEEvNT_6ParamsE,"ax",@progbits
	.sectioninfo	@"SHI_REGISTERS=255"
	.align	128
.text._ZN7cutlass13device_kernelIN5flash19enable_sm80_to_sm89INS1_16FlashAttnFwdSm80INS1_25CollectiveMainloopFwdSm80ILi4ELi1ELb0EN4cute5tupleIJNS5_1CILi128EEENS7_ILi80EEENS7_ILi64EEEEEELi64ENS_6half_tEfNS_4arch4Sm80ELb0ELb1ELb1ELb1ELb0ELb1ELb1ELb1EEENS1_21CollectiveEpilogueFwdINS6_IJS8_SA_S9_EEENS6_IJNS7_ILi1EEESI_SI_EEESC_SE_Li128ELb1ELb1ELb1ELb0EEENS1_36VarlenDynamicPersistentTileSchedulerILi128ELi80ELi128ELi128ELb1ELb1ELb0ELb1ELb0ELb1EEEEEEEEEvNT_6ParamsE:
        .type           _ZN7cutlass13device_kernelIN5flash19enable_sm80_to_sm89INS1_16FlashAttnFwdSm80INS1_25CollectiveMainloopFwdSm80ILi4ELi1ELb0EN4cute5tupleIJNS5_1CILi128EEENS7_ILi80EEENS7_ILi64EEEEEELi64ENS_6half_tEfNS_4arch4Sm80ELb0ELb1ELb1ELb1ELb0ELb1ELb1ELb1EEENS1_21CollectiveEpilogueFwdINS6_IJS8_SA_S9_EEENS6_IJNS7_ILi1EEESI_SI_EEESC_SE_Li128ELb1ELb1ELb1ELb0EEENS1_36VarlenDynamicPersistentTileSchedulerILi128ELi80ELi128ELi128ELb1ELb1ELb0ELb1ELb0ELb1EEEEEEEEEvNT_6ParamsE,@function
        .size           _ZN7cutlass13device_kernelIN5flash19enable_sm80_to_sm89INS1_16FlashAttnFwdSm80INS1_25CollectiveMainloopFwdSm80ILi4ELi1ELb0EN4cute5tupleIJNS5_1CILi128EEENS7_ILi80EEENS7_ILi64EEEEEELi64ENS_6half_tEfNS_4arch4Sm80ELb0ELb1ELb1ELb1ELb0ELb1ELb1ELb1EEENS1_21CollectiveEpilogueFwdINS6_IJS8_SA_S9_EEENS6_IJNS7_ILi1EEESI_SI_EEESC_SE_Li128ELb1ELb1ELb1ELb0EEENS1_36VarlenDynamicPersistentTileSchedulerILi128ELi80ELi128ELi128ELb1ELb1ELb0ELb1ELb0ELb1EEEEEEEEEvNT_6ParamsE,(.L_x_1631 - _ZN7cutlass13device_kernelIN5flash19enable_sm80_to_sm89INS1_16FlashAttnFwdSm80INS1_25CollectiveMainloopFwdSm80ILi4ELi1ELb0EN4cute5tupleIJNS5_1CILi128EEENS7_ILi80EEENS7_ILi64EEEEEELi64ENS_6half_tEfNS_4arch4Sm80ELb0ELb1ELb1ELb1ELb0ELb1ELb1ELb1EEENS1_21CollectiveEpilogueFwdINS6_IJS8_SA_S9_EEENS6_IJNS7_ILi1EEESI_SI_EEESC_SE_Li128ELb1ELb1ELb1ELb0EEENS1_36VarlenDynamicPersistentTileSchedulerILi128ELi80ELi128ELi128ELb1ELb1ELb0ELb1ELb0ELb1EEEEEEEEEvNT_6ParamsE)
        .other          _ZN7cutlass13device_kernelIN5flash19enable_sm80_to_sm89INS1_16FlashAttnFwdSm80INS1_25CollectiveMainloopFwdSm80ILi4ELi1ELb0EN4cute5tupleIJNS5_1CILi128EEENS7_ILi80EEENS7_ILi64EEEEEELi64ENS_6half_tEfNS_4arch4Sm80ELb0ELb1ELb1ELb1ELb0ELb1ELb1ELb1EEENS1_21CollectiveEpilogueFwdINS6_IJS8_SA_S9_EEENS6_IJNS7_ILi1EEESI_SI_EEESC_SE_Li128ELb1ELb1ELb1ELb0EEENS1_36VarlenDynamicPersistentTileSchedulerILi128ELi80ELi128ELi128ELb1ELb1ELb0ELb1ELb0ELb1EEEEEEEEEvNT_6ParamsE,@"STO_CUDA_ENTRY STV_DEFAULT"
_ZN7cutlass13device_kernelIN5flash19enable_sm80_to_sm89INS1_16FlashAttnFwdSm80INS1_25CollectiveMainloopFwdSm80ILi4ELi1ELb0EN4cute5tupleIJNS5_1CILi128EEENS7_ILi80EEENS7_ILi64EEEEEELi64ENS_6half_tEfNS_4arch4Sm80ELb0ELb1ELb1ELb1ELb0ELb1ELb1ELb1EEENS1_21CollectiveEpilogueFwdINS6_IJS8_SA_S9_EEENS6_IJNS7_ILi1EEESI_SI_EEESC_SE_Li128ELb1ELb1ELb1ELb0EEENS1_36VarlenDynamicPersistentTileSchedulerILi128ELi80ELi128ELi128ELb1ELb1ELb0ELb1ELb0ELb1EEEEEEEEEvNT_6ParamsE:
        /* <DEDUP_REMOVED lines=15> */
[----:B------:R-:W-:-:S03]  /*00f0*/  CS2R R8, SRZ ;  /* 0x0000000000087805 */ /* 0x000fc6000001ff00 */
        /* <DEDUP_REMOVED lines=10> */
[C---:B------:R-:W-:Y:S01]  /*01a0*/  ISETP.GE.U32.AND P4, PT, R14.reuse, 0x2, PT ;  /* 0x000000020e00780c */ /* 0x040fe20003f86070 */
[----:B------:R-:W-:Y:S01]  /*01b0*/  IMAD.MOV.U32 R7, RZ, RZ, RZ ;  /* 0x000000ffff077224 */ /* 0x000fe200078e00ff */
        /* <DEDUP_REMOVED lines=26> */
.L_x_781:
[----:B------:R-:W-:-:S04]  /*0360*/  IADD3 R0, R7, 0x1f, RZ ;  /* 0x0000001f07007810 */ /* 0x000fc80007ffe0ff */
[----:B------:R-:W-:-:S13]  /*0370*/  ISETP.GE.AND P0, PT, R0, c[0x0][0x53c], PT ;  /* 0x00014f0000007a0c */ /* 0x000fda0003f06270 */
[----:B------:R-:W-:Y:S05]  /*0380*/  @P0 BRA `(.L_x_778) ;  /* 0x00000c4000000947 */ /* 0x000fea0003800000 */
[----:B------:R-:W-:Y:S01]  /*0390*/  MOV R7, R0 ;  /* 0x0000000000077202 */ /* 0x000fe20000000f00 */
[----:B------:R-:W-:-:S03]  /*03a0*/  CS2R R8, SRZ ;  /* 0x0000000000087805 */ /* 0x000fc6000001ff00 */
[----:B------:R-:W-:-:S04]  /*03b0*/  IADD3 R0, R14, R7, RZ ;  /* 0x000000070e007210 */ /* 0x000fc80007ffe0ff */
[----:B------:R-:W-:-:S13]  /*03c0*/  ISETP.GE.OR P0, PT, R0, c[0x0][0x53c], !P6 ;  /* 0x00014f0000007a0c */ /* 0x000fda0007706670 */
[----:B------:R-:W-:Y:S02]  /*03d0*/  @!P0 MOV R2, 0x4 ;  /* 0x0000000400028802 */ /* 0x000fe40000000f00 */
[----:B------:R-:W-:-:S03]  /*03e0*/  @!P0 MOV R3, 0x4 ;  /* 0x0000000400038802 */ /* 0x000fc60000000f00 */
[----:B------:R-:W-:-:S04]  /*03f0*/  @!P0 IMAD.WIDE R4, R0, R2, c[0x0][0x580] ;  /* 0x0001600000048625 */ /* 0x000fc800078e0202 */
[----:B------:R-:W-:Y:S01]  /*0400*/  @!P0 IMAD.WIDE R2, R0, R3, c[0x0][0x578] ;  /* 0x00015e0000028625 */ /* 0x000fe200078e0203 */
[----:B------:R-:W2:Y:S04]  /*0410*/  @!P0 LDG.E R9, [R4.64] ;  /* 0x0000000804098981 */ /* 0x000ea8000c1e1900 */
[----:B------:R-:W2:Y:S02]  /*0420*/  @!P0 LDG.E R8, [R2.64] ;  /* 0x0000000802088981 */ /* 0x000ea4000c1e1900 */
[----:B--2---:R-:W-:Y:S01]  /*0430*/  IMAD R5, R9, R8, RZ ;  /* 0x0000000809057224 */ /* 0x004fe200078e02ff */
[----:B------:R-:W-:Y:S05]  /*0440*/  BRA.DIV ~URZ, `(.L_x_779) ;  /* 0x000260827f007947 */ /* 0x000fea000b800000 */
[----:B------:R1:W2:Y:S02]  /*0450*/  SHFL.UP PT, R0, R5, 0x1, RZ ;  /* 0x0420000005007989 */ /* 0x0002a400000e00ff */
.L_x_1049:
        /* <DEDUP_REMOVED lines=16> */
.L_x_1050:
[----:B--2---:R-:W-:-:S05]  /*0560*/  IMAD R0, R0, c[0x0][0x538], RZ ;  /* 0x00014e0000007a24 */ /* 0x004fca00078e02ff */
[----:B------:R-:W-:-:S04]  /*0570*/  IADD3 R6, R0, R6, RZ ;  /* 0x0000000600067210 */ /* 0x000fc80007ffe0ff */
[----:B------:R-:W-:-:S13]  /*0580*/  ISETP.GT.AND P0, PT, R6, UR4, PT ;  /* 0x0000000406007c0c */ /* 0x000fda000bf04270 */
[----:B-1----:R-:W-:Y:S05]  /*0590*/  @!P0 BRA `(.L_x_781) ;  /* 0xfffffdc000008947 */ /* 0x002fea000383ffff */
.L_x_777:
[----:B------:R-:W-:-:S05]  /*05a0*/  IADD3 R12, -R0, R6, RZ ;  /* 0x00000006000c7210 */ /* 0x000fca0007ffe1ff */
[----:B------:R-:W-:-:S05]  /*05b0*/  IMAD R0, R4, c[0x0][0x538], R12 ;  /* 0x00014e0004007a24 */ /* 0x000fca00078e020c */
[----:B------:R-:W-:Y:S01]  /*05c0*/  ISETP.GT.AND P0, PT, R0, UR4, PT ;  /* 0x0000000400007c0c */ /* 0x000fe2000bf04270 */
[----:B------:R-:W-:-:S12]  /*05d0*/  BRA.DIV ~URZ, `(.L_x_782) ;  /* 0x000261127f007947 */ /* 0x000fd8000b800000 */
[----:B------:R-:W-:-:S04]  /*05e0*/  VOTE.ANY R6, PT, !P0 ;  /* 0x0000000000067806 */ /* 0x000fc800040e0100 */
.L_x_1051:
[----:B------:R-:W1:Y:S02]  /*05f0*/  POPC R0, R6 ;  /* 0x0000000600007309 */ /* 0x000e640000000000 */
[----:B-1----:R-:W-:-:S05]  /*0600*/  IADD3 R2, R0, R7, RZ ;  /* 0x0000000700027210 */ /* 0x002fca0007ffe0ff */
[----:B------:R1:W-:Y:S01]  /*0610*/  STL [R1+0x64], R2 ;  /* 0x0000640201007387 */ /* 0x0003e20000100800 */
[----:B------:R-:W-:Y:S05]  /*0620*/  BRA.DIV ~URZ, `(.L_x_783) ;  /* 0x000261127f007947 */ /* 0x000fea000b800000 */
[----:B------:R2:W3:Y:S01]  /*0630*/  SHFL.IDX PT, R13, R9, R0, 0x1f ;  /* 0x00001f00090d7589 */ /* 0x0004e200000e0000 */
[----:B------:R-:W-:-:S03]  /*0640*/  MOV R5, RZ ;  /* 0x000000ff00057202 */ /* 0x000fc60000000f00 */
[----:B------:R2:W4:Y:S04]  /*0650*/  SHFL.IDX PT, R9, R8, R0, 0x1f ;  /* 0x00001f0008097589 */ /* 0x00052800000e0000 */
.L_x_1052:
[----:B------:R-:W-:Y:S01]  /*0660*/  ISETP.NE.AND P0, PT, R6, RZ, PT ;  /* 0x000000ff0600720c */ /* 0x000fe20003f05270 */
[----:B------:R-:W-:-:S12]  /*0670*/  BSSY B0, `(.L_x_784) ;  /* 0x0000005000007945 */ /* 0x000fd80003800000 */
[----:B------:R-:W-:Y:S05]  /*0680*/  @!P0 BRA `(.L_x_785) ;  /* 0x0000003000008947 */ /* 0x000fea0003800000 */
[----:B------:R-:W-:Y:S01]  /*0690*/  IADD3 R10, R0, -0x1, RZ ;  /* 0xffffffff000a7810 */ /* 0x000fe20007ffe0ff */
[----:B------:R-:W-:Y:S05]  /*06a0*/  BRA.DIV ~URZ, `(.L_x_786) ;  /* 0x000261727f007947 */ /* 0x000fea000b800000 */
[----:B------:R1:W2:Y:S02]  /*06b0*/  SHFL.IDX PT, R5, R4, R10, 0x1f ;  /* 0x00001f0a04057589 */ /* 0x0002a400000e0000 */
.L_x_785:
[----:B------:R-:W-:Y:S05]  /*06c0*/  BSYNC B0 ;  /* 0x0000000000007941 */ /* 0x000fea0003800000 */
.L_x_784:
        /* <DEDUP_REMOVED lines=8> */
[----:B------:R-:W-:Y:S01]  /*0750*/  IMAD.MOV.U32 R5, RZ, RZ, R0 ;  /* 0x000000ffff057224 */ /* 0x000fe200078e0000 */
[----:B------:R-:W-:-:S03]  /*0760*/  IABS R0, R9 ;  /* 0x0000000900007213 */ /* 0x000fc60000000000 */
[----:B-1----:R-:W1:Y:S02]  /*0770*/  I2F.RP R2, R5 ;  /* 0x0000000500027306 */ /* 0x002e640000209400 */
        /* <DEDUP_REMOVED lines=58> */
.L_x_788:
        /* <DEDUP_REMOVED lines=70> */
.L_x_789:
[----:B------:R-:W-:Y:S05]  /*0f80*/  BSYNC B0 ;  /* 0x0000000000007941 */ /* 0x000fea0003800000 */
.L_x_787:
[----:B------:R-:W-:-:S04]  /*0f90*/  LOP3.LUT R0, RZ, R0, RZ, 0x33, !PT ;  /* 0x00000000ff007212 */ /* 0x000fc800078e33ff */
[----:B------:R-:W-:-:S05]  /*0fa0*/  IADD3 R0, R0, R13, RZ ;  /* 0x0000000d00007210 */ /* 0x000fca0007ffe0ff */
[----:B------:R2:W-:Y:S01]  /*0fb0*/  STL [R1+0x5c], R0 ;  /* 0x00005c0001007387 */ /* 0x0005e20000100800 */
[----:B------:R-:W-:Y:S05]  /*0fc0*/  BRA `(.L_x_790) ;  /* 0x0000006000007947 */ /* 0x000fea0003800000 */
.L_x_778:
[----:B------:R-:W-:Y:S01]  /*0fd0*/  MOV R0, UR4 ;  /* 0x0000000400007c02 */ /* 0x000fe20008000f00 */
[----:B------:R-:W-:Y:S04]  /*0fe0*/  STL [R1+0x5c], RZ ;  /* 0x00005cff01007387 */ /* 0x000fe80000100800 */
[----:B------:R-:W-:Y:S04]  /*0ff0*/  STL [R1+0x60], RZ ;  /* 0x000060ff01007387 */ /* 0x000fe80000100800 */
[----:B------:R1:W-:Y:S02]  /*1000*/  STL [R1+0x58], R0 ;  /* 0x0000580001007387 */ /* 0x0003e40000100800 */
[----:B-1----:R-:W-:-:S05]  /*1010*/  MOV R0, c[0x0][0x53c] ;  /* 0x00014f0000007a02 */ /* 0x002fca0000000f00 */
[----:B------:R1:W-:Y:S02]  /*1020*/  STL [R1+0x64], R0 ;  /* 0x0000640001007387 */ /* 0x0003e40000100800 */
.L_x_790:
        /* <DEDUP_REMOVED lines=8> */
.L_x_776:
[----:B-12---:R-:W2:Y:S02]  /*10b0*/  LDL R0, [R1+0x64] ;  /* 0x0000640001007983 */ /* 0x006ea40000100800 */
[----:B--2---:R-:W-:-:S13]  /*10c0*/  ISETP.GE.AND P0, PT, R0, c[0x0][0x53c], PT ;  /* 0x00014f0000007a0c */ /* 0x004fda0003f06270 */
[----:B------:R-:W-:Y:S05]  /*10d0*/  @P0 EXIT ;  /* 0x000000000000094d */ /* 0x000fea0003800000 */
[----:B---3--:R-:W-:-:S04]  /*10e0*/  SHF.R.S32.HI R5, RZ, 0x1f, R16 ;  /* 0x0000001fff057819 */ /* 0x008fc80000011410 */
[CC--:B------:R-:W-:Y:S02]  /*10f0*/  LEA.HI R0, R5.reuse, R16.reuse, RZ, 0x2 ;  /* 0x0000001005007211 */ /* 0x0c0fe400078f10ff */
[CC--:B------:R-:W-:Y:S02]  /*1100*/  LEA.HI R12, R5.reuse, R16.reuse, RZ, 0x3 ;  /* 0x00000010050c7211 */ /* 0x0c0fe400078f18ff */
[----:B------:R-:W-:Y:S02]  /*1110*/  LOP3.LUT R3, R0, 0xfffffffc, RZ, 0xc0, !PT ;  /* 0xfffffffc00037812 */ /* 0x000fe400078ec0ff */
[----:B------:R-:W-:Y:S02]  /*1120*/  LOP3.LUT R0, R12, 0xfffffff8, RZ, 0xc0, !PT ;  /* 0xfffffff80c007812 */ /* 0x000fe400078ec0ff */
[CC--:B------:R-:W-:Y:S01]  /*1130*/  LEA.HI R15, R5.reuse, R16.reuse, RZ, 0x6 ;  /* 0x00000010050f7211 */ /* 0x0c0fe200078f30ff */
[C---:B------:R-:W-:Y:S01]  /*1140*/  IMAD.IADD R7, R16.reuse, 0x1, -R3 ;  /* 0x0000000110077824 */ /* 0x040fe200078e0a03 */
[----:B------:R-:W-:Y:S01]  /*1150*/  LEA.HI R14, R5, R16, RZ, 0x5 ;  /* 0x00000010050e7211 */ /* 0x000fe200078f28ff */
[----:B------:R-:W-:Y:S01]  /*1160*/  IMAD.IADD R0, R16, 0x1, -R0 ;  /* 0x0000000110007824 */ /* 0x000fe200078e0a00 */
[----:B------:R-:W-:-:S02]  /*1170*/  SHF.R.S32.HI R2, RZ, 0x3, R12 ;  /* 0x00000003ff027819 */ /* 0x000fc4000001140c */
[----:B------:R-:W-:Y:S01]  /*1180*/  LEA.HI R5, R5, R16, RZ, 0x4 ;  /* 0x0000001005057211 */ /* 0x000fe200078f20ff */
[C---:B------:R-:W-:Y:S01]  /*1190*/  IMAD.SHL.U32 R3, R0.reuse, 0x40, RZ ;  /* 0x0000004000037824 */ /* 0x040fe200078e00ff */
[----:B------:R-:W-:Y:S01]  /*11a0*/  LOP3.LUT P1, RZ, R0, 0x2, RZ, 0xc0, !PT ;  /* 0x0000000200ff7812 */ /* 0x000fe2000782c0ff */
[----:B------:R-:W-:Y:S01]  /*11b0*/  IMAD.SHL.U32 R2, R2, 0x40, RZ ;  /* 0x0000004002027824 */ /* 0x000fe200078e00ff */
[----:B------:R-:W-:Y:S01]  /*11c0*/  SHF.R.S32.HI R10, RZ, 0x4, R5 ;  /* 0x00000004ff0a7819 */ /* 0x000fe20000011405 */
[C---:B------:R-:W-:Y:S01]  /*11d0*/  IMAD.SHL.U32 R4, R0.reuse, 0x8, RZ ;  /* 0x0000000800047824 */ /* 0x040fe200078e00ff */
[----:B------:R-:W-:Y:S02]  /*11e0*/  LOP3.LUT P0, RZ, R0, 0x4, RZ, 0xc0, !PT ;  /* 0x0000000400ff7812 */ /* 0x000fe4000780c0ff */
[----:B------:R-:W-:Y:S02]  /*11f0*/  LOP3.LUT R8, R5, 0xfffffff0, RZ, 0xc0, !PT ;  /* 0xfffffff005087812 */ /* 0x000fe400078ec0ff */
[----:B------:R-:W-:-:S02]  /*1200*/  LOP3.LUT R0, R3, 0x1c0, RZ, 0xc0, !PT ;  /* 0x000001c003007812 */ /* 0x000fc400078ec0ff */
[----:B------:R-:W-:Y:S01]  /*1210*/  LEA.HI R5, R5, R10, RZ, 0x1 ;  /* 0x0000000a05057211 */ /* 0x000fe200078f08ff */
[----:B------:R-:W-:Y:S01]  /*1220*/  IMAD.IADD R8, R16, 0x1, -R8 ;  /* 0x0000000110087824 */ /* 0x000fe200078e0a08 */
[----:B------:R-:W-:Y:S02]  /*1230*/  LOP3.LUT R2, R2, 0x1c0, RZ, 0xc0, !PT ;  /* 0x000001c002027812 */ /* 0x000fe400078ec0ff */
[----:B------:R-:W-:Y:S02]  /*1240*/  LEA.HI R6, R7, R7, RZ, 0x1 ;  /* 0x0000000707067211 */ /* 0x000fe400078f08ff */
[----:B------:R-:W-:Y:S02]  /*1250*/  LOP3.LUT R3, R0, 0x8, R12, 0xf8, !PT ;  /* 0x0000000800037812 */ /* 0x000fe400078ef80c */
[----:B------:R-:W-:Y:S02]  /*1260*/  LOP3.LUT R9, R5, 0xfffffffe, RZ, 0xc0, !PT ;  /* 0xfffffffe05097812 */ /* 0x000fe400078ec0ff */
[----:B------:R-:W-:-:S02]  /*1270*/  SHF.R.U32.HI R0, RZ, 0x3, R0 ;  /* 0x00000003ff007819 */ /* 0x000fc40000011600 */
[----:B------:R-:W-:Y:S01]  /*1280*/  LOP3.LUT R5, R2, 0x38, R4, 0xf8, !PT ;  /* 0x0000003802057812 */ /* 0x000fe200078ef804 */
[----:B------:R-:W-:Y:S01]  /*1290*/  IMAD.IADD R12, R10, 0x1, -R9 ;  /* 0x000000010a0c7824 */ /* 0x000fe200078e0a09 */
[----:B------:R-:W-:Y:S02]  /*12a0*/  SHF.R.U32.HI R4, RZ, 0x3, R2 ;  /* 0x00000003ff047819 */ /* 0x000fe40000011602 */
[----:B------:R-:W-:Y:S02]  /*12b0*/  LOP3.LUT R2, R6, 0x1ffffffe, RZ, 0xc0, !PT ;  /* 0x1ffffffe06027812 */ /* 0x000fe400078ec0ff */
[----:B------:R-:W-:Y:S02]  /*12c0*/  LOP3.LUT R11, R14, 0xffffffe0, RZ, 0xc0, !PT ;  /* 0xffffffe00e0b7812 */ /* 0x000fe400078ec0ff */
[----:B------:R-:W-:Y:S01]  /*12d0*/  LOP3.LUT R13, R3, R0, RZ, 0x3c, !PT ;  /* 0x00000000030d7212 */ /* 0x000fe200078e3cff */
[----:B------:R-:W-:Y:S01]  /*12e0*/  IMAD.SHL.U32 R0, R15, 0x8, RZ ;  /* 0x000000080f007824 */ /* 0x000fe200078e00ff */
[----:B------:R-:W-:Y:S01]  /*12f0*/  LOP3.LUT R4, R5, R4, RZ, 0x3c, !PT ;  /* 0x0000000405047212 */ /* 0x000fe200078e3cff */
[----:B------:R-:W-:Y:S01]  /*1300*/  IMAD.IADD R7, R7, 0x1, -R2 ;  /* 0x0000000107077824 */ /* 0x000fe200078e0a02 */
[----:B------:R-:W-:Y:S01]  /*1310*/  SHF.R.S32.HI R10, RZ, 0x1f, R8 ;  /* 0x0000001fff0a7819 */ /* 0x000fe20000011408 */
[----:B------:R-:W-:Y:S01]  /*1320*/  IMAD.IADD R11, R16, 0x1, -R11 ;  /* 0x00000001100b7824 */ /* 0x000fe200078e0a0b */
[----:B------:R-:W-:-:S02]  /*1330*/  SHF.R.S32.HI R9, RZ, 0x5, R14 ;  /* 0x00000005ff097819 */ /* 0x000fc4000001140e */
[----:B------:R-:W-:Y:S02]  /*1340*/  SHF.R.S32.HI R2, RZ, 0x1f, R14 ;  /* 0x0000001fff027819 */ /* 0x000fe4000001140e */
[----:B------:R-:W-:Y:S01]  /*1350*/  LOP3.LUT R219, R4, 0x7ffffe00, R0, 0xf8, !PT ;  /* 0x7ffffe0004db7812 */ /* 0x000fe200078ef800 */
[----:B------:R-:W-:Y:S01]  /*1360*/  IMAD.SHL.U32 R0, R6, 0x20, RZ ;  /* 0x0000002006007824 */ /* 0x000fe200078e00ff */
[----:B------:R-:W-:Y:S02]  /*1370*/  LEA.HI R10, R10, R8, RZ, 0x3 ;  /* 0x000000080a0a7211 */ /* 0x000fe400078f18ff */
[----:B------:R-:W-:Y:S01]  /*1380*/  LEA.HI R2, R2, R9, RZ, 0x2 ;  /* 0x0000000902027211 */ /* 0x000fe200078f10ff */
[----:B------:R-:W-:Y:S01]  /*1390*/  IMAD.SHL.U32 R219, R219, 0x2, RZ ;  /* 0x00000002dbdb7824 */ /* 0x000fe200078e00ff */
[----:B------:R-:W-:Y:S02]  /*13a0*/  SHF.R.S32.HI R5, RZ, 0x1f, R11 ;  /* 0x0000001fff057819 */ /* 0x000fe4000001140b */
[----:B------:R-:W-:-:S02]  /*13b0*/  LOP3.LUT R3, R10, 0xfffffff8, RZ, 0xc0, !PT ;  /* 0xfffffff80a037812 */ /* 0x000fc400078ec0ff */
[----:B------:R-:W-:Y:S02]  /*13c0*/  LOP3.LUT R4, R0, 0xffffffc0, RZ, 0xc0, !PT ;  /* 0xffffffc000047812 */ /* 0x000fe400078ec0ff */
[----:B------:R-:W-:Y:S01]  /*13d0*/  LOP3.LUT R2, R2, 0xffffffc, RZ, 0xc0, !PT ;  /* 0x0ffffffc02027812 */ /* 0x000fe200078ec0ff */
[----:B------:R-:W-:Y:S01]  /*13e0*/  IMAD.IADD R3, R8, 0x1, -R3 ;  /* 0x0000000108037824 */ /* 0x000fe200078e0a03 */
[----:B------:R-:W-:Y:S01]  /*13f0*/  LEA.HI R0, R5, R11, RZ, 0x2 ;  /* 0x0000000b05007211 */ /* 0x000fe200078f10ff */
[----:B------:R-:W-:Y:S02]  /*1400*/  IMAD R8, R7, 0x8, R4 ;  /* 0x0000000807087824 */ /* 0x000fe400078e0204 */
[----:B------:R-:W-:Y:S01]  /*1410*/  IMAD.IADD R7, R9, 0x1, -R2 ;  /* 0x0000000109077824 */ /* 0x000fe200078e0a02 */
[----:B------:R-:W-:Y:S01]  /*1420*/  SHF.R.S32.HI R6, RZ, 0x2, R0 ;  /* 0x00000002ff067819 */ /* 0x000fe20000011400 */
[C---:B------:R-:W-:Y:S01]  /*1430*/  IMAD.SHL.U32 R5, R3.reuse, 0x40, RZ ;  /* 0x0000004003057824 */ /* 0x040fe200078e00ff */
[----:B------:R-:W-:Y:S01]  /*1440*/  LOP3.LUT R2, R0, 0x7ffffffc, RZ, 0xc0, !PT ;  /* 0x7ffffffc00027812 */ /* 0x000fe200078ec0ff */
[----:B------:R-:W-:Y:S01]  /*1450*/  IMAD.SHL.U32 R4, R12, 0x8, RZ ;  /* 0x000000080c047824 */ /* 0x000fe200078e00ff */
[----:B------:R-:W-:Y:S01]  /*1460*/  LOP3.LUT P3, RZ, R3, 0x2, RZ, 0xc0, !PT ;  /* 0x0000000203ff7812 */ /* 0x000fe2000786c0ff */
[----:B------:R-:W-:Y:S01]  /*1470*/  IMAD R6, R7, 0x10, R6 ;  /* 0x0000001007067824 */ /* 0x000fe200078e0206 */
[----:B------:R-:W-:Y:S01]  /*1480*/  LOP3.LUT R0, R5, 0x1c0, RZ, 0xc0, !PT ;  /* 0x000001c005007812 */ /* 0x000fe200078ec0ff */
[----:B------:R-:W-:Y:S01]  /*1490*/  IMAD.IADD R11, R11, 0x1, -R2 ;  /* 0x000000010b0b7824 */ /* 0x000fe200078e0a02 */
[----:B------:R-:W-:Y:S01]  /*14a0*/  LOP3.LUT P2, RZ, R3, 0x4, RZ, 0xc0, !PT ;  /* 0x0000000403ff7812 */ /* 0x000fe2000784c0ff */
[----:B------:R-:W-:Y:S01]  /*14b0*/  IMAD.IADD R5, R6, 0x1, R8 ;  /* 0x0000000106057824 */ /* 0x000fe200078e0208 */
[----:B------:R-:W-:Y:S01]  /*14c0*/  LOP3.LUT R4, R0, 0x8, R4, 0xf8, !PT ;  /* 0x0000000800047812 */ /* 0x000fe200078ef804 */
[----:B------:R-:W-:Y:S01]  /*14d0*/  IMAD.SHL.U32 R7, R11, 0x2, RZ ;  /* 0x000000020b077824 */ /* 0x000fe200078e00ff */
[----:B------:R-:W-:Y:S01]  /*14e0*/  SHF.R.U32.HI R2, RZ, 0x3, R0 ;  /* 0x00000003ff027819 */ /* 0x000fe20000011600 */
[----:B------:R-:W-:Y:S01]  /*14f0*/  IMAD.SHL.U32 R3, R10, 0x40, RZ ;  /* 0x000000400a037824 */ /* 0x000fe200078e00ff */
[----:B------:R1:W-:Y:S01]  /*1500*/  STL [R1+0x4c], R5 ;  /* 0x00004c0501007387 */ /* 0x0003e20000100800 */
[----:B------:R-:W-:Y:S01]  /*1510*/  IMAD R0, R12, 0x200, R13 ;  /* 0x000002000c007824 */ /* 0x000fe200078e020d */
[----:B------:R-:W-:Y:S01]  /*1520*/  LOP3.LUT R2, R4, R2, RZ, 0x3c, !PT ;  /* 0x0000000204027212 */ /* 0x000fe200078e3cff */
[----:B------:R-:W-:Y:S01]  /*1530*/  IMAD.SHL.U32 R4, R9, 0x400, RZ ;  /* 0x0000040009047824 */ /* 0x000fe200078e00ff */
[----:B------:R2:W-:Y:S01]  /*1540*/  STL [R1+0x24], R7 ;  /* 0x0000240701007387 */ /* 0x0005e20000100800 */
[----:B------:R-:W-:Y:S01]  /*1550*/  LOP3.LUT R3, R3, 0xfffffe00, RZ, 0xc0, !PT ;  /* 0xfffffe0003037812 */ /* 0x000fe200078ec0ff */
[----:B------:R-:W-:Y:S01]  /*1560*/  IMAD.MOV.U32 R6, RZ, RZ, 0x40 ;  /* 0x00000040ff067424 */ /* 0x000fe200078e00ff */
[----:B------:R-:W-:-:S02]  /*1570*/  LEA R200, R0, 0x2900, 0x1 ;  /* 0x0000290000c87811 */ /* 0x000fc400078e08ff */
[----:B------:R-:W-:Y:S02]  /*1580*/  IADD3 R4, R2, R3, R4 ;  /* 0x0000000302047210 */ /* 0x000fe40007ffe004 */
[----:B------:R-:W-:Y:S02]  /*1590*/  IADD3 R211, R200, 0x20, RZ ;  /* 0x00000020c8d37810 */ /* 0x000fe40007ffe0ff */
[----:B------:R-:W-:Y:S02]  /*15a0*/  LEA R207, R4, 0x5100, 0x1 ;  /* 0x0000510004cf7811 */ /* 0x000fe400078e08ff */
[----:B------:R-:W-:Y:S02]  /*15b0*/  SEL R0, R6, 0xffffffc0, !P0 ;  /* 0xffffffc006007807 */ /* 0x000fe40004000000 */
[----:B------:R-:W-:-:S03]  /*15c0*/  @P1 IADD3 R211, R200, -0x20, RZ ;  /* 0xffffffe0c8d31810 */ /* 0x000fc60007ffe0ff */
[----:B------:R-:W-:Y:S01]  /*15d0*/  IMAD.IADD R206, R200, 0x1, R0 ;  /* 0x00000001c8ce7824 */ /* 0x000fe200078e0200 */
[C---:B------:R-:W-:Y:S01]  /*15e0*/  IADD3 R215, R211.reuse, 0x800, RZ ;  /* 0x00000800d3d77810 */ /* 0x040fe20007ffe0ff */
[----:B------:R-:W-:Y:S01]  /*15f0*/  IMAD.IADD R203, R0, 0x1, R211 ;  /* 0x0000000100cb7824 */ /* 0x000fe200078e02d3 */
[----:B------:R-:W-:Y:S02]  /*1600*/  IADD3 R214, R211, 0x1000, RZ ;  /* 0x00001000d3d67810 */ /* 0x000fe40007ffe0ff */
[----:B-1----:R-:W-:Y:S01]  /*1610*/  LOP3.LUT R5, R2, R3, RZ, 0xfc, !PT ;  /* 0x0000000302057212 */ /* 0x002fe200078efcff */
[----:B------:R-:W-:Y:S01]  /*1620*/  IMAD.MOV.U32 R2, RZ, RZ, 0x20 ;  /* 0x00000020ff027424 */ /* 0x000fe200078e00ff */
[----:B------:R-:W-:Y:S02]  /*1630*/  SEL R3, R6, 0xffffffc0, !P2 ;  /* 0xffffffc006037807 */ /* 0x000fe40005000000 */
[----:B------:R-:W-:Y:S02]  /*1640*/  LEA R201, R5, 0x100, 0x1 ;  /* 0x0000010005c97811 */ /* 0x000fe400078e08ff */
[----:B------:R-:W-:Y:S01]  /*1650*/  SEL R2, R2, 0xffffffe0, !P3 ;  /* 0xffffffe002027807 */ /* 0x000fe20005800000 */
[----:B------:R-:W-:Y:S01]  /*1660*/  IMAD.IADD R208, R207, 0x1, R3 ;  /* 0x00000001cfd07824 */ /* 0x000fe200078e0203 */
[----:B------:R-:W-:Y:S01]  /*1670*/  IADD3 R213, R211, 0x1800, RZ ;  /* 0x00001800d3d57810 */ /* 0x000fe20007ffe0ff */
[----:B------:R-:W-:Y:S01]  /*1680*/  IMAD.IADD R202, R3, 0x1, R201 ;  /* 0x0000000103ca7824 */ /* 0x000fe200078e02c9 */
[----:B------:R-:W-:Y:S01]  /*1690*/  IADD3 R212, R211, 0x2000, RZ ;  /* 0x00002000d3d47810 */ /* 0x000fe20007ffe0ff */
[----:B------:R-:W-:-:S02]  /*16a0*/  IMAD.IADD R210, R207, 0x1, R2 ;  /* 0x00000001cfd27824 */ /* 0x000fc400078e0202 */
[C---:B------:R-:W-:Y:S02]  /*16b0*/  IMAD.IADD R205, R2.reuse, 0x1, R201 ;  /* 0x0000000102cd7824 */ /* 0x040fe400078e02c9 */
[C---:B------:R-:W-:Y:S02]  /*16c0*/  IMAD.IADD R209, R2.reuse, 0x1, R208 ;  /* 0x0000000102d17824 */ /* 0x040fe400078e02d0 */
[----:B--2---:R-:W-:Y:S02]  /*16d0*/  IMAD.IADD R204, R2, 0x1, R202 ;  /* 0x0000000102cc7824 */ /* 0x004fe400078e02ca */
.L_x_1048:
[----:B------:R-:W2:Y:S01]  /*16e0*/  LDL R31, [R1+0x64] ;  /* 0x00006400011f7983 */ /* 0x000ea20000100800 */
[----:B------:R-:W-:Y:S02]  /*16f0*/  ISETP.NE.U32.AND P0, PT, RZ, c[0x0][0x370], PT ;  /* 0x0000dc00ff007a0c */ /* 0x000fe40003f05070 */
[----:B------:R-:W-:Y:S01]  /*1700*/  ISETP.NE.U32.AND P1, PT, RZ, c[0x0][0x360], PT ;  /* 0x0000d800ff007a0c */ /* 0x000fe20003f25070 */
[----:B------:R-:W3:Y:S01]  /*1710*/  LDL R15, [R1+0x60] ;  /* 0x00006000010f7983 */ /* 0x000ee20000100800 */
[----:B------:R-:W-:Y:S02]  /*1720*/  ISETP.NE.AND.EX P2, PT, RZ, c[0x0][0x374], PT, P0 ;  /* 0x0000dd00ff007a0c */ /* 0x000fe40003f45300 */
[----:B------:R-:W-:Y:S01]  /*1730*/  ISETP.NE.AND.EX P0, PT, RZ, c[0x0][0x364], PT, P1 ;  /* 0x0000d900ff007a0c */ /* 0x000fe20003f05310 */
[----:B------:R-:W-:Y:S01]  /*1740*/  IMAD.MOV.U32 R173, RZ, RZ, 0x4 ;  /* 0x00000004ffad7424 */ /* 0x000fe200078e00ff */
[----:B------:R-:W-:-:S02]  /*1750*/  ISETP.NE.U32.AND P1, PT, RZ, c[0x0][0x348], PT ;  /* 0x0000d200ff007a0c */ /* 0x000fc40003f25070 */
[----:B------:R-:W-:Y:S02]  /*1760*/  ISETP.NE.U32.AND P4, PT, RZ, c[0x0][0x350], PT ;  /* 0x0000d400ff007a0c */ /* 0x000fe40003f85070 */
[----:B------:R-:W-:Y:S02]  /*1770*/  ISETP.NE.U32.AND P3, PT, RZ, c[0x0][0x358], PT ;  /* 0x0000d600ff007a0c */ /* 0x000fe40003f65070 */
[----:B------:R-:W-:Y:S02]  /*1780*/  ISETP.NE.AND.EX P1, PT, RZ, c[0x0][0x34c], PT, P1 ;  /* 0x0000d300ff007a0c */ /* 0x000fe40003f25310 */
[----:B------:R-:W-:Y:S02]  /*1790*/  ISETP.NE.AND.EX P4, PT, RZ, c[0x0][0x354], PT, P4 ;  /* 0x0000d500ff007a0c */ /* 0x000fe40003f85340 */
[----:B------:R-:W-:Y:S01]  /*17a0*/  ISETP.NE.AND.EX P3, PT, RZ, c[0x0][0x35c], PT, P3 ;  /* 0x0000d700ff007a0c */ /* 0x000fe20003f65330 */
[----:B------:R-:W-:Y:S01]  /*17b0*/  CS2R R160, SRZ ;  /* 0x0000000000a07805 */ /* 0x000fe2000001ff00 */
[----:B------:R-:W-:-:S02]  /*17c0*/  IMAD.MOV.U32 R159, RZ, RZ, RZ ;  /* 0x000000ffff9f7224 */ /* 0x000fc400078e00ff */
[----:B------:R-:W-:Y:S02]  /*17d0*/  IMAD.MOV.U32 R14, RZ, RZ, RZ ;  /* 0x000000ffff0e7224 */ /* 0x000fe400078e00ff */
[----:B--2---:R-:W-:-:S05]  /*17e0*/  @P0 IMAD.WIDE R8, R31, R173, c[0x0][0x360] ;  /* 0x0000d8001f080625 */ /* 0x004fca00078e02ad */
[----:B------:R-:W2:Y:S01]  /*17f0*/  @P0 LDG.E R0, [R8.64] ;  /* 0x0000000808000981 */ /* 0x000ea2000c1e1900 */
[----:B------:R-:W-:-:S04]  /*1800*/  @P2 IMAD.WIDE R10, R31, R173, c[0x0][0x370] ;  /* 0x0000dc001f0a2625 */ /* 0x000fc800078e02ad */
[CC--:B------:R-:W-:Y:S01]  /*1810*/  IMAD.WIDE R6, R31.reuse, R173.reuse, c[0x0][0x348] ;  /* 0x0000d2001f067625 */ /* 0x0c0fe200078e02ad */
[----:B------:R1:W5:Y:S03]  /*1820*/  @P2 LDG.E R161, [R10.64] ;  /* 0x000000080aa12981 */ /* 0x000366000c1e1900 */
[CC--:B------:R-:W-:Y:S01]  /*1830*/  IMAD.WIDE R4, R31.reuse, R173.reuse, c[0x0][0x350] ;  /* 0x0000d4001f047625 */ /* 0x0c0fe200078e02ad */
[----:B------:R1:W5:Y:S03]  /*1840*/  @P1 LDG.E R159, [R6.64] ;  /* 0x00000008069f1981 */ /* 0x000366000c1e1900 */
[----:B------:R-:W-:Y:S01]  /*1850*/  IMAD.WIDE R2, R31, R173, c[0x0][0x358] ;  /* 0x0000d6001f027625 */ /* 0x000fe200078e02ad */
[----:B------:R1:W5:Y:S04]  /*1860*/  @P4 LDG.E R160, [R4.64] ;  /* 0x0000000804a04981 */ /* 0x000368000c1e1900 */
[----:B------:R1:W5:Y:S01]  /*1870*/  @P3 LDG.E R14, [R2.64] ;  /* 0x00000008020e3981 */ /* 0x000362000c1e1900 */
[----:B---3--:R-:W-:-:S05]  /*1880*/  LOP3.LUT R27, R15, 0xffff, RZ, 0xc0, !PT ;  /* 0x0000ffff0f1b7812 */ /* 0x008fca00078ec0ff */
[----:B------:R1:W-:Y:S01]  /*1890*/  STL [R1+0x50], R27 ;  /* 0x0000501b01007387 */ /* 0x0003e20000100800 */
[----:B------:R-:W-:Y:S03]  /*18a0*/  YIELD ;  /* 0x0000000000007946 */ /* 0x000fe60003800000 */
[----:B--2---:R1:W-:Y:S01]  /*18b0*/  @P0 STL [R1+0x1c], R0 ;  /* 0x00001c0001000387 */ /* 0x0043e20000100800 */
[----:B------:R-:W-:Y:S05]  /*18c0*/  @P0 BRA `(.L_x_791) ;  /* 0x0000007000000947 */ /* 0x000fea0003800000 */
[----:B-1----:R-:W-:-:S05]  /*18d0*/  MOV R0, c[0x0][0x168] ;  /* 0x00005a0000007a02 */ /* 0x002fca0000000f00 */
[----:B------:R1:W-:Y:S01]  /*18e0*/  STL [R1+0x1c], R0 ;  /* 0x00001c0001007387 */ /* 0x0003e20000100800 */
[----:B------:R-:W-:Y:S05]  /*18f0*/  @!P1 BRA `(.L_x_791) ;  /* 0x0000004000009947 */ /* 0x000fea0003800000 */
[----:B------:R-:W2:Y:S04]  /*1900*/  LDG.E R8, [R6.64] ;  /* 0x0000000806087981 */ /* 0x000ea8000c1e1900 */
[----:B-1----:R-:W2:Y:S02]  /*1910*/  LDG.E R0, [R6.64+0x4] ;  /* 0x0000040806007981 */ /* 0x002ea4000c1e1900 */
[----:B--2---:R-:W-:-:S05]  /*1920*/  IADD3 R0, -R8, R0, RZ ;  /* 0x0000000008007210 */ /* 0x004fca0007ffe1ff */
[----:B------:R1:W-:Y:S02]  /*1930*/  STL [R1+0x1c], R0 ;  /* 0x00001c0001007387 */ /* 0x0003e40000100800 */
.L_x_791:
[----:B------:R-:W-:-:S04]  /*1940*/  ISETP.NE.U32.AND P0, PT, RZ, c[0x0][0x368], PT ;  /* 0x0000da00ff007a0c */ /* 0x000fc80003f05070 */
[----:B------:R-:W-:-:S13]  /*1950*/  ISETP.NE.AND.EX P0, PT, RZ, c[0x0][0x36c], PT, P0 ;  /* 0x0000db00ff007a0c */ /* 0x000fda0003f05300 */
[----:B------:R-:W-:Y:S05]  /*1960*/  @!P0 BRA `(.L_x_792) ;  /* 0x0000003000008947 */ /* 0x000fea0003800000 */
[----:B-1----:R-:W-:-:S05]  /*1970*/  IMAD.WIDE R4, R31, R173, c[0x0][0x368] ;  /* 0x0000da001f047625 */ /* 0x002fca00078e02ad */
[----:B------:R1:W5:Y:S01]  /*1980*/  LDG.E R13, [R4.64] ;  /* 0x00000008040d7981 */ /* 0x000362000c1e1900 */
[----:B------:R-:W-:Y:S05]  /*1990*/  BRA `(.L_x_793) ;  /* 0x0000005000007947 */ /* 0x000fea0003800000 */
.L_x_792:
[----:B------:R-:W-:Y:S01]  /*19a0*/  MOV R13, c[0x0][0x1d0] ;  /* 0x00007400000d7a02 */ /* 0x000fe20000000f00 */
[----:B------:R-:W-:Y:S05]  /*19b0*/  @!P4 BRA `(.L_x_793) ;  /* 0x000000300000c947 */ /* 0x000fea0003800000 */
[----:B-1----:R-:W2:Y:S04]  /*19c0*/  LDG.E R6, [R4.64] ;  /* 0x0000000804067981 */ /* 0x002ea8000c1e1900 */
[----:B------:R-:W2:Y:S02]  /*19d0*/  LDG.E R0, [R4.64+0x4] ;  /* 0x0000040804007981 */ /* 0x000ea4000c1e1900 */
[----:B--2---:R-:W-:Y:S02]  /*19e0*/  IADD3 R13, -R6, R0, RZ ;  /* 0x00000000060d7210 */ /* 0x004fe40007ffe1ff */
.L_x_793:
[----:B-1----:R-:W2:Y:S04]  /*19f0*/  LDL R0, [R1+0x1c] ;  /* 0x00001c0001007983 */ /* 0x002ea80000100800 */
[----:B------:R-:W3:Y:S04]  /*1a00*/  LDL.LU R6, [R1+0x5c] ;  /* 0x00005c0001067983 */ /* 0x000ee80000300800 */
[----:B------:R-:W4:Y:S04]  /*1a10*/  LDL.LU R10, [R1+0x54] ;  /* 0x00005400010a7983 */ /* 0x000f280000300800 */
[----:B------:R1:W4:Y:S04]  /*1a20*/  @P3 LDG.E R5, [R2.64] ;  /* 0x0000000802053981 */ /* 0x000328000c1e1900 */
[----:B------:R1:W4:Y:S01]  /*1a30*/  @P3 LDG.E R4, [R2.64+0x4] ;  /* 0x0000040802043981 */ /* 0x000322000c1e1900 */
[----:B------:R-:W-:Y:S01]  /*1a40*/  IMAD.MOV.U32 R7, RZ, RZ, c[0x0][0x2c4] ;  /* 0x0000b100ff077624 */ /* 0x000fe200078e00ff */
[----:B------:R-:W-:-:S04]  /*1a50*/  ISETP.NE.U32.AND P0, PT, RZ, c[0x0][0x378], PT ;  /* 0x0000de00ff007a0c */ /* 0x000fc80003f05070 */
[----:B------:R-:W-:Y:S02]  /*1a60*/  ISETP.NE.AND P2, PT, R7, 0x1, PT ;  /* 0x000000010700780c */ /* 0x000fe40003f45270 */
[----:B------:R-:W-:Y:S01]  /*1a70*/  ISETP.NE.AND.EX P0, PT, RZ, c[0x0][0x37c], PT, P0 ;  /* 0x0000df00ff007a0c */ /* 0x000fe20003f05300 */
[----:B-----5:R-:W-:Y:S02]  /*1a80*/  IMAD.IADD R12, R13, 0x1, -R161 ;  /* 0x000000010d0c7824 */ /* 0x020fe400078e0aa1 */
[----:B------:R-:W-:-:S10]  /*1a90*/  IMAD.MOV.U32 R138, RZ, RZ, R13 ;  /* 0x000000ffff8a7224 */ /* 0x000fd400078e000d */
[----:B-1----:R-:W-:-:S05]  /*1aa0*/  @P0 IMAD.WIDE R2, R31, R173, c[0x0][0x378] ;  /* 0x0000de001f020625 */ /* 0x002fca00078e02ad */
[----:B------:R1:W5:Y:S01]  /*1ab0*/  @P0 LDG.E R138, [R2.64] ;  /* 0x00000008028a0981 */ /* 0x000362000c1e1900 */
[----:B--2---:R-:W-:Y:S02]  /*1ac0*/  IMAD.MOV.U32 R8, RZ, RZ, R0 ;  /* 0x000000ffff087224 */ /* 0x004fe400078e0000 */
[----:B---3--:R-:W-:Y:S02]  /*1ad0*/  IMAD.SHL.U32 R9, R6, 0x80, RZ ;  /* 0x0000008006097824 */ /* 0x008fe400078e00ff */
[----:B------:R-:W-:Y:S01]  /*1ae0*/  IMAD.MOV.U32 R6, RZ, RZ, c[0x0][0x32c] ;  /* 0x0000cb00ff067624 */ /* 0x000fe200078e00ff */
[----:B----4-:R-:W-:-:S04]  /*1af0*/  LOP3.LUT R10, R10, 0xfffeffff, RZ, 0xc0, !PT ;  /* 0xfffeffff0a0a7812 */ /* 0x010fc800078ec0ff */
[----:B------:R-:W-:Y:S02]  /*1b00*/  ISETP.GE.AND P1, PT, R6, 0x1, PT ;  /* 0x000000010600780c */ /* 0x000fe40003f26270 */
[----:B------:R-:W-:Y:S01]  /*1b10*/  @P2 LOP3.LUT R10, R10, 0x10000, RZ, 0xfc, !PT ;  /* 0x000100000a0a2812 */ /* 0x000fe200078efcff */
[----:B------:R-:W-:Y:S02]  /*1b20*/  IMAD.MOV.U32 R0, RZ, RZ, c[0x0][0x228] ;  /* 0x00008a00ff007624 */ /* 0x000fe400078e00ff */
[----:B------:R-:W-:Y:S01]  /*1b30*/  @P3 IMAD.IADD R0, R4, 0x1, -R5 ;  /* 0x0000000104003824 */ /* 0x000fe200078e0a05 */
[----:B------:R-:W-:-:S03]  /*1b40*/  LOP3.LUT R10, R10, 0xffff7fff, RZ, 0xc0, !PT ;  /* 0xffff7fff0a0a7812 */ /* 0x000fc600078ec0ff */
[----:B------:R-:W-:Y:S01]  /*1b50*/  IMAD.IADD R7, R12, 0x1, R0 ;  /* 0x000000010c077824 */ /* 0x000fe200078e0200 */
[----:B------:R2:W-:Y:S03]  /*1b60*/  STL [R1+0x48], R9 ;  /* 0x0000480901007387 */ /* 0x0005e60000100800 */
[----:B------:R-:W-:Y:S01]  /*1b70*/  @P1 LOP3.LUT R10, R10, 0x8000, RZ, 0xfc, !PT ;  /* 0x000080000a0a1812 */ /* 0x000fe200078efcff */
[----:B------:R2:W-:Y:S01]  /*1b80*/  STL [R1+0x20], R7 ;  /* 0x0000200701007387 */ /* 0x0005e20000100800 */
[----:B-1----:R-:W-:-:S03]  /*1b90*/  IADD3 R2, R9, 0x7f, RZ ;  /* 0x0000007f09027810 */ /* 0x002fc60007ffe0ff */
[----:B------:R2:W-:Y:S02]  /*1ba0*/  STL [R1+0x54], R10 ;  /* 0x0000540a01007387 */ /* 0x0005e40000100800 */
[----:B------:R-:W-:Y:S01]  /*1bb0*/  @P2 IMAD.HI.U32 R4, R2, c[0x0][0x2c8], RZ ;  /* 0x0000b20002042a27 */ /* 0x000fe200078e00ff */
[----:B------:R-:W-:-:S04]  /*1bc0*/  IADD3 R3, R7, 0x4f, RZ ;  /* 0x0000004f07037810 */ /* 0x000fc80007ffe0ff */
[----:B------:R-:W-:Y:S01]  /*1bd0*/  @P2 SHF.R.U32.HI R2, RZ, c[0x0][0x2cc], R4 ;  /* 0x0000b300ff022a19 */ /* 0x000fe20000011604 */
[----:B------:R-:W-:Y:S01]  /*1be0*/  IMAD.HI R3, R3, 0x66666667, RZ ;  /* 0x6666666703037827 */ /* 0x000fe200078e02ff */
[----:B------:R-:W-:-:S04]  /*1bf0*/  IADD3 R4, R7, 0x1, -R8 ;  /* 0x0000000107047810 */ /* 0x000fc80007ffe808 */
[----:B------:R-:W-:Y:S01]  /*1c00*/  SHF.R.U32.HI R5, RZ, 0x1f, R3 ;  /* 0x0000001fff057819 */ /* 0x000fe20000011603 */
[----:B------:R-:W-:-:S03]  /*1c10*/  IMAD.IADD R2, R4, 0x1, R2 ;  /* 0x0000000104027824 */ /* 0x000fc600078e0202 */
[----:B------:R-:W-:Y:S02]  /*1c20*/  LEA.HI.SX32 R171, R3, R5, 0x1b ;  /* 0x0000000503ab7211 */ /* 0x000fe400078fdaff */
        /* <DEDUP_REMOVED lines=12> */
.L_x_796:
[----:B------:R-:W-:-:S13]  /*1cf0*/  ISETP.NE.AND P0, PT, R6, 0x1, PT ;  /* 0x000000010600780c */ /* 0x000fda0003f05270 */
[----:B------:R-:W-:-:S05]  /*1d00*/  @P0 IMAD.HI.U32 R2, R3, c[0x0][0x330], RZ ;  /* 0x0000cc0003020a27 */ /* 0x000fca00078e00ff */
[----:B------:R-:W-:Y:S02]  /*1d10*/  @P0 SHF.R.U32.HI R3, RZ, c[0x0][0x334], R2 ;  /* 0x0000cd00ff030a19 */ /* 0x000fe40000011602 */
.L_x_797:
[----:B------:R-:W-:Y:S05]  /*1d20*/  BSYNC B0 ;  /* 0x0000000000007941 */ /* 0x000fea0003800000 */
.L_x_795:
[----:B------:R-:W-:-:S05]  /*1d30*/  IMAD R3, R3, R6, c[0x0][0x32c] ;  /* 0x0000cb0003037624 */ /* 0x000fca00078e0206 */
[----:B------:R-:W-:-:S03]  /*1d40*/  IMNMX R4, R4, R3, PT ;  /* 0x0000000304047217 */ /* 0x000fc60003800200 */
.L_x_794:
[----:B------:R-:W-:Y:S01]  /*1d50*/  IMAD.IADD R5, R7, 0x1, -R8 ;  /* 0x0000000107057824 */ /* 0x000fe200078e0a08 */
[----:B------:R-:W-:Y:S01]  /*1d60*/  IADD3 R4, R4, 0x4f, RZ ;  /* 0x0000004f04047810 */ /* 0x000fe20007ffe0ff */
[----:B------:R-:W-:-:S03]  /*1d70*/  @P2 IMAD.HI.U32 R3, R9, c[0x0][0x2c8], RZ ;  /* 0x0000b20009032a27 */ /* 0x000fc600078e00ff */
[----:B------:R1:W-:Y:S01]  /*1d80*/  STL [R1+0x4], R5 ;  /* 0x0000040501007387 */ /* 0x0003e20000100800 */
[----:B------:R-:W-:-:S04]  /*1d90*/  IMAD.HI R4, R4, 0x66666667, RZ ;  /* 0x6666666704047827 */ /* 0x000fc800078e02ff */
[----:B------:R-:W-:Y:S01]  /*1da0*/  IMAD.MOV.U32 R2, RZ, RZ, R9 ;  /* 0x000000ffff027224 */ /* 0x000fe200078e0009 */
[----:B------:R-:W-:Y:S02]  /*1db0*/  @P2 SHF.R.U32.HI R2, RZ, c[0x0][0x2cc], R3 ;  /* 0x0000b300ff022a19 */ /* 0x000fe40000011603 */
[----:B------:R-:W-:-:S03]  /*1dc0*/  SHF.R.U32.HI R3, RZ, 0x1f, R4 ;  /* 0x0000001fff037819 */ /* 0x000fc60000011604 */
[----:B------:R-:W-:Y:S01]  /*1dd0*/  IMAD.IADD R2, R5, 0x1, R2 ;  /* 0x0000000105027824 */ /* 0x000fe200078e0202 */
[----:B------:R-:W-:-:S04]  /*1de0*/  LEA.HI.SX32 R4, R4, R3, 0x1b ;  /* 0x0000000304047211 */ /* 0x000fc800078fdaff */
[----:B------:R-:W-:Y:S02]  /*1df0*/  IADD3 R3, R2, -c[0x0][0x324], RZ ;  /* 0x8000c90002037a10 */ /* 0x000fe40007ffe0ff */
[----:B--2---:R-:W-:Y:S01]  /*1e00*/  IMNMX R9, R171, R4, PT ;  /* 0x00000004ab097217 */ /* 0x004fe20003800200 */
        /* <DEDUP_REMOVED lines=10> */
.L_x_800:
[----:B------:R-:W-:-:S13]  /*1eb0*/  ISETP.NE.AND P0, PT, R6, 0x1, PT ;  /* 0x000000010600780c */ /* 0x000fda0003f05270 */
[----:B------:R-:W-:-:S05]  /*1ec0*/  @P0 IMAD.HI.U32 R4, R2, c[0x0][0x330], RZ ;  /* 0x0000cc0002040a27 */ /* 0x000fca00078e00ff */
[----:B------:R-:W-:Y:S02]  /*1ed0*/  @P0 SHF.R.U32.HI R2, RZ, c[0x0][0x334], R4 ;  /* 0x0000cd00ff020a19 */ /* 0x000fe40000011604 */
.L_x_801:
[----:B------:R-:W-:Y:S05]  /*1ee0*/  BSYNC B0 ;  /* 0x0000000000007941 */ /* 0x000fea0003800000 */
.L_x_799:
[----:B------:R-:W-:-:S05]  /*1ef0*/  IMAD R2, R2, c[0x0][0x32c], RZ ;  /* 0x0000cb0002027a24 */ /* 0x000fca00078e02ff */
[----:B------:R-:W-:-:S04]  /*1f00*/  IMNMX R3, R3, R2, !PT ;  /* 0x0000000203037217 */ /* 0x000fc80007800200 */
.L_x_798:
[----:B------:R-:W-:Y:S01]  /*1f10*/  LOP3.LUT R4, R15, 0xff000000, RZ, 0xc0, !PT ;  /* 0xff0000000f047812 */ /* 0x000fe200078ec0ff */
[----:B------:R-:W-:Y:S01]  /*1f20*/  IMAD.HI R3, R3, 0x66666667, RZ ;  /* 0x6666666703037827 */ /* 0x000fe200078e02ff */
[----:B-1----:R-:W-:Y:S01]  /*1f30*/  LOP3.LUT R5, R15, 0xff0000, RZ, 0xc0, !PT ;  /* 0x00ff00000f057812 */ /* 0x002fe200078ec0ff */
[----:B------:R-:W-:Y:S01]  /*1f40*/  BSSY B0, `(.L_x_802) ;  /* 0x000002c000007945 */ /* 0x000fe20003800000 */
[----:B------:R-:W-:Y:S02]  /*1f50*/  SHF.R.U32.HI R4, RZ, 0x8, R4 ;  /* 0x00000008ff047819 */ /* 0x000fe40000011604 */
[----:B------:R-:W-:Y:S02]  /*1f60*/  SHF.R.U32.HI R2, RZ, 0x1f, R3 ;  /* 0x0000001fff027819 */ /* 0x000fe40000011603 */
[----:B------:R-:W-:Y:S02]  /*1f70*/  LEA.HI R5, R5, R4, RZ, 0x10 ;  /* 0x0000000405057211 */ /* 0x000fe400078f80ff */
[----:B------:R-:W-:Y:S01]  /*1f80*/  LEA.HI.SX32 R3, R3, R2, 0x1b ;  /* 0x0000000203037211 */ /* 0x000fe200078fdaff */
[----:B------:R-:W-:Y:S01]  /*1f90*/  IMAD.MOV.U32 R2, RZ, RZ, RZ ;  /* 0x000000ffff027224 */ /* 0x000fe200078e00ff */
[----:B------:R-:W-:-:S02]  /*1fa0*/  SHF.R.U32.HI R7, RZ, 0x10, R5 ;  /* 0x00000010ff077819 */ /* 0x000fc40000011605 */
[----:B------:R-:W-:Y:S02]  /*1fb0*/  LOP3.LUT R15, R5, 0xff, RZ, 0xc0, !PT ;  /* 0x000000ff050f7812 */ /* 0x000fe400078ec0ff */
[----:B------:R-:W-:Y:S01]  /*1fc0*/  IMNMX R6, RZ, R3, !PT ;  /* 0x00000003ff067217 */ /* 0x000fe20007800200 */
[----:B------:R1:W-:Y:S01]  /*1fd0*/  STL [R1+0x5c], R7 ;  /* 0x00005c0701007387 */ /* 0x0003e20000100800 */
[----:B------:R-:W-:Y:S02]  /*1fe0*/  ISETP.NE.AND P1, PT, R7, RZ, PT ;  /* 0x000000ff0700720c */ /* 0x000fe40003f25270 */
[----:B------:R-:W-:Y:S01]  /*1ff0*/  ISETP.GT.AND P0, PT, R9, R6, PT ;  /* 0x000000060900720c */ /* 0x000fe20003f04270 */
[----:B------:R1:W-:Y:S01]  /*2000*/  STL [R1+0x60], R15 ;  /* 0x0000600f01007387 */ /* 0x0003e20000100800 */
[----:B------:R-:W-:-:S11]  /*2010*/  SEL R135, R7, c[0x0][0x338], P1 ;  /* 0x0000ce0007877a07 */ /* 0x000fd60000800000 */
[----:B------:R-:W-:Y:S05]  /*2020*/  @!P0 BRA `(.L_x_803) ;  /* 0x000001d000008947 */ /* 0x000fea0003800000 */
[----:B------:R-:W-:Y:S02]  /*2030*/  IABS R3, R135 ;  /* 0x0000008700037213 */ /* 0x000fe40000000000 */
[----:B-1----:R-:W-:Y:S02]  /*2040*/  IADD3 R7, R135, -0x1, R9 ;  /* 0xffffffff87077810 */ /* 0x002fe40007ffe009 */
[----:B------:R-:W1:Y:S03]  /*2050*/  I2F.RP R2, R3 ;  /* 0x0000000300027306 */ /* 0x000e660000209400 */
[----:B------:R-:W-:-:S05]  /*2060*/  IMAD.IADD R7, R7, 0x1, -R6 ;  /* 0x0000000107077824 */ /* 0x000fca00078e0a06 */
[----:B------:R-:W-:Y:S01]  /*2070*/  IABS R11, R7 ;  /* 0x00000007000b7213 */ /* 0x000fe20000000000 */
[----:B-1----:R-:W1:Y:S02]  /*2080*/  MUFU.RCP R2, R2 ;  /* 0x0000000200027308 */ /* 0x002e640000001000 */
[----:B-1----:R-:W-:-:S06]  /*2090*/  IADD3 R2, R2, 0xffffffe, RZ ;  /* 0x0ffffffe02027810 */ /* 0x002fcc0007ffe0ff */
[----:B------:R-:W1:Y:S02]  /*20a0*/  F2I.FTZ.U32.TRUNC.NTZ R5, R2 ;  /* 0x0000000200057305 */ /* 0x000e64000021f000 */
        /* <DEDUP_REMOVED lines=21> */
.L_x_803:
[----:B------:R-:W-:Y:S05]  /*2200*/  BSYNC B0 ;  /* 0x0000000000007941 */ /* 0x000fea0003800000 */
.L_x_802:
[----:B------:R-:W-:Y:S01]  /*2210*/  IMAD R3, R15, R2, R6 ;  /* 0x000000020f037224 */ /* 0x000fe200078e0206 */
[----:B------:R-:W2:Y:S03]  /*2220*/  S2R R11, SR_TID.X ;  /* 0x00000000000b7919 */ /* 0x000ea60000002100 */
[C---:B------:R-:W-:Y:S02]  /*2230*/  IMAD.IADD R2, R3.reuse, 0x1, R2 ;  /* 0x0000000103027824 */ /* 0x040fe400078e0202 */
[----:B------:R-:W-:-:S03]  /*2240*/  IMAD R3, R3, 0x50, -R12 ;  /* 0x0000005003037824 */ /* 0x000fc600078e0a0c */
[----:B------:R-:W-:Y:S02]  /*2250*/  IMNMX R2, R9, R2, PT ;  /* 0x0000000209027217 */ /* 0x000fe40003800200 */
[----:B------:R-:W-:-:S03]  /*2260*/  IMNMX R3, RZ, R3, !PT ;  /* 0x00000003ff037217 */ /* 0x000fc60007800200 */
[----:B------:R-:W-:Y:S02]  /*2270*/  IMAD R2, R2, 0x50, -R12 ;  /* 0x0000005002027824 */ /* 0x000fe400078e0a0c */
[----:B------:R-:W-:-:S03]  /*2280*/  IMAD.WIDE.U32 R4, R3, -0x33333333, RZ ;  /* 0xcccccccd03047825 */ /* 0x000fc600078e00ff */
[----:B------:R-:W-:Y:S02]  /*2290*/  IMNMX R2, R2, R0, PT ;  /* 0x0000000002027217 */ /* 0x000fe40003800200 */
[----:B------:R-:W-:Y:S02]  /*22a0*/  SHF.R.U32.HI R130, RZ, 0x6, R5 ;  /* 0x00000006ff827819 */ /* 0x000fe40000011605 */
[----:B------:R-:W-:Y:S02]  /*22b0*/  ISETP.GT.AND P0, PT, R2, R3, PT ;  /* 0x000000030200720c */ /* 0x000fe40003f04270 */
[----:B--2---:R-:W-:Y:S01]  /*22c0*/  SHF.R.S32.HI R10, RZ, 0x1f, R11 ;  /* 0x0000001fff0a7819 */ /* 0x004fe2000001140b */
[----:B------:R-:W-:-:S03]  /*22d0*/  IMAD.MOV.U32 R4, RZ, RZ, R130 ;  /* 0x000000ffff047224 */ /* 0x000fc600078e0082 */
[CC--:B------:R-:W-:Y:S02]  /*22e0*/  LEA.HI R5, R10.reuse, R11.reuse, RZ, 0x5 ;  /* 0x0000000b0a057211 */ /* 0x0c0fe400078f28ff */
[----:B-1----:R-:W-:-:S04]  /*22f0*/  LEA.HI R7, R10, R11, RZ, 0x3 ;  /* 0x0000000b0a077211 */ /* 0x002fc800078f18ff */
[----:B------:R-:W-:Y:S02]  /*2300*/  LOP3.LUT R8, R7, 0xfffffff8, RZ, 0xc0, !PT ;  /* 0xfffffff807087812 */ /* 0x000fe400078ec0ff */
[----:B------:R-:W-:Y:S02]  /*2310*/  @P0 IADD3 R3, R2, 0x4f, RZ ;  /* 0x0000004f02030810 */ /* 0x000fe40007ffe0ff */
[----:B------:R-:W-:Y:S01]  /*2320*/  LEA.HI R2, R10, R11, RZ, 0x2 ;  /* 0x0000000b0a027211 */ /* 0x000fe200078f10ff */
[----:B------:R-:W-:Y:S01]  /*2330*/  IMAD.IADD R165, R11, 0x1, -R8 ;  /* 0x000000010ba57824 */ /* 0x000fe200078e0a08 */
[----:B------:R-:W-:Y:S01]  /*2340*/  SHF.R.S32.HI R139, RZ, 0x3, R7 ;  /* 0x00000003ff8b7819 */ /* 0x000fe20000011407 */
[----:B------:R-:W-:Y:S01]  /*2350*/  @P0 IMAD.HI R3, R3, 0x66666667, RZ ;  /* 0x6666666703030827 */ /* 0x000fe200078e02ff */
[----:B------:R-:W-:Y:S02]  /*2360*/  LOP3.LUT R9, R2, 0xfffffffc, RZ, 0xc0, !PT ;  /* 0xfffffffc02097812 */ /* 0x000fe400078ec0ff */
[--C-:B------:R-:W-:Y:S01]  /*2370*/  SHF.R.S32.HI R83, RZ, 0x2, R2.reuse ;  /* 0x00000002ff537819 */ /* 0x100fe20000011402 */
[----:B------:R-:W-:Y:S01]  /*2380*/  IMAD.SHL.U32 R136, R165, 0x8, RZ ;  /* 0x00000008a5887824 */ /* 0x000fe200078e00ff */
[----:B------:R-:W-:Y:S01]  /*2390*/  SHF.R.S32.HI R2, RZ, 0x1f, R2 ;  /* 0x0000001fff027819 */ /* 0x000fe20000011402 */
[----:B------:R-:W-:Y:S01]  /*23a0*/  IMAD.IADD R164, R11, 0x1, -R9 ;  /* 0x000000010ba47824 */ /* 0x000fe200078e0a09 */
[----:B------:R-:W-:Y:S01]  /*23b0*/  @P0 SHF.R.U32.HI R6, RZ, 0x1f, R3 ;  /* 0x0000001fff060819 */ /* 0x000fe20000011603 */
[----:B------:R-:W-:Y:S01]  /*23c0*/  IMAD.MOV.U32 R9, RZ, RZ, 0x40 ;  /* 0x00000040ff097424 */ /* 0x000fe200078e00ff */
[----:B------:R-:W-:Y:S01]  /*23d0*/  LEA.HI R2, R2, R83, RZ, 0x3 ;  /* 0x0000005302027211 */ /* 0x000fe200078f18ff */
[C---:B------:R-:W-:Y:S01]  /*23e0*/  IMAD.SHL.U32 R32, R164.reuse, 0x8, RZ ;  /* 0x00000008a4207824 */ /* 0x040fe200078e00ff */
[----:B------:R-:W-:Y:S01]  /*23f0*/  @P0 LEA.HI.SX32 R4, R3, R6, 0x1b ;  /* 0x0000000603040211 */ /* 0x000fe200078fdaff */
[----:B------:R-:W-:Y:S01]  /*2400*/  IMAD.SHL.U32 R28, R164, 0x4, RZ ;  /* 0x00000004a41c7824 */ /* 0x000fe200078e00ff */
[----:B------:R-:W-:-:S02]  /*2410*/  LOP3.LUT R2, R2, 0xfffffff8, RZ, 0xc0, !PT ;  /* 0xfffffff802027812 */ /* 0x000fc400078ec0ff */
[----:B------:R-:W-:Y:S02]  /*2420*/  SHF.R.S32.HI R3, RZ, 0x5, R5 ;  /* 0x00000005ff037819 */ /* 0x000fe40000011405 */
[C---:B------:R-:W-:Y:S01]  /*2430*/  IADD3 R140, R83.reuse, 0x20, RZ ;  /* 0x00000020538c7810 */ /* 0x040fe20007ffe0ff */
[C---:B------:R-:W-:Y:S01]  /*2440*/  IMAD.IADD R2, R83.reuse, 0x1, -R2 ;  /* 0x0000000153027824 */ /* 0x040fe200078e0a02 */
[----:B------:R-:W-:Y:S01]  /*2450*/  IADD3 R141, R83, 0x40, RZ ;  /* 0x00000040538d7810 */ /* 0x000fe20007ffe0ff */
[----:B------:R-:W-:Y:S01]  /*2460*/  IMAD.SHL.U32 R158, R3, 0x200, RZ ;  /* 0x00000200039e7824 */ /* 0x000fe200078e00ff */
[----:B------:R-:W-:Y:S01]  /*2470*/  SHF.R.S32.HI R3, RZ, 0x1f, R140 ;  /* 0x0000001fff037819 */ /* 0x000fe2000001148c */
[----:B------:R-:W-:Y:S01]  /*2480*/  IMAD.SHL.U32 R6, R140, 0x40, RZ ;  /* 0x000000408c067824 */ /* 0x000fe200078e00ff */
[C---:B------:R-:W-:Y:S01]  /*2490*/  LOP3.LUT P0, RZ, R2.reuse, 0x4, RZ, 0xc0, !PT ;  /* 0x0000000402ff7812 */ /* 0x040fe2000780c0ff */
[----:B------:R-:W-:Y:S01]  /*24a0*/  IMAD.SHL.U32 R2, R2, 0x40, RZ ;  /* 0x0000004002027824 */ /* 0x000fe200078e00ff */
[----:B------:R-:W-:Y:S01]  /*24b0*/  SHF.R.S32.HI R8, RZ, 0x1f, R141 ;  /* 0x0000001fff087819 */ /* 0x000fe2000001148d */
[----:B------:R-:W-:Y:S01]  /*24c0*/  IMAD.SHL.U32 R5, R141, 0x40, RZ ;  /* 0x000000408d057824 */ /* 0x000fe200078e00ff */
[----:B------:R-:W-:-:S02]  /*24d0*/  ISETP.GT.AND P1, PT, R4, R130, PT ;  /* 0x000000820400720c */ /* 0x000fc40003f24270 */
[----:B------:R-:W-:Y:S02]  /*24e0*/  LOP3.LUT R150, R2, 0x1c0, RZ, 0xc0, !PT ;  /* 0x000001c002967812 */ /* 0x000fe400078ec0ff */
[----:B------:R-:W-:Y:S02]  /*24f0*/  LEA.HI R7, R3, R140, RZ, 0x3 ;  /* 0x0000008c03077211 */ /* 0x000fe400078f18ff */
[----:B------:R-:W-:Y:S02]  /*2500*/  SHF.R.U32.HI R157, RZ, 0x3, R150 ;  /* 0x00000003ff9d7819 */ /* 0x000fe40000011696 */
[----:B------:R-:W-:Y:S02]  /*2510*/  LOP3.LUT R2, R150, 0x18, R32, 0xf8, !PT ;  /* 0x0000001896027812 */ /* 0x000fe400078ef820 */
[----:B------:R-:W-:Y:S02]  /*2520*/  LEA.HI R3, R8, R141, RZ, 0x3 ;  /* 0x0000008d08037211 */ /* 0x000fe400078f18ff */
[----:B------:R-:W-:-:S02]  /*2530*/  LOP3.LUT R2, R158, R2, R157, 0xf6, !PT ;  /* 0x000000029e027212 */ /* 0x000fc400078ef69d */
[----:B------:R-:W-:Y:S01]  /*2540*/  LOP3.LUT R152, R5, 0x1c0, RZ, 0xc0, !PT ;  /* 0x000001c005987812 */ /* 0x000fe200078ec0ff */
[----:B------:R-:W-:Y:S01]  /*2550*/  IMAD.SHL.U32 R5, R3, 0x40, RZ ;  /* 0x0000004003057824 */ /* 0x000fe200078e00ff */
[----:B------:R-:W-:Y:S01]  /*2560*/  LOP3.LUT R151, R6, 0x1c0, RZ, 0xc0, !PT ;  /* 0x000001c006977812 */ /* 0x000fe200078ec0ff */
[----:B------:R-:W-:Y:S01]  /*2570*/  IMAD.SHL.U32 R6, R7, 0x40, RZ ;  /* 0x0000004007067824 */ /* 0x000fe200078e00ff */
[----:B------:R-:W-:Y:S02]  /*2580*/  SEL R3, R9, 0xffffffc0, !P0 ;  /* 0xffffffc009037807 */ /* 0x000fe40004000000 */
[----:B------:R-:W-:Y:S02]  /*2590*/  LEA R81, R2, 0x100, 0x1 ;  /* 0x0000010002517811 */ /* 0x000fe400078e08ff */
[----:B------:R-:W-:Y:S02]  /*25a0*/  SHF.R.S32.HI R187, RZ, 0x1f, R139 ;  /* 0x0000001fffbb7819 */ /* 0x000fe4000001148b */
[----:B------:R-:W-:Y:S01]  /*25b0*/  SHF.R.S32.HI R33, RZ, 0x1f, R32 ;  /* 0x0000001fff217819 */ /* 0x000fe20000011420 */
[----:B------:R-:W-:Y:S01]  /*25c0*/  IMAD.IADD R82, R81, 0x1, R3 ;  /* 0x0000000151527824 */ /* 0x000fe200078e0203 */
[----:B------:R-:W-:-:S02]  /*25d0*/  SHF.R.S32.HI R29, RZ, 0x1f, R28 ;  /* 0x0000001fff1d7819 */ /* 0x000fc4000001141c */
[----:B------:R-:W-:Y:S02]  /*25e0*/  IADD3 R30, R28, 0x10, RZ ;  /* 0x000000101c1e7810 */ /* 0x000fe40007ffe0ff */
[----:B------:R-:W-:Y:S02]  /*25f0*/  SHF.R.S32.HI R137, RZ, 0x1f, R136 ;  /* 0x0000001fff897819 */ /* 0x000fe40000011488 */
[----:B------:R-:W-:Y:S02]  /*2600*/  SHF.R.U32.HI R188, RZ, 0x3, R151 ;  /* 0x00000003ffbc7819 */ /* 0x000fe40000011697 */
[----:B------:R-:W-:Y:S02]  /*2610*/  SHF.R.U32.HI R189, RZ, 0x3, R152 ;  /* 0x00000003ffbd7819 */ /* 0x000fe40000011698 */
[----:B------:R-:W-:Y:S02]  /*2620*/  LOP3.LUT R162, R6, 0xfffffe00, RZ, 0xc0, !PT ;  /* 0xfffffe0006a27812 */ /* 0x000fe400078ec0ff */
[----:B------:R-:W-:Y:S01]  /*2630*/  LOP3.LUT R163, R5, 0xfffffe00, RZ, 0xc0, !PT ;  /* 0xfffffe0005a37812 */ /* 0x000fe200078ec0ff */
[----:B------:R-:W-:Y:S05]  /*2640*/  @!P1 BRA `(.L_x_804) ;  /* 0x0000548000009947 */ /* 0x000fea0003800000 */
[----:B------:R-:W-:-:S04]  /*2650*/  ISETP.NE.U32.AND P0, PT, RZ, c[0x0][0x340], PT ;  /* 0x0000d000ff007a0c */ /* 0x000fc80003f05070 */
[----:B------:R-:W-:-:S13]  /*2660*/  ISETP.NE.AND.EX P2, PT, RZ, c[0x0][0x344], PT, P0 ;  /* 0x0000d100ff007a0c */ /* 0x000fda0003f45300 */
[----:B------:R-:W-:-:S05]  /*2670*/  @P2 IMAD.WIDE R2, R31, R173, c[0x0][0x340] ;  /* 0x0000d0001f022625 */ /* 0x000fca00078e02ad */
[----:B------:R1:W2:Y:S01]  /*2680*/  @P2 LDG.E R22, [R2.64] ;  /* 0x0000000802162981 */ /* 0x0002a2000c1e1900 */
[----:B------:R-:W-:Y:S01]  /*2690*/  IADD3 R124, P0, R139, R14, RZ ;  /* 0x0000000e8b7c7210 */ /* 0x000fe20007f1e0ff */
[----:B------:R-:W-:Y:S01]  /*26a0*/  IMAD.MOV.U32 R144, RZ, RZ, 0x50 ;  /* 0x00000050ff907424 */ /* 0x000fe200078e00ff */
[----:B------:R-:W-:Y:S01]  /*26b0*/  SHF.R.S32.HI R21, RZ, 0x1f, R31 ;  /* 0x0000001fff157819 */ /* 0x000fe2000001141f */
[----:B------:R-:W-:Y:S01]  /*26c0*/  IMAD.MOV.U32 R20, RZ, RZ, c[0x0][0x238] ;  /* 0x00008e00ff147624 */ /* 0x000fe200078e00ff */
[----:B------:R-:W-:Y:S01]  /*26d0*/  LEA.HI.X.SX32 R133, R14, R187, 0x1, P0 ;  /* 0x000000bb0e857211 */ /* 0x000fe200000f0eff */
[C---:B------:R-:W-:Y:S01]  /*26e0*/  IMAD R172, R144.reuse, c[0x0][0x23c], RZ ;  /* 0x00008f0090ac7a24 */ /* 0x040fe200078e02ff */
[----:B------:R-:W-:Y:S01]  /*26f0*/  SEL R25, R21, RZ, !P3 ;  /* 0x000000ff15197207 */ /* 0x000fe20005800000 */
[----:B------:R-:W-:Y:S01]  /*2700*/  IMAD.WIDE.U32 R148, R144, c[0x0][0x238], RZ ;  /* 0x00008e0090947a25 */ /* 0x000fe200078e00ff */
[----:B------:R-:W-:Y:S02]  /*2710*/  IADD3 R36, R4, -0x1, RZ ;  /* 0xffffffff04247810 */ /* 0x000fe40007ffe0ff */
[----:B------:R-:W-:Y:S01]  /*2720*/  IADD3 R118, -R139, R0, RZ ;  /* 0x000000008b767210 */ /* 0x000fe20007ffe1ff */
[----:B------:R-:W-:Y:S01]  /*2730*/  IMAD R5, R133, c[0x0][0x238], RZ ;  /* 0x00008e0085057a24 */ /* 0x000fe200078e02ff */
[----:B------:R-:W-:Y:S01]  /*2740*/  SEL R24, R31, RZ, !P3 ;  /* 0x000000ff1f187207 */ /* 0x000fe20005800000 */
[----:B------:R-:W-:Y:S01]  /*2750*/  IMAD R4, R25, c[0x0][0x248], RZ ;  /* 0x0000920019047a24 */ /* 0x000fe200078e02ff */
[----:B------:R-:W-:Y:S01]  /*2760*/  ISETP.GE.AND P5, PT, R136, c[0x0][0x1d4], PT ;  /* 0x0000750088007a0c */ /* 0x000fe20003fa6270 */
[----:B------:R-:W-:Y:S01]  /*2770*/  IMAD R5, R124, c[0x0][0x23c], R5 ;  /* 0x00008f007c057a24 */ /* 0x000fe200078e0205 */
[----:B------:R-:W-:Y:S01]  /*2780*/  SHF.L.U32 R178, R20, 0x4, RZ ;  /* 0x0000000414b27819 */ /* 0x000fe200000006ff */
[----:B------:R-:W-:Y:S01]  /*2790*/  IMAD R10, R36, -0x50, R118 ;  /* 0xffffffb0240a7824 */ /* 0x000fe200078e0276 */
[----:B------:R-:W-:Y:S01]  /*27a0*/  SHF.L.U64.HI R173, R20, R173, c[0x0][0x23c] ;  /* 0x00008f0014ad7619 */ /* 0x000fe200000102ad */
[----:B------:R-:W-:Y:S01]  /*27b0*/  IMAD R4, R24, c[0x0][0x24c], R4 ;  /* 0x0000930018047a24 */ /* 0x000fe200078e0204 */
[----:B------:R-:W-:Y:S01]  /*27c0*/  SHF.R.S32.HI R26, RZ, 0x1f, R83 ;  /* 0x0000001fff1a7819 */ /* 0x000fe20000011453 */
[----:B------:R-:W-:Y:S01]  /*27d0*/  IMAD.IADD R172, R149, 0x1, R172 ;  /* 0x0000000195ac7824 */ /* 0x000fe200078e02ac */
[----:B------:R-:W-:Y:S01]  /*27e0*/  ISETP.GE.AND P0, PT, R10, 0x1, PT ;  /* 0x000000010a00780c */ /* 0x000fe20003f06270 */
[----:B------:R-:W-:Y:S01]  /*27f0*/  IMAD.WIDE.U32 R184, R83, c[0x0][0x1e0], RZ ;  /* 0x0000780053b87a25 */ /* 0x000fe200078e00ff */
[----:B------:R-:W-:-:S02]  /*2800*/  IADD3 R19, R13, R160, RZ ;  /* 0x000000a00d137210 */ /* 0x000fc40007ffe0ff */
[----:B------:R-:W-:Y:S01]  /*2810*/  IADD3 R93, R32, 0x20, RZ ;  /* 0x00000020205d7810 */ /* 0x000fe20007ffe0ff */
[----:B-1----:R-:W-:Y:S01]  /*2820*/  IMAD.WIDE.U32 R2, R124, c[0x0][0x238], R136 ;  /* 0x00008e007c027a25 */ /* 0x002fe200078e0088 */
[----:B------:R-:W-:Y:S02]  /*2830*/  SHF.R.S32.HI R23, RZ, 0x1f, R19 ;  /* 0x0000001fff177819 */ /* 0x000fe40000011413 */
[----:B------:R-:W-:Y:S01]  /*2840*/  MOV R190, c[0x0][0x27c] ;  /* 0x00009f0000be7a02 */ /* 0x000fe20000000f00 */
[----:B------:R-:W-:Y:S01]  /*2850*/  IMAD.IADD R3, R3, 0x1, R5 ;  /* 0x0000000103037824 */ /* 0x000fe200078e0205 */
[----:B------:R-:W-:Y:S01]  /*2860*/  MOV R170, 0x5 ;  /* 0x0000000500aa7802 */ /* 0x000fe20000000f00 */
[----:B------:R-:W-:Y:S01]  /*2870*/  IMAD R9, R26, c[0x0][0x280], RZ ;  /* 0x0000a0001a097a24 */ /* 0x000fe200078e02ff */
[----:B------:R-:W-:Y:S01]  /*2880*/  P2R R134, PR, RZ, 0x20 ;  /* 0x00000020ff867803 */ /* 0x000fe20000000000 */
[----:B------:R-:W-:Y:S01]  /*2890*/  IMAD.WIDE.U32 R2, R27, c[0x0][0x240], R2 ;  /* 0x000090001b027a25 */ /* 0x000fe200078e0002 */
[----:B------:R-:W-:-:S03]  /*28a0*/  ISETP.GE.AND P6, PT, R32, c[0x0][0x1d4], PT ;  /* 0x0000750020007a0c */ /* 0x000fc60003fc6270 */
[----:B------:R-:W-:Y:S02]  /*28b0*/  IMAD R3, R27, c[0x0][0x244], R3 ;  /* 0x000091001b037a24 */ /* 0x000fe400078e0203 */
[----:B------:R-:W-:Y:S02]  /*28c0*/  IMAD R12, R83, c[0x0][0x284], R9 ;  /* 0x0000a100530c7a24 */ /* 0x000fe400078e0209 */
[----:B------:R-:W-:Y:S01]  /*28d0*/  IMAD.WIDE.U32 R116, R24, c[0x0][0x248], R2 ;  /* 0x0000920018747a25 */ /* 0x000fe200078e0002 */
[----:B------:R-:W-:-:S03]  /*28e0*/  SHF.R.S32.HI R3, RZ, 0x1f, R36 ;  /* 0x0000001fff037819 */ /* 0x000fc60000011424 */
[----:B------:R-:W-:Y:S01]  /*28f0*/  IMAD R2, R172, R36, RZ ;  /* 0x00000024ac027224 */ /* 0x000fe200078e02ff */
[----:B------:R-:W-:Y:S01]  /*2900*/  IADD3 R115, R117, R4, RZ ;  /* 0x0000000475737210 */ /* 0x000fe20007ffe0ff */
[----:B------:R-:W-:Y:S02]  /*2910*/  IMAD.MOV.U32 R114, RZ, RZ, R116 ;  /* 0x000000ffff727224 */ /* 0x000fe400078e0074 */
[-C--:B------:R-:W-:Y:S02]  /*2920*/  IMAD R4, R3, R148.reuse, R2 ;  /* 0x0000009403047224 */ /* 0x080fe400078e0202 */
[----:B------:R-:W-:-:S04]  /*2930*/  IMAD.WIDE.U32 R2, R36, R148, R114 ;  /* 0x0000009424027225 */ /* 0x000fc800078e0072 */
[----:B------:R-:W-:Y:S01]  /*2940*/  IMAD.MOV.U32 R153, RZ, RZ, c[0x0][0x280] ;  /* 0x0000a000ff997624 */ /* 0x000fe200078e00ff */
[----:B------:R-:W-:Y:S01]  /*2950*/  IADD3 R3, R3, R4, RZ ;  /* 0x0000000403037210 */ /* 0x000fe20007ffe0ff */
[----:B------:R-:W-:Y:S01]  /*2960*/  IMAD.MOV.U32 R154, RZ, RZ, c[0x0][0x290] ;  /* 0x0000a400ff9a7624 */ /* 0x000fe200078e00ff */
[C---:B------:R-:W-:Y:S01]  /*2970*/  @P0 LEA R4, P1, R2.reuse, c[0x0][0x220], 0x1 ;  /* 0x0000880002040a11 */ /* 0x040fe200078208ff */
[C---:B------:R-:W-:Y:S01]  /*2980*/  IMAD.SHL.U32 R176, R153.reuse, 0x20, RZ ;  /* 0x0000002099b07824 */ /* 0x040fe200078e00ff */
[-C--:B------:R-:W-:Y:S02]  /*2990*/  SHF.L.U64.HI R155, R153, R170.reuse, c[0x0][0x284] ;  /* 0x0000a100999b7619 */ /* 0x080fe400000102aa */
[----:B------:R-:W-:Y:S02]  /*29a0*/  @P0 LEA.HI.X R5, R2, c[0x0][0x224], R3, 0x1, P1 ;  /* 0x0000890002050a11 */ /* 0x000fe400008f0c03 */
[----:B------:R-:W-:Y:S02]  /*29b0*/  ISETP.GE.AND P1, PT, R10, 0x11, PT ;  /* 0x000000110a00780c */ /* 0x000fe40003f26270 */
[C---:B------:R-:W-:Y:S01]  /*29c0*/  SHF.L.U64.HI R156, R154.reuse, R170, c[0x0][0x294] ;  /* 0x0000a5009a9c7619 */ /* 0x040fe200000102aa */
[----:B------:R-:W-:Y:S01]  /*29d0*/  @!PT LDS RZ, [RZ] ;  /* 0x00000000fffff984 */ /* 0x000fe20000000800 */
[----:B------:R-:W-:Y:S01]  /*29e0*/  @!PT LDS RZ, [RZ] ;  /* 0x00000000fffff984 */ /* 0x000fe20000000800 */
[----:B------:R-:W-:Y:S01]  /*29f0*/  @!PT LDS RZ, [RZ] ;  /* 0x00000000fffff984 */ /* 0x000fe20000000800 */
[----:B------:R1:W-:Y:S01]  /*2a00*/  @P0 LDGSTS.E.BYPASS.LTC128B.128 [R219+0x2900], [R4.64], !P5 ;  /* 0x0290000004db0fae */ /* 0x0003e2000e901d48 */
[----:B------:R-:W-:-:S09]  /*2a10*/  SHF.L.U32 R177, R154, 0x5, RZ ;  /* 0x000000059ab17819 */ /* 0x000fd200000006ff */
[----:B-1----:R-:W-:-:S05]  /*2a20*/  @P1 IADD3 R5, P0, R178, R2, RZ ;  /* 0x00000002b2051210 */ /* 0x002fca0007f1e0ff */
[----:B------:R-:W-:Y:S01]  /*2a30*/  @P1 IMAD.X R6, R3, 0x1, R173, P0 ;  /* 0x0000000103061824 */ /* 0x000fe200000e06ad */
[----:B------:R-:W-:-:S04]  /*2a40*/  @P1 LEA R4, P0, R5, c[0x0][0x220], 0x1 ;  /* 0x0000880005041a11 */ /* 0x000fc800078008ff */
[----:B------:R-:W-:Y:S02]  /*2a50*/  @P1 LEA.HI.X R5, R5, c[0x0][0x224], R6, 0x1, P0 ;  /* 0x0000890005051a11 */ /* 0x000fe400000f0c06 */
[----:B------:R-:W-:-:S03]  /*2a60*/  ISETP.GE.AND P0, PT, R10, 0x21, PT ;  /* 0x000000210a00780c */ /* 0x000fc60003f06270 */
[----:B------:R1:W-:Y:S10]  /*2a70*/  @P1 LDGSTS.E.BYPASS.LTC128B.128 [R219+0x3100], [R4.64], !P5 ;  /* 0x0310000004db1fae */ /* 0x0003f4000e901d48 */
[----:B------:R-:W-:-:S02]  /*2a80*/  @P0 MOV R6, c[0x0][0x23c] ;  /* 0x00008f0000060a02 */ /* 0x000fc40000000f00 */
[----:B-1----:R-:W-:-:S04]  /*2a90*/  @P0 LEA R4, P1, R20, R2, 0x5 ;  /* 0x0000000214040211 */ /* 0x002fc800078228ff */
[----:B------:R-:W-:Y:S02]  /*2aa0*/  @P0 LEA.HI.X R5, R20, R3, R6, 0x5, P1 ;  /* 0x0000000314050211 */ /* 0x000fe400008f2c06 */
[----:B------:R-:W-:-:S04]  /*2ab0*/  @P0 LEA R6, P1, R4, c[0x0][0x220], 0x1 ;  /* 0x0000880004060a11 */ /* 0x000fc800078208ff */
[----:B------:R-:W-:Y:S02]  /*2ac0*/  @P0 LEA.HI.X R7, R4, c[0x0][0x224], R5, 0x1, P1 ;  /* 0x0000890004070a11 */ /* 0x000fe400008f0c05 */
[----:B------:R-:W-:-:S03]  /*2ad0*/  ISETP.GE.AND P1, PT, R10, 0x31, PT ;  /* 0x000000310a00780c */ /* 0x000fc60003f26270 */
[----:B------:R1:W-:Y:S10]  /*2ae0*/  @P0 LDGSTS.E.BYPASS.LTC128B.128 [R219+0x3900], [R6.64], !P5 ;  /* 0x0390000006db0fae */ /* 0x0003f4000e901d48 */
[----:B------:R-:W-:-:S04]  /*2af0*/  @P1 IMAD.MOV.U32 R4, RZ, RZ, c[0x0][0x23c] ;  /* 0x00008f00ff041624 */ /* 0x000fc800078e00ff */
[----:B------:R-:W-:Y:S02]  /*2b00*/  @P1 IMAD R8, R4, 0x30, RZ ;  /* 0x0000003004081824 */ /* 0x000fe400078e02ff */
[----:B------:R-:W-:-:S04]  /*2b10*/  @P1 IMAD.WIDE.U32 R4, R20, 0x30, R2 ;  /* 0x0000003014041825 */ /* 0x000fc800078e0002 */
[----:B------:R-:W-:Y:S01]  /*2b20*/  @P1 IMAD.IADD R5, R5, 0x1, R8 ;  /* 0x0000000105051824 */ /* 0x000fe200078e0208 */
[----:B------:R-:W-:-:S04]  /*2b30*/  @P1 LEA R8, P0, R4, c[0x0][0x220], 0x1 ;  /* 0x0000880004081a11 */ /* 0x000fc800078008ff */
[----:B------:R-:W-:Y:S01]  /*2b40*/  @P1 LEA.HI.X R9, R4, c[0x0][0x224], R5, 0x1, P0 ;  /* 0x0000890004091a11 */ /* 0x000fe200000f0c05 */
[----:B------:R-:W-:Y:S01]  /*2b50*/  IMAD.WIDE.U32 R4, R19, c[0x0][0x1e0], RZ ;  /* 0x0000780013047a25 */ /* 0x000fe200078e00ff */
[----:B------:R-:W-:-:S03]  /*2b60*/  ISETP.GE.AND P0, PT, R10, 0x41, PT ;  /* 0x000000410a00780c */ /* 0x000fc60003f06270 */
[----:B-1----:R-:W-:Y:S01]  /*2b70*/  IMAD.WIDE.U32 R6, R83, c[0x0][0x280], R28 ;  /* 0x0000a00053067a25 */ /* 0x002fe200078e001c */
[----:B------:R1:W-:Y:S03]  /*2b80*/  @P1 LDGSTS.E.BYPASS.LTC128B.128 [R219+0x4100], [R8.64], !P5 ;  /* 0x0410000008db1fae */ /* 0x0003e6000e901d48 */
[----:B------:R-:W-:Y:S01]  /*2b90*/  IMAD.MOV.U32 R14, RZ, RZ, R6 ;  /* 0x000000ffff0e7224 */ /* 0x000fe200078e0006 */
[----:B------:R-:W-:Y:S01]  /*2ba0*/  IADD3 R15, R7, R12, RZ ;  /* 0x0000000c070f7210 */ /* 0x000fe20007ffe0ff */
[----:B------:R-:W-:-:S04]  /*2bb0*/  IMAD R7, R23, c[0x0][0x1e0], RZ ;  /* 0x0000780017077a24 */ /* 0x000fc800078e02ff */
[C---:B------:R-:W-:Y:S01]  /*2bc0*/  @P0 LEA R18, P1, R20.reuse, R2, 0x6 ;  /* 0x0000000214120211 */ /* 0x040fe200078230ff */
[----:B------:R-:W-:Y:S02]  /*2bd0*/  IMAD R10, R19, c[0x0][0x1e4], R7 ;  /* 0x00007900130a7a24 */ /* 0x000fe400078e0207 */
[----:B------:R-:W-:Y:S02]  /*2be0*/  @P0 IMAD.MOV.U32 R2, RZ, RZ, c[0x0][0x23c] ;  /* 0x00008f00ff020624 */ /* 0x000fe400078e00ff */
[----:B------:R-:W-:Y:S01]  /*2bf0*/  IMAD.WIDE.U32 R6, R83, c[0x0][0x290], R28 ;  /* 0x0000a40053067a25 */ /* 0x000fe200078e001c */
[----:B------:R-:W-:Y:S02]  /*2c00*/  IADD3 R5, R5, R10, RZ ;  /* 0x0000000a05057210 */ /* 0x000fe40007ffe0ff */
[----:B------:R-:W-:Y:S01]  /*2c10*/  @P0 LEA.HI.X R20, R20, R3, R2, 0x6, P1 ;  /* 0x0000000314140211 */ /* 0x000fe200008f3402 */
[----:B------:R-:W-:Y:S01]  /*2c20*/  IMAD.WIDE.U32 R2, R83, c[0x0][0x290], R32 ;  /* 0x0000a40053027a25 */ /* 0x000fe200078e0020 */
[----:B------:R-:W-:-:S02]  /*2c30*/  @P0 LEA R16, P1, R18, c[0x0][0x220], 0x1 ;  /* 0x0000880012100a11 */ /* 0x000fc400078208ff */
[----:B------:R-:W-:Y:S01]  /*2c40*/  MOV R10, R6 ;  /* 0x00000006000a7202 */ /* 0x000fe20000000f00 */
[----:B-----5:R-:W-:-:S04]  /*2c50*/  IMAD.WIDE.U32 R102, R138, c[0x0][0x280], R14 ;  /* 0x0000a0008a667a25 */ /* 0x020fc800078e000e */
[----:B-1----:R-:W-:-:S04]  /*2c60*/  IMAD R8, R26, c[0x0][0x290], RZ ;  /* 0x0000a4001a087a24 */ /* 0x002fc800078e02ff */
[C---:B------:R-:W-:Y:S02]  /*2c70*/  IMAD R17, R83.reuse, c[0x0][0x294], R8 ;  /* 0x0000a50053117a24 */ /* 0x040fe400078e0208 */
[----:B------:R-:W-:-:S03]  /*2c80*/  IMAD.WIDE.U32 R8, R83, c[0x0][0x280], R32 ;  /* 0x0000a00053087a25 */ /* 0x000fc600078e0020 */
[----:B------:R-:W-:Y:S01]  /*2c90*/  IADD3 R11, R7, R17, RZ ;  /* 0x00000011070b7210 */ /* 0x000fe20007ffe0ff */
[----:B------:R-:W-:Y:S02]  /*2ca0*/  IMAD.IADD R9, R12, 0x1, R9 ;  /* 0x000000010c097824 */ /* 0x000fe400078e0209 */
[----:B------:R-:W-:Y:S01]  /*2cb0*/  IMAD.WIDE.U32 R12, R27, c[0x0][0x1e8], R4 ;  /* 0x00007a001b0c7a25 */ /* 0x000fe200078e0004 */
[----:B------:R-:W-:-:S03]  /*2cc0*/  MOV R4, R2 ;  /* 0x0000000200047202 */ /* 0x000fc60000000f00 */
[----:B------:R-:W-:Y:S01]  /*2cd0*/  IMAD.IADD R5, R17, 0x1, R3 ;  /* 0x0000000111057824 */ /* 0x000fe200078e0203 */
[----:B------:R-:W-:Y:S01]  /*2ce0*/  @P0 LEA.HI.X R17, R18, c[0x0][0x224], R20, 0x1, P1 ;  /* 0x0000890012110a11 */ /* 0x000fe200008f0c14 */
[----:B------:R-:W-:Y:S02]  /*2cf0*/  IMAD R7, R27, c[0x0][0x1ec], R13 ;  /* 0x00007b001b077a24 */ /* 0x000fe400078e020d */
[----:B------:R-:W-:Y:S02]  /*2d00*/  IMAD.MOV.U32 R6, RZ, RZ, R12 ;  /* 0x000000ffff067224 */ /* 0x000fe400078e000c */
[----:B------:R1:W-:Y:S01]  /*2d10*/  @P0 LDGSTS.E.BYPASS.LTC128B.128 [R219+0x4900], [R16.64], !P5 ;  /* 0x0490000010db0fae */ /* 0x0003e2000e901d48 */
[----:B------:R-:W-:Y:S01]  /*2d20*/  ISETP.GE.AND P0, PT, R93, c[0x0][0x1d4], PT ;  /* 0x000075005d007a0c */ /* 0x000fe20003f06270 */
[C---:B------:R-:W-:Y:S02]  /*2d30*/  IMAD.WIDE.U32 R100, R138.reuse, c[0x0][0x290], R10 ;  /* 0x0000a4008a647a25 */ /* 0x040fe400078e000a */
[----:B------:R-:W0:Y:S01]  /*2d40*/  LDGDEPBAR ;  /* 0x00000000000079af */ /* 0x000e220000000000 */
[----:B------:R-:W-:Y:S01]  /*2d50*/  P2R R92, PR, RZ, 0x1 ;  /* 0x00000001ff5c7803 */ /* 0x000fe20000000000 */
[C---:B------:R-:W-:Y:S01]  /*2d60*/  IMAD.WIDE.U32 R98, R138.reuse, c[0x0][0x280], R8 ;  /* 0x0000a0008a627a25 */ /* 0x040fe200078e0008 */
[----:B------:R-:W-:Y:S03]  /*2d70*/  WARPSYNC 0xffffffff ;  /* 0xffffffff00007948 */ /* 0x000fe60003800000 */
[----:B------:R-:W-:-:S04]  /*2d80*/  IMAD.WIDE.U32 R96, R138, c[0x0][0x290], R4 ;  /* 0x0000a4008a607a25 */ /* 0x000fc800078e0004 */
[----:B------:R-:W-:Y:S01]  /*2d90*/  IMAD.SHL.U32 R12, R190, 0x2, RZ ;  /* 0x00000002be0c7824 */ /* 0x000fe200078e00ff */
[----:B--2---:R-:W-:Y:S01]  /*2da0*/  @P2 MOV R2, R22 ;  /* 0x0000001600022202 */ /* 0x004fe20000000f00 */
[----:B------:R-:W-:Y:S01]  /*2db0*/  @!P2 IMAD.MOV.U32 R2, RZ, RZ, R31 ;  /* 0x000000ffff02a224 */ /* 0x000fe200078e001f */
[----:B------:R-:W-:Y:S02]  /*2dc0*/  @P2 SHF.R.S32.HI R3, RZ, 0x1f, R22 ;  /* 0x0000001fff032819 */ /* 0x000fe40000011416 */
[----:B------:R-:W-:Y:S02]  /*2dd0*/  @!P2 MOV R3, R21 ;  /* 0x000000150003a202 */ /* 0x000fe40000000f00 */
[----:B------:R-:W-:Y:S02]  /*2de0*/  SEL R18, R2, RZ, !P4 ;  /* 0x000000ff02127207 */ /* 0x000fe40006000000 */
[----:B------:R-:W-:Y:S02]  /*2df0*/  SHF.R.S32.HI R2, RZ, 0x1f, R138 ;  /* 0x0000001fff027819 */ /* 0x000fe4000001148a */
[----:B-1----:R-:W-:Y:S01]  /*2e00*/  SEL R17, R3, RZ, !P4 ;  /* 0x000000ff03117207 */ /* 0x002fe20006000000 */
[----:B------:R-:W-:-:S04]  /*2e10*/  IMAD.WIDE.U32 R84, R18, c[0x0][0x1f0], R6 ;  /* 0x00007c0012547a25 */ /* 0x000fc800078e0006 */
[----:B------:R-:W-:Y:S01]  /*2e20*/  IMAD R3, R2, c[0x0][0x280], RZ ;  /* 0x0000a00002037a24 */ /* 0x000fe200078e02ff */
[----:B------:R-:W-:Y:S01]  /*2e30*/  IADD3 R112, P1, P0, R84, R184, R32 ;  /* 0x000000b854707210 */ /* 0x000fe2000783e020 */
[----:B------:R-:W-:Y:S02]  /*2e40*/  IMAD R16, R2, c[0x0][0x290], RZ ;  /* 0x0000a40002107a24 */ /* 0x000fe400078e02ff */
[----:B------:R-:W-:Y:S02]  /*2e50*/  IMAD R2, R26, c[0x0][0x1e0], RZ ;  /* 0x000078001a027a24 */ /* 0x000fe400078e02ff */
[C---:B------:R-:W-:Y:S02]  /*2e60*/  IMAD R3, R138.reuse, c[0x0][0x284], R3 ;  /* 0x0000a1008a037a24 */ /* 0x040fe400078e0203 */
[----:B------:R-:W-:Y:S02]  /*2e70*/  IMAD R13, R83, c[0x0][0x1e4], R2 ;  /* 0x00007900530d7a24 */ /* 0x000fe400078e0202 */
[----:B------:R-:W-:-:S02]  /*2e80*/  IMAD R2, R138, c[0x0][0x294], R16 ;  /* 0x0000a5008a027a24 */ /* 0x000fc400078e0210 */
[----:B------:R-:W-:Y:S01]  /*2e90*/  IMAD.IADD R113, R103, 0x1, R3 ;  /* 0x0000000167717824 */ /* 0x000fe200078e0203 */
[----:B------:R-:W-:Y:S01]  /*2ea0*/  IADD3 R120, R185, R13, RZ ;  /* 0x0000000db9787210 */ /* 0x000fe20007ffe0ff */
[----:B------:R-:W-:Y:S01]  /*2eb0*/  IMAD R13, R17, c[0x0][0x1f0], RZ ;  /* 0x00007c00110d7a24 */ /* 0x000fe200078e02ff */
[----:B------:R-:W-:Y:S01]  /*2ec0*/  IADD3 R111, R101, R2, RZ ;  /* 0x00000002656f7210 */ /* 0x000fe20007ffe0ff */
[----:B------:R-:W-:Y:S02]  /*2ed0*/  IMAD.IADD R110, R3, 0x1, R99 ;  /* 0x00000001036e7824 */ /* 0x000fe400078e0263 */
[----:B------:R-:W-:Y:S02]  /*2ee0*/  IMAD R6, R18, c[0x0][0x1f4], R13 ;  /* 0x00007d0012067a24 */ /* 0x000fe400078e020d */
[----:B------:R-:W-:-:S03]  /*2ef0*/  IMAD.IADD R109, R2, 0x1, R97 ;  /* 0x00000001026d7824 */ /* 0x000fc600078e0261 */
[----:B------:R-:W-:-:S04]  /*2f00*/  IADD3 R87, R85, R6, RZ ;  /* 0x0000000655577210 */ /* 0x000fc80007ffe0ff */
[----:B------:R-:W-:Y:S02]  /*2f10*/  IADD3.X R108, R87, R120, R33, P1, P0 ;  /* 0x00000078576c7210 */ /* 0x000fe40000fe0421 */
[----:B------:R-:W-:Y:S01]  /*2f20*/  ISETP.GE.AND P0, PT, R32, c[0x0][0x27c], PT ;  /* 0x00009f0020007a0c */ /* 0x000fe20003f06270 */
[----:B------:R-:W-:Y:S01]  /*2f30*/  IMAD.WIDE.U32 R2, R27, c[0x0][0x260], R136 ;  /* 0x000098001b027a25 */ /* 0x000fe200078e0088 */
[----:B------:R-:W-:Y:S01]  /*2f40*/  BAR.SYNC.DEFER_BLOCKING 0x0 ;  /* 0x0000000000007b1d */ /* 0x000fe20000010000 */
[----:B------:R-:W-:Y:S02]  /*2f50*/  SHF.L.U32 R174, R153, 0x6, RZ ;  /* 0x0000000699ae7819 */ /* 0x000fe400000006ff */
[----:B------:R-:W-:Y:S01]  /*2f60*/  IMAD.WIDE.U32 R6, R27, c[0x0][0x210], R32 ;  /* 0x000084001b067a25 */ /* 0x000fe200078e0020 */
[----:B------:R-:W-:Y:S02]  /*2f70*/  IADD3 R132, P1, R83, R19, RZ ;  /* 0x0000001353847210 */ /* 0x000fe40007f3e0ff */
[----:B------:R-:W-:Y:S01]  /*2f80*/  ULDC.U8 UR4, c[0x0][0x298] ;  /* 0x0000a60000047ab9 */ /* 0x000fe20000000000 */
[C---:B------:R-:W-:Y:S02]  /*2f90*/  IMAD R5, R27.reuse, c[0x0][0x264], R3 ;  /* 0x000099001b057a24 */ /* 0x040fe400078e0203 */
[----:B------:R-:W-:Y:S01]  /*2fa0*/  IMAD R3, R27, c[0x0][0x214], R7 ;  /* 0x000085001b037a24 */ /* 0x000fe200078e0207 */
[----:B------:R-:W-:Y:S01]  /*2fb0*/  SEL R7, RZ, c[0x0][0x27c], !P0 ;  /* 0x00009f00ff077a07 */ /* 0x000fe20004000000 */
[----:B------:R-:W-:Y:S01]  /*2fc0*/  IMAD.MOV.U32 R4, RZ, RZ, R2 ;  /* 0x000000ffff047224 */ /* 0x000fe200078e0002 */
[----:B------:R-:W-:Y:S01]  /*2fd0*/  @P0 IADD3 R12, -R12, c[0x0][0x1d4], RZ ;  /* 0x000075000c0c0a10 */ /* 0x000fe20007ffe1ff */
[----:B------:R-:W-:Y:S01]  /*2fe0*/  IMAD.MOV.U32 R2, RZ, RZ, R6 ;  /* 0x000000ffff027224 */ /* 0x000fe200078e0006 */
[----:B------:R-:W-:Y:S01]  /*2ff0*/  IADD3 R6, R32, R7, RZ ;  /* 0x0000000720067210 */ /* 0x000fe20007ffe0ff */
[----:B------:R-:W-:Y:S01]  /*3000*/  IMAD.WIDE.U32 R88, R24, c[0x0][0x268], R4 ;  /* 0x00009a0018587a25 */ /* 0x000fe200078e0004 */
[----:B------:R-:W-:-:S02]  /*3010*/  SHF.R.S32.HI R4, RZ, 0x1f, R12 ;  /* 0x0000001fff047819 */ /* 0x000fc4000001140c */
        /* <DEDUP_REMOVED lines=10> */
[----:B------:R-:W-:-:S02]  /*30c0*/  ISETP.NE.AND P0, PT, RZ, UR4, PT ;  /* 0x00000004ff007c0c */ /* 0x000fc4000bf05270 */
[----:B------:R-:W-:Y:S01]  /*30d0*/  SHF.R.S32.HI R107, RZ, 0x1f, R105 ;  /* 0x0000001fff6b7819 */ /* 0x000fe20000011469 */
[----:B------:R-:W-:Y:S01]  /*30e0*/  IMAD R3, R6, c[0x0][0x1e0], RZ ;  /* 0x0000780006037a24 */ /* 0x000fe200078e02ff */
[----:B------:R-:W-:Y:S01]  /*30f0*/  P2R R129, PR, RZ, 0x1 ;  /* 0x00000001ff817803 */ /* 0x000fe20000000000 */
[----:B------:R-:W-:Y:S02]  /*3100*/  IMAD R4, R140, c[0x0][0x1e4], R4 ;  /* 0x000079008c047a24 */ /* 0x000fe400078e0204 */
[----:B------:R-:W-:Y:S02]  /*3110*/  IMAD R3, R141, c[0x0][0x1e4], R3 ;  /* 0x000079008d037a24 */ /* 0x000fe400078e0203 */
[----:B------:R-:W-:Y:S01]  /*3120*/  IMAD.IADD R128, R183, 0x1, R4 ;  /* 0x00000001b7807824 */ /* 0x000fe200078e0204 */
[----:B------:R-:W-:Y:S01]  /*3130*/  SHF.R.S32.HI R4, RZ, 0x4, R5 ;  /* 0x00000004ff047819 */ /* 0x000fe20000011405 */
[----:B------:R-:W-:Y:S01]  /*3140*/  IMAD.IADD R127, R181, 0x1, R3 ;  /* 0x00000001b57f7824 */ /* 0x000fe200078e0203 */
[--C-:B------:R-:W-:Y:S01]  /*3150*/  LOP3.LUT R3, R152, 0x38, R2.reuse, 0xf8, !PT ;  /* 0x0000003898037812 */ /* 0x100fe200078ef802 */
[----:B------:R-:W-:Y:S01]  /*3160*/  IMAD.MOV.U32 R169, RZ, RZ, 0x6 ;  /* 0x00000006ffa97424 */ /* 0x000fe200078e00ff */
[----:B------:R-:W-:Y:S01]  /*3170*/  LEA.HI.SX32 R6, R2, R4, 0x1d ;  /* 0x0000000402067211 */ /* 0x000fe200078feaff */
[----:B------:R-:W-:Y:S01]  /*3180*/  IMAD.MOV.U32 R7, RZ, RZ, c[0x0][0x1e0] ;  /* 0x00007800ff077624 */ /* 0x000fe200078e00ff */
[--C-:B------:R-:W-:Y:S01]  /*3190*/  LOP3.LUT R5, R150, 0x38, R2.reuse, 0xf8, !PT ;  /* 0x0000003896057812 */ /* 0x100fe200078ef802 */
[----:B------:R-:W-:Y:S01]  /*31a0*/  IMAD.SHL.U32 R175, R154, 0x40, RZ ;  /* 0x000000409aaf7824 */ /* 0x000fe200078e00ff */
[----:B------:R-:W-:Y:S01]  /*31b0*/  LOP3.LUT R4, R151, 0x38, R2, 0xf8, !PT ;  /* 0x0000003897047812 */ /* 0x000fe200078ef802 */
[----:B------:R-:W-:Y:S01]  /*31c0*/  IMAD.SHL.U32 R86, R6, 0x8, RZ ;  /* 0x0000000806567824 */ /* 0x000fe200078e00ff */
[----:B------:R-:W-:Y:S01]  /*31d0*/  LOP3.LUT R3, R3, R189, RZ, 0x3c, !PT ;  /* 0x000000bd03037212 */ /* 0x000fe200078e3cff */
[----:B------:R-:W-:Y:S01]  /*31e0*/  IMAD.WIDE.U32 R146, R154, 0x50, RZ ;  /* 0x000000509a927825 */ /* 0x000fe200078e00ff */
[----:B------:R-:W-:-:S02]  /*31f0*/  LOP3.LUT R5, R5, R157, RZ, 0x3c, !PT ;  /* 0x0000009d05057212 */ /* 0x000fc400078e3cff */
[----:B------:R-:W-:Y:S01]  /*3200*/  LOP3.LUT R2, R4, R188, RZ, 0x3c, !PT ;  /* 0x000000bc04027212 */ /* 0x000fe200078e3cff */
[----:B------:R-:W-:Y:S01]  /*3210*/  IMAD.WIDE.U32 R142, R7, 0x50, RZ ;  /* 0x00000050078e7825 */ /* 0x000fe200078e00ff */
[-C--:B------:R-:W-:Y:S02]  /*3220*/  SHF.L.U64.HI R153, R153, R169.reuse, c[0x0][0x284] ;  /* 0x0000a10099997619 */ /* 0x080fe400000102a9 */
[-C--:B------:R-:W-:Y:S01]  /*3230*/  SHF.L.U64.HI R154, R154, R169.reuse, c[0x0][0x294] ;  /* 0x0000a5009a9a7619 */ /* 0x080fe200000102a9 */
[C---:B------:R-:W-:Y:S01]  /*3240*/  IMAD.SHL.U32 R186, R7.reuse, 0x40, RZ ;  /* 0x0000004007ba7824 */ /* 0x040fe200078e00ff */
[C---:B------:R-:W-:Y:S01]  /*3250*/  SHF.L.U64.HI R170, R7.reuse, R170, c[0x0][0x1e4] ;  /* 0x0000790007aa7619 */ /* 0x040fe200000102aa */
[C---:B------:R-:W-:Y:S01]  /*3260*/  IMAD.SHL.U32 R179, R7.reuse, 0x20, RZ ;  /* 0x0000002007b37824 */ /* 0x040fe200078e00ff */
[----:B------:R-:W-:Y:S01]  /*3270*/  SHF.L.U64.HI R169, R7, R169, c[0x0][0x1e4] ;  /* 0x0000790007a97619 */ /* 0x000fe200000102a9 */
[----:B------:R-:W-:Y:S01]  /*3280*/  IMAD.IADD R7, R163, 0x1, R3 ;  /* 0x00000001a3077824 */ /* 0x000fe200078e0203 */
[----:B------:R-:W-:Y:S01]  /*3290*/  IADD3 R5, R158, R5, RZ ;  /* 0x000000059e057210 */ /* 0x000fe20007ffe0ff */
[----:B------:R-:W-:Y:S01]  /*32a0*/  IMAD.IADD R6, R162, 0x1, R2 ;  /* 0x00000001a2067824 */ /* 0x000fe200078e0202 */
[--C-:B------:R-:W-:Y:S01]  /*32b0*/  LOP3.LUT R3, R150, 0x38, R86.reuse, 0xf8, !PT ;  /* 0x0000003896037812 */ /* 0x100fe200078ef856 */
[----:B------:R-:W-:Y:S01]  /*32c0*/  IMAD R8, R25, c[0x0][0x268], RZ ;  /* 0x00009a0019087a24 */ /* 0x000fe200078e02ff */
[--C-:B------:R-:W-:Y:S01]  /*32d0*/  LOP3.LUT R2, R151, 0x38, R86.reuse, 0xf8, !PT ;  /* 0x0000003897027812 */ /* 0x100fe200078ef856 */
[----:B------:R-:W-:Y:S01]  /*32e0*/  IMAD R9, R17, c[0x0][0x218], RZ ;  /* 0x0000860011097a24 */ /* 0x000fe200078e02ff */
[----:B------:R-:W-:Y:S01]  /*32f0*/  LOP3.LUT R4, R152, 0x38, R86, 0xf8, !PT ;  /* 0x0000003898047812 */ /* 0x000fe200078ef856 */
[C---:B------:R-:W-:Y:S01]  /*3300*/  IMAD R167, R144.reuse, c[0x0][0x294], RZ ;  /* 0x0000a50090a77a24 */ /* 0x040fe200078e02ff */
[----:B------:R-:W-:Y:S01]  /*3310*/  SHF.L.U32 R126, R5, 0x1, RZ ;  /* 0x00000001057e7819 */ /* 0x000fe200000006ff */
[C---:B------:R-:W-:Y:S01]  /*3320*/  IMAD R168, R144.reuse, c[0x0][0x284], RZ ;  /* 0x0000a10090a87a24 */ /* 0x040fe200078e02ff */
[----:B------:R-:W-:Y:S01]  /*3330*/  LOP3.LUT R5, R3, R157, RZ, 0x3c, !PT ;  /* 0x0000009d03057212 */ /* 0x000fe200078e3cff */
[----:B------:R-:W-:Y:S01]  /*3340*/  IMAD R166, R144, c[0x0][0x1e4], RZ ;  /* 0x0000790090a67a24 */ /* 0x000fe200078e02ff */
[----:B------:R-:W-:Y:S01]  /*3350*/  LOP3.LUT R3, R2, R188, RZ, 0x3c, !PT ;  /* 0x000000bc02037212 */ /* 0x000fe200078e3cff */
[----:B------:R-:W-:Y:S01]  /*3360*/  IMAD R8, R24, c[0x0][0x26c], R8 ;  /* 0x00009b0018087a24 */ /* 0x000fe200078e0208 */
[----:B------:R-:W-:Y:S01]  /*3370*/  LOP3.LUT R2, R4, R189, RZ, 0x3c, !PT ;  /* 0x000000bd04027212 */ /* 0x000fe200078e3cff */
[----:B------:R-:W-:Y:S01]  /*3380*/  IMAD.WIDE.U32 R144, R144, c[0x0][0x280], RZ ;  /* 0x0000a00090907a25 */ /* 0x000fe200078e00ff */
[----:B------:R-:W-:-:S02]  /*3390*/  IADD3 R3, R162, R3, RZ ;  /* 0x00000003a2037210 */ /* 0x000fc40007ffe0ff */
[----:B------:R-:W-:Y:S01]  /*33a0*/  IADD3 R166, R143, R166, RZ ;  /* 0x000000a68fa67210 */ /* 0x000fe20007ffe0ff */
[----:B------:R-:W-:Y:S01]  /*33b0*/  IMAD.IADD R4, R158, 0x1, R5 ;  /* 0x000000019e047824 */ /* 0x000fe200078e0205 */
[----:B------:R-:W-:Y:S01]  /*33c0*/  IADD3 R168, R145, R168, RZ ;  /* 0x000000a891a87210 */ /* 0x000fe20007ffe0ff */
[----:B------:R-:W-:Y:S01]  /*33d0*/  IMAD.IADD R2, R163, 0x1, R2 ;  /* 0x00000001a3027824 */ /* 0x000fe200078e0202 */
[----:B------:R-:W-:Y:S01]  /*33e0*/  IADD3 R91, R89, R8, RZ ;  /* 0x00000008595b7210 */ /* 0x000fe20007ffe0ff */
[----:B------:R-:W-:Y:S01]  /*33f0*/  IMAD R9, R18, c[0x0][0x21c], R9 ;  /* 0x0000870012097a24 */ /* 0x000fe200078e0209 */
[----:B------:R-:W-:Y:S01]  /*3400*/  SHF.R.S32.HI R106, RZ, 0x1f, R86 ;  /* 0x0000001fff6a7819 */ /* 0x000fe20000011456 */
[----:B------:R-:W-:Y:S01]  /*3410*/  IMAD.X R131, R23, 0x1, R26, P1 ;  /* 0x0000000117837824 */ /* 0x000fe200008e061a */
[----:B------:R-:W-:Y:S01]  /*3420*/  ISETP.GE.AND P1, PT, R190, 0x1, PT ;  /* 0x00000001be00780c */ /* 0x000fe20003f26270 */
[----:B------:R-:W-:Y:S01]  /*3430*/  IMAD.IADD R167, R147, 0x1, R167 ;  /* 0x0000000193a77824 */ /* 0x000fe200078e02a7 */
[----:B------:R-:W-:Y:S01]  /*3440*/  SHF.L.U32 R122, R4, 0x1, RZ ;  /* 0x00000001047a7819 */ /* 0x000fe200000006ff */
[----:B------:R-:W-:Y:S01]  /*3450*/  IMAD.IADD R104, R95, 0x1, R9 ;  /* 0x000000015f687824 */ /* 0x000fe200078e0209 */
[----:B------:R-:W-:Y:S01]  /*3460*/  SHF.L.U32 R119, R2, 0x1, RZ ;  /* 0x0000000102777819 */ /* 0x000fe200000006ff */
[----:B------:R-:W-:-:S02]  /*3470*/  IMAD.SHL.U32 R125, R6, 0x2, RZ ;  /* 0x00000002067d7824 */ /* 0x000fc400078e00ff */
[----:B------:R-:W-:Y:S02]  /*3480*/  IMAD.SHL.U32 R123, R7, 0x2, RZ ;  /* 0x00000002077b7824 */ /* 0x000fe400078e00ff */
[----:B------:R-:W-:Y:S02]  /*3490*/  IMAD.SHL.U32 R121, R3, 0x2, RZ ;  /* 0x0000000203797824 */ /* 0x000fe400078e00ff */
.L_x_839:
[----:B------:R-:W-:Y:S01]  /*34a0*/  SHF.R.S32.HI R90, RZ, 0x1f, R36 ;  /* 0x0000001fff5a7819 */ /* 0x000fe20000011424 */
[-C--:B-1----:R-:W-:Y:S01]  /*34b0*/  IMAD R2, R166, R36.reuse, RZ ;  /* 0x00000024a6027224 */ /* 0x082fe200078e02ff */
[----:B------:R-:W-:Y:S01]  /*34c0*/  ISETP.GE.AND P2, PT, R190, 0x1, PT ;  /* 0x00000001be00780c */ /* 0x000fe20003f46270 */
[----:B------:R-:W-:Y:S01]  /*34d0*/  IMAD.WIDE.U32 R68, R142, R36, RZ ;  /* 0x000000248e447225 */ /* 0x000fe200078e00ff */
[----:B------:R-:W-:Y:S04]  /*34e0*/  DEPBAR.LE SB0, 0x0 ;  /* 0x000080000000791a */ /* 0x000fe80000000000 */
[----:B------:R-:W-:Y:S01]  /*34f0*/  IADD3 R3, P1, P0, R112, R68, R179 ;  /* 0x0000004470037210 */ /* 0x000fe2000783e0b3 */
[----:B------:R-:W-:Y:S01]  /*3500*/  IMAD R2, R90, R142, R2 ;  /* 0x0000008e5a027224 */ /* 0x000fe200078e0202 */
[----:B------:R-:W-:Y:S01]  /*3510*/  WARPSYNC 0xffffffff ;  /* 0xffffffff00007948 */ /* 0x000fe20003800000 */
[----:B------:R-:W-:Y:S02]  /*3520*/  BAR.SYNC.DEFER_BLOCKING 0x0 ;  /* 0x0000000000007b1d */ /* 0x000fe40000010000 */
[----:B------:R-:W-:Y:S05]  /*3530*/  IMAD.IADD R70, R69, 0x1, R2 ;  /* 0x0000000145467824 */ /* 0x000fea00078e0202 */
[----:B------:R-:W-:Y:S02]  /*3540*/  IADD3.X R6, R108, R70, R170, P1, P0 ;  /* 0x000000466c067210 */ /* 0x000fe40000fe04aa */
[----:B------:R-:W-:Y:S04]  /*3550*/  IADD3 R4, P1, P0, R112, R68, R186 ;  /* 0x0000004470047210 */ /* 0x000fe8000783e0ba */
[----:B------:R-:W-:Y:S02]  /*3560*/  IADD3.X R7, R108, R70, R169, P1, P0 ;  /* 0x000000466c077210 */ /* 0x000fe40000fe04a9 */
[----:B------:R-:W-:Y:S05]  /*3570*/  IADD3 R2, P0, R112, R68, RZ ;  /* 0x0000004470027210 */ /* 0x000fea0007f1e0ff */
[----:B------:R-:W-:Y:S01]  /*3580*/  IMAD.X R5, R70, 0x1, R108, P0 ;  /* 0x0000000146057824 */ /* 0x000fe200000e066c */
[C---:B------:R-:W-:Y:S04]  /*3590*/  LEA R56, P0, R2.reuse, c[0x0][0x1c8], 0x1 ;  /* 0x0000720002387a11 */ /* 0x040fe800078008ff */
[----:B------:R-:W-:Y:S01]  /*35a0*/  LEA.HI.X R57, R2, c[0x0][0x1cc], R5, 0x1, P0 ;  /* 0x0000730002397a11 */ /* 0x000fe200000f0c05 */
[----:B------:R-:W-:Y:S01]  /*35b0*/  BSSY B2, `(.L_x_805) ;  /* 0x00003a2000027945 */ /* 0x000fe20003800000 */
[C---:B------:R-:W-:Y:S04]  /*35c0*/  LEA R60, P0, R3.reuse, c[0x0][0x1c8], 0x1 ;  /* 0x00007200033c7a11 */ /* 0x040fe800078008ff */
[----:B------:R-:W-:Y:S02]  /*35d0*/  LEA.HI.X R61, R3, c[0x0][0x1cc], R6, 0x1, P0 ;  /* 0x00007300033d7a11 */ /* 0x000fe400000f0c06 */
[C---:B------:R-:W-:Y:S04]  /*35e0*/  LEA R64, P0, R4.reuse, c[0x0][0x1c8], 0x1 ;  /* 0x0000720004407a11 */ /* 0x040fe800078008ff */
        /* <DEDUP_REMOVED lines=42> */
.L_x_809:
[----:B------:R-:W-:Y:S05]  /*3890*/  BSYNC B0 ;  /* 0x0000000000007941 */ /* 0x000fea0003800000 */
.L_x_808:
        /* <DEDUP_REMOVED lines=38> */
.L_x_811:
[----:B------:R-:W-:Y:S05]  /*3b00*/  BSYNC B0 ;  /* 0x0000000000007941 */ /* 0x000fea0003800000 */
.L_x_810:
        /* <DEDUP_REMOVED lines=37> */
.L_x_813:
[----:B------:R-:W-:Y:S05]  /*3d60*/  BSYNC B0 ;  /* 0x0000000000007941 */ /* 0x000fea0003800000 */
.L_x_812:
        /* <DEDUP_REMOVED lines=68> */
.L_x_817:
[----:B------:R-:W-:Y:S05]  /*41b0*/  BSYNC B0 ;  /* 0x0000000000007941 */ /* 0x000fea0003800000 */
.L_x_816:
        /* <DEDUP_REMOVED lines=55> */
.L_x_815:
[----:B------:R-:W-:Y:S05]  /*4530*/  BSYNC B1 ;  /* 0x0000000000017941 */ /* 0x000fea0003800000 */
.L_x_814:
        /* <DEDUP_REMOVED lines=56> */
.L_x_821:
[----:B------:R-:W-:Y:S05]  /*48c0*/  BSYNC B0 ;  /* 0x0000000000007941 */ /* 0x000fea0003800000 */
.L_x_820:
        /* <DEDUP_REMOVED lines=55> */
.L_x_819:
[----:B------:R-:W-:Y:S05]  /*4c40*/  BSYNC B1 ;  /* 0x0000000000017941 */ /* 0x000fea0003800000 */
.L_x_818:
        /* <DEDUP_REMOVED lines=55> */
.L_x_824:
[----:B------:R-:W-:Y:S05]  /*4fc0*/  BSYNC B0 ;  /* 0x0000000000007941 */ /* 0x000fea0003800000 */
.L_x_823:
        /* <DEDUP_REMOVED lines=56> */
.L_x_807:
        /* <DEDUP_REMOVED lines=11> */
[----:B------:R-:W-:Y:S01]  /*5400*/  CS2R R40, SRZ ;  /* 0x0000000000287805 */ /* 0x000fe2000001ff00 */
[----:B------:R-:W-:Y:S05]  /*5410*/  BSSY B0, `(.L_x_825) ;  /* 0x00000b7000007945 */ /* 0x000fea0003800000 */
        /* <DEDUP_REMOVED lines=23> */
[----:B------:R-:W-:Y:S05]  /*5590*/  ISETP.GE.OR P0, PT, R32, c[0x0][0x27c], P0 ;  /* 0x00009f0020007a0c */ /* 0x000fea0000706670 */
[----:B------:R1:W4:Y:S08]  /*55a0*/  @!P1 LDG.E.128 R24, [R6.64] ;  /* 0x0000000806189981 */ /* 0x000330000c1e1d00 */
[----:B---3--:R-:W-:Y:S05]  /*55b0*/  @!P0 IADD3 R2, P1, R98, R10, RZ ;  /* 0x0000000a62028210 */ /* 0x008fea0007f3e0ff */
[----:B------:R-:W-:Y:S01]  /*55c0*/  @!P0 IMAD.X R3, R31, 0x1, R110, P1 ;  /* 0x000000011f038824 */ /* 0x000fe200008e066e */
[C---:B------:R-:W-:Y:S04]  /*55d0*/  @!P0 LEA R10, P1, R2.reuse, c[0x0][0x270], 0x1 ;  /* 0x00009c00020a8a11 */ /* 0x040fe800078208ff */
[----:B------:R-:W-:Y:S02]  /*55e0*/  @!P0 LEA.HI.X R11, R2, c[0x0][0x274], R3, 0x1, P1 ;  /* 0x00009d00020b8a11 */ /* 0x000fe400008f0c03 */
[----:B------:R-:W-:Y:S03]  /*55f0*/  @!P0 IADD3 R3, P1, R96, R8, RZ ;  /* 0x0000000860038210 */ /* 0x000fe60007f3e0ff */
[----:B------:R3:W5:Y:S01]  /*5600*/  @!P0 LDG.E.128 R40, [R10.64] ;  /* 0x000000080a288981 */ /* 0x000762000c1e1d00 */
[----:B-1----:R-:W-:Y:S01]  /*5610*/  CS2R R6, SRZ ;  /* 0x0000000000067805 */ /* 0x002fe2000001ff00 */
[----:B------:R-:W-:Y:S01]  /*5620*/  @!P0 IMAD.X R4, R37, 0x1, R109, P1 ;  /* 0x0000000125048824 */ /* 0x000fe200008e066d */
[C---:B------:R-:W-:Y:S04]  /*5630*/  @!P0 LEA R2, P1, R3.reuse, c[0x0][0x288], 0x1 ;  /* 0x0000a20003028a11 */ /* 0x040fe800078208ff */
[----:B------:R-:W-:Y:S02]  /*5640*/  @!P0 LEA.HI.X R3, R3, c[0x0][0x28c], R4, 0x1, P1 ;  /* 0x0000a30003038a11 */ /* 0x000fe400008f0c04 */
[----:B------:R-:W-:Y:S01]  /*5650*/  CS2R R4, SRZ ;  /* 0x0000000000047805 */ /* 0x000fe2000001ff00 */
[----:B------:R-:W-:Y:S05]  /*5660*/  ISETP.GE.AND P1, PT, R32, c[0x0][0x27c], PT ;  /* 0x00009f0020007a0c */ /* 0x000fea0003f26270 */
[----:B------:R1:W5:Y:S01]  /*5670*/  @!P0 LDG.E.128 R4, [R2.64] ;  /* 0x0000000802048981 */ /* 0x000362000c1e1d00 */
[----:B------:R-:W-:Y:S01]  /*5680*/  ISETP.GE.OR P0, PT, R83, R67, P6 ;  /* 0x000000435300720c */ /* 0x000fe20003706670 */
        /* <DEDUP_REMOVED lines=24> */
[----:B------:R-:W-:-:S05]  /*5810*/  @P0 BRA `(.L_x_826) ;  /* 0x0000076000000947 */ /* 0x000fca0003800000 */
[--C-:B---3-5:R-:W-:Y:S01]  /*5820*/  IMAD.MOV.U32 R49, RZ, RZ, R43.reuse ;  /* 0x000000ffff317224 */ /* 0x128fe200078e002b */
        /* <DEDUP_REMOVED lines=8> */
[C---:B------:R-:W-:Y:S02]  /*58b0*/  IADD3.X R9, R87.reuse, R3, R107, P2, P0 ;  /* 0x0000000357097210 */ /* 0x040fe400017e046b */
[----:B------:R-:W-:Y:S02]  /*58c0*/  ISETP.GE.AND P0, PT, R86, c[0x0][0x1d4], PT ;  /* 0x0000750056007a0c */ /* 0x000fe40003f06270 */
[--C-:B------:R-:W-:Y:S02]  /*58d0*/  @!P1 SHF.R.U32.HI R11, RZ, 0x10, R5.reuse ;  /* 0x00000010ff0b9819 */ /* 0x100fe40000011605 */
[----:B------:R-:W-:Y:S02]  /*58e0*/  @!P1 SHF.R.U64 R10, R4, 0x10, R5 ;  /* 0x00000010040a9819 */ /* 0x000fe40000001205 */
[----:B------:R-:W-:Y:S02]  /*58f0*/  MOV R44, R41 ;  /* 0x00000029002c7202 */ /* 0x000fe40000000f00 */
[--C-:B------:R-:W-:Y:S02]  /*5900*/  @!P1 SHF.R.U32.HI R14, RZ, 0x10, R7.reuse ;  /* 0x00000010ff0e9819 */ /* 0x100fe40000011607 */
[----:B------:R-:W-:Y:S01]  /*5910*/  @!P1 SHF.R.U64 R12, R6, 0x10, R7 ;  /* 0x00000010060c9819 */ /* 0x000fe20000001207 */
[----:B------:R-:W-:Y:S01]  /*5920*/  @!P1 HADD2.F32 R6, -RZ, R6.H0_H0 ;  /* 0x20000006ff069230 */ /* 0x000fe20000004100 */
[--C-:B------:R-:W-:Y:S02]  /*5930*/  @!P1 SHF.R.U64 R46, R40, 0x10, R41.reuse ;  /* 0x00000010282e9819 */ /* 0x100fe40000001229 */
        /* <DEDUP_REMOVED lines=100> */
.L_x_826:
[----:B---3--:R-:W-:Y:S05]  /*5f80*/  BSYNC B0 ;  /* 0x0000000000007941 */ /* 0x008fea0003800000 */
.L_x_825:
[----:B------:R-:W-:Y:S01]  /*5f90*/  ISETP.GE.OR P0, PT, R140, R67, P6 ;  /* 0x000000438c00720c */ /* 0x000fe20003706670 */
[----:B------:R-:W-:Y:S01]  /*5fa0*/  @!UPT UIADD3 URZ, URZ, URZ, URZ ;  /* 0x0000003f3f3ff290 */ /* 0x000fe2000fffe03f */
[----:B------:R-:W-:Y:S11]  /*5fb0*/  BSSY B0, `(.L_x_827) ;  /* 0x0000071000007945 */ /* 0x000ff60003800000 */
[----:B------:R-:W-:-:S05]  /*5fc0*/  @P0 BRA `(.L_x_828) ;  /* 0x000006f000000947 */ /* 0x000fca0003800000 */
[----:B------:R-:W-:Y:S01]  /*5fd0*/  IADD3 R2, P0, R182, R68, RZ ;  /* 0x00000044b6027210 */ /* 0x000fe20007f1e0ff */
[----:B------:R-:W-:Y:S01]  /*5fe0*/  LDS.128 R44, [R121+0x2900] ;  /* 0x00290000792c7984 */ /* 0x000fe20000000c00 */
[----:B------:R-:W-:Y:S01]  /*5ff0*/  @!P1 SHF.R.U32.HI R10, RZ, 0x10, R23 ;  /* 0x00000010ff0a9819 */ /* 0x000fe20000011617 */
[--C-:B------:R-:W-:Y:S01]  /*6000*/  @!P1 HADD2.F32 R13, -RZ, R51.reuse.H0_H0 ;  /* 0x20000033ff0d9230 */ /* 0x100fe20000004100 */
[----:B------:R-:W-:Y:S01]  /*6010*/  IADD3.X R3, R70, R128, RZ, P0, !PT ;  /* 0x0000008046037210 */ /* 0x000fe200007fe4ff */
[----:B-----5:R-:W-:Y:S01]  /*6020*/  @!P1 HADD2.F32 R40, -RZ, R64.H0_H0 ;  /* 0x20000040ff289230 */ /* 0x020fe20000004100 */
[-C--:B------:R-:W-:Y:S02]  /*6030*/  IADD3 R4, P2, P0, R84, R2.reuse, R105 ;  /* 0x0000000254047210 */ /* 0x080fe4000785e069 */
[----:B------:R-:W-:Y:S01]  /*6040*/  @!P1 SHF.R.U64 R11, R22, 0x10, R23 ;  /* 0x00000010160b9819 */ /* 0x000fe20000001217 */
[----:B-1----:R-:W1:Y:S01]  /*6050*/  LDS.128 R16, [R125+0x2900] ;  /* 0x002900007d107984 */ /* 0x002e620000000c00 */
[CC--:B------:R-:W-:Y:S02]  /*6060*/  IADD3.X R5, R87.reuse, R3.reuse, R107, P2, P0 ;  /* 0x0000000357057210 */ /* 0x0c0fe400017e046b */
        /* <DEDUP_REMOVED lines=101> */
.L_x_828:
[----:B------:R-:W-:Y:S05]  /*66c0*/  BSYNC B0 ;  /* 0x0000000000007941 */ /* 0x000fea0003800000 */
.L_x_827:
[----:B------:R-:W-:Y:S05]  /*66d0*/  IADD3 R50, P0, R180, R68, RZ ;  /* 0x00000044b4327210 */ /* 0x000fea0007f1e0ff */
[----:B------:R-:W-:Y:S01]  /*66e0*/  IMAD.X R49, R70, 0x1, R127, P0 ;  /* 0x0000000146317824 */ /* 0x000fe200000e067f */
[----:B------:R-:W-:Y:S11]  /*66f0*/  ISETP.GE.OR P0, PT, R141, R67, P6 ;  /* 0x000000438d00720c */ /* 0x000ff60003706670 */
[----:B------:R-:W-:Y:S02]  /*6700*/  @!UPT UIADD3 URZ, URZ, URZ, URZ ;  /* 0x0000003f3f3ff290 */ /* 0x000fe4000fffe03f */
[----:B------:R-:W-:-:S05]  /*6710*/  @P0 BRA `(.L_x_822) ;  /* 0x000008b000000947 */ /* 0x000fca0003800000 */
[----:B------:R-:W-:Y:S01]  /*6720*/  IADD3 R2, P2, P0, R84, R50, R105 ;  /* 0x0000003254027210 */ /* 0x000fe2000785e069 */
[----:B-----5:R-:W-:Y:S01]  /*6730*/  LDS.128 R40, [R119+0x2900] ;  /* 0x0029000077287984 */ /* 0x020fe20000000c00 */
[----:B------:R-:W-:Y:S01]  /*6740*/  @!P1 SHF.R.U32.HI R6, RZ, 0x10, R25 ;  /* 0x00000010ff069819 */ /* 0x000fe20000011619 */
[--C-:B------:R-:W-:Y:S01]  /*6750*/  @!P1 HADD2.F32 R13, -RZ, R65.reuse.H0_H0 ;  /* 0x20000041ff0d9230 */ /* 0x100fe20000004100 */
[----:B------:R-:W-:Y:S01]  /*6760*/  IADD3.X R3, R87, R49, R107, P2, P0 ;  /* 0x0000003157037210 */ /* 0x000fe200017e046b */
[----:B------:R-:W-:Y:S01]  /*6770*/  @!P1 HADD2.F32 R20, -RZ, R65.H1_H1 ;  /* 0x30000041ff149230 */ /* 0x000fe20000004100 */
[----:B-1----:R-:W-:Y:S01]  /*6780*/  LEA R46, P0, R2, c[0x0][0x1c8], 0x1 ;  /* 0x00007200022e7a11 */ /* 0x002fe200078008ff */
[----:B------:R-:W-:Y:S01]  /*6790*/  @!P1 HADD2.F32 R31, -RZ, R66.H0_H0 ;  /* 0x20000042ff1f9230 */ /* 0x000fe20000004100 */
[----:B------:R-:W-:Y:S01]  /*67a0*/  @!P1 SHF.R.U64 R11, R26, 0x10, R27 ;  /* 0x000000101a0b9819 */ /* 0x000fe2000000121b */
[----:B------:R-:W1:Y:S01]  /*67b0*/  LDS.128 R16, [R123+0x2900] ;  /* 0x002900007b107984 */ /* 0x000e620000000c00 */
[----:B------:R-:W-:Y:S01]  /*67c0*/  LEA.HI.X R47, R2, c[0x0][0x1cc], R3, 0x1, P0 ;  /* 0x00007300022f7a11 */ /* 0x000fe200000f0c03 */
[--C-:B------:R-:W-:Y:S01]  /*67d0*/  @!P1 HADD2.F32 R2, -RZ, R34.reuse.H0_H0 ;  /* 0x20000022ff029230 */ /* 0x100fe20000004100 */
[----:B------:R-:W-:Y:S01]  /*67e0*/  @!P1 SHF.R.U32.HI R10, RZ, 0x10, R27 ;  /* 0x00000010ff0a9819 */ /* 0x000fe2000001161b */
[----:B------:R-:W-:Y:S01]  /*67f0*/  @!P1 HADD2.F32 R3, -RZ, R34.H1_H1 ;  /* 0x30000022ff039230 */ /* 0x000fe20000004100 */
[----:B------:R-:W-:Y:S02]  /*6800*/  @!P1 SHF.R.U32.HI R22, RZ, 0x10, R61 ;  /* 0x00000010ff169819 */ /* 0x000fe4000001163d */
[----:B------:R-:W-:Y:S02]  /*6810*/  @!P1 SHF.R.U64 R9, R24, 0x10, R25 ;  /* 0x0000001018099819 */ /* 0x000fe40000001219 */
[----:B------:R-:W-:Y:S01]  /*6820*/  @!P1 SHF.R.U64 R24, R60, 0x10, R61 ;  /* 0x000000103c189819 */ /* 0x000fe2000000123d */
[----:B------:R-:W-:Y:S01]  /*6830*/  @!P1 HADD2.F32 R22, -RZ, R22.H0_H0 ;  /* 0x20000016ff169230 */ /* 0x000fe20000004100 */
[--C-:B------:R-:W-:Y:S02]  /*6840*/  @!P1 SHF.R.U32.HI R25, RZ, 0x10, R63.reuse ;  /* 0x00000010ff199819 */ /* 0x100fe4000001163f */
[----:B------:R-:W-:Y:S02]  /*6850*/  @!P1 SHF.R.U64 R26, R62, 0x10, R63 ;  /* 0x000000103e1a9819 */ /* 0x000fe4000000123f */
[----:B------:R-:W-:Y:S01]  /*6860*/  ISETP.GE.AND P0, PT, R86, c[0x0][0x1d4], PT ;  /* 0x0000750056007a0c */ /* 0x000fe20003f06270 */
[----:B------:R-:W-:Y:S02]  /*6870*/  @!P1 HADD2.F32 R37, -RZ, R25.H0_H0 ;  /* 0x20000019ff259230 */ /* 0x000fe40000004100 */
[----:B------:R-:W-:Y:S01]  /*6880*/  @!P1 HADD2.F32 R26, -RZ, R26.H0_H0 ;  /* 0x2000001aff1a9230 */ /* 0x000fe20000004100 */
[----:B-1----:R-:W-:Y:S02]  /*6890*/  @!P1 MOV R8, R16 ;  /* 0x0000001000089202 */ /* 0x002fe40000000f00 */
[----:B------:R-:W-:Y:S02]  /*68a0*/  @!P1 MOV R23, R40 ;  /* 0x0000002800179202 */ /* 0x000fe40000000f00 */
[----:B------:R-:W-:Y:S01]  /*68b0*/  @!P1 MOV R14, R41 ;  /* 0x00000029000e9202 */ /* 0x000fe20000000f00 */
[----:B------:R-:W-:Y:S01]  /*68c0*/  @!P1 HADD2.F32 R4, -RZ, R8.H0_H0 ;  /* 0x20000008ff049230 */ /* 0x000fe20000004100 */
[----:B------:R-:W-:Y:S01]  /*68d0*/  @!P1 MOV R7, R17 ;  /* 0x0000001100079202 */ /* 0x000fe20000000f00 */
[----:B------:R-:W-:Y:S02]  /*68e0*/  @!P1 HADD2.F32 R12, -RZ, R23.H0_H0 ;  /* 0x20000017ff0c9230 */ /* 0x000fe40000004100 */
[----:B------:R-:W-:Y:S02]  /*68f0*/  @!P1 HADD2.F32 R15, -RZ, R14.H0_H0 ;  /* 0x2000000eff0f9230 */ /* 0x000fe40000004100 */
[--C-:B------:R-:W-:Y:S01]  /*6900*/  @!P1 HADD2.F32 R5, -RZ, R7.reuse.H0_H0 ;  /* 0x20000007ff059230 */ /* 0x100fe20000004100 */
[-C--:B------:R-:W-:Y:S01]  /*6910*/  @!P1 FMUL.FTZ R27, R12, R2.reuse ;  /* 0x000000020c1b9220 */ /* 0x080fe20000410000 */
[----:B------:R-:W-:Y:S01]  /*6920*/  @!P1 HADD2.F32 R7, -RZ, R7.H1_H1 ;  /* 0x30000007ff079230 */ /* 0x000fe20000004100 */
[----:B------:R-:W-:Y:S01]  /*6930*/  @!P1 FMUL.FTZ R21, R15, R3 ;  /* 0x000000030f159220 */ /* 0x000fe20000410000 */
[----:B------:R-:W-:Y:S01]  /*6940*/  @!P1 HADD2.F32 R8, -RZ, R8.H1_H1 ;  /* 0x30000008ff089230 */ /* 0x000fe20000004100 */
[C---:B------:R-:W-:Y:S02]  /*6950*/  @!P1 FMUL.FTZ R2, R4.reuse, R2 ;  /* 0x0000000204029220 */ /* 0x040fe40000410000 */
[----:B------:R-:W-:Y:S02]  /*6960*/  @!P1 FFMA.FTZ R52, R4, R13, -R27 ;  /* 0x0000000d04349223 */ /* 0x000fe4000001081b */
[C---:B------:R-:W-:Y:S01]  /*6970*/  @!P1 FMUL.FTZ R4, R5.reuse, R3 ;  /* 0x0000000305049220 */ /* 0x040fe20000410000 */
[----:B------:R-:W-:Y:S01]  /*6980*/  @!P1 HADD2.F32 R3, -RZ, R6.H0_H0 ;  /* 0x20000006ff039230 */ /* 0x000fe20000004100 */
[----:B------:R-:W-:Y:S01]  /*6990*/  @!P1 FFMA.FTZ R51, R5, R20, -R21 ;  /* 0x0000001405339223 */ /* 0x000fe20000010815 */
[----:B------:R-:W-:Y:S01]  /*69a0*/  @!P1 HADD2.F32 R21, -RZ, R14.H1_H1 ;  /* 0x3000000eff159230 */ /* 0x000fe20000004100 */
[----:B------:R-:W-:Y:S01]  /*69b0*/  @!P1 FFMA.FTZ R2, R12, R13, R2 ;  /* 0x0000000d0c029223 */ /* 0x000fe20000010002 */
[----:B------:R-:W-:Y:S01]  /*69c0*/  @!P1 HADD2.F32 R13, -RZ, R23.H1_H1 ;  /* 0x30000017ff0d9230 */ /* 0x000fe20000004100 */
[-C--:B------:R-:W-:Y:S01]  /*69d0*/  @!P1 FMUL.FTZ R5, R7, R3.reuse ;  /* 0x0000000307059220 */ /* 0x080fe20000410000 */
[----:B------:R-:W-:Y:S01]  /*69e0*/  @!P1 HADD2.F32 R6, -RZ, R9.H0_H0 ;  /* 0x20000009ff069230 */ /* 0x000fe20000004100 */
[----:B------:R-:W-:Y:S01]  /*69f0*/  @!P1 FMUL.FTZ R9, R21, R3 ;  /* 0x0000000315099220 */ /* 0x000fe20000410000 */
[----:B------:R-:W-:Y:S01]  /*6a00*/  @!P1 MOV R12, R43 ;  /* 0x0000002b000c9202 */ /* 0x000fe20000000f00 */
[----:B------:R-:W-:Y:S02]  /*6a10*/  @!P1 HADD2.F32 R14, -RZ, R24.H0_H0 ;  /* 0x20000018ff0e9230 */ /* 0x000fe40000004100 */
        /* <DEDUP_REMOVED lines=9> */
[--C-:B------:R-:W-:Y:S01]  /*6ab0*/  @!P1 HADD2.F32 R10, -RZ, R7.reuse.H0_H0 ;  /* 0x20000007ff0a9230 */ /* 0x100fe20000004100 */
[----:B------:R-:W-:Y:S01]  /*6ac0*/  @!P1 FFMA.FTZ R4, R15, R20, R4 ;  /* 0x000000140f049223 */ /* 0x000fe20000010004 */
[----:B------:R-:W-:Y:S01]  /*6ad0*/  @!P1 HADD2.F32 R34, -RZ, R12.H1_H1 ;  /* 0x3000000cff229230 */ /* 0x000fe20000004100 */
[-C--:B------:R-:W-:Y:S01]  /*6ae0*/  @!P1 FMUL.FTZ R12, R27, R6.reuse ;  /* 0x000000061b0c9220 */ /* 0x080fe20000410000 */
[----:B------:R-:W-:Y:S01]  /*6af0*/  @!P1 HADD2.F32 R7, -RZ, R7.H1_H1 ;  /* 0x30000007ff079230 */ /* 0x000fe20000004100 */
[----:B------:R-:W-:Y:S01]  /*6b00*/  @!P1 FMUL.FTZ R8, R10, R6 ;  /* 0x000000060a089220 */ /* 0x000fe20000410000 */
[----:B------:R-:W-:Y:S01]  /*6b10*/  @!P1 F2FP.PACK_AB R14, R48, R51 ;  /* 0x00000033300e923e */ /* 0x000fe200000000ff */
[----:B------:R-:W-:Y:S01]  /*6b20*/  @!P1 FMUL.FTZ R6, R34, R9 ;  /* 0x0000000922069220 */ /* 0x000fe20000410000 */
[----:B------:R-:W-:Y:S01]  /*6b30*/  @!P1 F2FP.PACK_AB R13, R45, R52 ;  /* 0x000000342d0d923e */ /* 0x000fe200000000ff */
[----:B------:R-:W-:Y:S01]  /*6b40*/  @!P1 FFMA.FTZ R44, R10, R31, -R12 ;  /* 0x0000001f0a2c9223 */ /* 0x000fe2000001080c */
[----:B------:R-:W-:Y:S01]  /*6b50*/  @!P1 MOV R12, R42 ;  /* 0x0000002a000c9202 */ /* 0x000fe20000000f00 */
[C---:B------:R-:W-:Y:S01]  /*6b60*/  @!P1 FMUL.FTZ R9, R7.reuse, R9 ;  /* 0x0000000907099220 */ /* 0x040fe20000410000 */
[----:B------:R-:W-:Y:S01]  /*6b70*/  @!P1 MOV R16, R13 ;  /* 0x0000000d00109202 */ /* 0x000fe20000000f00 */
[----:B------:R-:W-:Y:S01]  /*6b80*/  @!P1 FFMA.FTZ R39, R7, R37, -R6 ;  /* 0x0000002507279223 */ /* 0x000fe20000010806 */
[----:B------:R-:W-:Y:S01]  /*6b90*/  @!P1 MOV R17, R14 ;  /* 0x0000000e00119202 */ /* 0x000fe20000000f00 */
[----:B------:R-:W-:Y:S01]  /*6ba0*/  @!P1 IMAD.MOV.U32 R7, RZ, RZ, R18 ;  /* 0x000000ffff079224 */ /* 0x000fe200078e0012 */
[----:B------:R-:W-:Y:S01]  /*6bb0*/  @!P1 HADD2.F32 R6, -RZ, R35.H1_H1 ;  /* 0x30000023ff069230 */ /* 0x000fe20000004100 */
[----:B------:R-:W-:Y:S01]  /*6bc0*/  @!P1 FFMA.FTZ R5, R21, R22, R5 ;  /* 0x0000001615059223 */ /* 0x000fe20000010005 */
[--C-:B------:R-:W-:Y:S02]  /*6bd0*/  @!P1 HADD2.F32 R23, -RZ, R12.reuse.H0_H0 ;  /* 0x2000000cff179230 */ /* 0x100fe40000004100 */
[----:B------:R-:W-:Y:S02]  /*6be0*/  @!P1 HADD2.F32 R10, -RZ, R11.H0_H0 ;  /* 0x2000000bff0a9230 */ /* 0x000fe40000004100 */
[----:B------:R-:W-:Y:S01]  /*6bf0*/  @!P1 F2FP.PACK_AB R4, R5, R4 ;  /* 0x000000040504923e */ /* 0x000fe200000000ff */
[----:B------:R-:W-:Y:S02]  /*6c00*/  @!P1 HADD2.F32 R25, -RZ, R12.H1_H1 ;  /* 0x3000000cff199230 */ /* 0x000fe40000004100 */
[--C-:B------:R-:W-:Y:S01]  /*6c10*/  @!P1 HADD2.F32 R12, -RZ, R7.reuse.H0_H0 ;  /* 0x20000007ff0c9230 */ /* 0x100fe20000004100 */
[----:B------:R-:W-:Y:S01]  /*6c20*/  @!P1 MOV R41, R4 ;  /* 0x0000000400299202 */ /* 0x000fe20000000f00 */
[----:B------:R-:W-:Y:S01]  /*6c30*/  @!P1 HADD2.F32 R11, -RZ, R7.H1_H1 ;  /* 0x30000007ff0b9230 */ /* 0x000fe20000004100 */
[----:B------:R-:W-:Y:S01]  /*6c40*/  @!P1 FMUL.FTZ R7, R23, R6 ;  /* 0x0000000617079220 */ /* 0x000fe20000410000 */
[----:B------:R-:W-:Y:S01]  /*6c50*/  @!P1 HADD2.F32 R24, -RZ, R66.H1_H1 ;  /* 0x30000042ff189230 */ /* 0x000fe20000004100 */
[----:B------:R-:W-:Y:S02]  /*6c60*/  @!P1 FMUL.FTZ R35, R25, R10 ;  /* 0x0000000a19239220 */ /* 0x000fe40000410000 */
[C---:B------:R-:W-:Y:S02]  /*6c70*/  @!P1 FMUL.FTZ R6, R12.reuse, R6 ;  /* 0x000000060c069220 */ /* 0x040fe40000410000 */
[----:B------:R-:W-:Y:S01]  /*6c80*/  @!P1 FFMA.FTZ R38, R12, R24, -R7 ;  /* 0x000000180c269223 */ /* 0x000fe20000010807 */
[----:B------:R-:W-:Y:S01]  /*6c90*/  @!P1 F2FP.PACK_AB R12, R39, R44 ;  /* 0x0000002c270c923e */ /* 0x000fe200000000ff */
[C---:B------:R-:W-:Y:S02]  /*6ca0*/  @!P1 FFMA.FTZ R35, R11.reuse, R26, -R35 ;  /* 0x0000001a0b239223 */ /* 0x040fe40000010823 */
[----:B------:R-:W-:Y:S01]  /*6cb0*/  @!P1 FMUL.FTZ R7, R11, R10 ;  /* 0x0000000a0b079220 */ /* 0x000fe20000410000 */
[----:B------:R-:W-:Y:S01]  /*6cc0*/  @!P1 F2FP.PACK_AB R10, R3, R2 ;  /* 0x00000002030a923e */ /* 0x000fe200000000ff */
[----:B------:R-:W-:Y:S01]  /*6cd0*/  @!P1 IMAD.MOV.U32 R19, RZ, RZ, R12 ;  /* 0x000000ffff139224 */ /* 0x000fe200078e000c */
[----:B------:R-:W-:Y:S01]  /*6ce0*/  @!P1 F2FP.PACK_AB R11, R35, R38 ;  /* 0x00000026230b923e */ /* 0x000fe200000000ff */
[----:B------:R-:W-:Y:S01]  /*6cf0*/  @!P1 FFMA.FTZ R6, R23, R24, R6 ;  /* 0x0000001817069223 */ /* 0x000fe20000010006 */
[----:B------:R-:W-:Y:S01]  /*6d00*/  @!P1 MOV R40, R10 ;  /* 0x0000000a00289202 */ /* 0x000fe20000000f00 */
[----:B------:R-:W-:Y:S01]  /*6d10*/  @!P1 FFMA.FTZ R7, R25, R26, R7 ;  /* 0x0000001a19079223 */ /* 0x000fe20000010007 */
[----:B------:R-:W-:Y:S01]  /*6d20*/  @!P1 MOV R18, R11 ;  /* 0x0000000b00129202 */ /* 0x000fe20000000f00 */
[----:B------:R-:W-:Y:S02]  /*6d30*/  @!P1 FFMA.FTZ R8, R27, R31, R8 ;  /* 0x0000001f1b089223 */ /* 0x000fe40000010008 */
[----:B------:R-:W-:Y:S01]  /*6d40*/  @!P1 FFMA.FTZ R9, R34, R37, R9 ;  /* 0x0000002522099223 */ /* 0x000fe20000010009 */
[----:B------:R-:W-:Y:S01]  /*6d50*/  @!P1 F2FP.PACK_AB R3, R7, R6 ;  /* 0x000000060703923e */ /* 0x000fe200000000ff */
[----:B------:R1:W-:Y:S03]  /*6d60*/  STG.E.128 [R46.64], R16 ;  /* 0x000000102e007986 */ /* 0x0003e6000c101d08 */
        /* <DEDUP_REMOVED lines=10> */
.L_x_806:
        /* <DEDUP_REMOVED lines=11> */
.L_x_830:
[----:B------:R-:W-:Y:S05]  /*6ec0*/  BSYNC B0 ;  /* 0x0000000000007941 */ /* 0x000fea0003800000 */
.L_x_829:
        /* <DEDUP_REMOVED lines=8> */
.L_x_832:
[----:B------:R-:W-:Y:S05]  /*6f50*/  BSYNC B0 ;  /* 0x0000000000007941 */ /* 0x000fea0003800000 */
.L_x_831:
[----:B------:R-:W-:Y:S11]  /*6f60*/  ISETP.GE.AND P0, PT, R141, R2, PT ;  /* 0x000000028d00720c */ /* 0x000ff60003f06270 */
[----:B------:R-:W-:Y:S02]  /*6f70*/  @!UPT UIADD3 URZ, URZ, URZ, URZ ;  /* 0x0000003f3f3ff290 */ /* 0x000fe4000fffe03f */
[----:B------:R-:W-:-:S05]  /*6f80*/  @P0 BRA `(.L_x_822) ;  /* 0x0000004000000947 */ /* 0x000fca0003800000 */
[----:B-1----:R-:W1:Y:S04]  /*6f90*/  @!P6 LDS.128 R8, [R81+0x4800] ;  /* 0x004800005108e984 */ /* 0x002e680000000c00 */
[----:B------:R-:W2:Y:S04]  /*6fa0*/  @!P1 LDS.128 R4, [R82+0x4800] ;  /* 0x0048000052049984 */ /* 0x000ea80000000c00 */
[----:B-1----:R1:W-:Y:S04]  /*6fb0*/  @!P6 STG.E.128 [R64.64], R8 ;  /* 0x000000084000e986 */ /* 0x0023e8000c101d08 */
[----:B--2---:R1:W-:Y:S02]  /*6fc0*/  @!P1 STG.E.128 [R64.64+0x40], R4 ;  /* 0x0000400440009986 */ /* 0x0043e4000c101d08 */
.L_x_822:
[----:B------:R-:W-:Y:S05]  /*6fd0*/  BSYNC B2 ;  /* 0x0000000000027941 */ /* 0x000fea0003800000 */
.L_x_805:
[----:B--2---:R-:W-:Y:S01]  /*6fe0*/  IMAD R2, R90, 0x50, RZ ;  /* 0x000000505a027824 */ /* 0x004fe200078e02ff */
[----:B------:R-:W-:Y:S01]  /*6ff0*/  BSSY B0, `(.L_x_833) ;  /* 0x000005e000007945 */ /* 0x000fe20003800000 */
[----:B-1----:R-:W-:Y:S04]  /*7000*/  IMAD.WIDE.U32 R16, R36, 0x50, RZ ;  /* 0x0000005024107825 */ /* 0x002fe800078e00ff */
[----:B------:R-:W-:Y:S01]  /*7010*/  IMAD.IADD R18, R17, 0x1, R2 ;  /* 0x0000000111127824 */ /* 0x000fe200078e0202 */
[----:B------:R-:W-:Y:S01]  /*7020*/  IADD3 R2, P0, R124, R16, RZ ;  /* 0x000000107c027210 */ /* 0x000fe20007f1e0ff */
[----:B------:R-:W-:Y:S04]  /*7030*/  IMAD R17, R36, -0x50, RZ ;  /* 0xffffffb024117824 */ /* 0x000fe800078e02ff */
[----:B------:R-:W-:Y:S01]  /*7040*/  IMAD.X R3, R18, 0x1, R133, P0 ;  /* 0x0000000112037824 */ /* 0x000fe200000e0685 */
[----:B-----5:R-:W-:Y:S04]  /*7050*/  IADD3 R4, R118, R17, RZ ;  /* 0x0000001176047210 */ /* 0x020fe80007ffe0ff */
[C---:B------:R-:W-:Y:S02]  /*7060*/  ISETP.GE.AND P3, PT, R4.reuse, 0x11, PT ;  /* 0x000000110400780c */ /* 0x040fe40003f66270 */
[C---:B------:R-:W-:Y:S02]  /*7070*/  ISETP.GE.AND P4, PT, R4.reuse, 0x1, PT ;  /* 0x000000010400780c */ /* 0x040fe40003f86270 */
[C---:B------:R-:W-:Y:S02]  /*7080*/  ISETP.GE.AND P2, PT, R4.reuse, 0x21, PT ;  /* 0x000000210400780c */ /* 0x040fe40003f46270 */
[----:B------:R-:W-:Y:S07]  /*7090*/  ISETP.GE.AND P1, PT, R4, 0x31, PT ;  /* 0x000000310400780c */ /* 0x000fee0003f26270 */
        /* <DEDUP_REMOVED lines=22> */
[-C--:B------:R-:W-:Y:S03]  /*7200*/  @P2 MOV R6, R88.reuse ;  /* 0x0000005800062202 */ /* 0x080fe60000000f00 */
        /* <DEDUP_REMOVED lines=15> */
[C---:B------:R-:W-:Y:S03]  /*7300*/  @P1 LEA R8, P5, R2.reuse, c[0x0][0x250], 0x1 ;  /* 0x0000940002081a11 */ /* 0x040fe600078a08ff */
        /* <DEDUP_REMOVED lines=9> */
[----:B------:R-:W-:Y:S02]  /*73a0*/  @P0 LEA.HI.X R5, R2, c[0x0][0x254], R3, 0x1, P5 ;  /* 0x0000950002050a11 */ /* 0x000fe400028f0c03 */
[----:B------:R-:W-:Y:S02]  /*73b0*/  ISETP.NE.AND P5, PT, R134, RZ, PT ;  /* 0x000000ff8600720c */ /* 0x000fe40003fa5270 */
[----:B------:R-:W-:Y:S04]  /*73c0*/  IADD3 R2, R17, R0, RZ ;  /* 0x0000000011027210 */ /* 0x000fe80007ffe0ff */
[----:B------:R-:W-:Y:S07]  /*73d0*/  IMNMX R7, R2, 0x50, PT ;  /* 0x0000005002077817 */ /* 0x000fee0003800200 */
[----:B------:R-:W-:Y:S01]  /*73e0*/  @!PT LDS RZ, [RZ] ;  /* 0x00000000fffff984 */ /* 0x000fe20000000800 */
[----:B------:R-:W-:Y:S01]  /*73f0*/  @!PT LDS RZ, [RZ] ;  /* 0x00000000fffff984 */ /* 0x000fe20000000800 */
[----:B------:R-:W-:Y:S01]  /*7400*/  @!PT LDS RZ, [RZ] ;  /* 0x00000000fffff984 */ /* 0x000fe20000000800 */
[----:B------:R1:W-:Y:S08]  /*7410*/  @P4 LDGSTS.E.BYPASS.LTC128B.128 [R219+0x100], [R14.64], !P5 ;  /* 0x001000000edb4fae */ /* 0x0003f0000e901d48 */
[----:B------:R2:W-:Y:S08]  /*7420*/  @P3 LDGSTS.E.BYPASS.LTC128B.128 [R219+0x900], [R12.64], !P5 ;  /* 0x009000000cdb3fae */ /* 0x0005f0000e901d48 */
[----:B------:R1:W-:Y:S01]  /*7430*/  @P2 LDGSTS.E.BYPASS.LTC128B.128 [R219+0x1100], [R10.64], !P5 ;  /* 0x011000000adb2fae */ /* 0x0003e2000e901d48 */
[----:B------:R-:W-:Y:S07]  /*7440*/  IADD3 R6, P2, R132, R16, RZ ;  /* 0x0000001084067210 */ /* 0x000fee0007f5e0ff */
[----:B------:R1:W-:Y:S08]  /*7450*/  @P1 LDGSTS.E.BYPASS.LTC128B.128 [R219+0x1900], [R8.64], !P5 ;  /* 0x0190000008db1fae */ /* 0x0003f0000e901d48 */
[----:B------:R1:W-:Y:S01]  /*7460*/  @P0 LDGSTS.E.BYPASS.LTC128B.128 [R219+0x2100], [R4.64], !P5 ;  /* 0x0210000004db0fae */ /* 0x0003e2000e901d48 */
[----:B------:R-:W-:Y:S01]  /*7470*/  ISETP.GE.AND P0, PT, R83, R7, PT ;  /* 0x000000075300720c */ /* 0x000fe20003f06270 */
[----:B--2---:R-:W-:Y:S06]  /*7480*/  IMAD.X R12, R18, 0x1, R131, P2 ;  /* 0x00000001120c7824 */ /* 0x004fec00010e0683 */
[----:B------:R-:W0:Y:S01]  /*7490*/  LDGDEPBAR ;  /* 0x00000000000079af */ /* 0x000e220000000000 */
[----:B------:R-:W-:Y:S07]  /*74a0*/  DEPBAR.LE SB0, 0x0 ;  /* 0x000080000000791a */ /* 0x000fee0000000000 */
[----:B------:R-:W-:Y:S06]  /*74b0*/  BAR.SYNC.DEFER_BLOCKING 0x0 ;  /* 0x0000000000007b1d */ /* 0x000fec0000010000 */
[----:B------:R-:W-:-:S05]  /*74c0*/  @P0 BRA `(.L_x_834) ;  /* 0x0000010000000947 */ /* 0x000fca0003800000 */
[----:B-1----:R-:W-:Y:S01]  /*74d0*/  MOV R5, R104 ;  /* 0x0000006800057202 */ /* 0x002fe20000000f00 */
[----:B------:R-:W-:Y:S02]  /*74e0*/  IMAD R2, R12, c[0x0][0x208], RZ ;  /* 0x000082000c027a24 */ /* 0x000fe400078e02ff */
[----:B------:R-:W-:Y:S02]  /*74f0*/  IMAD.MOV.U32 R4, RZ, RZ, R94 ;  /* 0x000000ffff047224 */ /* 0x000fe400078e005e */
[C---:B------:R-:W-:Y:S02]  /*7500*/  IMAD R2, R6.reuse, c[0x0][0x20c], R2 ;  /* 0x0000830006027a24 */ /* 0x040fe400078e0202 */
[----:B------:R-:W-:Y:S04]  /*7510*/  IMAD.WIDE.U32 R4, R6, c[0x0][0x208], R4 ;  /* 0x0000820006047a25 */ /* 0x000fe800078e0004 */
[----:B------:R-:W-:Y:S01]  /*7520*/  IMAD.IADD R3, R5, 0x1, R2 ;  /* 0x0000000105037824 */ /* 0x000fe200078e0202 */
[C---:B------:R-:W-:Y:S04]  /*7530*/  LEA R2, P0, R4.reuse, c[0x0][0x1f8], 0x1 ;  /* 0x00007e0004027a11 */ /* 0x040fe800078008ff */
[----:B------:R-:W-:Y:S02]  /*7540*/  LEA.HI.X R3, R4, c[0x0][0x1fc], R3, 0x1, P0 ;  /* 0x00007f0004037a11 */ /* 0x000fe400000f0c03 */
[----:B------:R-:W-:Y:S11]  /*7550*/  ISETP.GE.AND P0, PT, R32, c[0x0][0x1d4], PT ;  /* 0x0000750020007a0c */ /* 0x000ff60003f06270 */
[----:B------:R-:W-:Y:S02]  /*7560*/  @!UPT UIADD3 URZ, URZ, URZ, URZ ;  /* 0x0000003f3f3ff290 */ /* 0x000fe4000fffe03f */
[----:B------:R-:W1:Y:S04]  /*7570*/  @!P0 LDS.128 R8, [R81] ;  /* 0x0000000051088984 */ /* 0x000e680000000c00 */
[----:B-1----:R-:W-:Y:S01]  /*7580*/  @!P0 STG.E.128 [R2.64], R8 ;  /* 0x0000000802008986 */ /* 0x002fe2000c101d08 */
[----:B------:R-:W-:Y:S11]  /*7590*/  ISETP.GE.AND P0, PT, R93, c[0x0][0x1d4], PT ;  /* 0x000075005d007a0c */ /* 0x000ff60003f06270 */
[----:B------:R-:W-:Y:S02]  /*75a0*/  @!UPT UIADD3 URZ, URZ, URZ, URZ ;  /* 0x0000003f3f3ff290 */ /* 0x000fe4000fffe03f */
[----:B------:R-:W1:Y:S04]  /*75b0*/  @!P0 LDS.128 R8, [R82] ;  /* 0x0000000052088984 */ /* 0x000e680000000c00 */
[----:B-1----:R1:W-:Y:S02]  /*75c0*/  @!P0 STG.E.128 [R2.64+0x40], R8 ;  /* 0x0000400802008986 */ /* 0x0023e4000c101d08 */
.L_x_834:
[----:B-1----:R-:W-:Y:S05]  /*75d0*/  BSYNC B0 ;  /* 0x0000000000007941 */ /* 0x002fea0003800000 */
.L_x_833:
[----:B------:R-:W-:Y:S01]  /*75e0*/  ISETP.GE.AND P0, PT, R140, R7, PT ;  /* 0x000000078c00720c */ /* 0x000fe20003f06270 */
[----:B------:R-:W-:Y:S01]  /*75f0*/  @!UPT UIADD3 URZ, URZ, URZ, URZ ;  /* 0x0000003f3f3ff290 */ /* 0x000fe2000fffe03f */
[----:B------:R-:W-:Y:S11]  /*7600*/  BSSY B0, `(.L_x_835) ;  /* 0x0000014000007945 */ /* 0x000ff60003800000 */
[----:B------:R-:W-:-:S05]  /*7610*/  @P0 BRA `(.L_x_836) ;  /* 0x0000012000000947 */ /* 0x000fca0003800000 */
[----:B------:R-:W-:Y:S01]  /*7620*/  IADD3 R2, P0, R6, 0x20, RZ ;  /* 0x0000002006027810 */ /* 0x000fe20007f1e0ff */
[----:B------:R-:W-:Y:S01]  /*7630*/  IMAD.MOV.U32 R4, RZ, RZ, R94 ;  /* 0x000000ffff047224 */ /* 0x000fe200078e005e */
[----:B------:R-:W-:Y:S03]  /*7640*/  MOV R5, R104 ;  /* 0x0000006800057202 */ /* 0x000fe60000000f00 */
[----:B------:R-:W-:Y:S02]  /*7650*/  IMAD.X R3, RZ, RZ, R12, P0 ;  /* 0x000000ffff037224 */ /* 0x000fe400000e060c */
[C---:B------:R-:W-:Y:S04]  /*7660*/  IMAD.WIDE.U32 R4, R2.reuse, c[0x0][0x208], R4 ;  /* 0x0000820002047a25 */ /* 0x040fe800078e0004 */
[----:B------:R-:W-:Y:S04]  /*7670*/  IMAD R3, R3, c[0x0][0x208], RZ ;  /* 0x0000820003037a24 */ /* 0x000fe800078e02ff */
[----:B------:R-:W-:Y:S01]  /*7680*/  IMAD R3, R2, c[0x0][0x20c], R3 ;  /* 0x0000830002037a24 */ /* 0x000fe200078e0203 */
[C---:B------:R-:W-:Y:S03]  /*7690*/  LEA R2, P0, R4.reuse, c[0x0][0x1f8], 0x1 ;  /* 0x00007e0004027a11 */ /* 0x040fe600078008ff */
[----:B------:R-:W-:Y:S05]  /*76a0*/  IMAD.IADD R3, R5, 0x1, R3 ;  /* 0x0000000105037824 */ /* 0x000fea00078e0203 */
[----:B------:R-:W-:Y:S02]  /*76b0*/  LEA.HI.X R3, R4, c[0x0][0x1fc], R3, 0x1, P0 ;  /* 0x00007f0004037a11 */ /* 0x000fe400000f0c03 */
[----:B------:R-:W-:Y:S11]  /*76c0*/  ISETP.GE.AND P0, PT, R32, c[0x0][0x1d4], PT ;  /* 0x0000750020007a0c */ /* 0x000ff60003f06270 */
[----:B------:R-:W-:Y:S02]  /*76d0*/  @!UPT UIADD3 URZ, URZ, URZ, URZ ;  /* 0x0000003f3f3ff290 */ /* 0x000fe4000fffe03f */
[----:B------:R-:W1:Y:S04]  /*76e0*/  @!P0 LDS.128 R8, [R81+0x1000] ;  /* 0x0010000051088984 */ /* 0x000e680000000c00 */
[----:B-1----:R-:W-:Y:S01]  /*76f0*/  @!P0 STG.E.128 [R2.64], R8 ;  /* 0x0000000802008986 */ /* 0x002fe2000c101d08 */
[----:B------:R-:W-:Y:S11]  /*7700*/  ISETP.GE.AND P0, PT, R93, c[0x0][0x1d4], PT ;  /* 0x000075005d007a0c */ /* 0x000ff60003f06270 */
[----:B------:R-:W-:Y:S02]  /*7710*/  @!UPT UIADD3 URZ, URZ, URZ, URZ ;  /* 0x0000003f3f3ff290 */ /* 0x000fe4000fffe03f */
[----:B------:R-:W1:Y:S04]  /*7720*/  @!P0 LDS.128 R8, [R82+0x1000] ;  /* 0x0010000052088984 */ /* 0x000e680000000c00 */
[----:B-1----:R1:W-:Y:S02]  /*7730*/  @!P0 STG.E.128 [R2.64+0x40], R8 ;  /* 0x0000400802008986 */ /* 0x0023e4000c101d08 */
.L_x_836:
[----:B------:R-:W-:Y:S05]  /*7740*/  BSYNC B0 ;  /* 0x0000000000007941 */ /* 0x000fea0003800000 */
.L_x_835:
[----:B------:R-:W-:Y:S01]  /*7750*/  ISETP.GE.AND P0, PT, R141, R7, PT ;  /* 0x000000078d00720c */ /* 0x000fe20003f06270 */
[----:B------:R-:W-:Y:S01]  /*7760*/  @!UPT UIADD3 URZ, URZ, URZ, URZ ;  /* 0x0000003f3f3ff290 */ /* 0x000fe2000fffe03f */
[----:B------:R-:W-:Y:S11]  /*7770*/  BSSY B0, `(.L_x_837) ;  /* 0x0000014000007945 */ /* 0x000ff60003800000 */
[----:B------:R-:W-:-:S05]  /*7780*/  @P0 BRA `(.L_x_838) ;  /* 0x0000012000000947 */ /* 0x000fca0003800000 */
[----:B-1----:R-:W-:Y:S01]  /*7790*/  IADD3 R2, P0, R6, 0x40, RZ ;  /* 0x0000004006027810 */ /* 0x002fe20007f1e0ff */
        /* <DEDUP_REMOVED lines=17> */
.L_x_838:
[----:B------:R-:W-:Y:S05]  /*78b0*/  BSYNC B0 ;  /* 0x0000000000007941 */ /* 0x000fea0003800000 */
.L_x_837:
[C---:B------:R-:W-:Y:S02]  /*78c0*/  ISETP.GT.AND P0, PT, R36.reuse, R130, PT ;  /* 0x000000822400720c */ /* 0x040fe40003f04270 */
[----:B------:R-:W-:Y:S11]  /*78d0*/  IADD3 R36, R36, -0x1, RZ ;  /* 0xffffffff24247810 */ /* 0x000ff60007ffe0ff */
[----:B-1----:R-:W-:Y:S01]  /*78e0*/  @P0 SHF.R.S32.HI R5, RZ, 0x1f, R36 ;  /* 0x0000001fff050819 */ /* 0x002fe20000011424 */
[----:B------:R-:W-:Y:S01]  /*78f0*/  @P0 IMAD R4, R172, R36, RZ ;  /* 0x00000024ac040224 */ /* 0x000fe200078e02ff */
[----:B------:R-:W-:Y:S01]  /*7900*/  @P0 SHF.L.U64.HI R10, R178, 0x1, R173 ;  /* 0x00000001b20a0819 */ /* 0x000fe200000102ad */
[----:B------:R-:W-:Y:S02]  /*7910*/  @P0 IMAD.MOV.U32 R2, RZ, RZ, R116 ;  /* 0x000000ffff020224 */ /* 0x000fe400078e0074 */
[----:B------:R-:W-:Y:S02]  /*7920*/  @P0 IMAD.MOV.U32 R3, RZ, RZ, R115 ;  /* 0x000000ffff030224 */ /* 0x000fe400078e0073 */
[-C--:B------:R-:W-:Y:S02]  /*7930*/  @P0 IMAD R4, R5, R148.reuse, R4 ;  /* 0x0000009405040224 */ /* 0x080fe400078e0204 */
[----:B------:R-:W-:Y:S04]  /*7940*/  @P0 IMAD.WIDE.U32 R2, R36, R148, R2 ;  /* 0x0000009424020225 */ /* 0x000fe800078e0002 */
[----:B------:R-:W-:Y:S01]  /*7950*/  @P0 IMAD.IADD R3, R3, 0x1, R4 ;  /* 0x0000000103030824 */ /* 0x000fe200078e0204 */
[----:B------:R-:W-:Y:S01]  /*7960*/  @P0 LEA R8, P1, R2, c[0x0][0x220], 0x1 ;  /* 0x0000880002080a11 */ /* 0x000fe200078208ff */
[----:B------:R-:W-:Y:S03]  /*7970*/  @P0 IMAD.SHL.U32 R11, R178, 0x2, RZ ;  /* 0x00000002b20b0824 */ /* 0x000fe600078e00ff */
        /* <DEDUP_REMOVED lines=21> */
.L_x_804:
[----:B------:R-:W2:Y:S01]  /*7ad0*/  LDL R18, [R1+0x48] ;  /* 0x0000480001127983 */ /* 0x000ea20000100800 */
[----:B------:R-:W-:-:S03]  /*7ae0*/  IMAD.MOV.U32 R0, RZ, RZ, c[0x0][0x2c4] ;  /* 0x0000b100ff007624 */ /* 0x000fc600078e00ff */
[----:B-1----:R-:W3:Y:S04]  /*7af0*/  LDL R5, [R1+0x1c] ;  /* 0x00001c0001057983 */ /* 0x002ee80000100800 */
[----:B------:R-:W3:Y:S01]  /*7b00*/  LDL R2, [R1+0x20] ;  /* 0x0000200001027983 */ /* 0x000ee20000100800 */
[----:B------:R-:W-:Y:S01]  /*7b10*/  ISETP.NE.AND P3, PT, R0, 0x1, PT ;  /* 0x000000010000780c */ /* 0x000fe20003f65270 */
[----:B------:R-:W-:-:S05]  /*7b20*/  IMAD.MOV.U32 R4, RZ, RZ, c[0x0][0x32c] ;  /* 0x0000cb00ff047624 */ /* 0x000fca00078e00ff */
[----:B------:R-:W-:Y:S01]  /*7b30*/  ISETP.GE.AND P1, PT, R4, 0x1, PT ;  /* 0x000000010400780c */ /* 0x000fe20003f26270 */
[----:B------:R-:W-:Y:S01]  /*7b40*/  IMAD.IADD R11, R160, 0x1, R161 ;  /* 0x00000001a00b7824 */ /* 0x000fe200078e02a1 */
[----:B--2---:R-:W-:-:S05]  /*7b50*/  IADD3 R0, R18, 0x7f, RZ ;  /* 0x0000007f12007810 */ /* 0x004fca0007ffe0ff */
[----:B------:R-:W-:Y:S01]  /*7b60*/  @P3 IMAD.HI.U32 R3, R0, c[0x0][0x2c8], RZ ;  /* 0x0000b20000033a27 */ /* 0x000fe200078e00ff */
[----:B---3--:R-:W-:-:S04]  /*7b70*/  IADD3 R2, R2, 0x1, -R5 ;  /* 0x0000000102027810 */ /* 0x008fc80007ffe805 */
[----:B------:R-:W-:-:S05]  /*7b80*/  @P3 SHF.R.U32.HI R0, RZ, c[0x0][0x2cc], R3 ;  /* 0x0000b300ff003a19 */ /* 0x000fca0000011603 */
[----:B------:R-:W-:-:S05]  /*7b90*/  IMAD.IADD R0, R2, 0x1, R0 ;  /* 0x0000000102007824 */ /* 0x000fca00078e0200 */
[----:B------:R-:W-:Y:S01]  /*7ba0*/  IADD3 R3, R0, c[0x0][0x328], RZ ;  /* 0x0000ca0000037a10 */ /* 0x000fe20007ffe0ff */
[----:B------:R-:W-:Y:S05]  /*7bb0*/  @!P1 BRA `(.L_x_840) ;  /* 0x0000011000009947 */ /* 0x000fea0003800000 */
[C---:B------:R-:W-:Y:S01]  /*7bc0*/  ISETP.GT.AND P0, PT, R0.reuse, RZ, PT ;  /* 0x000000ff0000720c */ /* 0x040fe20003f04270 */
[----:B------:R-:W-:Y:S01]  /*7bd0*/  BSSY B0, `(.L_x_841) ;  /* 0x000000d000007945 */ /* 0x000fe20003800000 */
[----:B------:R-:W-:Y:S01]  /*7be0*/  IADD3 R2, R0, -0x1, RZ ;  /* 0xffffffff00027810 */ /* 0x000fe20007ffe0ff */
        /* <DEDUP_REMOVED lines=8> */
.L_x_842:
[----:B------:R-:W-:-:S13]  /*7c70*/  ISETP.NE.AND P0, PT, R4, 0x1, PT ;  /* 0x000000010400780c */ /* 0x000fda0003f05270 */
[----:B------:R-:W-:-:S05]  /*7c80*/  @P0 IMAD.HI.U32 R0, R2, c[0x0][0x330], RZ ;  /* 0x0000cc0002000a27 */ /* 0x000fca00078e00ff */
[----:B------:R-:W-:Y:S02]  /*7c90*/  @P0 SHF.R.U32.HI R2, RZ, c[0x0][0x334], R0 ;  /* 0x0000cd00ff020a19 */ /* 0x000fe40000011600 */
.L_x_843:
[----:B------:R-:W-:Y:S05]  /*7ca0*/  BSYNC B0 ;  /* 0x0000000000007941 */ /* 0x000fea0003800000 */
.L_x_841:
[----:B------:R-:W-:-:S05]  /*7cb0*/  IMAD R2, R2, R4, c[0x0][0x32c] ;  /* 0x0000cb0002027624 */ /* 0x000fca00078e0204 */
[----:B------:R-:W-:-:S03]  /*7cc0*/  IMNMX R3, R3, R2, PT ;  /* 0x0000000203037217 */ /* 0x000fc60003800200 */
.L_x_840:
[----:B------:R-:W2:Y:S01]  /*7cd0*/  LDL R4, [R1+0x4] ;  /* 0x0000040001047983 */ /* 0x000ea20000100800 */
[----:B------:R-:W-:Y:S01]  /*7ce0*/  IADD3 R3, R3, 0x4f, RZ ;  /* 0x0000004f03037810 */ /* 0x000fe20007ffe0ff */
[----:B------:R-:W-:-:S04]  /*7cf0*/  @P3 IMAD.HI.U32 R2, R18, c[0x0][0x2c8], RZ ;  /* 0x0000b20012023a27 */ /* 0x000fc800078e00ff */
[----:B------:R-:W-:-:S04]  /*7d00*/  IMAD.HI R3, R3, 0x66666667, RZ ;  /* 0x6666666703037827 */ /* 0x000fc800078e02ff */
[----:B------:R-:W-:Y:S01]  /*7d10*/  IMAD.MOV.U32 R0, RZ, RZ, R18 ;  /* 0x000000ffff007224 */ /* 0x000fe200078e0012 */
[----:B------:R-:W-:Y:S02]  /*7d20*/  @P3 SHF.R.U32.HI R0, RZ, c[0x0][0x2cc], R2 ;  /* 0x0000b300ff003a19 */ /* 0x000fe40000011602 */
[----:B------:R-:W-:-:S04]  /*7d30*/  SHF.R.U32.HI R2, RZ, 0x1f, R3 ;  /* 0x0000001fff027819 */ /* 0x000fc80000011603 */
[----:B------:R-:W-:-:S04]  /*7d40*/  LEA.HI.SX32 R3, R3, R2, 0x1b ;  /* 0x0000000203037211 */ /* 0x000fc800078fdaff */
[----:B------:R-:W-:Y:S01]  /*7d50*/  IMNMX R7, R171, R3, PT ;  /* 0x00000003ab077217 */ /* 0x000fe20003800200 */
[----:B--2---:R-:W-:-:S05]  /*7d60*/  IMAD.IADD R0, R4, 0x1, R0 ;  /* 0x0000000104007824 */ /* 0x004fca00078e0200 */
        /* <DEDUP_REMOVED lines=12> */
.L_x_846:
[----:B------:R-:W-:-:S04]  /*7e30*/  MOV R3, c[0x0][0x32c] ;  /* 0x0000cb0000037a02 */ /* 0x000fc80000000f00 */
[----:B------:R-:W-:-:S13]  /*7e40*/  ISETP.NE.AND P0, PT, R3, 0x1, PT ;  /* 0x000000010300780c */ /* 0x000fda0003f05270 */
[----:B------:R-:W-:-:S05]  /*7e50*/  @P0 IMAD.HI.U32 R3, R0, c[0x0][0x330], RZ ;  /* 0x0000cc0000030a27 */ /* 0x000fca00078e00ff */
[----:B------:R-:W-:Y:S02]  /*7e60*/  @P0 SHF.R.U32.HI R0, RZ, c[0x0][0x334], R3 ;  /* 0x0000cd00ff000a19 */ /* 0x000fe40000011603 */
.L_x_847:
[----:B------:R-:W-:Y:S05]  /*7e70*/  BSYNC B0 ;  /* 0x0000000000007941 */ /* 0x000fea0003800000 */
.L_x_845:
[----:B------:R-:W-:-:S05]  /*7e80*/  IMAD R0, R0, c[0x0][0x32c], RZ ;  /* 0x0000cb0000007a24 */ /* 0x000fca00078e02ff */
[----:B------:R-:W-:-:S05]  /*7e90*/  IMNMX R2, R2, R0, !PT ;  /* 0x0000000002027217 */ /* 0x000fca0007800200 */
.L_x_844:
[----:B------:R-:W-:Y:S01]  /*7ea0*/  IMAD.HI R2, R2, 0x66666667, RZ ;  /* 0x6666666702027827 */ /* 0x000fe200078e02ff */
[----:B------:R-:W-:Y:S04]  /*7eb0*/  BSSY B0, `(.L_x_848) ;  /* 0x0000024000007945 */ /* 0x000fe80003800000 */
[----:B------:R-:W-:-:S04]  /*7ec0*/  SHF.R.U32.HI R0, RZ, 0x1f, R2 ;  /* 0x0000001fff007819 */ /* 0x000fc80000011602 */
[----:B------:R-:W-:Y:S01]  /*7ed0*/  LEA.HI.SX32 R2, R2, R0, 0x1b ;  /* 0x0000000002027211 */ /* 0x000fe200078fdaff */
[----:B------:R-:W-:-:S03]  /*7ee0*/  IMAD.MOV.U32 R0, RZ, RZ, RZ ;  /* 0x000000ffff007224 */ /* 0x000fc600078e00ff */
[----:B------:R-:W-:-:S04]  /*7ef0*/  IMNMX R6, RZ, R2, !PT ;  /* 0x00000002ff067217 */ /* 0x000fc80007800200 */
[----:B------:R-:W-:-:S13]  /*7f00*/  ISETP.GT.AND P0, PT, R7, R6, PT ;  /* 0x000000060700720c */ /* 0x000fda0003f04270 */
[----:B------:R-:W-:Y:S05]  /*7f10*/  @!P0 BRA `(.L_x_849) ;  /* 0x000001d000008947 */ /* 0x000fea0003800000 */
[----:B------:R-:W-:Y:S02]  /*7f20*/  IABS R2, R135 ;  /* 0x0000008700027213 */ /* 0x000fe40000000000 */
[----:B------:R-:W-:Y:S02]  /*7f30*/  IADD3 R3, R135, -0x1, R7 ;  /* 0xffffffff87037810 */ /* 0x000fe40007ffe007 */
        /* <DEDUP_REMOVED lines=27> */
.L_x_849:
[----:B------:R-:W-:Y:S05]  /*80f0*/  BSYNC B0 ;  /* 0x0000000000007941 */ /* 0x000fea0003800000 */
.L_x_848:
[----:B------:R-:W2:Y:S01]  /*8100*/  LDL R3, [R1+0x60] ;  /* 0x0000600001037983 */ /* 0x000ea20000100800 */
[----:B------:R-:W-:Y:S01]  /*8110*/  PRMT R2, RZ, 0x7610, R2 ;  /* 0x00007610ff027816 */ /* 0x000fe20000000002 */
[----:B------:R-:W-:Y:S01]  /*8120*/  IMAD.MOV.U32 R24, RZ, RZ, RZ ;  /* 0x000000ffff187224 */ /* 0x000fe200078e00ff */
[----:B------:R-:W-:Y:S01]  /*8130*/  MOV R19, RZ ;  /* 0x000000ff00137202 */ /* 0x000fe20000000f00 */
        /* <DEDUP_REMOVED lines=33> */
[----:B--2---:R-:W-:-:S04]  /*8350*/  IMAD R3, R3, R0, R6 ;  /* 0x0000000003037224 */ /* 0x004fc800078e0206 */
[----:B------:R-:W-:Y:S01]  /*8360*/  IMAD.IADD R0, R3, 0x1, R0 ;  /* 0x0000000103007824 */ /* 0x000fe200078e0200 */
[----:B------:R1:W-:Y:S04]  /*8370*/  STL [R1+0x8], R3 ;  /* 0x0000080301007387 */ /* 0x0003e80000100800 */
[----:B------:R-:W-:-:S04]  /*8380*/  IMNMX R229, R7, R0, PT ;  /* 0x0000000007e57217 */ /* 0x000fc80003800200 */
[----:B------:R-:W-:-:S13]  /*8390*/  ISETP.GT.AND P0, PT, R229, R3, PT ;  /* 0x00000003e500720c */ /* 0x000fda0003f04270 */
[----:B------:R-:W-:Y:S05]  /*83a0*/  @!P0 BRA `(.L_x_850) ;  /* 0x0001a10000008947 */ /* 0x000fea0003800000 */
[----:B------:R-:W2:Y:S01]  /*83b0*/  LDL R17, [R1+0x64] ;  /* 0x0000640001117983 */ /* 0x000ea20000100800 */
[----:B------:R-:W-:-:S03]  /*83c0*/  ISETP.NE.U32.AND P0, PT, RZ, c[0x0][0x340], PT ;  /* 0x0000d000ff007a0c */ /* 0x000fc60003f05070 */
[----:B------:R-:W3:Y:S01]  /*83d0*/  LDL R20, [R1+0x50] ;  /* 0x0000500001147983 */ /* 0x000ee20000100800 */
[----:B------:R-:W-:-:S13]  /*83e0*/  ISETP.NE.AND.EX P1, PT, RZ, c[0x0][0x344], PT, P0 ;  /* 0x0000d100ff007a0c */ /* 0x000fda0003f25300 */
[----:B------:R-:W-:Y:S02]  /*83f0*/  @P1 MOV R2, 0x4 ;  /* 0x0000000400021802 */ /* 0x000fe40000000f00 */
[----:B------:R-:W-:Y:S01]  /*8400*/  SHF.R.S32.HI R0, RZ, 0x1f, R159 ;  /* 0x0000001fff007819 */ /* 0x000fe2000001149f */
[----:B------:R-:W-:-:S04]  /*8410*/  IMAD.WIDE.U32 R4, R159, c[0x0][0x178], RZ ;  /* 0x00005e009f047a25 */ /* 0x000fc800078e00ff */
[----:B------:R-:W-:Y:S02]  /*8420*/  IMAD R0, R0, c[0x0][0x178], RZ ;  /* 0x00005e0000007a24 */ /* 0x000fe400078e02ff */
[----:B------:R-:W-:Y:S02]  /*8430*/  IMAD.MOV.U32 R7, RZ, RZ, R137 ;  /* 0x000000ffff077224 */ /* 0x000fe400078e0089 */
[----:B-12---:R-:W-:-:S05]  /*8440*/  @P1 IMAD.WIDE R2, R17, R2, c[0x0][0x340] ;  /* 0x0000d00011021625 */ /* 0x006fca00078e0202 */
[----:B------:R1:W2:Y:S01]  /*8450*/  @P1 LDG.E R16, [R2.64] ;  /* 0x0000000802101981 */ /* 0x0002a2000c1e1900 */
[----:B------:R-:W-:Y:S02]  /*8460*/  SHF.R.S32.HI R15, RZ, 0x1f, R17 ;  /* 0x0000001fff0f7819 */ /* 0x000fe40000011411 */
[----:B-1----:R-:W-:Y:S01]  /*8470*/  LEA R2, R165, R139, 0x4 ;  /* 0x0000008ba5027211 */ /* 0x002fe200078e20ff */
[----:B------:R-:W-:-:S03]  /*8480*/  IMAD R3, R159, c[0x0][0x17c], R0 ;  /* 0x00005f009f037a24 */ /* 0x000fc600078e0200 */
[----:B------:R-:W-:Y:S02]  /*8490*/  IADD3 R12, R2, R18, RZ ;  /* 0x00000012020c7210 */ /* 0x000fe40007ffe0ff */
[----:B------:R-:W-:-:S03]  /*84a0*/  IADD3 R2, P0, R139, R11, RZ ;  /* 0x0000000b8b027210 */ /* 0x000fc60007f1e0ff */
[----:B------:R-:W-:Y:S01]  /*84b0*/  @P3 IMAD.HI.U32 R6, R12, c[0x0][0x2c8], RZ ;  /* 0x0000b2000c063a27 */ /* 0x000fe200078e00ff */
[----:B------:R-:W-:Y:S02]  /*84c0*/  IADD3 R5, R5, R3, RZ ;  /* 0x0000000305057210 */ /* 0x000fe40007ffe0ff */
[----:B------:R-:W-:Y:S01]  /*84d0*/  LEA.HI.X.SX32 R3, R11, R187, 0x1, P0 ;  /* 0x000000bb0b037211 */ /* 0x000fe200000f0eff */
[----:B------:R-:W-:Y:S01]  /*84e0*/  IMAD.MOV.U32 R0, RZ, RZ, R12 ;  /* 0x000000ffff007224 */ /* 0x000fe200078e000c */
[----:B------:R-:W-:Y:S02]  /*84f0*/  @P3 SHF.R.U32.HI R0, RZ, c[0x0][0x2cc], R6 ;  /* 0x0000b300ff003a19 */ /* 0x000fe40000011606 */
[----:B------:R-:W-:Y:S02]  /*8500*/  ISETP.NE.U32.AND P0, PT, RZ, c[0x0][0x348], PT ;  /* 0x0000d200ff007a0c */ /* 0x000fe40003f05070 */
[----:B------:R-:W-:Y:S02]  /*8510*/  MOV R6, R136 ;  /* 0x0000008800067202 */ /* 0x000fe40000000f00 */
[----:B------:R-:W-:Y:S01]  /*8520*/  ISETP.NE.AND.EX P0, PT, RZ, c[0x0][0x34c], PT, P0 ;  /* 0x0000d300ff007a0c */ /* 0x000fe20003f05300 */
[----:B------:R-:W-:-:S02]  /*8530*/  IMAD R13, R3, c[0x0][0x1e0], RZ ;  /* 0x00007800030d7a24 */ /* 0x000fc400078e02ff */
[----:B------:R-:W-:-:S04]  /*8540*/  IMAD.WIDE.U32 R10, R2, c[0x0][0x1e0], R6 ;  /* 0x00007800020a7a25 */ /* 0x000fc800078e0006 */
[----:B------:R-:W-:Y:S01]  /*8550*/  IMAD.WIDE.U32 R8, R2, c[0x0][0x208], R6 ;  /* 0x0000820002087a25 */ /* 0x000fe200078e0006 */
[----:B------:R-:W-:-:S03]  /*8560*/  SEL R6, R15, RZ, !P0 ;  /* 0x000000ff0f067207 */ /* 0x000fc60004000000 */
[----:B---3--:R-:W-:-:S04]  /*8570*/  IMAD.WIDE.U32 R4, R20, c[0x0][0x1b8], R4 ;  /* 0x00006e0014047a25 */ /* 0x008fc800078e0004 */
[----:B------:R-:W-:Y:S02]  /*8580*/  IMAD R7, R3, c[0x0][0x208], RZ ;  /* 0x0000820003077a24 */ /* 0x000fe400078e02ff */
[----:B------:R-:W-:Y:S02]  /*8590*/  IMAD R14, R2, c[0x0][0x1e4], R13 ;  /* 0x00007900020e7a24 */ /* 0x000fe400078e020d */
[----:B------:R-:W-:Y:S01]  /*85a0*/  IMAD R3, R20, c[0x0][0x1bc], R5 ;  /* 0x00006f0014037a24 */ /* 0x000fe200078e0205 */
[----:B------:R-:W-:Y:S01]  /*85b0*/  SEL R5, R17, RZ, !P0 ;  /* 0x000000ff11057207 */ /* 0x000fe20004000000 */
[----:B------:R-:W-:Y:S01]  /*85c0*/  IMAD R13, R2, c[0x0][0x20c], R7 ;  /* 0x00008300020d7a24 */ /* 0x000fe200078e0207 */
[----:B------:R-:W-:Y:S01]  /*85d0*/  MOV R2, R4 ;  /* 0x0000000400027202 */ /* 0x000fe20000000f00 */
[----:B------:R-:W-:-:S04]  /*85e0*/  IMAD R6, R6, c[0x0][0x1c0], RZ ;  /* 0x0000700006067a24 */ /* 0x000fc800078e02ff */
[C---:B------:R-:W-:Y:S02]  /*85f0*/  IMAD R6, R5.reuse, c[0x0][0x1c4], R6 ;  /* 0x0000710005067a24 */ /* 0x040fe400078e0206 */
[----:B------:R-:W-:-:S04]  /*8600*/  IMAD.WIDE.U32 R2, R5, c[0x0][0x1c0], R2 ;  /* 0x0000700005027a25 */ /* 0x000fc800078e0002 */
[----:B------:R-:W-:Y:S01]  /*8610*/  IMAD.IADD R5, R9, 0x1, R13 ;  /* 0x0000000109057824 */ /* 0x000fe200078e020d */
[----:B------:R-:W-:Y:S01]  /*8620*/  SHF.R.S32.HI R9, RZ, 0x1f, R0 ;  /* 0x0000001fff097819 */ /* 0x000fe20000011400 */
[----:B------:R-:W-:Y:S01]  /*8630*/  IMAD.MOV.U32 R4, RZ, RZ, R8 ;  /* 0x000000ffff047224 */ /* 0x000fe200078e0008 */
[----:B------:R-:W-:-:S03]  /*8640*/  IADD3 R3, R3, R6, RZ ;  /* 0x0000000603037210 */ /* 0x000fc60007ffe0ff */
[----:B------:R-:W-:Y:S01]  /*8650*/  IMAD R8, R9, c[0x0][0x1b0], RZ ;  /* 0x00006c0009087a24 */ /* 0x000fe200078e02ff */
[C---:B------:R-:W-:Y:S02]  /*8660*/  IADD3 R9, -R0.reuse, RZ, RZ ;  /* 0x000000ff00097210 */ /* 0x040fe40007ffe1ff */
[----:B------:R-:W-:Y:S01]  /*8670*/  IADD3 R7, R11, R14, RZ ;  /* 0x0000000e0b077210 */ /* 0x000fe20007ffe0ff */
[C---:B------:R-:W-:Y:S01]  /*8680*/  IMAD R8, R0.reuse, c[0x0][0x1b4], R8 ;  /* 0x00006d0000087a24 */ /* 0x040fe200078e0208 */
[----:B------:R-:W-:Y:S01]  /*8690*/  MOV R6, R10 ;  /* 0x0000000a00067202 */ /* 0x000fe20000000f00 */
[----:B------:R-:W-:Y:S01]  /*86a0*/  IMAD.WIDE.U32 R10, R0, c[0x0][0x1b0], R2 ;  /* 0x00006c00000a7a25 */ /* 0x000fe200078e0002 */
[----:B------:R-:W-:-:S03]  /*86b0*/  ISETP.NE.U32.AND P0, PT, RZ, c[0x0][0x350], PT ;  /* 0x0000d400ff007a0c */ /* 0x000fc60003f05070 */
[----:B------:R-:W-:-:S04]  /*86c0*/  IMAD.WIDE.U32 R2, R20, c[0x0][0x210], R4 ;  /* 0x0000840014027a25 */ /* 0x000fc800078e0004 */
[----:B------:R-:W-:Y:S01]  /*86d0*/  IMAD R0, R9, c[0x0][0x2c4], R12 ;  /* 0x0000b10009007a24 */ /* 0x000fe200078e020c */
[----:B------:R-:W-:Y:S01]  /*86e0*/  IADD3 R5, R11, R8, RZ ;  /* 0x000000080b057210 */ /* 0x000fe20007ffe0ff */
[----:B------:R-:W-:Y:S01]  /*86f0*/  IMAD R9, R20, c[0x0][0x214], R3 ;  /* 0x0000850014097a24 */ /* 0x000fe200078e0203 */
[----:B------:R-:W-:Y:S02]  /*8700*/  ISETP.NE.AND.EX P0, PT, RZ, c[0x0][0x354], PT, P0 ;  /* 0x0000d500ff007a0c */ /* 0x000fe40003f05300 */
[----:B------:R-:W-:Y:S02]  /*8710*/  SHF.R.S32.HI R11, RZ, 0x1f, R0 ;  /* 0x0000001fff0b7819 */ /* 0x000fe40000011400 */
[----:B------:R-:W-:Y:S01]  /*8720*/  MOV R8, R2 ;  /* 0x0000000200087202 */ /* 0x000fe20000000f00 */
[----:B------:R-:W-:Y:S02]  /*8730*/  IMAD.MOV.U32 R4, RZ, RZ, R10 ;  /* 0x000000ffff047224 */ /* 0x000fe400078e000a */
[----:B------:R-:W-:-:S02]  /*8740*/  IMAD R12, R11, c[0x0][0x1a8], RZ ;  /* 0x00006a000b0c7a24 */ /* 0x000fc400078e02ff */
[----:B------:R-:W-:-:S04]  /*8750*/  IMAD.WIDE.U32 R6, R20, c[0x0][0x1e8], R6 ;  /* 0x00007a0014067a25 */ /* 0x000fc800078e0006 */
[----:B------:R-:W-:Y:S02]  /*8760*/  IMAD R12, R0, c[0x0][0x1ac], R12 ;  /* 0x00006b00000c7a24 */ /* 0x000fe400078e020c */
[----:B------:R-:W-:Y:S01]  /*8770*/  IMAD R7, R20, c[0x0][0x1ec], R7 ;  /* 0x00007b0014077a24 */ /* 0x000fe200078e0207 */
[----:B------:R-:W-:Y:S02]  /*8780*/  ISETP.GE.AND P2, PT, R136, c[0x0][0x198], PT ;  /* 0x0000660088007a0c */ /* 0x000fe40003f46270 */
[----:B------:R-:W-:Y:S02]  /*8790*/  IADD3 R114, R229, -0x1, RZ ;  /* 0xffffffffe5727810 */ /* 0x000fe40007ffe0ff */
[----:B--2---:R-:W-:Y:S02]  /*87a0*/  @P1 SHF.R.S32.HI R3, RZ, 0x1f, R16 ;  /* 0x0000001fff031819 */ /* 0x004fe40000011410 */
[----:B------:R-:W-:Y:S02]  /*87b0*/  @!P1 MOV R3, R15 ;  /* 0x0000000f00039202 */ /* 0x000fe40000000f00 */
[----:B------:R-:W-:-:S02]  /*87c0*/  @P1 MOV R2, R16 ;  /* 0x0000001000021202 */ /* 0x000fc40000000f00 */
[----:B------:R-:W-:Y:S02]  /*87d0*/  @!P1 MOV R2, R17 ;  /* 0x0000001100029202 */ /* 0x000fe40000000f00 */
[----:B------:R-:W-:Y:S02]  /*87e0*/  SEL R10, R3, RZ, !P0 ;  /* 0x000000ff030a7207 */ /* 0x000fe40004000000 */
[----:B------:R-:W-:Y:S01]  /*87f0*/  SEL R11, R2, RZ, !P0 ;  /* 0x000000ff020b7207 */ /* 0x000fe20004000000 */
[----:B------:R-:W-:-:S04]  /*8800*/  IMAD.WIDE.U32 R2, R0, c[0x0][0x1a8], R4 ;  /* 0x00006a0000027a25 */ /* 0x000fc800078e0004 */
[C---:B------:R-:W-:Y:S02]  /*8810*/  IMAD R0, R10.reuse, c[0x0][0x218], RZ ;  /* 0x000086000a007a24 */ /* 0x040fe400078e02ff */
[----:B------:R-:W-:Y:S02]  /*8820*/  IMAD R4, R10, c[0x0][0x1f0], RZ ;  /* 0x00007c000a047a24 */ /* 0x000fe400078e02ff */
[----:B------:R-:W-:Y:S01]  /*8830*/  IMAD.WIDE.U32 R16, R11, c[0x0][0x1f0], R6 ;  /* 0x00007c000b107a25 */ /* 0x000fe200078e0006 */
[----:B------:R-:W-:-:S03]  /*8840*/  LEA R6, P0, R2, c[0x0][0x160], 0x1 ;  /* 0x0000580002067a11 */ /* 0x000fc600078008ff */
[----:B------:R-:W-:Y:S02]  /*8850*/  IMAD.IADD R5, R3, 0x1, R12 ;  /* 0x0000000103057824 */ /* 0x000fe400078e020c */
        /* <DEDUP_REMOVED lines=10> */
[----:B------:R-:W-:Y:S01]  /*8900*/  IADD3 R4, R139, R18, RZ ;  /* 0x000000128b047210 */ /* 0x000fe20007ffe0ff */
[----:B------:R-:W-:Y:S05]  /*8910*/  BRA.DIV ~URZ, `(.L_x_851) ;  /* 0x0001df627f007947 */ /* 0x000fea000b800000 */
[----:B------:R2:W3:Y:S02]  /*8920*/  SHFL.IDX PT, R7, R5, RZ, 0x181f ;  /* 0x00181fff05077589 */ /* 0x0004e400000e0000 */
.L_x_1053:
[----:B------:R-:W-:Y:S05]  /*8930*/  BRA.DIV ~URZ, `(.L_x_852) ;  /* 0x0001dfb27f007947 */ /* 0x000fea000b800000 */
[----:B-1----:R1:W4:Y:S02]  /*8940*/  SHFL.IDX PT, R2, R6, RZ, 0x181f ;  /* 0x00181fff06027589 */ /* 0x00232400000e0000 */
.L_x_1054:
[----:B--2---:R-:W2:Y:S01]  /*8950*/  LDL R0, [R1+0x1c] ;  /* 0x00001c0001007983 */ /* 0x004ea20000100800 */
[----:B------:R-:W-:Y:S01]  /*8960*/  BSSY B0, `(.L_x_853) ;  /* 0x000000a000007945 */ /* 0x000fe20003800000 */
[----:B--2---:R-:W-:-:S05]  /*8970*/  IMAD R0, R0, c[0x0][0x2c4], RZ ;  /* 0x0000b10000007a24 */ /* 0x004fca00078e02ff */
        /* <DEDUP_REMOVED lines=8> */
.L_x_854:
[----:B------:R-:W-:Y:S05]  /*8a00*/  BSYNC B0 ;  /* 0x0000000000007941 */ /* 0x000fea0003800000 */
.L_x_853:
[----:B------:R-:W-:Y:S05]  /*8a10*/  BRA.DIV ~URZ, `(.L_x_855) ;  /* 0x0001df427f007947 */ /* 0x000fea000b800000 */
[----:B---3--:R3:W1:Y:S04]  /*8a20*/  SHFL.IDX PT, R7, R5, 0x1, 0x181f ;  /* 0x00381f0005077f89 */ /* 0x00866800000e0000 */
[----:B--2-4-:R3:W2:Y:S02]  /*8a30*/  SHFL.IDX PT, R2, R6, 0x1, 0x181f ;  /* 0x00381f0006027f89 */ /* 0x0146a400000e0000 */
.L_x_1055:
[----:B------:R-:W-:Y:S01]  /*8a40*/  IADD3 R3, R4, 0x10, RZ ;  /* 0x0000001004037810 */ /* 0x000fe20007ffe0ff */
[----:B------:R-:W-:Y:S03]  /*8a50*/  BSSY B0, `(.L_x_856) ;  /* 0x0000009000007945 */ /* 0x000fe60003800000 */
[----:B------:R-:W-:-:S13]  /*8a60*/  ISETP.GE.AND P0, PT, R3, R0, PT ;  /* 0x000000000300720c */ /* 0x000fda0003f06270 */
[----:B------:R-:W-:Y:S05]  /*8a70*/  @P0 BRA `(.L_x_857) ;  /* 0x0000006000000947 */ /* 0x000fea0003800000 */
[----:B--2---:R-:W-:-:S04]  /*8a80*/  LEA R2, P0, R136, R2, 0x1 ;  /* 0x0000000288027211 */ /* 0x004fc800078008ff */
[----:B-1----:R-:W-:-:S05]  /*8a90*/  LEA.HI.X R3, R136, R7, R137, 0x1, P0 ;  /* 0x0000000788037211 */ /* 0x002fca00000f0c89 */
[----:B------:R-:W-:Y:S01]  /*8aa0*/  @!PT LDS RZ, [RZ] ;  /* 0x00000000fffff984 */ /* 0x000fe20000000800 */
[----:B------:R-:W-:Y:S01]  /*8ab0*/  @!PT LDS RZ, [RZ] ;  /* 0x00000000fffff984 */ /* 0x000fe20000000800 */
[----:B------:R-:W-:Y:S01]  /*8ac0*/  @!PT LDS RZ, [RZ] ;  /* 0x00000000fffff984 */ /* 0x000fe20000000800 */
[----:B------:R1:W-:Y:S04]  /*8ad0*/  LDGSTS.E.BYPASS.LTC128B.128 [R219+0x5900], [R2.64], !P2 ;  /* 0x0590000002db7fae */ /* 0x0003e8000d101d48 */
.L_x_857:
[----:B------:R-:W-:Y:S05]  /*8ae0*/  BSYNC B0 ;  /* 0x0000000000007941 */ /* 0x000fea0003800000 */
.L_x_856:
[----:B------:R-:W-:Y:S05]  /*8af0*/  BRA.DIV ~URZ, `(.L_x_858) ;  /* 0x0001df327f007947 */ /* 0x000fea000b800000 */
[----:B-1----:R1:W4:Y:S02]  /*8b00*/  SHFL.IDX PT, R7, R5, 0x2, 0x181f ;  /* 0x00581f0005077f89 */ /* 0x00232400000e0000 */
.L_x_1056:
[----:B------:R-:W-:Y:S05]  /*8b10*/  BRA.DIV ~URZ, `(.L_x_859) ;  /* 0x0001df827f007947 */ /* 0x000fea000b800000 */
[----:B--2---:R2:W1:Y:S02]  /*8b20*/  SHFL.IDX PT, R2, R6, 0x2, 0x181f ;  /* 0x00581f0006027f89 */ /* 0x00446400000e0000 */
.L_x_1057:
[----:B------:R-:W-:Y:S01]  /*8b30*/  IADD3 R3, R4, 0x20, RZ ;  /* 0x0000002004037810 */ /* 0x000fe20007ffe0ff */
[----:B------:R-:W-:Y:S03]  /*8b40*/  BSSY B0, `(.L_x_860) ;  /* 0x0000009000007945 */ /* 0x000fe60003800000 */
[----:B------:R-:W-:-:S13]  /*8b50*/  ISETP.GE.AND P0, PT, R3, R0, PT ;  /* 0x000000000300720c */ /* 0x000fda0003f06270 */
[----:B------:R-:W-:Y:S05]  /*8b60*/  @P0 BRA `(.L_x_861) ;  /* 0x0000006000000947 */ /* 0x000fea0003800000 */
[----:B-1----:R-:W-:-:S04]  /*8b70*/  LEA R2, P0, R136, R2, 0x1 ;  /* 0x0000000288027211 */ /* 0x002fc800078008ff */
[----:B----4-:R-:W-:-:S05]  /*8b80*/  LEA.HI.X R3, R136, R7, R137, 0x1, P0 ;  /* 0x0000000788037211 */ /* 0x010fca00000f0c89 */
[----:B------:R-:W-:Y:S01]  /*8b90*/  @!PT LDS RZ, [RZ] ;  /* 0x00000000fffff984 */ /* 0x000fe20000000800 */
[----:B------:R-:W-:Y:S01]  /*8ba0*/  @!PT LDS RZ, [RZ] ;  /* 0x00000000fffff984 */ /* 0x000fe20000000800 */
[----:B------:R-:W-:Y:S01]  /*8bb0*/  @!PT LDS RZ, [RZ] ;  /* 0x00000000fffff984 */ /* 0x000fe20000000800 */
[----:B------:R1:W-:Y:S04]  /*8bc0*/  LDGSTS.E.BYPASS.LTC128B.128 [R219+0x6100], [R2.64], !P2 ;  /* 0x0610000002db7fae */ /* 0x0003e8000d101d48 */
.L_x_861:
[----:B------:R-:W-:Y:S05]  /*8bd0*/  BSYNC B0 ;  /* 0x0000000000007941 */ /* 0x000fea0003800000 */
.L_x_860:
[----:B------:R-:W-:Y:S05]  /*8be0*/  BRA.DIV ~URZ, `(.L_x_862) ;  /* 0x0001df227f007947 */ /* 0x000fea000b800000 */
[----:B----4-:R4:W2:Y:S04]  /*8bf0*/  SHFL.IDX PT, R7, R5, 0x3, 0x181f ;  /* 0x00781f0005077f89 */ /* 0x0108a800000e0000 */
[----:B-1----:R4:W1:Y:S02]  /*8c00*/  SHFL.IDX PT, R2, R6, 0x3, 0x181f ;  /* 0x00781f0006027f89 */ /* 0x00286400000e0000 */
.L_x_1058:
        /* <DEDUP_REMOVED lines=10> */
.L_x_864:
[----:B------:R-:W-:Y:S05]  /*8cb0*/  BSYNC B0 ;  /* 0x0000000000007941 */ /* 0x000fea0003800000 */
.L_x_863:
[----:B------:R-:W-:Y:S05]  /*8cc0*/  BRA.DIV ~URZ, `(.L_x_865) ;  /* 0x0001df127f007947 */ /* 0x000fea000b800000 */
[----:B--2---:R2:W3:Y:S02]  /*8cd0*/  SHFL.IDX PT, R7, R5, 0x4, 0x181f ;  /* 0x00981f0005077f89 */ /* 0x0044e400000e0000 */
.L_x_1059:
[----:B------:R-:W-:Y:S05]  /*8ce0*/  BRA.DIV ~URZ, `(.L_x_866) ;  /* 0x0001df627f007947 */ /* 0x000fea000b800000 */
[----:B-1----:R1:W2:Y:S02]  /*8cf0*/  SHFL.IDX PT, R2, R6, 0x4, 0x181f ;  /* 0x00981f0006027f89 */ /* 0x0022a400000e0000 */
.L_x_1060:
[----:B------:R-:W-:Y:S01]  /*8d00*/  IADD3 R3, R4, 0x40, RZ ;  /* 0x0000004004037810 */ /* 0x000fe20007ffe0ff */
[----:B------:R-:W-:Y:S03]  /*8d10*/  BSSY B0, `(.L_x_867) ;  /* 0x0000009000007945 */ /* 0x000fe60003800000 */
[----:B------:R-:W-:-:S13]  /*8d20*/  ISETP.GE.AND P0, PT, R3, R0, PT ;  /* 0x000000000300720c */ /* 0x000fda0003f06270 */
[----:B------:R-:W-:Y:S05]  /*8d30*/  @P0 BRA `(.L_x_868) ;  /* 0x0000006000000947 */ /* 0x000fea0003800000 */
[----:B--2---:R-:W-:-:S04]  /*8d40*/  LEA R2, P0, R136, R2, 0x1 ;  /* 0x0000000288027211 */ /* 0x004fc800078008ff */
[----:B---3--:R-:W-:-:S05]  /*8d50*/  LEA.HI.X R3, R136, R7, R137, 0x1, P0 ;  /* 0x0000000788037211 */ /* 0x008fca00000f0c89 */
[----:B------:R-:W-:Y:S01]  /*8d60*/  @!PT LDS RZ, [RZ] ;  /* 0x00000000fffff984 */ /* 0x000fe20000000800 */
[----:B------:R-:W-:Y:S01]  /*8d70*/  @!PT LDS RZ, [RZ] ;  /* 0x00000000fffff984 */ /* 0x000fe20000000800 */
[----:B------:R-:W-:Y:S01]  /*8d80*/  @!PT LDS RZ, [RZ] ;  /* 0x00000000fffff984 */ /* 0x000fe20000000800 */
[----:B------:R2:W-:Y:S04]  /*8d90*/  LDGSTS.E.BYPASS.LTC128B.128 [R219+0x7100], [R2.64], !P2 ;  /* 0x0710000002db7fae */ /* 0x0005e8000d101d48 */
.L_x_868:
[----:B------:R-:W-:Y:S05]  /*8da0*/  BSYNC B0 ;  /* 0x0000000000007941 */ /* 0x000fea0003800000 */
.L_x_867:
[----:B------:R-:W-:Y:S05]  /*8db0*/  BRA.DIV ~URZ, `(.L_x_869) ;  /* 0x0001df027f007947 */ /* 0x000fea000b800000 */
[----:B---3--:R3:W1:Y:S04]  /*8dc0*/  SHFL.IDX PT, R7, R5, 0x5, 0x181f ;  /* 0x00b81f0005077f89 */ /* 0x00866800000e0000 */
[----:B--2---:R3:W2:Y:S02]  /*8dd0*/  SHFL.IDX PT, R2, R6, 0x5, 0x181f ;  /* 0x00b81f0006027f89 */ /* 0x0046a400000e0000 */
.L_x_1061:
        /* <DEDUP_REMOVED lines=10> */
.L_x_871:
[----:B------:R-:W-:Y:S05]  /*8e80*/  BSYNC B0 ;  /* 0x0000000000007941 */ /* 0x000fea0003800000 */
.L_x_870:
[----:B------:R-:W-:Y:S05]  /*8e90*/  BRA.DIV ~URZ, `(.L_x_872) ;  /* 0x0001def27f007947 */ /* 0x000fea000b800000 */
[----:B-1----:R1:W3:Y:S02]  /*8ea0*/  SHFL.IDX PT, R7, R5, 0x6, 0x181f ;  /* 0x00d81f0005077f89 */ /* 0x0022e400000e0000 */
.L_x_1062:
[----:B------:R-:W-:Y:S05]  /*8eb0*/  BRA.DIV ~URZ, `(.L_x_873) ;  /* 0x0001df427f007947 */ /* 0x000fea000b800000 */
[----:B--2---:R2:W1:Y:S02]  /*8ec0*/  SHFL.IDX PT, R2, R6, 0x6, 0x181f ;  /* 0x00d81f0006027f89 */ /* 0x00446400000e0000 */
.L_x_1063:
        /* <DEDUP_REMOVED lines=10> */
.L_x_875:
[----:B------:R-:W-:Y:S05]  /*8f70*/  BSYNC B0 ;  /* 0x0000000000007941 */ /* 0x000fea0003800000 */
.L_x_874:
[----:B------:R-:W-:Y:S05]  /*8f80*/  BRA.DIV ~URZ, `(.L_x_876) ;  /* 0x0001dee27f007947 */ /* 0x000fea000b800000 */
[----:B-1-34-:R-:W1:Y:S04]  /*8f90*/  SHFL.IDX PT, R5, R5, 0x7, 0x181f ;  /* 0x00f81f0005057f89 */ /* 0x01ae6800000e0000 */
[----:B------:R3:W4:Y:S02]  /*8fa0*/  SHFL.IDX PT, R3, R6, 0x7, 0x181f ;  /* 0x00f81f0006037f89 */ /* 0x00072400000e0000 */
.L_x_1064:
[----:B------:R-:W-:Y:S02]  /*8fb0*/  IADD3 R2, R4, 0x70, RZ ;  /* 0x0000007004027810 */ /* 0x000fe40007ffe0ff */
[----:B------:R-:W-:Y:S02]  /*8fc0*/  ISETP.GE.AND P4, PT, R136, c[0x0][0x1d4], PT ;  /* 0x0000750088007a0c */ /* 0x000fe40003f86270 */
[----:B------:R-:W-:-:S13]  /*8fd0*/  ISETP.GE.AND P0, PT, R2, R0, PT ;  /* 0x000000000200720c */ /* 0x000fda0003f06270 */
[----:B----4-:R-:W-:-:S04]  /*8fe0*/  @!P0 LEA R2, P1, R136, R3, 0x1 ;  /* 0x0000000388028211 */ /* 0x010fc800078208ff */
[----:B-1----:R-:W-:-:S05]  /*8ff0*/  @!P0 LEA.HI.X R3, R136, R5, R137, 0x1, P1 ;  /* 0x0000000588038211 */ /* 0x002fca00008f0c89 */
[----:B------:R-:W-:Y:S01]  /*9000*/  @!PT LDS RZ, [RZ] ;  /* 0x00000000fffff984 */ /* 0x000fe20000000800 */
[----:B------:R-:W-:Y:S01]  /*9010*/  @!PT LDS RZ, [RZ] ;  /* 0x00000000fffff984 */ /* 0x000fe20000000800 */
[----:B------:R-:W-:Y:S01]  /*9020*/  @!PT LDS RZ, [RZ] ;  /* 0x00000000fffff984 */ /* 0x000fe20000000800 */
[----:B------:R1:W-:Y:S04]  /*9030*/  @!P0 LDGSTS.E.BYPASS.LTC128B.128 [R219+0x8900], [R2.64], !P2 ;  /* 0x0890000002db8fae */ /* 0x0003e8000d101d48 */
[----:B------:R-:W0:Y:S01]  /*9040*/  LDGDEPBAR ;  /* 0x00000000000079af */ /* 0x000e220000000000 */
[----:B------:R-:W-:Y:S02]  /*9050*/  WARPSYNC 0xffffffff ;  /* 0xffffffff00007948 */ /* 0x000fe40003800000 */
[----:B------:R-:W4:Y:S04]  /*9060*/  LDL R153, [R1+0x20] ;  /* 0x0000200001997983 */ /* 0x000f280000100800 */
[----:B--2---:R-:W2:Y:S04]  /*9070*/  LDL R8, [R1+0x44] ;  /* 0x0000440001087983 */ /* 0x004ea80000100800 */
[----:B---3--:R-:W3:Y:S01]  /*9080*/  LDL.64 R6, [R1+0x38] ;  /* 0x0000380001067983 */ /* 0x008ee20000100a00 */
[----:B------:R-:W-:Y:S01]  /*9090*/  IMAD.MOV.U32 R84, RZ, RZ, -0x50 ;  /* 0xffffffb0ff547424 */ /* 0x000fe200078e00ff */
[----:B------:R-:W-:-:S03]  /*90a0*/  SHF.R.S32.HI R85, RZ, 0x1f, R114 ;  /* 0x0000001fff557819 */ /* 0x000fc60000011472 */
[----:B------:R-:W-:Y:S02]  /*90b0*/  IMAD R84, R229, R84, 0x50 ;  /* 0x00000050e5547424 */ /* 0x000fe400078e0254 */
[----:B------:R-:W-:Y:S02]  /*90c0*/  IMAD R4, R85, c[0x0][0x1e0], RZ ;  /* 0x0000780055047a24 */ /* 0x000fe400078e02ff */
[----:B-1----:R-:W-:-:S04]  /*90d0*/  IMAD.WIDE.U32 R2, R114, c[0x0][0x1e0], RZ ;  /* 0x0000780072027a25 */ /* 0x002fc800078e00ff */
[----:B------:R-:W-:-:S04]  /*90e0*/  IMAD R4, R114, c[0x0][0x1e4], R4 ;  /* 0x0000790072047a24 */ /* 0x000fc800078e0204 */
[----:B------:R-:W-:Y:S02]  /*90f0*/  IMAD.IADD R3, R3, 0x1, R4 ;  /* 0x0000000103037824 */ /* 0x000fe400078e0204 */
[----:B------:R-:W-:Y:S02]  /*9100*/  IMAD.MOV.U32 R143, RZ, RZ, c[0x0][0x1e0] ;  /* 0x00007800ff8f7624 */ /* 0x000fe400078e00ff */
[----:B------:R-:W-:Y:S01]  /*9110*/  IMAD.MOV.U32 R146, RZ, RZ, c[0x0][0x1e4] ;  /* 0x00007900ff927624 */ /* 0x000fe200078e00ff */
[----:B------:R-:W-:Y:S01]  /*9120*/  BSSY B0, `(.L_x_877) ;  /* 0x000002c000007945 */ /* 0x000fe20003800000 */
[----:B------:R-:W-:Y:S01]  /*9130*/  BAR.SYNC.DEFER_BLOCKING 0x0 ;  /* 0x0000000000007b1d */ /* 0x000fe20000010000 */
[----:B----4-:R-:W-:-:S04]  /*9140*/  IADD3 R72, R84, R153, -R139 ;  /* 0x0000009954487210 */ /* 0x010fc80007ffe88b */
[C---:B------:R-:W-:Y:S01]  /*9150*/  ISETP.GE.AND P0, PT, R72.reuse, 0x1, PT ;  /* 0x000000014800780c */ /* 0x040fe20003f06270 */
[----:B--2---:R-:W-:Y:S02]  /*9160*/  IMAD.MOV.U32 R145, RZ, RZ, R8 ;  /* 0x000000ffff917224 */ /* 0x004fe400078e0008 */
[----:B---3--:R-:W-:Y:S01]  /*9170*/  IMAD.MOV.U32 R144, RZ, RZ, R6 ;  /* 0x000000ffff907224 */ /* 0x008fe200078e0006 */
[----:B------:R-:W-:-:S03]  /*9180*/  ISETP.GE.AND P3, PT, R72, 0x11, PT ;  /* 0x000000114800780c */ /* 0x000fc60003f66270 */
[----:B------:R-:W-:-:S04]  /*9190*/  IMAD.WIDE.U32 R4, R2, 0x50, R144 ;  /* 0x0000005002047825 */ /* 0x000fc800078e0090 */
[----:B------:R-:W-:Y:S02]  /*91a0*/  IMAD R2, R3, 0x50, RZ ;  /* 0x0000005003027824 */ /* 0x000fe400078e02ff */
[----:B------:R-:W-:Y:S02]  /*91b0*/  @P0 LEA R6, P1, R4, c[0x0][0x1c8], 0x1 ;  /* 0x0000720004060a11 */ /* 0x000fe400078208ff */
[----:B------:R-:W-:Y:S01]  /*91c0*/  IMAD.IADD R3, R5, 0x1, R2 ;  /* 0x0000000105037824 */ /* 0x000fe200078e0202 */
[----:B------:R-:W-:Y:S02]  /*91d0*/  ISETP.GE.AND P2, PT, R72, 0x21, PT ;  /* 0x000000214800780c */ /* 0x000fe40003f46270 */
[C---:B------:R-:W-:Y:S02]  /*91e0*/  @P3 LEA R2, P5, R143.reuse, R4, 0x4 ;  /* 0x000000048f023211 */ /* 0x040fe400078a20ff */
[----:B------:R-:W-:Y:S02]  /*91f0*/  @P0 LEA.HI.X R7, R4, c[0x0][0x1cc], R3, 0x1, P1 ;  /* 0x0000730004070a11 */ /* 0x000fe400008f0c03 */
[----:B------:R-:W-:Y:S01]  /*9200*/  ISETP.GE.AND P1, PT, R72, 0x31, PT ;  /* 0x000000314800780c */ /* 0x000fe20003f26270 */
[----:B------:R-:W-:-:S02]  /*9210*/  IMAD.WIDE.U32 R8, R143, 0x20, RZ ;  /* 0x000000208f087825 */ /* 0x000fc400078e00ff */
[----:B------:R-:W-:Y:S01]  /*9220*/  @!PT LDS RZ, [RZ] ;  /* 0x00000000fffff984 */ /* 0x000fe20000000800 */
[----:B------:R-:W-:Y:S01]  /*9230*/  @!PT LDS RZ, [RZ] ;  /* 0x00000000fffff984 */ /* 0x000fe20000000800 */
[----:B------:R-:W-:Y:S01]  /*9240*/  @!PT LDS RZ, [RZ] ;  /* 0x00000000fffff984 */ /* 0x000fe20000000800 */
[----:B------:R1:W-:Y:S01]  /*9250*/  @P0 LDGSTS.E.BYPASS.LTC128B.128 [R219+0x2900], [R6.64], !P4 ;  /* 0x0290000006db0fae */ /* 0x0003e2000e101d48 */
[----:B------:R-:W-:-:S09]  /*9260*/  @P3 LEA R12, P0, R2, c[0x0][0x1c8], 0x1 ;  /* 0x00007200020c3a11 */ /* 0x000fd200078008ff */
[----:B------:R-:W-:Y:S01]  /*9270*/  @P1 IMAD R14, R146, 0x30, RZ ;  /* 0x00000030920e1824 */ /* 0x000fe200078e02ff */
[----:B-1----:R-:W-:-:S04]  /*9280*/  @P3 LEA.HI.X R6, R143, R3, R146, 0x4, P5 ;  /* 0x000000038f063211 */ /* 0x002fc800028f2492 */
[----:B------:R-:W-:Y:S01]  /*9290*/  @P3 LEA.HI.X R13, R2, c[0x0][0x1cc], R6, 0x1, P0 ;  /* 0x00007300020d3a11 */ /* 0x000fe200000f0c06 */
[----:B------:R-:W-:Y:S01]  /*92a0*/  IMAD.SHL.U32 R2, R146, 0x20, RZ ;  /* 0x0000002092027824 */ /* 0x000fe200078e00ff */
[----:B------:R-:W-:-:S03]  /*92b0*/  @P2 IADD3 R8, P0, R4, R8, RZ ;  /* 0x0000000804082210 */ /* 0x000fc60007f1e0ff */
[----:B------:R1:W-:Y:S01]  /*92c0*/  @P3 LDGSTS.E.BYPASS.LTC128B.128 [R219+0x3100], [R12.64], !P4 ;  /* 0x031000000cdb3fae */ /* 0x0003e2000e101d48 */
[----:B------:R-:W-:Y:S01]  /*92d0*/  @P2 IADD3.X R9, R3, R9, R2, P0, !PT ;  /* 0x0000000903092210 */ /* 0x000fe200007fe402 */
[----:B------:R-:W-:Y:S01]  /*92e0*/  @P1 IMAD.MOV.U32 R2, RZ, RZ, R4 ;  /* 0x000000ffff021224 */ /* 0x000fe200078e0004 */
[----:B------:R-:W-:-:S03]  /*92f0*/  @P2 LEA R10, P0, R8, c[0x0][0x1c8], 0x1 ;  /* 0x00007200080a2a11 */ /* 0x000fc600078008ff */
[----:B------:R-:W-:Y:S01]  /*9300*/  @P1 IMAD.WIDE.U32 R6, R143, 0x30, R2 ;  /* 0x000000308f061825 */ /* 0x000fe200078e0002 */
[----:B------:R-:W-:-:S03]  /*9310*/  @P2 LEA.HI.X R11, R8, c[0x0][0x1cc], R9, 0x1, P0 ;  /* 0x00007300080b2a11 */ /* 0x000fc600000f0c09 */
[----:B------:R-:W-:Y:S01]  /*9320*/  @P1 IMAD.IADD R7, R7, 0x1, R14 ;  /* 0x0000000107071824 */ /* 0x000fe200078e020e */
[C---:B------:R-:W-:Y:S01]  /*9330*/  @P1 LEA R8, P0, R6.reuse, c[0x0][0x1c8], 0x1 ;  /* 0x0000720006081a11 */ /* 0x040fe200078008ff */
[----:B------:R1:W-:Y:S03]  /*9340*/  @P2 LDGSTS.E.BYPASS.LTC128B.128 [R219+0x3900], [R10.64], !P4 ;  /* 0x039000000adb2fae */ /* 0x0003e6000e101d48 */
[----:B------:R-:W-:-:S05]  /*9350*/  @P1 LEA.HI.X R9, R6, c[0x0][0x1cc], R7, 0x1, P0 ;  /* 0x0000730006091a11 */ /* 0x000fca00000f0c07 */
        /* <DEDUP_REMOVED lines=8> */
.L_x_878:
[----:B------:R-:W-:Y:S05]  /*93e0*/  BSYNC B0 ;  /* 0x0000000000007941 */ /* 0x000fea0003800000 */
.L_x_877:
[----:B------:R3:W5:Y:S01]  /*93f0*/  LDL R147, [R1+0x48] ;  /* 0x0000480001937983 */ /* 0x0007620000100800 */
[----:B------:R-:W-:Y:S01]  /*9400*/  ISETP.LT.AND P0, PT, RZ, c[0x0][0x27c], PT ;  /* 0x00009f00ff007a0c */ /* 0x000fe20003f01270 */
[----:B--2---:R-:W-:Y:S02]  /*9410*/  IMAD.MOV.U32 R2, RZ, RZ, c[0x0][0x2c4] ;  /* 0x0000b100ff027624 */ /* 0x004fe400078e00ff */
[----:B------:R-:W0:Y:S03]  /*9420*/  LDGDEPBAR ;  /* 0x00000000000079af */ /* 0x000e260000000000 */
[----:B------:R-:W-:-:S07]  /*9430*/  ISETP.NE.AND P6, PT, R2, 0x1, PT ;  /* 0x000000010200780c */ /* 0x000fce0003fc5270 */
[----:B------:R-:W-:Y:S05]  /*9440*/  @P0 BRA `(.L_x_879) ;  /* 0x0000002000000947 */ /* 0x000fea0003800000 */
[----:B------:R-:W-:-:S04]  /*9450*/  DEPBAR.LE SB0, 0x1 ;  /* 0x000080400000791a */ /* 0x000fc80000000000 */
[----:B------:R-:W-:Y:S05]  /*9460*/  BRA `(.L_x_880) ;  /* 0x0000497000007947 */ /* 0x000fea0003800000 */
.L_x_879:
[----:B------:R-:W-:Y:S01]  /*9470*/  ULDC.U8 UR4, c[0x0][0x298] ;  /* 0x0000a60000047ab9 */ /* 0x000fe20000000000 */
[----:B-----5:R-:W-:Y:S01]  /*9480*/  SHF.R.S32.HI R2, RZ, 0x1f, R138 ;  /* 0x0000001fff027819 */ /* 0x020fe2000001148a */
[----:B------:R-:W-:Y:S01]  /*9490*/  IMAD.WIDE.U32 R6, R138, c[0x0][0x280], RZ ;  /* 0x0000a0008a067a25 */ /* 0x000fe200078e00ff */
[----:B------:R-:W-:Y:S01]  /*94a0*/  ISETP.NE.AND P0, PT, RZ, UR4, PT ;  /* 0x00000004ff007c0c */ /* 0x000fe2000bf05270 */
[----:B------:R-:W-:Y:S01]  /*94b0*/  BSSY B2, `(.L_x_880) ;  /* 0x0000492000027945 */ /* 0x000fe20003800000 */
[C---:B------:R-:W-:Y:S01]  /*94c0*/  IADD3 R20, R83.reuse, R147, RZ ;  /* 0x0000009353147210 */ /* 0x040fe20007ffe0ff */
[C---:B------:R-:W-:Y:S01]  /*94d0*/  IMAD R3, R2.reuse, c[0x0][0x280], RZ ;  /* 0x0000a00002037a24 */ /* 0x040fe200078e02ff */
[----:B------:R-:W-:Y:S01]  /*94e0*/  IADD3 R73, R83, 0x60, RZ ;  /* 0x0000006053497810 */ /* 0x000fe20007ffe0ff */
[----:B------:R-:W-:Y:S02]  /*94f0*/  IMAD R2, R2, c[0x0][0x290], RZ ;  /* 0x0000a40002027a24 */ /* 0x000fe400078e02ff */
[----:B-1----:R-:W-:-:S02]  /*9500*/  IMAD R8, R138, c[0x0][0x284], R3 ;  /* 0x0000a1008a087a24 */ /* 0x002fc400078e0203 */
[----:B------:R-:W-:Y:S01]  /*9510*/  IMAD R3, R138, c[0x0][0x294], R2 ;  /* 0x0000a5008a037a24 */ /* 0x000fe200078e0202 */
[----:B------:R-:W-:Y:S01]  /*9520*/  LEA R2, R164, R20, 0x5 ;  /* 0x00000014a4027211 */ /* 0x000fe200078e28ff */
[----:B------:R-:W-:Y:S01]  /*9530*/  IMAD.WIDE.U32 R4, R138, c[0x0][0x290], RZ ;  /* 0x0000a4008a047a25 */ /* 0x000fe200078e00ff */
[----:B------:R-:W-:-:S04]  /*9540*/  IADD3 R8, R8, R7, RZ ;  /* 0x0000000708087210 */ /* 0x000fc80007ffe0ff */
[----:B------:R-:W-:Y:S01]  /*9550*/  IADD3 R9, R3, R5, RZ ;  /* 0x0000000503097210 */ /* 0x000fe20007ffe0ff */
[----:B------:R-:W-:Y:S05]  /*9560*/  @!P0 BRA `(.L_x_881) ;  /* 0x0000257000008947 */ /* 0x000fea0003800000 */
[----:B------:R-:W-:Y:S01]  /*9570*/  @P6 IMAD.HI.U32 R3, R2, c[0x0][0x2c8], RZ ;  /* 0x0000b20002036a27 */ /* 0x000fe200078e00ff */
[----:B------:R-:W-:Y:S01]  /*9580*/  BSSY B0, `(.L_x_882) ;  /* 0x0000033000007945 */ /* 0x000fe20003800000 */
[----:B------:R-:W-:Y:S01]  /*9590*/  SHF.R.S32.HI R21, RZ, 0x1f, R30 ;  /* 0x0000001fff157819 */ /* 0x000fe2000001141e */
[----:B------:R-:W-:Y:S01]  /*95a0*/  CS2R R42, SRZ ;  /* 0x00000000002a7805 */ /* 0x000fe2000001ff00 */
[----:B------:R-:W-:Y:S01]  /*95b0*/  IMAD.MOV.U32 R5, RZ, RZ, R9 ;  /* 0x000000ffff057224 */ /* 0x000fe200078e0009 */
[----:B------:R-:W-:Y:S01]  /*95c0*/  @P6 SHF.R.U32.HI R2, RZ, c[0x0][0x2cc], R3 ;  /* 0x0000b300ff026a19 */ /* 0x000fe20000011603 */
[----:B------:R-:W-:Y:S01]  /*95d0*/  IMAD.MOV.U32 R7, RZ, RZ, R8 ;  /* 0x000000ffff077224 */ /* 0x000fe200078e0008 */
[----:B------:R-:W-:Y:S01]  /*95e0*/  CS2R R12, SRZ ;  /* 0x00000000000c7805 */ /* 0x000fe2000001ff00 */
[----:B------:R-:W-:Y:S01]  /*95f0*/  CS2R R10, SRZ ;  /* 0x00000000000a7805 */ /* 0x000fe2000001ff00 */
[----:B------:R-:W-:Y:S01]  /*9600*/  SHF.R.S32.HI R3, RZ, 0x1f, R2 ;  /* 0x0000001fff037819 */ /* 0x000fe20000011402 */
[----:B------:R-:W-:-:S04]  /*9610*/  IMAD.WIDE.U32 R6, R2, c[0x0][0x280], R6 ;  /* 0x0000a00002067a25 */ /* 0x000fc800078e0006 */
[C---:B------:R-:W-:Y:S01]  /*9620*/  IMAD R9, R3.reuse, c[0x0][0x280], RZ ;  /* 0x0000a00003097a24 */ /* 0x040fe200078e02ff */
[----:B------:R-:W-:Y:S01]  /*9630*/  LEA R33, P1, R6, c[0x0][0x270], 0x1 ;  /* 0x00009c0006217a11 */ /* 0x000fe200078208ff */
[----:B------:R-:W-:Y:S02]  /*9640*/  IMAD R8, R3, c[0x0][0x290], RZ ;  /* 0x0000a40003087a24 */ /* 0x000fe400078e02ff */
[C---:B------:R-:W-:Y:S02]  /*9650*/  IMAD.WIDE.U32 R4, R2.reuse, c[0x0][0x290], R4 ;  /* 0x0000a40002047a25 */ /* 0x040fe400078e0004 */
[----:B------:R1:W2:Y:S02]  /*9660*/  SHFL.IDX PT, R15, R33, RZ, 0x1c1f ;  /* 0x001c1fff210f7589 */ /* 0x0002a400000e0000 */
[----:B------:R-:W-:Y:S01]  /*9670*/  IMAD R3, R2, c[0x0][0x284], R9 ;  /* 0x0000a10002037a24 */ /* 0x000fe200078e0209 */
[----:B------:R-:W-:Y:S01]  /*9680*/  LEA R34, P0, R4, c[0x0][0x288], 0x1 ;  /* 0x0000a20004227a11 */ /* 0x000fe200078008ff */
[----:B------:R-:W-:-:S02]  /*9690*/  IMAD R2, R2, c[0x0][0x294], R8 ;  /* 0x0000a50002027a24 */ /* 0x000fc400078e0208 */
[----:B------:R-:W-:Y:S01]  /*96a0*/  CS2R R8, SRZ ;  /* 0x0000000000087805 */ /* 0x000fe2000001ff00 */
[----:B------:R-:W-:Y:S01]  /*96b0*/  IADD3 R3, R7, R3, RZ ;  /* 0x0000000307037210 */ /* 0x000fe20007ffe0ff */
[----:B------:R1:W4:Y:S01]  /*96c0*/  SHFL.IDX PT, R18, R34, RZ, 0x1c1f ;  /* 0x001c1fff22127589 */ /* 0x00032200000e0000 */
[----:B------:R-:W-:Y:S02]  /*96d0*/  IADD3 R2, R5, R2, RZ ;  /* 0x0000000205027210 */ /* 0x000fe40007ffe0ff */
[----:B------:R-:W-:Y:S02]  /*96e0*/  LEA.HI.X R25, R6, c[0x0][0x274], R3, 0x1, P1 ;  /* 0x00009d0006197a11 */ /* 0x000fe400008f0c03 */
[----:B------:R-:W-:Y:S01]  /*96f0*/  LEA.HI.X R24, R4, c[0x0][0x28c], R2, 0x1, P0 ;  /* 0x0000a30004187a11 */ /* 0x000fe200000f0c02 */
[----:B------:R-:W-:Y:S01]  /*9700*/  CS2R R6, SRZ ;  /* 0x0000000000067805 */ /* 0x000fe2000001ff00 */
[----:B------:R-:W-:Y:S01]  /*9710*/  ISETP.GE.AND P0, PT, R20, R0, PT ;  /* 0x000000001400720c */ /* 0x000fe20003f06270 */
[----:B------:R1:W3:Y:S04]  /*9720*/  SHFL.IDX PT, R22, R25, RZ, 0x1c1f ;  /* 0x001c1fff19167589 */ /* 0x0002e800000e0000 */
[----:B------:R1:W1:Y:S08]  /*9730*/  SHFL.IDX PT, R19, R24, RZ, 0x1c1f ;  /* 0x001c1fff18137589 */ /* 0x00027000000e0000 */
[----:B------:R-:W-:Y:S05]  /*9740*/  @P0 BRA `(.L_x_883) ;  /* 0x0000016000000947 */ /* 0x000fea0003800000 */
[----:B--2---:R-:W-:Y:S01]  /*9750*/  ISETP.GE.AND P1, PT, R28, c[0x0][0x27c], PT ;  /* 0x00009f001c007a0c */ /* 0x004fe20003f26270 */
[----:B------:R-:W-:Y:S01]  /*9760*/  CS2R R12, SRZ ;  /* 0x00000000000c7805 */ /* 0x000fe2000001ff00 */
[----:B------:R-:W-:Y:S01]  /*9770*/  ISETP.GE.AND P0, PT, R30, c[0x0][0x27c], PT ;  /* 0x00009f001e007a0c */ /* 0x000fe20003f06270 */
[----:B------:R-:W-:-:S10]  /*9780*/  CS2R R10, SRZ ;  /* 0x00000000000a7805 */ /* 0x000fd4000001ff00 */
[C---:B------:R-:W-:Y:S01]  /*9790*/  @!P1 IMAD.SHL.U32 R2, R28.reuse, 0x2, RZ ;  /* 0x000000021c029824 */ /* 0x040fe200078e00ff */
[----:B------:R-:W-:Y:S01]  /*97a0*/  @!P1 SHF.L.U64.HI R3, R28, 0x1, R29 ;  /* 0x000000011c039819 */ /* 0x000fe2000001021d */
[C---:B------:R-:W-:Y:S01]  /*97b0*/  @!P0 IMAD.SHL.U32 R4, R30.reuse, 0x2, RZ ;  /* 0x000000021e048824 */ /* 0x040fe200078e00ff */
[----:B------:R-:W-:Y:S02]  /*97c0*/  @!P0 SHF.L.U64.HI R5, R30, 0x1, R21 ;  /* 0x000000011e058819 */ /* 0x000fe40000010215 */
[CC--:B------:R-:W-:Y:S02]  /*97d0*/  @!P1 IADD3 R16, P2, R15.reuse, R2.reuse, RZ ;  /* 0x000000020f109210 */ /* 0x0c0fe40007f5e0ff */
[----:B----4-:R-:W-:Y:S02]  /*97e0*/  @!P1 IADD3 R14, P5, R18, R2, RZ ;  /* 0x00000002120e9210 */ /* 0x010fe40007fbe0ff */
[-C--:B------:R-:W-:Y:S01]  /*97f0*/  @!P0 IADD3 R2, P3, R15, R4.reuse, RZ ;  /* 0x000000040f028210 */ /* 0x080fe20007f7e0ff */
[--C-:B---3--:R-:W-:Y:S01]  /*9800*/  @!P1 IMAD.X R17, R22, 0x1, R3.reuse, P2 ;  /* 0x0000000116119824 */ /* 0x108fe200010e0603 */
[----:B------:R-:W-:Y:S01]  /*9810*/  @!P0 IADD3 R4, P2, R18, R4, RZ ;  /* 0x0000000412048210 */ /* 0x000fe20007f5e0ff */
[C---:B-1----:R-:W-:Y:S01]  /*9820*/  @!P1 IMAD.X R15, R19.reuse, 0x1, R3, P5 ;  /* 0x00000001130f9824 */ /* 0x042fe200028e0603 */
[----:B------:R-:W-:Y:S01]  /*9830*/  CS2R R6, SRZ ;  /* 0x0000000000067805 */ /* 0x000fe2000001ff00 */
[--C-:B------:R-:W-:Y:S01]  /*9840*/  @!P0 IMAD.X R3, R22, 0x1, R5.reuse, P3 ;  /* 0x0000000116038824 */ /* 0x100fe200018e0605 */
[----:B------:R-:W-:Y:S01]  /*9850*/  CS2R R8, SRZ ;  /* 0x0000000000087805 */ /* 0x000fe2000001ff00 */
[----:B------:R-:W-:Y:S01]  /*9860*/  @!P0 IMAD.X R5, R19, 0x1, R5, P2 ;  /* 0x0000000113058824 */ /* 0x000fe200010e0605 */
[----:B------:R1:W5:Y:S04]  /*9870*/  @!P1 LD.E.64 R10, [R16.64] ;  /* 0x00000008100a9980 */ /* 0x000368000c101b00 */
[----:B------:R1:W5:Y:S04]  /*9880*/  @!P0 LD.E.64 R12, [R2.64] ;  /* 0x00000008020c8980 */ /* 0x000368000c101b00 */
[----:B------:R1:W5:Y:S04]  /*9890*/  @!P1 LD.E.64 R6, [R14.64] ;  /* 0x000000080e069980 */ /* 0x000368000c101b00 */
[----:B------:R1:W5:Y:S02]  /*98a0*/  @!P0 LD.E.64 R8, [R4.64] ;  /* 0x0000000804088980 */ /* 0x000364000c101b00 */
.L_x_883:
[----:B--2---:R-:W-:Y:S05]  /*98b0*/  BSYNC B0 ;  /* 0x0000000000007941 */ /* 0x004fea0003800000 */
.L_x_882:
[----:B-1----:R-:W-:Y:S01]  /*98c0*/  IADD3 R2, R20, 0x20, RZ ;  /* 0x0000002014027810 */ /* 0x002fe20007ffe0ff */
[----:B-----5:R-:W-:Y:S01]  /*98d0*/  IMAD.MOV.U32 R5, RZ, RZ, R12 ;  /* 0x000000ffff057224 */ /* 0x020fe200078e000c */
[----:B------:R1:W2:Y:S01]  /*98e0*/  SHFL.IDX PT, R23, R25, 0x1, 0x1c1f ;  /* 0x003c1f0019177f89 */ /* 0x0002a200000e0000 */
[----:B------:R-:W-:Y:S01]  /*98f0*/  IMAD.MOV.U32 R4, RZ, RZ, R13 ;  /* 0x000000ffff047224 */ /* 0x000fe200078e000d */
[----:B------:R-:W-:Y:S01]  /*9900*/  ISETP.GE.AND P0, PT, R2, R0, PT ;  /* 0x000000000200720c */ /* 0x000fe20003f06270 */
[----:B------:R-:W-:Y:S01]  /*9910*/  IMAD.MOV.U32 R3, RZ, RZ, R10 ;  /* 0x000000ffff037224 */ /* 0x000fe200078e000a */
[----:B------:R-:W-:Y:S01]  /*9920*/  PRMT R52, R52, 0x5410, R5 ;  /* 0x0000541034347816 */ /* 0x000fe20000000005 */
[----:B------:R-:W-:Y:S01]  /*9930*/  IMAD.MOV.U32 R2, RZ, RZ, R11 ;  /* 0x000000ffff027224 */ /* 0x000fe200078e000b */
[----:B------:R-:W-:Y:S01]  /*9940*/  PRMT R53, R53, 0x5410, R4 ;  /* 0x0000541035357816 */ /* 0x000fe20000000004 */
[----:B------:R-:W-:Y:S01]  /*9950*/  IMAD.MOV.U32 R5, RZ, RZ, R8 ;  /* 0x000000ffff057224 */ /* 0x000fe200078e0008 */
[----:B------:R-:W-:Y:S01]  /*9960*/  PRMT R50, R50, 0x5410, R3 ;  /* 0x0000541032327816 */ /* 0x000fe20000000003 */
[----:B------:R-:W-:Y:S01]  /*9970*/  IMAD.MOV.U32 R4, RZ, RZ, R9 ;  /* 0x000000ffff047224 */ /* 0x000fe200078e0009 */
[----:B------:R-:W-:Y:S01]  /*9980*/  PRMT R51, R51, 0x5410, R2 ;  /* 0x0000541033337816 */ /* 0x000fe20000000002 */
[----:B------:R-:W-:Y:S01]  /*9990*/  IMAD.MOV.U32 R3, RZ, RZ, R6 ;  /* 0x000000ffff037224 */ /* 0x000fe200078e0006 */
[----:B------:R1:W4:Y:S01]  /*99a0*/  SHFL.IDX PT, R14, R33, 0x1, 0x1c1f ;  /* 0x003c1f00210e7f89 */ /* 0x00032200000e0000 */
[----:B------:R-:W-:Y:S01]  /*99b0*/  IMAD.MOV.U32 R2, RZ, RZ, R7 ;  /* 0x000000ffff027224 */ /* 0x000fe200078e0007 */
[----:B------:R-:W-:Y:S01]  /*99c0*/  BSSY B0, `(.L_x_884) ;  /* 0x0000021000007945 */ /* 0x000fe20003800000 */
[----:B------:R-:W-:Y:S01]  /*99d0*/  PRMT R52, R5, 0x7610, R52 ;  /* 0x0000761005347816 */ /* 0x000fe20000000034 */
[----:B---3--:R1:W3:Y:S01]  /*99e0*/  SHFL.IDX PT, R22, R24, 0x1, 0x1c1f ;  /* 0x003c1f0018167f89 */ /* 0x0082e200000e0000 */
[----:B------:R-:W-:Y:S01]  /*99f0*/  PRMT R53, R4, 0x7610, R53 ;  /* 0x0000761004357816 */ /* 0x000fe20000000035 */
[----:B------:R-:W-:Y:S01]  /*9a00*/  CS2R R36, SRZ ;  /* 0x0000000000247805 */ /* 0x000fe2000001ff00 */
[----:B------:R-:W-:Y:S01]  /*9a10*/  PRMT R50, R3, 0x7610, R50 ;  /* 0x0000761003327816 */ /* 0x000fe20000000032 */
[----:B------:R1:W1:Y:S01]  /*9a20*/  SHFL.IDX PT, R15, R34, 0x1, 0x1c1f ;  /* 0x003c1f00220f7f89 */ /* 0x00026200000e0000 */
[----:B------:R-:W-:Y:S01]  /*9a30*/  PRMT R51, R2, 0x7610, R51 ;  /* 0x0000761002337816 */ /* 0x000fe20000000033 */
[----:B------:R-:W-:Y:S01]  /*9a40*/  CS2R R4, SRZ ;  /* 0x0000000000047805 */ /* 0x000fe2000001ff00 */
[----:B------:R-:W-:Y:S01]  /*9a50*/  CS2R R2, SRZ ;  /* 0x0000000000027805 */ /* 0x000fe2000001ff00 */
[----:B------:R-:W-:Y:S05]  /*9a60*/  @P0 BRA `(.L_x_885) ;  /* 0x0000016000000947 */ /* 0x000fea0003800000 */
[----:B--2---:R-:W-:Y:S01]  /*9a70*/  ISETP.GE.AND P1, PT, R28, c[0x0][0x27c], PT ;  /* 0x00009f001c007a0c */ /* 0x004fe20003f26270 */
[----:B------:R-:W-:Y:S01]  /*9a80*/  CS2R R42, SRZ ;  /* 0x00000000002a7805 */ /* 0x000fe2000001ff00 */
[----:B------:R-:W-:-:S11]  /*9a90*/  ISETP.GE.AND P0, PT, R30, c[0x0][0x27c], PT ;  /* 0x00009f001e007a0c */ /* 0x000fd60003f06270 */
[C---:B------:R-:W-:Y:S01]  /*9aa0*/  @!P1 IMAD.SHL.U32 R2, R28.reuse, 0x2, RZ ;  /* 0x000000021c029824 */ /* 0x040fe200078e00ff */
[----:B------:R-:W-:Y:S01]  /*9ab0*/  @!P1 SHF.L.U64.HI R4, R28, 0x1, R29 ;  /* 0x000000011c049819 */ /* 0x000fe2000001021d */
[C---:B------:R-:W-:Y:S01]  /*9ac0*/  @!P0 IMAD.SHL.U32 R3, R30.reuse, 0x2, RZ ;  /* 0x000000021e038824 */ /* 0x040fe200078e00ff */
[----:B------:R-:W-:Y:S02]  /*9ad0*/  @!P0 SHF.L.U64.HI R5, R30, 0x1, R21 ;  /* 0x000000011e058819 */ /* 0x000fe40000010215 */
[CC--:B----4-:R-:W-:Y:S02]  /*9ae0*/  @!P1 IADD3 R18, P2, R14.reuse, R2.reuse, RZ ;  /* 0x000000020e129210 */ /* 0x0d0fe40007f5e0ff */
[----:B-1----:R-:W-:Y:S02]  /*9af0*/  @!P1 IADD3 R16, P5, R15, R2, RZ ;  /* 0x000000020f109210 */ /* 0x002fe40007fbe0ff */
[-C--:B------:R-:W-:Y:S01]  /*9b00*/  @!P0 IADD3 R2, P3, R14, R3.reuse, RZ ;  /* 0x000000030e028210 */ /* 0x080fe20007f7e0ff */
[--C-:B------:R-:W-:Y:S01]  /*9b10*/  @!P1 IMAD.X R19, R23, 0x1, R4.reuse, P2 ;  /* 0x0000000117139824 */ /* 0x100fe200010e0604 */
[----:B------:R-:W-:Y:S01]  /*9b20*/  @!P0 IADD3 R14, P2, R15, R3, RZ ;  /* 0x000000030f0e8210 */ /* 0x000fe20007f5e0ff */
[----:B---3--:R-:W-:-:S02]  /*9b30*/  @!P1 IMAD.X R17, R22, 0x1, R4, P5 ;  /* 0x0000000116119824 */ /* 0x008fc400028e0604 */
[--C-:B------:R-:W-:Y:S01]  /*9b40*/  @!P0 IMAD.X R3, R23, 0x1, R5.reuse, P3 ;  /* 0x0000000117038824 */ /* 0x100fe200018e0605 */
[----:B------:R-:W-:Y:S01]  /*9b50*/  CS2R R36, SRZ ;  /* 0x0000000000247805 */ /* 0x000fe2000001ff00 */
[----:B------:R-:W-:Y:S02]  /*9b60*/  @!P0 IMAD.X R15, R22, 0x1, R5, P2 ;  /* 0x00000001160f8824 */ /* 0x000fe400010e0605 */
[----:B------:R-:W-:Y:S01]  /*9b70*/  CS2R R4, SRZ ;  /* 0x0000000000047805 */ /* 0x000fe2000001ff00 */
[----:B------:R1:W5:Y:S04]  /*9b80*/  @!P0 LD.E.64 R42, [R2.64] ;  /* 0x00000008022a8980 */ /* 0x000368000c101b00 */
[----:B------:R2:W5:Y:S04]  /*9b90*/  @!P0 LD.E.64 R36, [R14.64] ;  /* 0x000000080e248980 */ /* 0x000568000c101b00 */
[----:B------:R2:W5:Y:S01]  /*9ba0*/  @!P1 LD.E.64 R4, [R18.64] ;  /* 0x0000000812049980 */ /* 0x000562000c101b00 */
[----:B-1----:R-:W-:-:S06]  /*9bb0*/  CS2R R2, SRZ ;  /* 0x0000000000027805 */ /* 0x002fcc000001ff00 */
[----:B------:R2:W5:Y:S02]  /*9bc0*/  @!P1 LD.E.64 R2, [R16.64] ;  /* 0x0000000810029980 */ /* 0x000564000c101b00 */
.L_x_885:
[----:B--2---:R-:W-:Y:S05]  /*9bd0*/  BSYNC B0 ;  /* 0x0000000000007941 */ /* 0x004fea0003800000 */
.L_x_884:
[----:B----4-:R-:W-:Y:S01]  /*9be0*/  IADD3 R14, R20, 0x40, RZ ;  /* 0x00000040140e7810 */ /* 0x010fe20007ffe0ff */
[----:B-----5:R-:W-:Y:S01]  /*9bf0*/  IMAD.MOV.U32 R18, RZ, RZ, R42 ;  /* 0x000000ffff127224 */ /* 0x020fe200078e002a */
[----:B------:R2:W4:Y:S01]  /*9c00*/  SHFL.IDX PT, R32, R25, 0x2, 0x1c1f ;  /* 0x005c1f0019207f89 */ /* 0x00052200000e0000 */
        /* <DEDUP_REMOVED lines=11> */
[----:B-1----:R2:W1:Y:S01]  /*9cc0*/  SHFL.IDX PT, R15, R33, 0x2, 0x1c1f ;  /* 0x005c1f00210f7f89 */ /* 0x00246200000e0000 */
[----:B------:R-:W-:Y:S01]  /*9cd0*/  IMAD.MOV.U32 R14, RZ, RZ, R3 ;  /* 0x000000ffff0e7224 */ /* 0x000fe200078e0003 */
[----:B------:R-:W-:Y:S01]  /*9ce0*/  BSSY B0, `(.L_x_886) ;  /* 0x0000023000007945 */ /* 0x000fe20003800000 */
[----:B------:R-:W-:Y:S01]  /*9cf0*/  PRMT R56, R18, 0x7610, R56 ;  /* 0x0000761012387816 */ /* 0x000fe20000000038 */
[----:B------:R2:W3:Y:S01]  /*9d00*/  SHFL.IDX PT, R31, R24, 0x2, 0x1c1f ;  /* 0x005c1f00181f7f89 */ /* 0x0004e200000e0000 */
[----:B------:R-:W-:Y:S01]  /*9d10*/  PRMT R57, R17, 0x7610, R57 ;  /* 0x0000761011397816 */ /* 0x000fe20000000039 */
[----:B------:R-:W-:Y:S01]  /*9d20*/  CS2R R48, SRZ ;  /* 0x0000000000307805 */ /* 0x000fe2000001ff00 */
[----:B------:R-:W-:Y:S01]  /*9d30*/  PRMT R54, R16, 0x7610, R54 ;  /* 0x0000761010367816 */ /* 0x000fe20000000036 */
[----:B------:R2:W1:Y:S01]  /*9d40*/  SHFL.IDX PT, R26, R34, 0x2, 0x1c1f ;  /* 0x005c1f00221a7f89 */ /* 0x00046200000e0000 */
[----:B------:R-:W-:Y:S01]  /*9d50*/  PRMT R55, R14, 0x7610, R55 ;  /* 0x000076100e377816 */ /* 0x000fe20000000037 */
[----:B------:R-:W-:Y:S01]  /*9d60*/  CS2R R46, SRZ ;  /* 0x00000000002e7805 */ /* 0x000fe2000001ff00 */
[----:B------:R-:W-:Y:S01]  /*9d70*/  CS2R R38, SRZ ;  /* 0x0000000000267805 */ /* 0x000fe2000001ff00 */
[----:B------:R-:W-:Y:S01]  /*9d80*/  CS2R R44, SRZ ;  /* 0x00000000002c7805 */ /* 0x000fe2000001ff00 */
[----:B------:R-:W-:Y:S01]  /*9d90*/  CS2R R40, SRZ ;  /* 0x0000000000287805 */ /* 0x000fe2000001ff00 */
[----:B------:R-:W-:Y:S05]  /*9da0*/  @P0 BRA `(.L_x_887) ;  /* 0x0000016000000947 */ /* 0x000fea0003800000 */
[----:B----4-:R-:W-:Y:S01]  /*9db0*/  ISETP.GE.AND P1, PT, R28, c[0x0][0x27c], PT ;  /* 0x00009f001c007a0c */ /* 0x010fe20003f26270 */
[----:B------:R-:W-:Y:S01]  /*9dc0*/  CS2R R46, SRZ ;  /* 0x00000000002e7805 */ /* 0x000fe2000001ff00 */
[----:B------:R-:W-:Y:S01]  /*9dd0*/  ISETP.GE.AND P0, PT, R30, c[0x0][0x27c], PT ;  /* 0x00009f001e007a0c */ /* 0x000fe20003f06270 */
[----:B------:R-:W-:-:S10]  /*9de0*/  CS2R R38, SRZ ;  /* 0x0000000000267805 */ /* 0x000fd4000001ff00 */
[C---:B------:R-:W-:Y:S01]  /*9df0*/  @!P1 IMAD.SHL.U32 R14, R28.reuse, 0x2, RZ ;  /* 0x000000021c0e9824 */ /* 0x040fe200078e00ff */
[----:B------:R-:W-:Y:S01]  /*9e00*/  @!P1 SHF.L.U64.HI R19, R28, 0x1, R29 ;  /* 0x000000011c139819 */ /* 0x000fe2000001021d */
[C---:B------:R-:W-:Y:S01]  /*9e10*/  @!P0 IMAD.SHL.U32 R17, R30.reuse, 0x2, RZ ;  /* 0x000000021e118824 */ /* 0x040fe200078e00ff */
[----:B------:R-:W-:Y:S02]  /*9e20*/  @!P0 SHF.L.U64.HI R27, R30, 0x1, R21 ;  /* 0x000000011e1b8819 */ /* 0x000fe40000010215 */
[CC--:B-1-3--:R-:W-:Y:S02]  /*9e30*/  @!P1 IADD3 R22, P2, R15.reuse, R14.reuse, RZ ;  /* 0x0000000e0f169210 */ /* 0x0cafe40007f5e0ff */
[----:B------:R-:W-:Y:S02]  /*9e40*/  @!P1 IADD3 R18, P5, R26, R14, RZ ;  /* 0x0000000e1a129210 */ /* 0x000fe40007fbe0ff */
[-C--:B------:R-:W-:Y:S01]  /*9e50*/  @!P0 IADD3 R16, P3, R15, R17.reuse, RZ ;  /* 0x000000110f108210 */ /* 0x080fe20007f7e0ff */
[--C-:B------:R-:W-:Y:S01]  /*9e60*/  @!P1 IMAD.X R23, R32, 0x1, R19.reuse, P2 ;  /* 0x0000000120179824 */ /* 0x100fe200010e0613 */
[----:B------:R-:W-:Y:S01]  /*9e70*/  @!P0 IADD3 R14, P2, R26, R17, RZ ;  /* 0x000000111a0e8210 */ /* 0x000fe20007f5e0ff */
[----:B------:R-:W-:Y:S01]  /*9e80*/  CS2R R40, SRZ ;  /* 0x0000000000287805 */ /* 0x000fe2000001ff00 */
[----:B------:R-:W-:Y:S01]  /*9e90*/  CS2R R44, SRZ ;  /* 0x00000000002c7805 */ /* 0x000fe2000001ff00 */
[----:B------:R-:W-:Y:S01]  /*9ea0*/  @!P1 IMAD.X R19, R31, 0x1, R19, P5 ;  /* 0x000000011f139824 */ /* 0x000fe200028e0613 */
[----:B------:R1:W5:Y:S01]  /*9eb0*/  @!P1 LD.E.64 R38, [R22.64] ;  /* 0x0000000816269980 */ /* 0x000362000c101b00 */
[----:B------:R-:W-:-:S02]  /*9ec0*/  @!P0 IMAD.X R17, R32, 0x1, R27, P3 ;  /* 0x0000000120118824 */ /* 0x000fc400018e061b */
[----:B------:R-:W-:Y:S01]  /*9ed0*/  @!P0 IMAD.X R15, R31, 0x1, R27, P2 ;  /* 0x000000011f0f8824 */ /* 0x000fe200010e061b */
[----:B------:R1:W5:Y:S04]  /*9ee0*/  @!P1 LD.E.64 R40, [R18.64] ;  /* 0x0000000812289980 */ /* 0x000368000c101b00 */
[----:B------:R1:W5:Y:S04]  /*9ef0*/  @!P0 LD.E.64 R46, [R16.64] ;  /* 0x00000008102e8980 */ /* 0x000368000c101b00 */
[----:B------:R1:W5:Y:S02]  /*9f00*/  @!P0 LD.E.64 R44, [R14.64] ;  /* 0x000000080e2c8980 */ /* 0x000364000c101b00 */
.L_x_887:
[----:B----4-:R-:W-:Y:S05]  /*9f10*/  BSYNC B0 ;  /* 0x0000000000007941 */ /* 0x010fea0003800000 */
.L_x_886:
[----:B-1----:R-:W-:Y:S01]  /*9f20*/  IADD3 R14, R20, 0x60, RZ ;  /* 0x00000060140e7810 */ /* 0x002fe20007ffe0ff */
[----:B-----5:R-:W-:Y:S01]  /*9f30*/  IMAD.MOV.U32 R18, RZ, RZ, R46 ;  /* 0x000000ffff127224 */ /* 0x020fe200078e002e */
[----:B--2---:R-:W1:Y:S01]  /*9f40*/  SHFL.IDX PT, R25, R25, 0x3, 0x1c1f ;  /* 0x007c1f0019197f89 */ /* 0x004e6200000e0000 */
        /* <DEDUP_REMOVED lines=15> */
[----:B------:R-:W3:Y:S01]  /*a040*/  SHFL.IDX PT, R24, R24, 0x3, 0x1c1f ;  /* 0x007c1f0018187f89 */ /* 0x000ee200000e0000 */
[----:B------:R-:W-:Y:S01]  /*a050*/  PRMT R61, R17, 0x7610, R61 ;  /* 0x00007610113d7816 */ /* 0x000fe2000000003d */
[----:B------:R-:W-:Y:S01]  /*a060*/  CS2R R26, SRZ ;  /* 0x00000000001a7805 */ /* 0x000fe2000001ff00 */
[----:B------:R-:W-:Y:S01]  /*a070*/  PRMT R57, R57, 0x5410, R16 ;  /* 0x0000541039397816 */ /* 0x000fe20000000010 */
[----:B---3--:R3:W1:Y:S01]  /*a080*/  SHFL.IDX PT, R22, R34, 0x3, 0x1c1f ;  /* 0x007c1f0022167f89 */ /* 0x00866200000e0000 */
[----:B------:R-:W-:Y:S01]  /*a090*/  PRMT R59, R14, 0x7610, R59 ;  /* 0x000076100e3b7816 */ /* 0x000fe2000000003b */
[----:B--2---:R-:W-:Y:S01]  /*a0a0*/  CS2R R32, SRZ ;  /* 0x0000000000207805 */ /* 0x004fe2000001ff00 */
[----:B---3--:R-:W-:Y:S01]  /*a0b0*/  CS2R R34, SRZ ;  /* 0x0000000000227805 */ /* 0x008fe2000001ff00 */
[----:B------:R-:W-:Y:S05]  /*a0c0*/  @P0 BRA `(.L_x_889) ;  /* 0x0000016000000947 */ /* 0x000fea0003800000 */
[----:B-1--4-:R-:W-:Y:S01]  /*a0d0*/  ISETP.GE.AND P1, PT, R28, c[0x0][0x27c], PT ;  /* 0x00009f001c007a0c */ /* 0x012fe20003f26270 */
        /* <DEDUP_REMOVED lines=8> */
[C---:B------:R-:W-:Y:S02]  /*a160*/  @!P1 IADD3 R18, P5, R22.reuse, R14, RZ ;  /* 0x0000000e16129210 */ /* 0x040fe40007fbe0ff */
[-C--:B------:R-:W-:Y:S01]  /*a170*/  @!P0 IADD3 R16, P3, R15, R17.reuse, RZ ;  /* 0x000000110f108210 */ /* 0x080fe20007f7e0ff */
[C-C-:B------:R-:W-:Y:S01]  /*a180*/  @!P1 IMAD.X R21, R25.reuse, 0x1, R19.reuse, P2 ;  /* 0x0000000119159824 */ /* 0x140fe200010e0613 */
        /* <DEDUP_REMOVED lines=10> */
.L_x_889:
[----:B-1--4-:R-:W-:Y:S05]  /*a230*/  BSYNC B0 ;  /* 0x0000000000007941 */ /* 0x012fea0003800000 */
.L_x_888:
[----:B------:R-:W-:Y:S01]  /*a240*/  IMAD.IADD R16, R0, 0x1, -R147 ;  /* 0x0000000100107824 */ /* 0x000fe200078e0a93 */
[----:B------:R-:W-:-:S04]  /*a250*/  DEPBAR.LE SB0, 0x1 ;  /* 0x000080400000791a */ /* 0x000fc80000000000 */
[----:B------:R-:W-:Y:S01]  /*a260*/  IMNMX R31, R16, 0x80, PT ;  /* 0x00000080101f7817 */ /* 0x000fe20003800200 */
[----:B-----5:R-:W-:Y:S01]  /*a270*/  IMAD.MOV.U32 R14, RZ, RZ, R48 ;  /* 0x000000ffff0e7224 */ /* 0x020fe200078e0030 */
[----:B------:R-:W-:Y:S01]  /*a280*/  BSSY B1, `(.L_x_890) ;  /* 0x000006c000017945 */ /* 0x000fe20003800000 */
[----:B------:R-:W-:Y:S01]  /*a290*/  IMAD.MOV.U32 R15, RZ, RZ, R49 ;  /* 0x000000ffff0f7224 */ /* 0x000fe200078e0031 */
[----:B------:R-:W-:Y:S01]  /*a2a0*/  BAR.SYNC.DEFER_BLOCKING 0x0 ;  /* 0x0000000000007b1d */ /* 0x000fe20000010000 */
[----:B------:R-:W-:Y:S01]  /*a2b0*/  ISETP.GE.AND P0, PT, R83, R31, PT ;  /* 0x0000001f5300720c */ /* 0x000fe20003f06270 */
[----:B------:R-:W-:Y:S01]  /*a2c0*/  IMAD.MOV.U32 R0, RZ, RZ, R27 ;  /* 0x000000ffff007224 */ /* 0x000fe200078e001b */
[----:B------:R-:W-:Y:S01]  /*a2d0*/  PRMT R65, R14, 0x7610, R65 ;  /* 0x000076100e417816 */ /* 0x000fe20000000041 */
[----:B------:R-:W-:Y:S02]  /*a2e0*/  IMAD.MOV.U32 R14, RZ, RZ, R26 ;  /* 0x000000ffff0e7224 */ /* 0x000fe400078e001a */
[----:B------:R-:W-:Y:S01]  /*a2f0*/  IMAD.MOV.U32 R16, RZ, RZ, R34 ;  /* 0x000000ffff107224 */ /* 0x000fe200078e0022 */
[----:B------:R-:W-:Y:S01]  /*a300*/  PRMT R65, R65, 0x5410, R15 ;  /* 0x0000541041417816 */ /* 0x000fe2000000000f */
[----:B------:R-:W-:Y:S01]  /*a310*/  IMAD.MOV.U32 R15, RZ, RZ, R35 ;  /* 0x000000ffff0f7224 */ /* 0x000fe200078e0023 */
[----:B------:R-:W-:Y:S01]  /*a320*/  PRMT R62, R62, 0x5410, R14 ;  /* 0x000054103e3e7816 */ /* 0x000fe2000000000e */
[----:B------:R-:W-:Y:S01]  /*a330*/  IMAD.MOV.U32 R14, RZ, RZ, R32 ;  /* 0x000000ffff0e7224 */ /* 0x000fe200078e0020 */
[----:B------:R-:W-:Y:S01]  /*a340*/  PRMT R63, R63, 0x5410, R0 ;  /* 0x000054103f3f7816 */ /* 0x000fe20000000000 */
[----:B------:R-:W-:Y:S01]  /*a350*/  IMAD.MOV.U32 R0, RZ, RZ, R33 ;  /* 0x000000ffff007224 */ /* 0x000fe200078e0021 */
[----:B------:R-:W-:-:S02]  /*a360*/  PRMT R64, R16, 0x5410, R15 ;  /* 0x0000541010407816 */ /* 0x000fc4000000000f */
[----:B------:R-:W-:Y:S02]  /*a370*/  PRMT R61, R61, 0x5410, R14 ;  /* 0x000054103d3d7816 */ /* 0x000fe4000000000e */
[----:B------:R-:W-:Y:S01]  /*a380*/  PRMT R63, R0, 0x7610, R63 ;  /* 0x00007610003f7816 */ /* 0x000fe2000000003f */
[----:B------:R-:W-:Y:S05]  /*a390*/  @P0 BRA `(.L_x_891) ;  /* 0x000005a000000947 */ /* 0x000fea0003800000 */
[----:B------:R-:W-:Y:S01]  /*a3a0*/  ISETP.GE.AND P0, PT, R28, c[0x0][0x27c], PT ;  /* 0x00009f001c007a0c */ /* 0x000fe20003f06270 */
[----:B------:R-:W-:-:S12]  /*a3b0*/  BSSY B0, `(.L_x_892) ;  /* 0x000002c000007945 */ /* 0x000fd80003800000 */
[----:B------:R-:W-:Y:S05]  /*a3c0*/  @P0 BRA `(.L_x_893) ;  /* 0x000002a000000947 */ /* 0x000fea0003800000 */
[----:B------:R-:W1:Y:S01]  /*a3d0*/  LDS.128 R16, [R81+0x5000] ;  /* 0x0050000051107984 */ /* 0x000e620000000c00 */
[--C-:B------:R-:W-:Y:S02]  /*a3e0*/  SHF.R.U32.HI R0, RZ, 0x10, R7.reuse ;  /* 0x00000010ff007819 */ /* 0x100fe40000011607 */
[----:B------:R-:W-:Y:S01]  /*a3f0*/  SHF.R.U64 R24, R6, 0x10, R7 ;  /* 0x0000001006187819 */ /* 0x000fe20000001207 */
[----:B------:R-:W-:Y:S01]  /*a400*/  HADD2.F32 R7, -RZ, R50.H1_H1 ;  /* 0x30000032ff077230 */ /* 0x000fe20000004100 */
[--C-:B------:R-:W-:Y:S02]  /*a410*/  SHF.R.U64 R25, R10, 0x10, R11.reuse ;  /* 0x000000100a197819 */ /* 0x100fe4000000120b */
[----:B------:R-:W-:-:S05]  /*a420*/  SHF.R.U32.HI R21, RZ, 0x10, R11 ;  /* 0x00000010ff157819 */ /* 0x000fca000001160b */
[----:B------:R-:W-:Y:S02]  /*a430*/  HADD2.F32 R22, -RZ, R21.H0_H0 ;  /* 0x20000015ff167230 */ /* 0x000fe40000004100 */
[--C-:B-1----:R-:W-:Y:S02]  /*a440*/  HADD2.F32 R20, -RZ, R19.reuse.H0_H0 ;  /* 0x20000013ff147230 */ /* 0x102fe40000004100 */
[----:B------:R-:W-:Y:S02]  /*a450*/  HADD2.F32 R6, -RZ, R19.H1_H1 ;  /* 0x30000013ff067230 */ /* 0x000fe40000004100 */
[--C-:B------:R-:W-:Y:S02]  /*a460*/  HADD2.F32 R19, -RZ, R16.reuse.H0_H0 ;  /* 0x20000010ff137230 */ /* 0x100fe40000004100 */
[----:B------:R-:W-:Y:S02]  /*a470*/  HADD2.F32 R15, -RZ, R16.H1_H1 ;  /* 0x30000010ff0f7230 */ /* 0x000fe40000004100 */
[----:B------:R-:W-:-:S02]  /*a480*/  HADD2.F32 R16, -RZ, R18.H0_H0 ;  /* 0x20000012ff107230 */ /* 0x000fc40000004100 */
[----:B------:R-:W-:Y:S02]  /*a490*/  HADD2.F32 R10, -RZ, R18.H1_H1 ;  /* 0x30000012ff0a7230 */ /* 0x000fe40000004100 */
[----:B------:R-:W-:Y:S02]  /*a4a0*/  HADD2.F32 R18, -RZ, R0.H0_H0 ;  /* 0x20000000ff127230 */ /* 0x000fe40000004100 */
[--C-:B------:R-:W-:Y:S02]  /*a4b0*/  HADD2.F32 R14, -RZ, R17.reuse.H0_H0 ;  /* 0x20000011ff0e7230 */ /* 0x100fe40000004100 */
[----:B------:R-:W-:Y:S01]  /*a4c0*/  HADD2.F32 R11, -RZ, R17.H1_H1 ;  /* 0x30000011ff0b7230 */ /* 0x000fe20000004100 */
[-C--:B------:R-:W-:Y:S01]  /*a4d0*/  FMUL.FTZ R17, R6, R18.reuse ;  /* 0x0000001206117220 */ /* 0x080fe20000410000 */
[----:B------:R-:W-:Y:S01]  /*a4e0*/  HADD2.F32 R0, -RZ, R50.H0_H0 ;  /* 0x20000032ff007230 */ /* 0x000fe20000004100 */
[C---:B------:R-:W-:Y:S02]  /*a4f0*/  FMUL.FTZ R18, R20.reuse, R18 ;  /* 0x0000001214127220 */ /* 0x040fe40000410000 */
[----:B------:R-:W-:-:S02]  /*a500*/  FFMA.FTZ R23, R20, R22, -R17 ;  /* 0x0000001614177223 */ /* 0x000fc40000010811 */
[-C--:B------:R-:W-:Y:S02]  /*a510*/  FMUL.FTZ R17, R19, R0.reuse ;  /* 0x0000000013117220 */ /* 0x080fe40000410000 */
[C---:B------:R-:W-:Y:S01]  /*a520*/  FMUL.FTZ R21, R15.reuse, R0 ;  /* 0x000000000f157220 */ /* 0x040fe20000410000 */
[--C-:B------:R-:W-:Y:S01]  /*a530*/  HADD2.F32 R0, -RZ, R51.reuse.H0_H0 ;  /* 0x20000033ff007230 */ /* 0x100fe20000004100 */
[-C--:B------:R-:W-:Y:S01]  /*a540*/  FFMA.FTZ R20, R15, R7.reuse, R17 ;  /* 0x000000070f147223 */ /* 0x080fe20000010011 */
[----:B------:R-:W-:Y:S01]  /*a550*/  HADD2.F32 R17, -RZ, R24.H0_H0 ;  /* 0x20000018ff117230 */ /* 0x000fe20000004100 */
[----:B------:R-:W-:Y:S01]  /*a560*/  FFMA.FTZ R22, R6, R22, R18 ;  /* 0x0000001606167223 */ /* 0x000fe20000010012 */
[----:B------:R-:W-:Y:S01]  /*a570*/  HADD2.F32 R6, -RZ, R51.H1_H1 ;  /* 0x30000033ff067230 */ /* 0x000fe20000004100 */
[----:B------:R-:W-:Y:S01]  /*a580*/  FFMA.FTZ R21, R19, R7, -R21 ;  /* 0x0000000713157223 */ /* 0x000fe20000010815 */
[----:B------:R-:W-:Y:S01]  /*a590*/  HADD2.F32 R19, -RZ, R25.H0_H0 ;  /* 0x20000019ff137230 */ /* 0x000fe20000004100 */
[----:B------:R-:W-:-:S02]  /*a5a0*/  FMUL.FTZ R7, R10, R0 ;  /* 0x000000000a077220 */ /* 0x000fc40000410000 */
[----:B------:R-:W-:Y:S02]  /*a5b0*/  FMUL.FTZ R0, R16, R0 ;  /* 0x0000000010007220 */ /* 0x000fe40000410000 */
[-C--:B------:R-:W-:Y:S02]  /*a5c0*/  FMUL.FTZ R15, R11, R17.reuse ;  /* 0x000000110b0f7220 */ /* 0x080fe40000410000 */
[----:B------:R-:W-:Y:S02]  /*a5d0*/  FMUL.FTZ R17, R14, R17 ;  /* 0x000000110e117220 */ /* 0x000fe40000410000 */
[-C--:B------:R-:W-:Y:S01]  /*a5e0*/  FFMA.FTZ R18, R16, R6.reuse, -R7 ;  /* 0x0000000610127223 */ /* 0x080fe20000010807 */
[----:B------:R-:W-:Y:S01]  /*a5f0*/  F2FP.PACK_AB R16, R20, R21 ;  /* 0x000000151410723e */ /* 0x000fe200000000ff */
[----:B------:R-:W-:Y:S02]  /*a600*/  FFMA.FTZ R0, R10, R6, R0 ;  /* 0x000000060a007223 */ /* 0x000fe40000010000 */
[----:B------:R-:W-:-:S02]  /*a610*/  FFMA.FTZ R7, R14, R19, -R15 ;  /* 0x000000130e077223 */ /* 0x000fc4000001080f */
[----:B------:R-:W-:Y:S01]  /*a620*/  FFMA.FTZ R6, R11, R19, R17 ;  /* 0x000000130b067223 */ /* 0x000fe20000010011 */
[----:B------:R-:W-:Y:S02]  /*a630*/  F2FP.PACK_AB R19, R22, R23 ;  /* 0x000000171613723e */ /* 0x000fe400000000ff */
[----:B------:R-:W-:Y:S02]  /*a640*/  F2FP.PACK_AB R18, R0, R18 ;  /* 0x000000120012723e */ /* 0x000fe400000000ff */
[----:B------:R-:W-:-:S05]  /*a650*/  F2FP.PACK_AB R17, R6, R7 ;  /* 0x000000070611723e */ /* 0x000fca00000000ff */
[----:B------:R1:W-:Y:S02]  /*a660*/  STS.128 [R81+0x5000], R16 ;  /* 0x0050001051007388 */ /* 0x0003e40000000c00 */
.L_x_893:
[----:B------:R-:W-:Y:S05]  /*a670*/  BSYNC B0 ;  /* 0x0000000000007941 */ /* 0x000fea0003800000 */
.L_x_892:
[----:B------:R-:W-:-:S13]  /*a680*/  ISETP.GE.AND P0, PT, R30, c[0x0][0x27c], PT ;  /* 0x00009f001e007a0c */ /* 0x000fda0003f06270 */
[----:B------:R-:W-:Y:S05]  /*a690*/  @P0 BRA `(.L_x_891) ;  /* 0x000002a000000947 */ /* 0x000fea0003800000 */
[----:B-1----:R-:W1:Y:S01]  /*a6a0*/  LDS.128 R16, [R82+0x5000] ;  /* 0x0050000052107984 */ /* 0x002e620000000c00 */
[----:B------:R-:W-:Y:S02]  /*a6b0*/  SHF.R.U32.HI R0, RZ, 0x10, R9 ;  /* 0x00000010ff007819 */ /* 0x000fe40000011609 */
[--C-:B------:R-:W-:Y:S02]  /*a6c0*/  SHF.R.U64 R21, R12, 0x10, R13.reuse ;  /* 0x000000100c157819 */ /* 0x100fe4000000120d */
[----:B------:R-:W-:Y:S02]  /*a6d0*/  SHF.R.U32.HI R7, RZ, 0x10, R13 ;  /* 0x00000010ff077819 */ /* 0x000fe4000001160d */
[----:B------:R-:W-:Y:S01]  /*a6e0*/  SHF.R.U64 R20, R8, 0x10, R9 ;  /* 0x0000001008147819 */ /* 0x000fe20000001209 */
[--C-:B-1----:R-:W-:Y:S02]  /*a6f0*/  HADD2.F32 R12, -RZ, R16.reuse.H0_H0 ;  /* 0x20000010ff0c7230 */ /* 0x102fe40000004100 */
[----:B------:R-:W-:-:S02]  /*a700*/  HADD2.F32 R11, -RZ, R16.H1_H1 ;  /* 0x30000010ff0b7230 */ /* 0x000fc40000004100 */
[--C-:B------:R-:W-:Y:S02]  /*a710*/  HADD2.F32 R6, -RZ, R19.reuse.H1_H1 ;  /* 0x30000013ff067230 */ /* 0x100fe40000004100 */
[----:B------:R-:W-:Y:S02]  /*a720*/  HADD2.F32 R16, -RZ, R0.H0_H0 ;  /* 0x20000000ff107230 */ /* 0x000fe40000004100 */
[--C-:B------:R-:W-:Y:S02]  /*a730*/  HADD2.F32 R0, -RZ, R52.reuse.H0_H0 ;  /* 0x20000034ff007230 */ /* 0x100fe40000004100 */
[----:B------:R-:W-:Y:S01]  /*a740*/  HADD2.F32 R13, -RZ, R19.H0_H0 ;  /* 0x20000013ff0d7230 */ /* 0x000fe20000004100 */
[-C--:B------:R-:W-:Y:S01]  /*a750*/  FMUL.FTZ R15, R6, R16.reuse ;  /* 0x00000010060f7220 */ /* 0x080fe20000410000 */
[----:B------:R-:W-:Y:S02]  /*a760*/  HADD2.F32 R19, -RZ, R7.H0_H0 ;  /* 0x20000007ff137230 */ /* 0x000fe40000004100 */
[--C-:B------:R-:W-:Y:S01]  /*a770*/  HADD2.F32 R10, -RZ, R17.reuse.H0_H0 ;  /* 0x20000011ff0a7230 */ /* 0x100fe20000004100 */
[----:B------:R-:W-:Y:S01]  /*a780*/  FMUL.FTZ R16, R13, R16 ;  /* 0x000000100d107220 */ /* 0x000fe20000410000 */
[----:B------:R-:W-:Y:S01]  /*a790*/  HADD2.F32 R9, -RZ, R17.H1_H1 ;  /* 0x30000011ff097230 */ /* 0x000fe20000004100 */
[----:B------:R-:W-:Y:S01]  /*a7a0*/  FMUL.FTZ R17, R11, R0 ;  /* 0x000000000b117220 */ /* 0x000fe20000410000 */
[----:B------:R-:W-:-:S02]  /*a7b0*/  HADD2.F32 R7, -RZ, R52.H1_H1 ;  /* 0x30000034ff077230 */ /* 0x000fc40000004100 */
[--C-:B------:R-:W-:Y:S02]  /*a7c0*/  HADD2.F32 R14, -RZ, R18.reuse.H0_H0 ;  /* 0x20000012ff0e7230 */ /* 0x100fe40000004100 */
[----:B------:R-:W-:Y:S01]  /*a7d0*/  HADD2.F32 R8, -RZ, R18.H1_H1 ;  /* 0x30000012ff087230 */ /* 0x000fe20000004100 */
[----:B------:R-:W-:Y:S02]  /*a7e0*/  FFMA.FTZ R18, R13, R19, -R15 ;  /* 0x000000130d127223 */ /* 0x000fe4000001080f */
[C---:B------:R-:W-:Y:S01]  /*a7f0*/  FMUL.FTZ R13, R12.reuse, R0 ;  /* 0x000000000c0d7220 */ /* 0x040fe20000410000 */
[--C-:B------:R-:W-:Y:S01]  /*a800*/  HADD2.F32 R0, -RZ, R53.reuse.H0_H0 ;  /* 0x20000035ff007230 */ /* 0x100fe20000004100 */
[----:B------:R-:W-:Y:S01]  /*a810*/  FFMA.FTZ R17, R12, R7, -R17 ;  /* 0x000000070c117223 */ /* 0x000fe20000010811 */
[----:B------:R-:W-:Y:S01]  /*a820*/  HADD2.F32 R12, -RZ, R20.H0_H0 ;  /* 0x20000014ff0c7230 */ /* 0x000fe20000004100 */
[----:B------:R-:W-:Y:S01]  /*a830*/  FFMA.FTZ R15, R6, R19, R16 ;  /* 0x00000013060f7223 */ /* 0x000fe20000010010 */
[----:B------:R-:W-:Y:S01]  /*a840*/  HADD2.F32 R6, -RZ, R53.H1_H1 ;  /* 0x30000035ff067230 */ /* 0x000fe20000004100 */
[----:B------:R-:W-:Y:S01]  /*a850*/  FFMA.FTZ R13, R11, R7, R13 ;  /* 0x000000070b0d7223 */ /* 0x000fe2000001000d */
[----:B------:R-:W-:Y:S01]  /*a860*/  HADD2.F32 R16, -RZ, R21.H0_H0 ;  /* 0x20000015ff107230 */ /* 0x000fe20000004100 */
[----:B------:R-:W-:-:S02]  /*a870*/  FMUL.FTZ R7, R8, R0 ;  /* 0x0000000008077220 */ /* 0x000fc40000410000 */
[----:B------:R-:W-:Y:S02]  /*a880*/  FMUL.FTZ R0, R14, R0 ;  /* 0x000000000e007220 */ /* 0x000fe40000410000 */
[-C--:B------:R-:W-:Y:S02]  /*a890*/  FMUL.FTZ R11, R9, R12.reuse ;  /* 0x0000000c090b7220 */ /* 0x080fe40000410000 */
[----:B------:R-:W-:Y:S02]  /*a8a0*/  FMUL.FTZ R12, R10, R12 ;  /* 0x0000000c0a0c7220 */ /* 0x000fe40000410000 */
[-C--:B------:R-:W-:Y:S02]  /*a8b0*/  FFMA.FTZ R14, R14, R6.reuse, -R7 ;  /* 0x000000060e0e7223 */ /* 0x080fe40000010807 */
[----:B------:R-:W-:Y:S01]  /*a8c0*/  FFMA.FTZ R0, R8, R6, R0 ;  /* 0x0000000608007223 */ /* 0x000fe20000010000 */
[----:B------:R-:W-:Y:S01]  /*a8d0*/  F2FP.PACK_AB R8, R13, R17 ;  /* 0x000000110d08723e */ /* 0x000fe200000000ff */
[----:B------:R-:W-:Y:S01]  /*a8e0*/  FFMA.FTZ R7, R10, R16, -R11 ;  /* 0x000000100a077223 */ /* 0x000fe2000001080b */
[----:B------:R-:W-:Y:S01]  /*a8f0*/  F2FP.PACK_AB R11, R15, R18 ;  /* 0x000000120f0b723e */ /* 0x000fe200000000ff */
[----:B------:R-:W-:Y:S01]  /*a900*/  FFMA.FTZ R6, R9, R16, R12 ;  /* 0x0000001009067223 */ /* 0x000fe2000001000c */
[----:B------:R-:W-:-:S04]  /*a910*/  F2FP.PACK_AB R10, R0, R14 ;  /* 0x0000000e000a723e */ /* 0x000fc800000000ff */
[----:B------:R-:W-:-:S05]  /*a920*/  F2FP.PACK_AB R9, R6, R7 ;  /* 0x000000070609723e */ /* 0x000fca00000000ff */
[----:B------:R1:W-:Y:S02]  /*a930*/  STS.128 [R82+0x5000], R8 ;  /* 0x0050000852007388 */ /* 0x0003e40000000c00 */
.L_x_891:
[----:B------:R-:W-:Y:S05]  /*a940*/  BSYNC B1 ;  /* 0x0000000000017941 */ /* 0x000fea0003800000 */
.L_x_890:
[----:B------:R-:W-:Y:S01]  /*a950*/  ISETP.GE.AND P0, PT, R140, R31, PT ;  /* 0x0000001f8c00720c */ /* 0x000fe20003f06270 */
[----:B------:R-:W-:-:S12]  /*a960*/  BSSY B1, `(.L_x_894) ;  /* 0x000005c000017945 */ /* 0x000fd80003800000 */
[----:B------:R-:W-:Y:S05]  /*a970*/  @P0 BRA `(.L_x_895) ;  /* 0x000005a000000947 */ /* 0x000fea0003800000 */
[----:B------:R-:W-:Y:S01]  /*a980*/  ISETP.GE.AND P0, PT, R28, c[0x0][0x27c], PT ;  /* 0x00009f001c007a0c */ /* 0x000fe20003f06270 */
[----:B------:R-:W-:-:S12]  /*a990*/  BSSY B0, `(.L_x_896) ;  /* 0x000002c000007945 */ /* 0x000fd80003800000 */
[----:B------:R-:W-:Y:S05]  /*a9a0*/  @P0 BRA `(.L_x_897) ;  /* 0x000002a000000947 */ /* 0x000fea0003800000 */
[----:B-1----:R-:W1:Y:S01]  /*a9b0*/  LDS.128 R8, [R81+0x6000] ;  /* 0x0060000051087984 */ /* 0x002e620000000c00 */
[--C-:B------:R-:W-:Y:S01]  /*a9c0*/  SHF.R.U64 R15, R2, 0x10, R3.reuse ;  /* 0x00000010020f7819 */ /* 0x100fe20000001203 */
[----:B------:R-:W-:Y:S01]  /*a9d0*/  HADD2.F32 R0, -RZ, R54.H0_H0 ;  /* 0x20000036ff007230 */ /* 0x000fe20000004100 */
[----:B------:R-:W-:Y:S02]  /*a9e0*/  SHF.R.U32.HI R3, RZ, 0x10, R3 ;  /* 0x00000010ff037819 */ /* 0x000fe40000011603 */
        /* <DEDUP_REMOVED lines=8> */
[----:B------:R-:W-:Y:S01]  /*aa70*/  HADD2.F32 R4, -RZ, R10.H1_H1 ;  /* 0x3000000aff047230 */ /* 0x000fe20000004100 */
[----:B------:R-:W-:Y:S01]  /*aa80*/  FMUL.FTZ R13, R7, R0 ;  /* 0x00000000070d7220 */ /* 0x000fe20000410000 */
[----:B------:R-:W-:Y:S02]  /*aa90*/  HADD2.F32 R10, -RZ, R3.H0_H0 ;  /* 0x20000003ff0a7230 */ /* 0x000fe40000004100 */
[--C-:B------:R-:W-:Y:S02]  /*aaa0*/  HADD2.F32 R6, -RZ, R9.reuse.H0_H0 ;  /* 0x20000009ff067230 */ /* 0x100fe40000004100 */
[----:B------:R-:W-:Y:S01]  /*aab0*/  HADD2.F32 R5, -RZ, R9.H1_H1 ;  /* 0x30000009ff057230 */ /* 0x000fe20000004100 */
[-C--:B------:R-:W-:Y:S01]  /*aac0*/  FMUL.FTZ R9, R2, R10.reuse ;  /* 0x0000000a02097220 */ /* 0x080fe20000410000 */
[----:B------:R-:W-:Y:S01]  /*aad0*/  HADD2.F32 R3, -RZ, R54.H1_H1 ;  /* 0x30000036ff037230 */ /* 0x000fe20000004100 */
[C---:B------:R-:W-:Y:S02]  /*aae0*/  FMUL.FTZ R10, R12.reuse, R10 ;  /* 0x0000000a0c0a7220 */ /* 0x040fe40000410000 */
[----:B------:R-:W-:-:S02]  /*aaf0*/  FFMA.FTZ R14, R12, R17, -R9 ;  /* 0x000000110c0e7223 */ /* 0x000fc40000010809 */
[----:B------:R-:W-:Y:S01]  /*ab00*/  FMUL.FTZ R9, R11, R0 ;  /* 0x000000000b097220 */ /* 0x000fe20000410000 */
[--C-:B------:R-:W-:Y:S01]  /*ab10*/  HADD2.F32 R0, -RZ, R55.reuse.H0_H0 ;  /* 0x20000037ff007230 */ /* 0x100fe20000004100 */
[----:B------:R-:W-:Y:S01]  /*ab20*/  FFMA.FTZ R12, R2, R17, R10 ;  /* 0x00000011020c7223 */ /* 0x000fe2000001000a */
[----:B------:R-:W-:Y:S01]  /*ab30*/  HADD2.F32 R2, -RZ, R55.H1_H1 ;  /* 0x30000037ff027230 */ /* 0x000fe20000004100 */
[-C--:B------:R-:W-:Y:S01]  /*ab40*/  FFMA.FTZ R10, R7, R3.reuse, R9 ;  /* 0x00000003070a7223 */ /* 0x080fe20000010009 */
[----:B------:R-:W-:Y:S01]  /*ab50*/  HADD2.F32 R9, -RZ, R15.H0_H0 ;  /* 0x2000000fff097230 */ /* 0x000fe20000004100 */
[----:B------:R-:W-:Y:S01]  /*ab60*/  FFMA.FTZ R11, R11, R3, -R13 ;  /* 0x000000030b0b7223 */ /* 0x000fe2000001080d */
[----:B------:R-:W-:Y:S01]  /*ab70*/  HADD2.F32 R13, -RZ, R16.H0_H0 ;  /* 0x20000010ff0d7230 */ /* 0x000fe20000004100 */
[-C--:B------:R-:W-:Y:S02]  /*ab80*/  FMUL.FTZ R3, R4, R0.reuse ;  /* 0x0000000004037220 */ /* 0x080fe40000410000 */
[----:B------:R-:W-:-:S02]  /*ab90*/  FMUL.FTZ R0, R8, R0 ;  /* 0x0000000008007220 */ /* 0x000fc40000410000 */
[CC--:B------:R-:W-:Y:S02]  /*aba0*/  FMUL.FTZ R7, R5.reuse, R9.reuse ;  /* 0x0000000905077220 */ /* 0x0c0fe40000410000 */
[----:B------:R-:W-:Y:S02]  /*abb0*/  FMUL.FTZ R9, R6, R9 ;  /* 0x0000000906097220 */ /* 0x000fe40000410000 */
[-C--:B------:R-:W-:Y:S02]  /*abc0*/  FFMA.FTZ R8, R8, R2.reuse, -R3 ;  /* 0x0000000208087223 */ /* 0x080fe40000010803 */
[----:B------:R-:W-:Y:S01]  /*abd0*/  FFMA.FTZ R2, R4, R2, R0 ;  /* 0x0000000204027223 */ /* 0x000fe20000010000 */
[----:B------:R-:W-:Y:S01]  /*abe0*/  F2FP.PACK_AB R4, R10, R11 ;  /* 0x0000000b0a04723e */ /* 0x000fe200000000ff */
[-C--:B------:R-:W-:Y:S01]  /*abf0*/  FFMA.FTZ R3, R6, R13.reuse, -R7 ;  /* 0x0000000d06037223 */ /* 0x080fe20000010807 */
[----:B------:R-:W-:Y:S01]  /*ac00*/  F2FP.PACK_AB R7, R12, R14 ;  /* 0x0000000e0c07723e */ /* 0x000fe200000000ff */
[----:B------:R-:W-:Y:S01]  /*ac10*/  FFMA.FTZ R0, R5, R13, R9 ;  /* 0x0000000d05007223 */ /* 0x000fe20000010009 */
[----:B------:R-:W-:-:S04]  /*ac20*/  F2FP.PACK_AB R6, R2, R8 ;  /* 0x000000080206723e */ /* 0x000fc800000000ff */
[----:B------:R-:W-:-:S05]  /*ac30*/  F2FP.PACK_AB R5, R0, R3 ;  /* 0x000000030005723e */ /* 0x000fca00000000ff */
[----:B------:R1:W-:Y:S02]  /*ac40*/  STS.128 [R81+0x6000], R4 ;  /* 0x0060000451007388 */ /* 0x0003e40000000c00 */
.L_x_897:
[----:B------:R-:W-:Y:S05]  /*ac50*/  BSYNC B0 ;  /* 0x0000000000007941 */ /* 0x000fea0003800000 */
.L_x_896:
[----:B------:R-:W-:-:S13]  /*ac60*/  ISETP.GE.AND P0, PT, R30, c[0x0][0x27c], PT ;  /* 0x00009f001e007a0c */ /* 0x000fda0003f06270 */
[----:B------:R-:W-:Y:S05]  /*ac70*/  @P0 BRA `(.L_x_895) ;  /* 0x000002a000000947 */ /* 0x000fea0003800000 */
[----:B-1----:R-:W1:Y:S01]  /*ac80*/  LDS.128 R4, [R82+0x6000] ;  /* 0x0060000052047984 */ /* 0x002e620000000c00 */
[----:B------:R-:W-:Y:S02]  /*ac90*/  SHF.R.U32.HI R0, RZ, 0x10, R37 ;  /* 0x00000010ff007819 */ /* 0x000fe40000011625 */
[----:B------:R-:W-:Y:S02]  /*aca0*/  SHF.R.U32.HI R2, RZ, 0x10, R43 ;  /* 0x00000010ff027819 */ /* 0x000fe4000001162b */
[----:B------:R-:W-:Y:S01]  /*acb0*/  SHF.R.U64 R14, R36, 0x10, R37 ;  /* 0x00000010240e7819 */ /* 0x000fe20000001225 */
[----:B------:R-:W-:Y:S01]  /*acc0*/  HADD2.F32 R12, -RZ, R0.H0_H0 ;  /* 0x20000000ff0c7230 */ /* 0x000fe20000004100 */
[----:B------:R-:W-:Y:S01]  /*acd0*/  SHF.R.U64 R15, R42, 0x10, R43 ;  /* 0x000000102a0f7819 */ /* 0x000fe2000000122b */
[----:B------:R-:W-:Y:S02]  /*ace0*/  HADD2.F32 R0, -RZ, R56.H0_H0 ;  /* 0x20000038ff007230 */ /* 0x000fe40000004100 */
[----:B------:R-:W-:-:S02]  /*acf0*/  HADD2.F32 R17, -RZ, R2.H0_H0 ;  /* 0x20000002ff117230 */ /* 0x000fc40000004100 */
[----:B------:R-:W-:Y:S02]  /*ad00*/  HADD2.F32 R2, -RZ, R56.H1_H1 ;  /* 0x30000038ff027230 */ /* 0x000fe40000004100 */
[----:B------:R-:W-:Y:S02]  /*ad10*/  HADD2.F32 R15, -RZ, R15.H0_H0 ;  /* 0x2000000fff0f7230 */ /* 0x000fe40000004100 */
[--C-:B-1----:R-:W-:Y:S02]  /*ad20*/  HADD2.F32 R10, -RZ, R7.reuse.H0_H0 ;  /* 0x20000007ff0a7230 */ /* 0x102fe40000004100 */
[----:B------:R-:W-:Y:S02]  /*ad30*/  HADD2.F32 R7, -RZ, R7.H1_H1 ;  /* 0x30000007ff077230 */ /* 0x000fe40000004100 */
[--C-:B------:R-:W-:Y:S02]  /*ad40*/  HADD2.F32 R9, -RZ, R4.reuse.H0_H0 ;  /* 0x20000004ff097230 */ /* 0x100fe40000004100 */
[----:B------:R-:W-:-:S02]  /*ad50*/  HADD2.F32 R8, -RZ, R4.H1_H1 ;  /* 0x30000004ff087230 */ /* 0x000fc40000004100 */
[--C-:B------:R-:W-:Y:S02]  /*ad60*/  HADD2.F32 R4, -RZ, R5.reuse.H0_H0 ;  /* 0x20000005ff047230 */ /* 0x100fe40000004100 */
[----:B------:R-:W-:Y:S01]  /*ad70*/  HADD2.F32 R3, -RZ, R5.H1_H1 ;  /* 0x30000005ff037230 */ /* 0x000fe20000004100 */
[----:B------:R-:W-:Y:S01]  /*ad80*/  FMUL.FTZ R5, R7, R12 ;  /* 0x0000000c07057220 */ /* 0x000fe20000410000 */
[--C-:B------:R-:W-:Y:S01]  /*ad90*/  HADD2.F32 R11, -RZ, R6.reuse.H0_H0 ;  /* 0x20000006ff0b7230 */ /* 0x100fe20000004100 */
[-C--:B------:R-:W-:Y:S01]  /*ada0*/  FMUL.FTZ R13, R8, R0.reuse ;  /* 0x00000000080d7220 */ /* 0x080fe20000410000 */
[----:B------:R-:W-:Y:S01]  /*adb0*/  HADD2.F32 R6, -RZ, R6.H1_H1 ;  /* 0x30000006ff067230 */ /* 0x000fe20000004100 */
[----:B------:R-:W-:Y:S02]  /*adc0*/  FFMA.FTZ R16, R10, R17, -R5 ;  /* 0x000000110a107223 */ /* 0x000fe40000010805 */
[C---:B------:R-:W-:Y:S01]  /*add0*/  FMUL.FTZ R5, R9.reuse, R0 ;  /* 0x0000000009057220 */ /* 0x040fe20000410000 */
[----:B------:R-:W-:Y:S01]  /*ade0*/  HADD2.F32 R0, -RZ, R57.H0_H0 ;  /* 0x20000039ff007230 */ /* 0x000fe20000004100 */
[----:B------:R-:W-:-:S02]  /*adf0*/  FFMA.FTZ R13, R9, R2, -R13 ;  /* 0x00000002090d7223 */ /* 0x000fc4000001080d */
[----:B------:R-:W-:Y:S01]  /*ae00*/  FFMA.FTZ R9, R8, R2, R5 ;  /* 0x0000000208097223 */ /* 0x000fe20000010005 */
[----:B------:R-:W-:Y:S01]  /*ae10*/  HADD2.F32 R8, -RZ, R14.H0_H0 ;  /* 0x2000000eff087230 */ /* 0x000fe20000004100 */
[----:B------:R-:W-:Y:S01]  /*ae20*/  FMUL.FTZ R12, R10, R12 ;  /* 0x0000000c0a0c7220 */ /* 0x000fe20000410000 */
[----:B------:R-:W-:Y:S01]  /*ae30*/  HADD2.F32 R2, -RZ, R58.H0_H0 ;  /* 0x2000003aff027230 */ /* 0x000fe20000004100 */
[-C--:B------:R-:W-:Y:S02]  /*ae40*/  FMUL.FTZ R5, R6, R0.reuse ;  /* 0x0000000006057220 */ /* 0x080fe40000410000 */
[----:B------:R-:W-:Y:S02]  /*ae50*/  FFMA.FTZ R10, R7, R17, R12 ;  /* 0x00000011070a7223 */ /* 0x000fe4000001000c */
[----:B------:R-:W-:Y:S02]  /*ae60*/  FMUL.FTZ R0, R11, R0 ;  /* 0x000000000b007220 */ /* 0x000fe40000410000 */
[----:B------:R-:W-:-:S02]  /*ae70*/  FMUL.FTZ R7, R3, R8 ;  /* 0x0000000803077220 */ /* 0x000fc40000410000 */
[----:B------:R-:W-:Y:S02]  /*ae80*/  FMUL.FTZ R8, R4, R8 ;  /* 0x0000000804087220 */ /* 0x000fe40000410000 */
[-C--:B------:R-:W-:Y:S02]  /*ae90*/  FFMA.FTZ R5, R11, R2.reuse, -R5 ;  /* 0x000000020b057223 */ /* 0x080fe40000010805 */
[----:B------:R-:W-:Y:S02]  /*aea0*/  FFMA.FTZ R2, R6, R2, R0 ;  /* 0x0000000206027223 */ /* 0x000fe40000010000 */
[-C--:B------:R-:W-:Y:S01]  /*aeb0*/  FFMA.FTZ R0, R4, R15.reuse, -R7 ;  /* 0x0000000f04007223 */ /* 0x080fe20000010807 */
[----:B------:R-:W-:Y:S01]  /*aec0*/  F2FP.PACK_AB R7, R10, R16 ;  /* 0x000000100a07723e */ /* 0x000fe200000000ff */
[----:B------:R-:W-:Y:S01]  /*aed0*/  FFMA.FTZ R3, R3, R15, R8 ;  /* 0x0000000f03037223 */ /* 0x000fe20000010008 */
[----:B------:R-:W-:Y:S02]  /*aee0*/  F2FP.PACK_AB R6, R2, R5 ;  /* 0x000000050206723e */ /* 0x000fe400000000ff */
[----:B------:R-:W-:-:S02]  /*aef0*/  F2FP.PACK_AB R4, R9, R13 ;  /* 0x0000000d0904723e */ /* 0x000fc400000000ff */
[----:B------:R-:W-:-:S05]  /*af00*/  F2FP.PACK_AB R5, R3, R0 ;  /* 0x000000000305723e */ /* 0x000fca00000000ff */
[----:B------:R1:W-:Y:S02]  /*af10*/  STS.128 [R82+0x6000], R4 ;  /* 0x0060000452007388 */ /* 0x0003e40000000c00 */
.L_x_895:
[----:B------:R-:W-:Y:S05]  /*af20*/  BSYNC B1 ;  /* 0x0000000000017941 */ /* 0x000fea0003800000 */
.L_x_894:
[----:B------:R-:W-:Y:S01]  /*af30*/  ISETP.GE.AND P0, PT, R141, R31, PT ;  /* 0x0000001f8d00720c */ /* 0x000fe20003f06270 */
[----:B------:R-:W-:-:S12]  /*af40*/  BSSY B1, `(.L_x_898) ;  /* 0x000005c000017945 */ /* 0x000fd80003800000 */
[----:B------:R-:W-:Y:S05]  /*af50*/  @P0 BRA `(.L_x_899) ;  /* 0x000005a000000947 */ /* 0x000fea0003800000 */
[----:B------:R-:W-:Y:S01]  /*af60*/  ISETP.GE.AND P0, PT, R28, c[0x0][0x27c], PT ;  /* 0x00009f001c007a0c */ /* 0x000fe20003f06270 */
[----:B------:R-:W-:-:S12]  /*af70*/  BSSY B0, `(.L_x_900) ;  /* 0x000002c000007945 */ /* 0x000fd80003800000 */
[----:B------:R-:W-:Y:S05]  /*af80*/  @P0 BRA `(.L_x_901) ;  /* 0x000002a000000947 */ /* 0x000fea0003800000 */
[----:B-1----:R-:W1:Y:S01]  /*af90*/  LDS.128 R4, [R81+0x7000] ;  /* 0x0070000051047984 */ /* 0x002e620000000c00 */
[----:B------:R-:W-:Y:S02]  /*afa0*/  SHF.R.U32.HI R0, RZ, 0x10, R41 ;  /* 0x00000010ff007819 */ /* 0x000fe40000011629 */
[----:B------:R-:W-:Y:S02]  /*afb0*/  SHF.R.U32.HI R2, RZ, 0x10, R39 ;  /* 0x00000010ff027819 */ /* 0x000fe40000011627 */
[----:B------:R-:W-:Y:S01]  /*afc0*/  SHF.R.U64 R14, R40, 0x10, R41 ;  /* 0x00000010280e7819 */ /* 0x000fe20000001229 */
[----:B------:R-:W-:Y:S01]  /*afd0*/  HADD2.F32 R12, -RZ, R0.H0_H0 ;  /* 0x20000000ff0c7230 */ /* 0x000fe20000004100 */
[----:B------:R-:W-:Y:S01]  /*afe0*/  SHF.R.U64 R15, R38, 0x10, R39 ;  /* 0x00000010260f7819 */ /* 0x000fe20000001227 */
[----:B------:R-:W-:Y:S02]  /*aff0*/  HADD2.F32 R0, -RZ, R57.H1_H1 ;  /* 0x30000039ff007230 */ /* 0x000fe40000004100 */
        /* <DEDUP_REMOVED lines=20> */
[----:B------:R-:W-:Y:S01]  /*b140*/  HADD2.F32 R2, -RZ, R59.H1_H1 ;  /* 0x3000003bff027230 */ /* 0x000fe20000004100 */
        /* <DEDUP_REMOVED lines=14> */
.L_x_901:
[----:B------:R-:W-:Y:S05]  /*b230*/  BSYNC B0 ;  /* 0x0000000000007941 */ /* 0x000fea0003800000 */
.L_x_900:
        /* <DEDUP_REMOVED lines=44> */
.L_x_899:
[----:B------:R-:W-:Y:S05]  /*b500*/  BSYNC B1 ;  /* 0x0000000000017941 */ /* 0x000fea0003800000 */
.L_x_898:
[----:B------:R-:W-:-:S13]  /*b510*/  ISETP.GE.AND P0, PT, R73, R31, PT ;  /* 0x0000001f4900720c */ /* 0x000fda0003f06270 */
        /* <DEDUP_REMOVED lines=46> */
.L_x_904:
[----:B------:R-:W-:Y:S05]  /*b800*/  BSYNC B0 ;  /* 0x0000000000007941 */ /* 0x000fea0003800000 */
.L_x_903:
        /* <DEDUP_REMOVED lines=10> */
[----:B------:R-:W-:Y:S02]  /*b8b0*/  HADD2.F32 R2, -RZ, R65.H0_H0 ;  /* 0x20000041ff027230 */ /* 0x000fe40000004100 */
        /* <DEDUP_REMOVED lines=13> */
[----:B------:R-:W-:Y:S01]  /*b990*/  HADD2.F32 R0, -RZ, R64.H1_H1 ;  /* 0x30000040ff007230 */ /* 0x000fe20000004100 */
        /* <DEDUP_REMOVED lines=18> */
[----:B------:R1:W-:Y:S01]  /*bac0*/  STS.128 [R82+0x8000], R4 ;  /* 0x0080000452007388 */ /* 0x0003e20000000c00 */
[----:B------:R-:W-:Y:S05]  /*bad0*/  BRA `(.L_x_902) ;  /* 0x000022f000007947 */ /* 0x000fea0003800000 */
.L_x_881:
[----:B------:R-:W-:Y:S01]  /*bae0*/  @P6 IMAD.HI.U32 R3, R2, c[0x0][0x2c8], RZ ;  /* 0x0000b20002036a27 */ /* 0x000fe200078e00ff */
[----:B------:R-:W-:Y:S01]  /*baf0*/  ISETP.GE.AND P2, PT, R32, c[0x0][0x27c], PT ;  /* 0x00009f0020007a0c */ /* 0x000fe20003f46270 */
[----:B------:R-:W-:Y:S01]  /*bb00*/  CS2R R18, SRZ ;  /* 0x0000000000127805 */ /* 0x000fe2000001ff00 */
[----:B------:R-:W-:Y:S01]  /*bb10*/  CS2R R16, SRZ ;  /* 0x0000000000107805 */ /* 0x000fe2000001ff00 */
[----:B------:R-:W-:Y:S01]  /*bb20*/  IMAD.MOV.U32 R7, RZ, RZ, R8 ;  /* 0x000000ffff077224 */ /* 0x000fe200078e0008 */
[----:B------:R-:W-:-:S04]  /*bb30*/  @P6 SHF.R.U32.HI R2, RZ, c[0x0][0x2cc], R3 ;  /* 0x0000b300ff026a19 */ /* 0x000fc80000011603 */
[----:B------:R-:W-:Y:S01]  /*bb40*/  SHF.R.S32.HI R3, RZ, 0x1f, R2 ;  /* 0x0000001fff037819 */ /* 0x000fe20000011402 */
[----:B------:R-:W-:-:S04]  /*bb50*/  IMAD.WIDE.U32 R6, R2, c[0x0][0x280], R6 ;  /* 0x0000a00002067a25 */ /* 0x000fc800078e0006 */
[C---:B------:R-:W-:Y:S01]  /*bb60*/  IMAD R5, R3.reuse, c[0x0][0x280], RZ ;  /* 0x0000a00003057a24 */ /* 0x040fe200078e02ff */
[----:B------:R-:W-:Y:S01]  /*bb70*/  LEA R26, P0, R6, c[0x0][0x270], 0x1 ;  /* 0x00009c00061a7a11 */ /* 0x000fe200078008ff */
[----:B------:R-:W-:Y:S02]  /*bb80*/  IMAD R3, R3, c[0x0][0x290], RZ ;  /* 0x0000a40003037a24 */ /* 0x000fe400078e02ff */
[C---:B------:R-:W-:Y:S02]  /*bb90*/  IMAD R8, R2.reuse, c[0x0][0x284], R5 ;  /* 0x0000a10002087a24 */ /* 0x040fe400078e0205 */
[----:B------:R-:W-:Y:S02]  /*bba0*/  IMAD.MOV.U32 R5, RZ, RZ, R9 ;  /* 0x000000ffff057224 */ /* 0x000fe400078e0009 */
[----:B------:R-:W-:Y:S02]  /*bbb0*/  IMAD.IADD R7, R7, 0x1, R8 ;  /* 0x0000000107077824 */ /* 0x000fe400078e0208 */
[----:B------:R-:W-:Y:S01]  /*bbc0*/  IMAD.WIDE.U32 R4, R2, c[0x0][0x290], R4 ;  /* 0x0000a40002047a25 */ /* 0x000fe200078e0004 */
[----:B------:R-:W1:Y:S02]  /*bbd0*/  SHFL.IDX PT, R8, R26, RZ, 0x1c1f ;  /* 0x001c1fff1a087589 */ /* 0x000e6400000e0000 */
[----:B------:R-:W-:Y:S01]  /*bbe0*/  LEA.HI.X R21, R6, c[0x0][0x274], R7, 0x1, P0 ;  /* 0x00009d0006157a11 */ /* 0x000fe200000f0c07 */
[----:B------:R-:W-:Y:S01]  /*bbf0*/  IMAD R2, R2, c[0x0][0x294], R3 ;  /* 0x0000a50002027a24 */ /* 0x000fe200078e0203 */
[----:B------:R-:W-:-:S03]  /*bc00*/  LEA R3, P0, R4, c[0x0][0x288], 0x1 ;  /* 0x0000a20004037a11 */ /* 0x000fc600078008ff */
[----:B------:R-:W-:Y:S02]  /*bc10*/  IMAD.IADD R2, R5, 0x1, R2 ;  /* 0x0000000105027824 */ /* 0x000fe400078e0202 */
[----:B------:R-:W2:Y:S03]  /*bc20*/  SHFL.IDX PT, R5, R21, RZ, 0x1c1f ;  /* 0x001c1fff15057589 */ /* 0x000ea600000e0000 */
[----:B------:R-:W-:Y:S01]  /*bc30*/  LEA.HI.X R2, R4, c[0x0][0x28c], R2, 0x1, P0 ;  /* 0x0000a30004027a11 */ /* 0x000fe200000f0c02 */
[----:B------:R-:W4:Y:S01]  /*bc40*/  SHFL.IDX PT, R9, R3, RZ, 0x1c1f ;  /* 0x001c1fff03097589 */ /* 0x000f2200000e0000 */
[----:B------:R-:W-:-:S03]  /*bc50*/  ISETP.GE.OR P0, PT, R20, R0, P2 ;  /* 0x000000001400720c */ /* 0x000fc60001706670 */
[----:B------:R-:W5:Y:S10]  /*bc60*/  SHFL.IDX PT, R10, R2, RZ, 0x1c1f ;  /* 0x001c1fff020a7589 */ /* 0x000f7400000e0000 */
[C---:B------:R-:W-:Y:S01]  /*bc70*/  @!P0 IMAD.SHL.U32 R6, R32.reuse, 0x2, RZ ;  /* 0x0000000220068824 */ /* 0x040fe200078e00ff */
[----:B------:R-:W-:-:S04]  /*bc80*/  @!P0 SHF.L.U64.HI R7, R32, 0x1, R33 ;  /* 0x0000000120078819 */ /* 0x000fc80000010221 */
[----:B-1----:R-:W-:-:S05]  /*bc90*/  @!P0 IADD3 R4, P1, R8, R6, RZ ;  /* 0x0000000608048210 */ /* 0x002fca0007f3e0ff */
[--C-:B--2---:R-:W-:Y:S01]  /*bca0*/  @!P0 IMAD.X R5, R5, 0x1, R7.reuse, P1 ;  /* 0x0000000105058824 */ /* 0x104fe200008e0607 */
[----:B----4-:R-:W-:Y:S01]  /*bcb0*/  @!P0 IADD3 R6, P1, R9, R6, RZ ;  /* 0x0000000609068210 */ /* 0x010fe20007f3e0ff */
[----:B------:R-:W-:Y:S01]  /*bcc0*/  CS2R R14, SRZ ;  /* 0x00000000000e7805 */ /* 0x000fe2000001ff00 */
[----:B------:R-:W-:Y:S02]  /*bcd0*/  CS2R R12, SRZ ;  /* 0x00000000000c7805 */ /* 0x000fe4000001ff00 */
[----:B------:R1:W2:Y:S01]  /*bce0*/  @!P0 LD.E.128 R16, [R4.64] ;  /* 0x0000000804108980 */ /* 0x0002a2000c101d00 */
[----:B-----5:R-:W-:-:S05]  /*bcf0*/  @!P0 IMAD.X R7, R10, 0x1, R7, P1 ;  /* 0x000000010a078824 */ /* 0x020fca00008e0607 */
[----:B------:R4:W5:Y:S01]  /*bd00*/  @!P0 LD.E.128 R12, [R6.64] ;  /* 0x00000008060c8980 */ /* 0x000962000c101d00 */
[----:B------:R-:W-:Y:S01]  /*bd10*/  BSSY B0, `(.L_x_905) ;  /* 0x0000028000007945 */ /* 0x000fe20003800000 */
[----:B------:R-:W-:Y:S01]  /*bd20*/  CS2R R10, SRZ ;  /* 0x00000000000a7805 */ /* 0x000fe2000001ff00 */
[----:B------:R-:W-:Y:S01]  /*bd30*/  CS2R R8, SRZ ;  /* 0x0000000000087805 */ /* 0x000fe2000001ff00 */
[----:B------:R3:W2:Y:S04]  /*bd40*/  SHFL.IDX PT, R22, R26, 0x1, 0x1c1f ;  /* 0x003c1f001a167f89 */ /* 0x0006a800000e0000 */
[----:B------:R3:W2:Y:S04]  /*bd50*/  SHFL.IDX PT, R23, R3, 0x1, 0x1c1f ;  /* 0x003c1f0003177f89 */ /* 0x0006a800000e0000 */
[----:B------:R3:W2:Y:S04]  /*bd60*/  SHFL.IDX PT, R25, R21, 0x1, 0x1c1f ;  /* 0x003c1f0015197f89 */ /* 0x0006a800000e0000 */
[----:B------:R3:W2:Y:S01]  /*bd70*/  SHFL.IDX PT, R24, R2, 0x1, 0x1c1f ;  /* 0x003c1f0002187f89 */ /* 0x0006a200000e0000 */
[----:B-1----:R-:W-:-:S04]  /*bd80*/  IADD3 R4, R20, 0x20, RZ ;  /* 0x0000002014047810 */ /* 0x002fc80007ffe0ff */
[----:B------:R-:W-:Y:S01]  /*bd90*/  ISETP.GE.AND P0, PT, R4, R0, PT ;  /* 0x000000000400720c */ /* 0x000fe20003f06270 */
[----:B--2---:R-:W-:Y:S01]  /*bda0*/  IMAD.MOV.U32 R5, RZ, RZ, R16 ;  /* 0x000000ffff057224 */ /* 0x004fe200078e0010 */
[----:B----4-:R-:W-:Y:S01]  /*bdb0*/  MOV R7, R18 ;  /* 0x0000001200077202 */ /* 0x010fe20000000f00 */
[----:B------:R-:W-:Y:S02]  /*bdc0*/  IMAD.MOV.U32 R4, RZ, RZ, R17 ;  /* 0x000000ffff047224 */ /* 0x000fe400078e0011 */
[----:B------:R-:W-:Y:S01]  /*bdd0*/  IMAD.MOV.U32 R6, RZ, RZ, R19 ;  /* 0x000000ffff067224 */ /* 0x000fe200078e0013 */
[----:B------:R-:W-:Y:S01]  /*bde0*/  PRMT R67, R67, 0x5410, R7 ;  /* 0x0000541043437816 */ /* 0x000fe20000000007 */
[----:B-----5:R-:W-:Y:S01]  /*bdf0*/  IMAD.MOV.U32 R7, RZ, RZ, R14 ;  /* 0x000000ffff077224 */ /* 0x020fe200078e000e */
[----:B------:R-:W-:Y:S01]  /*be00*/  PRMT R65, R65, 0x5410, R5 ;  /* 0x0000541041417816 */ /* 0x000fe20000000005 */
[----:B------:R-:W-:Y:S01]  /*be10*/  IMAD.MOV.U32 R5, RZ, RZ, R12 ;  /* 0x000000ffff057224 */ /* 0x000fe200078e000c */
[----:B------:R-:W-:Y:S01]  /*be20*/  PRMT R39, R39, 0x5410, R4 ;  /* 0x0000541027277816 */ /* 0x000fe20000000004 */
[----:B------:R-:W-:Y:S01]  /*be30*/  IMAD.MOV.U32 R4, RZ, RZ, R13 ;  /* 0x000000ffff047224 */ /* 0x000fe200078e000d */
[----:B------:R-:W-:-:S02]  /*be40*/  PRMT R41, R41, 0x5410, R6 ;  /* 0x0000541029297816 */ /* 0x000fc40000000006 */
[----:B------:R-:W-:Y:S02]  /*be50*/  MOV R6, R15 ;  /* 0x0000000f00067202 */ /* 0x000fe40000000f00 */
[----:B------:R-:W-:Y:S02]  /*be60*/  PRMT R67, R7, 0x7610, R67 ;  /* 0x0000761007437816 */ /* 0x000fe40000000043 */
[----:B------:R-:W-:Y:S02]  /*be70*/  PRMT R41, R6, 0x7610, R41 ;  /* 0x0000761006297816 */ /* 0x000fe40000000029 */
[----:B------:R-:W-:Y:S01]  /*be80*/  PRMT R65, R5, 0x7610, R65 ;  /* 0x0000761005417816 */ /* 0x000fe20000000041 */
[----:B------:R-:W-:Y:S01]  /*be90*/  CS2R R6, SRZ ;  /* 0x0000000000067805 */ /* 0x000fe2000001ff00 */
[----:B------:R-:W-:Y:S02]  /*bea0*/  PRMT R39, R4, 0x7610, R39 ;  /* 0x0000761004277816 */ /* 0x000fe40000000027 */
[----:B------:R-:W-:Y:S01]  /*beb0*/  CS2R R4, SRZ ;  /* 0x0000000000047805 */ /* 0x000fe2000001ff00 */
[----:B------:R-:W-:Y:S05]  /*bec0*/  @P0 BRA `(.L_x_906) ;  /* 0x000000c000000947 */ /* 0x000fea0003800000 */
[----:B---3--:R-:W-:Y:S01]  /*bed0*/  CS2R R8, SRZ ;  /* 0x0000000000087805 */ /* 0x008fe2000001ff00 */
[----:B------:R-:W-:Y:S01]  /*bee0*/  CS2R R6, SRZ ;  /* 0x0000000000067805 */ /* 0x000fe2000001ff00 */
[----:B------:R-:W-:Y:S01]  /*bef0*/  CS2R R4, SRZ ;  /* 0x0000000000047805 */ /* 0x000fe2000001ff00 */
[----:B------:R-:W-:Y:S05]  /*bf00*/  @P2 BRA `(.L_x_906) ;  /* 0x0000008000002947 */ /* 0x000fea0003800000 */
[C---:B------:R-:W-:Y:S01]  /*bf10*/  IMAD.SHL.U32 R6, R32.reuse, 0x2, RZ ;  /* 0x0000000220067824 */ /* 0x040fe200078e00ff */
[----:B------:R-:W-:-:S04]  /*bf20*/  SHF.L.U64.HI R7, R32, 0x1, R33 ;  /* 0x0000000120077819 */ /* 0x000fc80000010221 */
[-C--:B------:R-:W-:Y:S02]  /*bf30*/  IADD3 R4, P1, R22, R6.reuse, RZ ;  /* 0x0000000616047210 */ /* 0x080fe40007f3e0ff */
[----:B------:R-:W-:-:S03]  /*bf40*/  IADD3 R6, P0, R23, R6, RZ ;  /* 0x0000000617067210 */ /* 0x000fc60007f1e0ff */
[--C-:B------:R-:W-:Y:S02]  /*bf50*/  IMAD.X R5, R25, 0x1, R7.reuse, P1 ;  /* 0x0000000119057824 */ /* 0x100fe400008e0607 */
[----:B------:R-:W-:-:S03]  /*bf60*/  IMAD.X R7, R24, 0x1, R7, P0 ;  /* 0x0000000118077824 */ /* 0x000fc600000e0607 */
[----:B------:R1:W5:Y:S04]  /*bf70*/  LD.E.128 R8, [R4.64] ;  /* 0x0000000804087980 */ /* 0x000368000c101d00 */
[----:B-1----:R-:W5:Y:S02]  /*bf80*/  LD.E.128 R4, [R6.64] ;  /* 0x0000000806047980 */ /* 0x002f64000c101d00 */
.L_x_906:
[----:B---3--:R-:W-:Y:S05]  /*bf90*/  BSYNC B0 ;  /* 0x0000000000007941 */ /* 0x008fea0003800000 */
.L_x_905:
[----:B------:R-:W1:Y:S01]  /*bfa0*/  SHFL.IDX PT, R24, R26, 0x2, 0x1c1f ;  /* 0x005c1f001a187f89 */ /* 0x000e6200000e0000 */
[----:B------:R-:W-:Y:S01]  /*bfb0*/  IADD3 R22, R20, 0x40, RZ ;  /* 0x0000004014167810 */ /* 0x000fe20007ffe0ff */
[----:B------:R-:W-:Y:S01]  /*bfc0*/  CS2R R50, SRZ ;  /* 0x0000000000327805 */ /* 0x000fe2000001ff00 */
[----:B------:R-:W-:Y:S01]  /*bfd0*/  CS2R R48, SRZ ;  /* 0x0000000000307805 */ /* 0x000fe2000001ff00 */
[----:B------:R-:W2:Y:S01]  /*bfe0*/  SHFL.IDX PT, R25, R21, 0x2, 0x1c1f ;  /* 0x005c1f0015197f89 */ /* 0x000ea200000e0000 */
[----:B------:R-:W-:-:S03]  /*bff0*/  ISETP.GE.OR P0, PT, R22, R0, P2 ;  /* 0x000000001600720c */ /* 0x000fc60001706670 */
[----:B------:R-:W3:Y:S04]  /*c000*/  SHFL.IDX PT, R27, R3, 0x2, 0x1c1f ;  /* 0x005c1f00031b7f89 */ /* 0x000ee800000e0000 */
[----:B------:R-:W4:Y:S06]  /*c010*/  SHFL.IDX PT, R28, R2, 0x2, 0x1c1f ;  /* 0x005c1f00021c7f89 */ /* 0x000f2c00000e0000 */
[C---:B------:R-:W-:Y:S01]  /*c020*/  @!P0 IMAD.SHL.U32 R22, R32.reuse, 0x2, RZ ;  /* 0x0000000220168824 */ /* 0x040fe200078e00ff */
[----:B------:R-:W-:-:S04]  /*c030*/  @!P0 SHF.L.U64.HI R23, R32, 0x1, R33 ;  /* 0x0000000120178819 */ /* 0x000fc80000010221 */
[----:B-1----:R-:W-:-:S05]  /*c040*/  @!P0 IADD3 R24, P1, R24, R22, RZ ;  /* 0x0000001618188210 */ /* 0x002fca0007f3e0ff */
[----:B--2---:R-:W-:Y:S01]  /*c050*/  @!P0 IMAD.X R25, R25, 0x1, R23, P1 ;  /* 0x0000000119198824 */ /* 0x004fe200008e0617 */
[----:B---3--:R-:W-:Y:S01]  /*c060*/  @!P0 IADD3 R22, P1, R27, R22, RZ ;  /* 0x000000161b168210 */ /* 0x008fe20007f3e0ff */
[----:B------:R-:W-:-:S03]  /*c070*/  CS2R R46, SRZ ;  /* 0x00000000002e7805 */ /* 0x000fc6000001ff00 */
[----:B------:R1:W2:Y:S01]  /*c080*/  @!P0 LD.E.128 R48, [R24.64] ;  /* 0x0000000818308980 */ /* 0x0002a2000c101d00 */
[----:B------:R-:W-:Y:S01]  /*c090*/  CS2R R44, SRZ ;  /* 0x00000000002c7805 */ /* 0x000fe2000001ff00 */
[----:B----4-:R-:W-:-:S05]  /*c0a0*/  @!P0 IMAD.X R23, R28, 0x1, R23, P1 ;  /* 0x000000011c178824 */ /* 0x010fca00008e0617 */
[----:B------:R3:W4:Y:S01]  /*c0b0*/  @!P0 LD.E.128 R44, [R22.64] ;  /* 0x00000008162c8980 */ /* 0x000722000c101d00 */
[----:B------:R-:W-:Y:S01]  /*c0c0*/  IADD3 R20, R20, 0x60, RZ ;  /* 0x0000006014147810 */ /* 0x000fe20007ffe0ff */
[----:B------:R-:W-:Y:S01]  /*c0d0*/  BSSY B0, `(.L_x_907) ;  /* 0x0000037000007945 */ /* 0x000fe20003800000 */
[----:B------:R-:W-:Y:S01]  /*c0e0*/  CS2R R58, SRZ ;  /* 0x00000000003a7805 */ /* 0x000fe2000001ff00 */
[----:B------:R-:W-:Y:S01]  /*c0f0*/  CS2R R56, SRZ ;  /* 0x0000000000387805 */ /* 0x000fe2000001ff00 */
[----:B------:R-:W-:Y:S01]  /*c100*/  ISETP.GE.AND P0, PT, R20, R0, PT ;  /* 0x000000001400720c */ /* 0x000fe20003f06270 */
[----:B-----5:R-:W-:Y:S01]  /*c110*/  IMAD.MOV.U32 R20, RZ, RZ, R9 ;  /* 0x000000ffff147224 */ /* 0x020fe200078e0009 */
[----:B------:R-:W-:Y:S01]  /*c120*/  CS2R R54, SRZ ;  /* 0x0000000000367805 */ /* 0x000fe2000001ff00 */
[----:B------:R-:W-:-:S03]  /*c130*/  CS2R R52, SRZ ;  /* 0x0000000000347805 */ /* 0x000fc6000001ff00 */
[----:B------:R-:W-:Y:S01]  /*c140*/  PRMT R68, R68, 0x5410, R20 ;  /* 0x0000541044447816 */ /* 0x000fe20000000014 */
[----:B------:R-:W-:Y:S02]  /*c150*/  IMAD.MOV.U32 R20, RZ, RZ, R5 ;  /* 0x000000ffff147224 */ /* 0x000fe400078e0005 */
[----:B-1----:R-:W-:-:S03]  /*c160*/  IMAD.MOV.U32 R24, RZ, RZ, R10 ;  /* 0x000000ffff187224 */ /* 0x002fc600078e000a */
[----:B------:R-:W-:Y:S01]  /*c170*/  PRMT R68, R20, 0x7610, R68 ;  /* 0x0000761014447816 */ /* 0x000fe20000000044 */
[----:B------:R2:W1:Y:S01]  /*c180*/  SHFL.IDX PT, R25, R21, 0x3, 0x1c1f ;  /* 0x007c1f0015197f89 */ /* 0x00046200000e0000 */
[----:B------:R-:W-:Y:S01]  /*c190*/  PRMT R71, R71, 0x5410, R24 ;  /* 0x0000541047477816 */ /* 0x000fe20000000018 */
[----:B------:R-:W-:Y:S02]  /*c1a0*/  IMAD.MOV.U32 R24, RZ, RZ, R6 ;  /* 0x000000ffff187224 */ /* 0x000fe400078e0006 */
[----:B---3--:R-:W-:Y:S02]  /*c1b0*/  IMAD.MOV.U32 R23, RZ, RZ, R11 ;  /* 0x000000ffff177224 */ /* 0x008fe400078e000b */
[----:B------:R-:W-:Y:S01]  /*c1c0*/  IMAD.MOV.U32 R22, RZ, RZ, R8 ;  /* 0x000000ffff167224 */ /* 0x000fe200078e0008 */
[----:B------:R-:W-:Y:S02]  /*c1d0*/  PRMT R71, R24, 0x7610, R71 ;  /* 0x0000761018477816 */ /* 0x000fe40000000047 */
[----:B------:R-:W-:Y:S01]  /*c1e0*/  PRMT R69, R69, 0x5410, R23 ;  /* 0x0000541045457816 */ /* 0x000fe20000000017 */
[----:B------:R-:W-:Y:S01]  /*c1f0*/  IMAD.MOV.U32 R23, RZ, RZ, R7 ;  /* 0x000000ffff177224 */ /* 0x000fe200078e0007 */
[----:B------:R-:W3:Y:S01]  /*c200*/  SHFL.IDX PT, R24, R2, 0x3, 0x1c1f ;  /* 0x007c1f0002187f89 */ /* 0x000ee200000e0000 */
[----:B------:R-:W-:Y:S01]  /*c210*/  PRMT R70, R70, 0x5410, R22 ;  /* 0x0000541046467816 */ /* 0x000fe20000000016 */
[----:B------:R-:W-:-:S02]  /*c220*/  IMAD.MOV.U32 R22, RZ, RZ, R4 ;  /* 0x000000ffff167224 */ /* 0x000fc400078e0004 */
[----:B------:R-:W-:Y:S02]  /*c230*/  PRMT R69, R23, 0x7610, R69 ;  /* 0x0000761017457816 */ /* 0x000fe40000000045 */
[----:B------:R1:W1:Y:S01]  /*c240*/  SHFL.IDX PT, R23, R3, 0x3, 0x1c1f ;  /* 0x007c1f0003177f89 */ /* 0x00026200000e0000 */
[----:B------:R-:W-:-:S03]  /*c250*/  PRMT R70, R22, 0x7610, R70 ;  /* 0x0000761016467816 */ /* 0x000fc60000000046 */
[----:B------:R1:W1:Y:S01]  /*c260*/  SHFL.IDX PT, R22, R26, 0x3, 0x1c1f ;  /* 0x007c1f001a167f89 */ /* 0x00026200000e0000 */
[----:B--2---:R-:W-:Y:S02]  /*c270*/  IMAD.MOV.U32 R21, RZ, RZ, R50 ;  /* 0x000000ffff157224 */ /* 0x004fe400078e0032 */
[----:B------:R-:W-:Y:S02]  /*c280*/  IMAD.MOV.U32 R20, RZ, RZ, R51 ;  /* 0x000000ffff147224 */ /* 0x000fe400078e0033 */
[----:B-1----:R-:W-:Y:S01]  /*c290*/  IMAD.MOV.U32 R3, RZ, RZ, R48 ;  /* 0x000000ffff037224 */ /* 0x002fe200078e0030 */
[----:B------:R-:W-:Y:S01]  /*c2a0*/  PRMT R77, R77, 0x5410, R21 ;  /* 0x000054104d4d7816 */ /* 0x000fe20000000015 */
[----:B------:R-:W-:Y:S01]  /*c2b0*/  IMAD.MOV.U32 R2, RZ, RZ, R49 ;  /* 0x000000ffff027224 */ /* 0x000fe200078e0031 */
[----:B------:R-:W-:Y:S01]  /*c2c0*/  PRMT R75, R75, 0x5410, R20 ;  /* 0x000054104b4b7816 */ /* 0x000fe20000000014 */
[----:B----4-:R-:W-:Y:S01]  /*c2d0*/  IMAD.MOV.U32 R21, RZ, RZ, R46 ;  /* 0x000000ffff157224 */ /* 0x010fe200078e002e */
        /* <DEDUP_REMOVED lines=21> */
[----:B------:R1:W5:Y:S02]  /*c430*/  LD.E.128 R52, [R2.64] ;  /* 0x0000000802347980 */ /* 0x000364000c101d00 */
.L_x_908:
[----:B---3--:R-:W-:Y:S05]  /*c440*/  BSYNC B0 ;  /* 0x0000000000007941 */ /* 0x008fea0003800000 */
.L_x_907:
[----:B-1----:R-:W-:Y:S01]  /*c450*/  IMAD.IADD R20, R0, 0x1, -R147 ;  /* 0x0000000100147824 */ /* 0x002fe200078e0a93 */
[----:B------:R-:W-:-:S04]  /*c460*/  DEPBAR.LE SB0, 0x1 ;  /* 0x000080400000791a */ /* 0x000fc80000000000 */
[----:B------:R-:W-:Y:S01]  /*c470*/  IMNMX R64, R20, 0x80, PT ;  /* 0x0000008014407817 */ /* 0x000fe20003800200 */
[----:B-----5:R-:W-:Y:S01]  /*c480*/  IMAD.MOV.U32 R2, RZ, RZ, R58 ;  /* 0x000000ffff027224 */ /* 0x020fe200078e003a */
[----:B------:R-:W-:Y:S01]  /*c490*/  BSSY B0, `(.L_x_909) ;  /* 0x000006e000007945 */ /* 0x000fe20003800000 */
[----:B------:R-:W-:Y:S01]  /*c4a0*/  IMAD.MOV.U32 R3, RZ, RZ, R59 ;  /* 0x000000ffff037224 */ /* 0x000fe200078e003b */
[----:B------:R-:W-:Y:S01]  /*c4b0*/  BAR.SYNC.DEFER_BLOCKING 0x0 ;  /* 0x0000000000007b1d */ /* 0x000fe20000010000 */
[----:B------:R-:W-:Y:S01]  /*c4c0*/  ISETP.GE.OR P0, PT, R83, R64, P2 ;  /* 0x000000405300720c */ /* 0x000fe20001706670 */
        /* <DEDUP_REMOVED lines=8> */
[----:B------:R-:W-:-:S02]  /*c550*/  IMAD.MOV.U32 R2, RZ, RZ, R52 ;  /* 0x000000ffff027224 */ /* 0x000fc400078e0034 */
[----:B------:R-:W-:Y:S01]  /*c560*/  IMAD.MOV.U32 R0, RZ, RZ, R53 ;  /* 0x000000ffff007224 */ /* 0x000fe200078e0035 */
[----:B------:R-:W-:Y:S02]  /*c570*/  PRMT R79, R3, 0x7610, R79 ;  /* 0x00007610034f7816 */ /* 0x000fe4000000004f */
[----:B------:R-:W-:Y:S02]  /*c580*/  PRMT R80, R2, 0x5410, R20 ;  /* 0x0000541002507816 */ /* 0x000fe40000000014 */
[----:B------:R-:W-:Y:S01]  /*c590*/  PRMT R78, R0, 0x7610, R78 ;  /* 0x00007610004e7816 */ /* 0x000fe2000000004e */
[----:B------:R-:W-:Y:S05]  /*c5a0*/  @P0 BRA `(.L_x_910) ;  /* 0x000005c000000947 */ /* 0x000fea0003800000 */
[----:B------:R-:W-:Y:S02]  /*c5b0*/  IADD3 R2, R32, c[0x0][0x27c], RZ ;  /* 0x00009f0020027a10 */ /* 0x000fe40007ffe0ff */
[C---:B------:R-:W-:Y:S02]  /*c5c0*/  LOP3.LUT R0, R150.reuse, 0x38, R32, 0xf8, !PT ;  /* 0x0000003896007812 */ /* 0x040fe400078ef820 */
[----:B------:R-:W-:-:S02]  /*c5d0*/  LOP3.LUT R2, R150, 0x38, R2, 0xf8, !PT ;  /* 0x0000003896027812 */ /* 0x000fc400078ef802 */
[----:B------:R-:W-:Y:S02]  /*c5e0*/  LOP3.LUT R0, R158, R0, R157, 0xf6, !PT ;  /* 0x000000009e007212 */ /* 0x000fe400078ef69d */
[----:B------:R-:W-:Y:S02]  /*c5f0*/  LOP3.LUT R2, R2, R157, RZ, 0x3c, !PT ;  /* 0x0000009d02027212 */ /* 0x000fe400078e3cff */
[----:B------:R-:W-:Y:S02]  /*c600*/  LEA R40, R0, 0x5100, 0x1 ;  /* 0x0000510000287811 */ /* 0x000fe400078e08ff */
[----:B------:R-:W-:Y:S02]  /*c610*/  IADD3 R2, R158, R2, RZ ;  /* 0x000000029e027210 */ /* 0x000fe40007ffe0ff */
[----:B------:R-:W-:Y:S01]  /*c620*/  SHF.R.U32.HI R0, RZ, 0x10, R13 ;  /* 0x00000010ff007819 */ /* 0x000fe2000001160d */
[----:B------:R-:W1:Y:S01]  /*c630*/  LDS.128 R20, [R40] ;  /* 0x0000000028147984 */ /* 0x000e620000000c00 */
[----:B------:R-:W-:Y:S01]  /*c640*/  SHF.L.U32 R38, R2, 0x1, RZ ;  /* 0x0000000102267819 */ /* 0x000fe200000006ff */
[--C-:B------:R-:W-:Y:S01]  /*c650*/  HADD2.F32 R2, -RZ, R39.reuse.H0_H0 ;  /* 0x20000027ff027230 */ /* 0x100fe20000004100 */
[----:B------:R-:W-:Y:S01]  /*c660*/  SHF.R.U64 R63, R16, 0x10, R17 ;  /* 0x00000010103f7819 */ /* 0x000fe20000001211 */
[----:B------:R-:W-:Y:S01]  /*c670*/  HADD2.F32 R16, -RZ, R39.H1_H1 ;  /* 0x30000027ff107230 */ /* 0x000fe20000004100 */
[----:B------:R-:W-:Y:S01]  /*c680*/  SHF.R.U64 R61, R12, 0x10, R13 ;  /* 0x000000100c3d7819 */ /* 0x000fe2000000120d */
[----:B------:R-:W2:Y:S01]  /*c690*/  LDS.128 R24, [R38+0x5100] ;  /* 0x0051000026187984 */ /* 0x000ea20000000c00 */
[--C-:B------:R-:W-:Y:S01]  /*c6a0*/  SHF.R.U64 R62, R18, 0x10, R19.reuse ;  /* 0x00000010123e7819 */ /* 0x100fe20000001213 */
[----:B------:R-:W-:Y:S01]  /*c6b0*/  HADD2.F32 R63, -RZ, R63.H0_H0 ;  /* 0x2000003fff3f7230 */ /* 0x000fe20000004100 */
[----:B------:R-:W-:-:S02]  /*c6c0*/  SHF.R.U32.HI R36, RZ, 0x10, R19 ;  /* 0x00000010ff247819 */ /* 0x000fc40000011613 */
[--C-:B------:R-:W-:Y:S01]  /*c6d0*/  SHF.R.U64 R37, R14, 0x10, R15.reuse ;  /* 0x000000100e257819 */ /* 0x100fe2000000120f */
[----:B------:R-:W-:Y:S01]  /*c6e0*/  HADD2.F32 R62, -RZ, R62.H0_H0 ;  /* 0x2000003eff3e7230 */ /* 0x000fe20000004100 */
[----:B------:R-:W-:Y:S02]  /*c6f0*/  SHF.R.U32.HI R34, RZ, 0x10, R15 ;  /* 0x00000010ff227819 */ /* 0x000fe4000001160f */
[----:B------:R-:W-:-:S05]  /*c700*/  SHF.R.U32.HI R35, RZ, 0x10, R17 ;  /* 0x00000010ff237819 */ /* 0x000fca0000011611 */
[----:B------:R-:W-:Y:S02]  /*c710*/  HADD2.F32 R66, -RZ, R35.H0_H0 ;  /* 0x20000023ff427230 */ /* 0x000fe40000004100 */
[----:B-1----:R-:W-:Y:S02]  /*c720*/  HADD2.F32 R31, -RZ, R21.H0_H0 ;  /* 0x20000015ff1f7230 */ /* 0x002fe40000004100 */
[----:B------:R-:W-:Y:S02]  /*c730*/  HADD2.F32 R29, -RZ, R23.H0_H0 ;  /* 0x20000017ff1d7230 */ /* 0x000fe40000004100 */
[----:B------:R-:W-:Y:S02]  /*c740*/  HADD2.F32 R30, -RZ, R21.H1_H1 ;  /* 0x30000015ff1e7230 */ /* 0x000fe40000004100 */
[--C-:B--2---:R-:W-:Y:S02]  /*c750*/  HADD2.F32 R13, -RZ, R25.reuse.H0_H0 ;  /* 0x20000019ff0d7230 */ /* 0x104fe40000004100 */
[----:B------:R-:W-:-:S02]  /*c760*/  HADD2.F32 R12, -RZ, R25.H1_H1 ;  /* 0x30000019ff0c7230 */ /* 0x000fc40000004100 */
[--C-:B------:R-:W-:Y:S01]  /*c770*/  HADD2.F32 R15, -RZ, R24.reuse.H0_H0 ;  /* 0x20000018ff0f7230 */ /* 0x100fe20000004100 */
[-C--:B------:R-:W-:Y:S01]  /*c780*/  FMUL.FTZ R42, R13, R2.reuse ;  /* 0x000000020d2a7220 */ /* 0x080fe20000410000 */
[----:B------:R-:W-:Y:S01]  /*c790*/  HADD2.F32 R19, -RZ, R24.H1_H1 ;  /* 0x30000018ff137230 */ /* 0x000fe20000004100 */
[----:B------:R-:W-:Y:S01]  /*c7a0*/  FMUL.FTZ R24, R31, R2 ;  /* 0x000000021f187220 */ /* 0x000fe20000410000 */
[----:B------:R-:W-:Y:S02]  /*c7b0*/  HADD2.F32 R25, -RZ, R0.H0_H0 ;  /* 0x20000000ff197230 */ /* 0x000fe40000004100 */
[----:B------:R-:W-:Y:S01]  /*c7c0*/  HADD2.F32 R0, -RZ, R41.H0_H0 ;  /* 0x20000029ff007230 */ /* 0x000fe20000004100 */
[----:B------:R-:W-:Y:S01]  /*c7d0*/  FFMA.FTZ R60, R13, R16, R24 ;  /* 0x000000100d3c7223 */ /* 0x000fe20000010018 */
[----:B------:R-:W-:Y:S01]  /*c7e0*/  HADD2.F32 R3, -RZ, R27.H0_H0 ;  /* 0x2000001bff037230 */ /* 0x000fe20000004100 */
[-C--:B------:R-:W-:Y:S01]  /*c7f0*/  FMUL.FTZ R24, R30, R25.reuse ;  /* 0x000000191e187220 */ /* 0x080fe20000410000 */
[----:B------:R-:W-:Y:S01]  /*c800*/  HADD2.F32 R13, -RZ, R41.H1_H1 ;  /* 0x30000029ff0d7230 */ /* 0x000fe20000004100 */
[----:B------:R-:W-:Y:S01]  /*c810*/  FMUL.FTZ R2, R29, R0 ;  /* 0x000000001d027220 */ /* 0x000fe20000410000 */
[--C-:B------:R-:W-:Y:S01]  /*c820*/  HADD2.F32 R18, -RZ, R26.reuse.H0_H0 ;  /* 0x2000001aff127230 */ /* 0x100fe20000004100 */
[C---:B------:R-:W-:Y:S01]  /*c830*/  FMUL.FTZ R39, R12.reuse, R25 ;  /* 0x000000190c277220 */ /* 0x040fe20000410000 */
[----:B------:R-:W-:Y:S01]  /*c840*/  HADD2.F32 R17, -RZ, R26.H1_H1 ;  /* 0x3000001aff117230 */ /* 0x000fe20000004100 */
[C---:B------:R-:W-:Y:S01]  /*c850*/  FFMA.FTZ R41, R3.reuse, R13, R2 ;  /* 0x0000000d03297223 */ /* 0x040fe20000010002 */
[----:B------:R-:W-:Y:S01]  /*c860*/  HADD2.F32 R23, -RZ, R23.H1_H1 ;  /* 0x30000017ff177230 */ /* 0x000fe20000004100 */
[----:B------:R-:W-:Y:S01]  /*c870*/  FFMA.FTZ R43, R12, R66, R24 ;  /* 0x000000420c2b7223 */ /* 0x000fe20000010018 */
[----:B------:R-:W-:Y:S01]  /*c880*/  HADD2.F32 R26, -RZ, R34.H0_H0 ;  /* 0x20000022ff1a7230 */ /* 0x000fe20000004100 */
[----:B------:R-:W-:Y:S01]  /*c890*/  FMUL.FTZ R34, R3, R0 ;  /* 0x0000000003227220 */ /* 0x000fe20000410000 */
[----:B------:R-:W-:-:S02]  /*c8a0*/  HADD2.F32 R28, -RZ, R20.H0_H0 ;  /* 0x20000014ff1c7230 */ /* 0x000fc40000004100 */
[--C-:B------:R-:W-:Y:S01]  /*c8b0*/  HADD2.F32 R0, -RZ, R65.reuse.H0_H0 ;  /* 0x20000041ff007230 */ /* 0x100fe20000004100 */
[----:B------:R-:W-:Y:S01]  /*c8c0*/  FMUL.FTZ R12, R23, R26 ;  /* 0x0000001a170c7220 */ /* 0x000fe20000410000 */
[----:B------:R-:W-:Y:S02]  /*c8d0*/  HADD2.F32 R3, -RZ, R65.H1_H1 ;  /* 0x30000041ff037230 */ /* 0x000fe40000004100 */
[----:B------:R-:W-:Y:S01]  /*c8e0*/  HADD2.F32 R14, -RZ, R27.H1_H1 ;  /* 0x3000001bff0e7230 */ /* 0x000fe20000004100 */
[----:B------:R-:W-:Y:S01]  /*c8f0*/  FMUL.FTZ R24, R28, R0 ;  /* 0x000000001c187220 */ /* 0x000fe20000410000 */
[----:B------:R-:W-:Y:S02]  /*c900*/  HADD2.F32 R65, -RZ, R36.H0_H0 ;  /* 0x20000024ff417230 */ /* 0x000fe40000004100 */
[----:B------:R-:W-:Y:S01]  /*c910*/  HADD2.F32 R21, -RZ, R20.H1_H1 ;  /* 0x30000014ff157230 */ /* 0x000fe20000004100 */
[C---:B------:R-:W-:Y:S01]  /*c920*/  FMUL.FTZ R26, R14.reuse, R26 ;  /* 0x0000001a0e1a7220 */ /* 0x040fe20000410000 */
[--C-:B------:R-:W-:Y:S01]  /*c930*/  HADD2.F32 R20, -RZ, R22.reuse.H0_H0 ;  /* 0x20000016ff147230 */ /* 0x100fe20000004100 */
[----:B------:R-:W-:Y:S01]  /*c940*/  FFMA.FTZ R36, R14, R65, R12 ;  /* 0x000000410e247223 */ /* 0x000fe2000001000c */
[--C-:B------:R-:W-:Y:S01]  /*c950*/  HADD2.F32 R2, -RZ, R67.reuse.H0_H0 ;  /* 0x20000043ff027230 */ /* 0x100fe20000004100 */
[C---:B------:R-:W-:Y:S01]  /*c960*/  FMUL.FTZ R14, R15.reuse, R0 ;  /* 0x000000000f0e7220 */ /* 0x040fe20000410000 */
[----:B------:R-:W-:Y:S01]  /*c970*/  HADD2.F32 R0, -RZ, R67.H1_H1 ;  /* 0x30000043ff007230 */ /* 0x000fe20000004100 */
[----:B------:R-:W-:Y:S01]  /*c980*/  FFMA.FTZ R35, R15, R3, R24 ;  /* 0x000000030f237223 */ /* 0x000fe20000010018 */
[----:B------:R-:W-:Y:S01]  /*c990*/  HADD2.F32 R15, -RZ, R61.H0_H0 ;  /* 0x2000003dff0f7230 */ /* 0x000fe20000004100 */
[-C--:B------:R-:W-:Y:S01]  /*c9a0*/  FMUL.FTZ R12, R20, R2.reuse ;  /* 0x00000002140c7220 */ /* 0x080fe20000410000 */
[----:B------:R-:W-:Y:S01]  /*c9b0*/  HADD2.F32 R22, -RZ, R22.H1_H1 ;  /* 0x30000016ff167230 */ /* 0x000fe20000004100 */
[C---:B------:R-:W-:Y:S01]  /*c9c0*/  FMUL.FTZ R24, R18.reuse, R2 ;  /* 0x0000000212187220 */ /* 0x040fe20000410000 */
[----:B------:R-:W-:Y:S01]  /*c9d0*/  HADD2.F32 R27, -RZ, R37.H0_H0 ;  /* 0x20000025ff1b7230 */ /* 0x000fe20000004100 */
[----:B------:R-:W-:-:S02]  /*c9e0*/  FFMA.FTZ R37, R18, R0, R12 ;  /* 0x0000000012257223 */ /* 0x000fc4000001000c */
[----:B------:R-:W-:Y:S02]  /*c9f0*/  FMUL.FTZ R12, R21, R15 ;  /* 0x0000000f150c7220 */ /* 0x000fe40000410000 */
[----:B------:R-:W-:Y:S02]  /*ca00*/  FMUL.FTZ R2, R22, R27 ;  /* 0x0000001b16027220 */ /* 0x000fe40000410000 */
[C---:B------:R-:W-:Y:S02]  /*ca10*/  FFMA.FTZ R25, R19.reuse, R63, R12 ;  /* 0x0000003f13197223 */ /* 0x040fe4000001000c */
[----:B------:R-:W-:Y:S02]  /*ca20*/  FMUL.FTZ R15, R19, R15 ;  /* 0x0000000f130f7220 */ /* 0x000fe40000410000 */
[C---:B------:R-:W-:Y:S02]  /*ca30*/  FMUL.FTZ R12, R17.reuse, R27 ;  /* 0x0000001b110c7220 */ /* 0x040fe40000410000 */
[----:B------:R-:W-:-:S02]  /*ca40*/  FFMA.FTZ R27, R17, R62, R2 ;  /* 0x0000003e111b7223 */ /* 0x000fc40000010002 */
[----:B------:R-:W-:Y:S02]  /*ca50*/  FFMA.FTZ R18, R31, R16, -R42 ;  /* 0x000000101f127223 */ /* 0x000fe4000001082a */
[----:B------:R-:W-:Y:S02]  /*ca60*/  FFMA.FTZ R14, R28, R3, -R14 ;  /* 0x000000031c0e7223 */ /* 0x000fe4000001080e */
[----:B------:R-:W-:Y:S02]  /*ca70*/  FFMA.FTZ R17, R30, R66, -R39 ;  /* 0x000000421e117223 */ /* 0x000fe40000010827 */
[----:B------:R-:W-:Y:S01]  /*ca80*/  FFMA.FTZ R16, R29, R13, -R34 ;  /* 0x0000000d1d107223 */ /* 0x000fe20000010822 */
[----:B------:R-:W-:Y:S01]  /*ca90*/  F2FP.PACK_AB R13, R43, R60 ;  /* 0x0000003c2b0d723e */ /* 0x000fe200000000ff */
[----:B------:R-:W-:Y:S01]  /*caa0*/  FFMA.FTZ R19, R23, R65, -R26 ;  /* 0x0000004117137223 */ /* 0x000fe2000001081a */
[----:B------:R-:W-:Y:S01]  /*cab0*/  F2FP.PACK_AB R17, R17, R18 ;  /* 0x000000121111723e */ /* 0x000fe200000000ff */
[----:B------:R-:W-:-:S02]  /*cac0*/  FFMA.FTZ R3, R20, R0, -R24 ;  /* 0x0000000014037223 */ /* 0x000fc40000010818 */
[----:B------:R-:W-:Y:S01]  /*cad0*/  FFMA.FTZ R2, R21, R63, -R15 ;  /* 0x0000003f15027223 */ /* 0x000fe2000001080f */
[----:B------:R-:W-:Y:S01]  /*cae0*/  F2FP.PACK_AB R19, R19, R16 ;  /* 0x000000101313723e */ /* 0x000fe200000000ff */
[----:B------:R-:W-:Y:S01]  /*caf0*/  FFMA.FTZ R0, R22, R62, -R12 ;  /* 0x0000003e16007223 */ /* 0x000fe2000001080c */
[----:B------:R-:W-:Y:S02]  /*cb00*/  F2FP.PACK_AB R15, R36, R41 ;  /* 0x00000029240f723e */ /* 0x000fe400000000ff */
[----:B------:R-:W-:Y:S02]  /*cb10*/  F2FP.PACK_AB R16, R2, R14 ;  /* 0x0000000e0210723e */ /* 0x000fe400000000ff */
[----:B------:R-:W-:Y:S02]  /*cb20*/  F2FP.PACK_AB R18, R0, R3 ;  /* 0x000000030012723e */ /* 0x000fe400000000ff */
[----:B------:R-:W-:Y:S02]  /*cb30*/  F2FP.PACK_AB R12, R25, R35 ;  /* 0x00000023190c723e */ /* 0x000fe400000000ff */
[----:B------:R-:W-:Y:S01]  /*cb40*/  F2FP.PACK_AB R14, R27, R37 ;  /* 0x000000251b0e723e */ /* 0x000fe200000000ff */
[----:B------:R1:W-:Y:S04]  /*cb50*/  STS.128 [R40], R16 ;  /* 0x0000001028007388 */ /* 0x0003e80000000c00 */
[----:B------:R1:W-:Y:S02]  /*cb60*/  STS.128 [R38+0x5100], R12 ;  /* 0x0051000c26007388 */ /* 0x0003e40000000c00 */
.L_x_910:
[----:B------:R-:W-:Y:S05]  /*cb70*/  BSYNC B0 ;  /* 0x0000000000007941 */ /* 0x000fea0003800000 */
.L_x_909:
[----:B------:R-:W-:Y:S01]  /*cb80*/  ISETP.GE.OR P0, PT, R140, R64, P2 ;  /* 0x000000408c00720c */ /* 0x000fe20001706670 */
[----:B------:R-:W-:-:S12]  /*cb90*/  BSSY B0, `(.L_x_911) ;  /* 0x000005e000007945 */ /* 0x000fd80003800000 */
[----:B------:R-:W-:Y:S05]  /*cba0*/  @P0 BRA `(.L_x_912) ;  /* 0x000005c000000947 */ /* 0x000fea0003800000 */
[----:B------:R-:W-:Y:S02]  /*cbb0*/  IADD3 R2, R32, c[0x0][0x27c], RZ ;  /* 0x00009f0020027a10 */ /* 0x000fe40007ffe0ff */
[C---:B------:R-:W-:Y:S02]  /*cbc0*/  LOP3.LUT R0, R151.reuse, 0x38, R32, 0xf8, !PT ;  /* 0x0000003897007812 */ /* 0x040fe400078ef820 */
[----:B------:R-:W-:Y:S02]  /*cbd0*/  LOP3.LUT R2, R151, 0x38, R2, 0xf8, !PT ;  /* 0x0000003897027812 */ /* 0x000fe400078ef802 */
[----:B------:R-:W-:Y:S02]  /*cbe0*/  LOP3.LUT R0, R162, R0, R188, 0xf6, !PT ;  /* 0x00000000a2007212 */ /* 0x000fe400078ef6bc */
[----:B------:R-:W-:Y:S02]  /*cbf0*/  LOP3.LUT R2, R2, R188, RZ, 0x3c, !PT ;  /* 0x000000bc02027212 */ /* 0x000fe400078e3cff */
[----:B------:R-:W-:-:S02]  /*cc00*/  LEA R35, R0, 0x5100, 0x1 ;  /* 0x0000510000237811 */ /* 0x000fc400078e08ff */
[----:B------:R-:W-:Y:S02]  /*cc10*/  IADD3 R2, R162, R2, RZ ;  /* 0x00000002a2027210 */ /* 0x000fe40007ffe0ff */
[----:B------:R-:W-:Y:S01]  /*cc20*/  SHF.R.U32.HI R0, RZ, 0x10, R5 ;  /* 0x00000010ff007819 */ /* 0x000fe20000011605 */
[----:B-1----:R-:W1:Y:S01]  /*cc30*/  LDS.128 R12, [R35] ;  /* 0x00000000230c7984 */ /* 0x002e620000000c00 */
[----:B------:R-:W-:Y:S01]  /*cc40*/  SHF.L.U32 R34, R2, 0x1, RZ ;  /* 0x0000000102227819 */ /* 0x000fe200000006ff */
[--C-:B------:R-:W-:Y:S01]  /*cc50*/  HADD2.F32 R2, -RZ, R68.reuse.H0_H0 ;  /* 0x20000044ff027230 */ /* 0x100fe20000004100 */
[----:B------:R-:W-:Y:S01]  /*cc60*/  SHF.R.U64 R40, R8, 0x10, R9 ;  /* 0x0000001008287819 */ /* 0x000fe20000001209 */
[----:B------:R-:W-:Y:S01]  /*cc70*/  HADD2.F32 R8, -RZ, R68.H1_H1 ;  /* 0x30000044ff087230 */ /* 0x000fe20000004100 */
[----:B------:R-:W-:Y:S01]  /*cc80*/  SHF.R.U64 R38, R4, 0x10, R5 ;  /* 0x0000001004267819 */ /* 0x000fe20000001205 */
[----:B------:R-:W2:Y:S01]  /*cc90*/  LDS.128 R16, [R34+0x5100] ;  /* 0x0051000022107984 */ /* 0x000ea20000000c00 */
[----:B------:R-:W-:-:S02]  /*cca0*/  SHF.R.U64 R39, R10, 0x10, R11 ;  /* 0x000000100a277819 */ /* 0x000fc4000000120b */
[----:B------:R-:W-:Y:S02]  /*ccb0*/  SHF.R.U32.HI R27, RZ, 0x10, R11 ;  /* 0x00000010ff1b7819 */ /* 0x000fe4000001160b */
[--C-:B------:R-:W-:Y:S01]  /*ccc0*/  SHF.R.U64 R28, R6, 0x10, R7.reuse ;  /* 0x00000010061c7819 */ /* 0x100fe20000001207 */
[----:B------:R-:W-:Y:S01]  /*ccd0*/  HADD2.F32 R39, -RZ, R39.H0_H0 ;  /* 0x20000027ff277230 */ /* 0x000fe20000004100 */
[----:B------:R-:W-:Y:S01]  /*cce0*/  SHF.R.U32.HI R25, RZ, 0x10, R7 ;  /* 0x00000010ff197819 */ /* 0x000fe20000011607 */
[----:B------:R-:W-:Y:S01]  /*ccf0*/  HADD2.F32 R41, -RZ, R27.H0_H0 ;  /* 0x2000001bff297230 */ /* 0x000fe20000004100 */
[----:B------:R-:W-:-:S05]  /*cd00*/  SHF.R.U32.HI R26, RZ, 0x10, R9 ;  /* 0x00000010ff1a7819 */ /* 0x000fca0000011609 */
[----:B------:R-:W-:Y:S02]  /*cd10*/  HADD2.F32 R42, -RZ, R26.H0_H0 ;  /* 0x2000001aff2a7230 */ /* 0x000fe40000004100 */
[----:B-1----:R-:W-:Y:S02]  /*cd20*/  HADD2.F32 R20, -RZ, R13.H0_H0 ;  /* 0x2000000dff147230 */ /* 0x002fe40000004100 */
[--C-:B------:R-:W-:Y:S02]  /*cd30*/  HADD2.F32 R23, -RZ, R12.reuse.H0_H0 ;  /* 0x2000000cff177230 */ /* 0x100fe40000004100 */
[----:B------:R-:W-:Y:S01]  /*cd40*/  HADD2.F32 R24, -RZ, R12.H1_H1 ;  /* 0x3000000cff187230 */ /* 0x000fe20000004100 */
[----:B------:R-:W-:Y:S01]  /*cd50*/  FMUL.FTZ R12, R20, R2 ;  /* 0x00000002140c7220 */ /* 0x000fe20000410000 */
[----:B--2---:R-:W-:Y:S02]  /*cd60*/  HADD2.F32 R5, -RZ, R17.H0_H0 ;  /* 0x20000011ff057230 */ /* 0x004fe40000004100 */
[----:B------:R-:W-:-:S02]  /*cd70*/  HADD2.F32 R7, -RZ, R16.H0_H0 ;  /* 0x20000010ff077230 */ /* 0x000fc40000004100 */
[----:B------:R-:W-:Y:S01]  /*cd80*/  HADD2.F32 R11, -RZ, R16.H1_H1 ;  /* 0x30000010ff0b7230 */ /* 0x000fe20000004100 */
[C---:B------:R-:W-:Y:S01]  /*cd90*/  FMUL.FTZ R31, R5.reuse, R2 ;  /* 0x00000002051f7220 */ /* 0x040fe20000410000 */
[----:B------:R-:W-:Y:S01]  /*cda0*/  HADD2.F32 R16, -RZ, R0.H0_H0 ;  /* 0x20000000ff107230 */ /* 0x000fe20000004100 */
[-C--:B------:R-:W-:Y:S01]  /*cdb0*/  FFMA.FTZ R37, R5, R8.reuse, R12 ;  /* 0x0000000805257223 */ /* 0x080fe2000001000c */
[----:B------:R-:W-:Y:S01]  /*cdc0*/  HADD2.F32 R21, -RZ, R15.H0_H0 ;  /* 0x2000000fff157230 */ /* 0x000fe20000004100 */
[----:B------:R-:W-:Y:S01]  /*cdd0*/  FFMA.FTZ R8, R20, R8, -R31 ;  /* 0x0000000814087223 */ /* 0x000fe2000001081f */
[----:B------:R-:W-:Y:S02]  /*cde0*/  HADD2.F32 R3, -RZ, R19.H0_H0 ;  /* 0x20000013ff037230 */ /* 0x000fe40000004100 */
[----:B------:R-:W-:Y:S02]  /*cdf0*/  HADD2.F32 R0, -RZ, R69.H0_H0 ;  /* 0x20000045ff007230 */ /* 0x000fe40000004100 */
[----:B------:R-:W-:-:S02]  /*ce00*/  HADD2.F32 R13, -RZ, R13.H1_H1 ;  /* 0x3000000dff0d7230 */ /* 0x000fc40000004100 */
[--C-:B------:R-:W-:Y:S01]  /*ce10*/  HADD2.F32 R10, -RZ, R18.reuse.H0_H0 ;  /* 0x20000012ff0a7230 */ /* 0x100fe20000004100 */
[----:B------:R-:W-:Y:S01]  /*ce20*/  FMUL.FTZ R2, R21, R0 ;  /* 0x0000000015027220 */ /* 0x000fe20000410000 */
[----:B------:R-:W-:Y:S01]  /*ce30*/  HADD2.F32 R9, -RZ, R18.H1_H1 ;  /* 0x30000012ff097230 */ /* 0x000fe20000004100 */
[----:B------:R-:W-:Y:S01]  /*ce40*/  FMUL.FTZ R12, R13, R16 ;  /* 0x000000100d0c7220 */ /* 0x000fe20000410000 */
[----:B------:R-:W-:Y:S02]  /*ce50*/  HADD2.F32 R5, -RZ, R69.H1_H1 ;  /* 0x30000045ff057230 */ /* 0x000fe40000004100 */
[----:B------:R-:W-:Y:S01]  /*ce60*/  HADD2.F32 R18, -RZ, R25.H0_H0 ;  /* 0x20000019ff127230 */ /* 0x000fe20000004100 */
[C---:B------:R-:W-:Y:S01]  /*ce70*/  FMUL.FTZ R25, R3.reuse, R0 ;  /* 0x0000000003197220 */ /* 0x040fe20000410000 */
[----:B------:R-:W-:Y:S01]  /*ce80*/  HADD2.F32 R4, -RZ, R17.H1_H1 ;  /* 0x30000011ff047230 */ /* 0x000fe20000004100 */
[----:B------:R-:W-:Y:S01]  /*ce90*/  FFMA.FTZ R30, R3, R5, R2 ;  /* 0x00000005031e7223 */ /* 0x000fe20000010002 */
[----:B------:R-:W-:-:S02]  /*cea0*/  HADD2.F32 R0, -RZ, R70.H0_H0 ;  /* 0x20000046ff007230 */ /* 0x000fc40000004100 */
[----:B------:R-:W-:Y:S01]  /*ceb0*/  HADD2.F32 R15, -RZ, R15.H1_H1 ;  /* 0x3000000fff0f7230 */ /* 0x000fe20000004100 */
[C---:B------:R-:W-:Y:S01]  /*cec0*/  FFMA.FTZ R36, R4.reuse, R42, R12 ;  /* 0x0000002a04247223 */ /* 0x040fe2000001000c */
[----:B------:R-:W-:Y:S01]  /*ced0*/  HADD2.F32 R3, -RZ, R70.H1_H1 ;  /* 0x30000046ff037230 */ /* 0x000fe20000004100 */
[----:B------:R-:W-:Y:S01]  /*cee0*/  FMUL.FTZ R12, R23, R0 ;  /* 0x00000000170c7220 */ /* 0x000fe20000410000 */
[----:B------:R-:W-:Y:S01]  /*cef0*/  HADD2.F32 R6, -RZ, R19.H1_H1 ;  /* 0x30000013ff067230 */ /* 0x000fe20000004100 */
[----:B------:R-:W-:Y:S01]  /*cf00*/  FMUL.FTZ R29, R4, R16 ;  /* 0x00000010041d7220 */ /* 0x000fe20000410000 */
[----:B------:R-:W-:Y:S01]  /*cf10*/  HADD2.F32 R22, -RZ, R14.H0_H0 ;  /* 0x2000000eff167230 */ /* 0x000fe20000004100 */
[----:B------:R-:W-:Y:S01]  /*cf20*/  FMUL.FTZ R4, R15, R18 ;  /* 0x000000120f047220 */ /* 0x000fe20000410000 */
[--C-:B------:R-:W-:Y:S01]  /*cf30*/  HADD2.F32 R2, -RZ, R71.reuse.H0_H0 ;  /* 0x20000047ff027230 */ /* 0x100fe20000004100 */
[C---:B------:R-:W-:Y:S01]  /*cf40*/  FMUL.FTZ R17, R7.reuse, R0 ;  /* 0x0000000007117220 */ /* 0x040fe20000410000 */
[----:B------:R-:W-:Y:S01]  /*cf50*/  HADD2.F32 R0, -RZ, R71.H1_H1 ;  /* 0x30000047ff007230 */ /* 0x000fe20000004100 */
[----:B------:R-:W-:Y:S01]  /*cf60*/  FFMA.FTZ R26, R7, R3, R12 ;  /* 0x00000003071a7223 */ /* 0x000fe2000001000c */
[----:B------:R-:W-:Y:S01]  /*cf70*/  HADD2.F32 R7, -RZ, R38.H0_H0 ;  /* 0x20000026ff077230 */ /* 0x000fe20000004100 */
[C---:B------:R-:W-:Y:S01]  /*cf80*/  FMUL.FTZ R18, R6.reuse, R18 ;  /* 0x0000001206127220 */ /* 0x040fe20000410000 */
[----:B------:R-:W-:Y:S01]  /*cf90*/  HADD2.F32 R14, -RZ, R14.H1_H1 ;  /* 0x3000000eff0e7230 */ /* 0x000fe20000004100 */
[----:B------:R-:W-:Y:S01]  /*cfa0*/  FFMA.FTZ R27, R6, R41, R4 ;  /* 0x00000029061b7223 */ /* 0x000fe20000010004 */
[----:B------:R-:W-:Y:S01]  /*cfb0*/  HADD2.F32 R6, -RZ, R28.H0_H0 ;  /* 0x2000001cff067230 */ /* 0x000fe20000004100 */
[-C--:B------:R-:W-:Y:S01]  /*cfc0*/  FMUL.FTZ R4, R22, R2.reuse ;  /* 0x0000000216047220 */ /* 0x080fe20000410000 */
[----:B------:R-:W-:Y:S01]  /*cfd0*/  HADD2.F32 R38, -RZ, R40.H0_H0 ;  /* 0x20000028ff267230 */ /* 0x000fe20000004100 */
[----:B------:R-:W-:-:S02]  /*cfe0*/  FMUL.FTZ R12, R10, R2 ;  /* 0x000000020a0c7220 */ /* 0x000fc40000410000 */
[-C--:B------:R-:W-:Y:S02]  /*cff0*/  FMUL.FTZ R2, R24, R7.reuse ;  /* 0x0000000718027220 */ /* 0x080fe40000410000 */
[----:B------:R-:W-:Y:S02]  /*d000*/  FFMA.FTZ R28, R10, R0, R4 ;  /* 0x000000000a1c7223 */ /* 0x000fe40000010004 */
[----:B------:R-:W-:Y:S02]  /*d010*/  FMUL.FTZ R4, R14, R6 ;  /* 0x000000060e047220 */ /* 0x000fe40000410000 */
[C---:B------:R-:W-:Y:S02]  /*d020*/  FMUL.FTZ R7, R11.reuse, R7 ;  /* 0x000000070b077220 */ /* 0x040fe40000410000 */
[----:B------:R-:W-:Y:S02]  /*d030*/  FFMA.FTZ R16, R11, R38, R2 ;  /* 0x000000260b107223 */ /* 0x000fe40000010002 */
[----:B------:R-:W-:-:S02]  /*d040*/  FMUL.FTZ R2, R9, R6 ;  /* 0x0000000609027220 */ /* 0x000fc40000410000 */
[----:B------:R-:W-:Y:S01]  /*d050*/  FFMA.FTZ R19, R9, R39, R4 ;  /* 0x0000002709137223 */ /* 0x000fe20000010004 */
[----:B------:R-:W-:Y:S01]  /*d060*/  F2FP.PACK_AB R4, R16, R26 ;  /* 0x0000001a1004723e */ /* 0x000fe200000000ff */
[----:B------:R-:W-:Y:S02]  /*d070*/  FFMA.FTZ R10, R23, R3, -R17 ;  /* 0x00000003170a7223 */ /* 0x000fe40000010811 */
        /* <DEDUP_REMOVED lines=15> */
.L_x_912:
[----:B------:R-:W-:Y:S05]  /*d170*/  BSYNC B0 ;  /* 0x0000000000007941 */ /* 0x000fea0003800000 */
.L_x_911:
        /* <DEDUP_REMOVED lines=13> */
[----:B------:R-:W-:Y:S01]  /*d250*/  HADD2.F32 R2, -RZ, R74.H0_H0 ;  /* 0x2000004aff027230 */ /* 0x000fe20000004100 */
[----:B------:R-:W-:Y:S01]  /*d260*/  SHF.R.U32.HI R21, RZ, 0x10, R49 ;  /* 0x00000010ff157819 */ /* 0x000fe20000011631 */
[----:B------:R-:W-:Y:S01]  /*d270*/  HADD2.F32 R24, -RZ, R0.H0_H0 ;  /* 0x20000000ff187230 */ /* 0x000fe20000004100 */
[----:B------:R-:W-:Y:S01]  /*d280*/  SHF.R.U32.HI R22, RZ, 0x10, R47 ;  /* 0x00000010ff167819 */ /* 0x000fe2000001162f */
[----:B------:R-:W2:Y:S01]  /*d290*/  LDS.128 R8, [R29+0x5100] ;  /* 0x005100001d087984 */ /* 0x000ea20000000c00 */
[----:B------:R-:W-:Y:S01]  /*d2a0*/  HADD2.F32 R0, -RZ, R75.H0_H0 ;  /* 0x2000004bff007230 */ /* 0x000fe20000004100 */
[----:B------:R-:W-:Y:S01]  /*d2b0*/  SHF.R.U32.HI R23, RZ, 0x10, R51 ;  /* 0x00000010ff177819 */ /* 0x000fe20000011633 */
[----:B------:R-:W-:Y:S01]  /*d2c0*/  HADD2.F32 R42, -RZ, R21.H0_H0 ;  /* 0x20000015ff2a7230 */ /* 0x000fe20000004100 */
[----:B------:R-:W-:Y:S01]  /*d2d0*/  SHF.R.U64 R25, R44, 0x10, R45 ;  /* 0x000000102c197819 */ /* 0x000fe2000000122d */
[----:B------:R-:W-:Y:S01]  /*d2e0*/  HADD2.F32 R22, -RZ, R22.H0_H0 ;  /* 0x20000016ff167230 */ /* 0x000fe20000004100 */
[----:B------:R-:W-:Y:S01]  /*d2f0*/  SHF.R.U64 R40, R48, 0x10, R49 ;  /* 0x0000001030287819 */ /* 0x000fe20000001231 */
[----:B------:R-:W-:Y:S01]  /*d300*/  HADD2.F32 R41, -RZ, R23.H0_H0 ;  /* 0x20000017ff297230 */ /* 0x000fe20000004100 */
[----:B------:R-:W-:-:S02]  /*d310*/  SHF.R.U64 R31, R46, 0x10, R47 ;  /* 0x000000102e1f7819 */ /* 0x000fc4000000122f */
[----:B------:R-:W-:Y:S01]  /*d320*/  SHF.R.U64 R38, R50, 0x10, R51 ;  /* 0x0000001032267819 */ /* 0x000fe20000001233 */
[----:B------:R-:W-:-:S04]  /*d330*/  HADD2.F32 R40, -RZ, R40.H0_H0 ;  /* 0x20000028ff287230 */ /* 0x000fc80000004100 */
[----:B------:R-:W-:Y:S02]  /*d340*/  HADD2.F32 R38, -RZ, R38.H0_H0 ;  /* 0x20000026ff267230 */ /* 0x000fe40000004100 */
[--C-:B-1----:R-:W-:Y:S02]  /*d350*/  HADD2.F32 R14, -RZ, R5.reuse.H0_H0 ;  /* 0x20000005ff0e7230 */ /* 0x102fe40000004100 */
[----:B------:R-:W-:Y:S02]  /*d360*/  HADD2.F32 R13, -RZ, R5.H1_H1 ;  /* 0x30000005ff0d7230 */ /* 0x000fe40000004100 */
[--C-:B------:R-:W-:Y:S02]  /*d370*/  HADD2.F32 R18, -RZ, R4.reuse.H0_H0 ;  /* 0x20000004ff127230 */ /* 0x100fe40000004100 */
[----:B------:R-:W-:Y:S02]  /*d380*/  HADD2.F32 R20, -RZ, R4.H1_H1 ;  /* 0x30000004ff147230 */ /* 0x000fe40000004100 */
[----:B--2---:R-:W-:-:S02]  /*d390*/  HADD2.F32 R5, -RZ, R9.H0_H0 ;  /* 0x20000009ff057230 */ /* 0x004fc40000004100 */
[----:B------:R-:W-:Y:S02]  /*d3a0*/  HADD2.F32 R4, -RZ, R9.H1_H1 ;  /* 0x30000009ff047230 */ /* 0x000fe40000004100 */
[--C-:B------:R-:W-:Y:S01]  /*d3b0*/  HADD2.F32 R16, -RZ, R7.reuse.H0_H0 ;  /* 0x20000007ff107230 */ /* 0x100fe20000004100 */
[----:B------:R-:W-:Y:S01]  /*d3c0*/  FMUL.FTZ R36, R5, R2 ;  /* 0x0000000205247220 */ /* 0x000fe20000410000 */
[----:B------:R-:W-:Y:S01]  /*d3d0*/  HADD2.F32 R15, -RZ, R7.H1_H1 ;  /* 0x30000007ff0f7230 */ /* 0x000fe20000004100 */
[----:B------:R-:W-:Y:S01]  /*d3e0*/  FMUL.FTZ R34, R4, R24 ;  /* 0x0000001804227220 */ /* 0x000fe20000410000 */
[--C-:B------:R-:W-:Y:S02]  /*d3f0*/  HADD2.F32 R17, -RZ, R6.reuse.H0_H0 ;  /* 0x20000006ff117230 */ /* 0x100fe40000004100 */
[----:B------:R-:W-:Y:S02]  /*d400*/  HADD2.F32 R19, -RZ, R6.H1_H1 ;  /* 0x30000006ff137230 */ /* 0x000fe40000004100 */
[----:B------:R-:W-:-:S02]  /*d410*/  HADD2.F32 R12, -RZ, R8.H0_H0 ;  /* 0x20000008ff0c7230 */ /* 0x000fc40000004100 */
[----:B------:R-:W-:Y:S02]  /*d420*/  HADD2.F32 R9, -RZ, R8.H1_H1 ;  /* 0x30000008ff097230 */ /* 0x000fe40000004100 */
[--C-:B------:R-:W-:Y:S02]  /*d430*/  HADD2.F32 R8, -RZ, R10.reuse.H0_H0 ;  /* 0x2000000aff087230 */ /* 0x100fe40000004100 */
[----:B------:R-:W-:Y:S01]  /*d440*/  HADD2.F32 R7, -RZ, R10.H1_H1 ;  /* 0x3000000aff077230 */ /* 0x000fe20000004100 */
[----:B------:R-:W-:Y:S01]  /*d450*/  FMUL.FTZ R10, R14, R2 ;  /* 0x000000020e0a7220 */ /* 0x000fe20000410000 */
[----:B------:R-:W-:Y:S01]  /*d460*/  HADD2.F32 R6, -RZ, R74.H1_H1 ;  /* 0x3000004aff067230 */ /* 0x000fe20000004100 */
[----:B------:R-:W-:Y:S01]  /*d470*/  FMUL.FTZ R2, R16, R0 ;  /* 0x0000000010027220 */ /* 0x000fe20000410000 */
[--C-:B------:R-:W-:Y:S02]  /*d480*/  HADD2.F32 R3, -RZ, R11.reuse.H0_H0 ;  /* 0x2000000bff037230 */ /* 0x100fe40000004100 */
[----:B------:R-:W-:Y:S01]  /*d490*/  HADD2.F32 R11, -RZ, R11.H1_H1 ;  /* 0x3000000bff0b7230 */ /* 0x000fe20000004100 */
[----:B------:R-:W-:Y:S01]  /*d4a0*/  FFMA.FTZ R39, R5, R6, R10 ;  /* 0x0000000605277223 */ /* 0x000fe2000001000a */
[----:B------:R-:W-:Y:S01]  /*d4b0*/  HADD2.F32 R5, -RZ, R75.H1_H1 ;  /* 0x3000004bff057230 */ /* 0x000fe20000004100 */
[----:B------:R-:W-:Y:S01]  /*d4c0*/  FMUL.FTZ R26, R3, R0 ;  /* 0x00000000031a7220 */ /* 0x000fe20000410000 */
[----:B------:R-:W-:Y:S01]  /*d4d0*/  HADD2.F32 R0, -RZ, R76.H0_H0 ;  /* 0x2000004cff007230 */ /* 0x000fe20000004100 */
[----:B------:R-:W-:-:S02]  /*d4e0*/  FMUL.FTZ R10, R13, R24 ;  /* 0x000000180d0a7220 */ /* 0x000fc40000410000 */
[----:B------:R-:W-:Y:S01]  /*d4f0*/  FFMA.FTZ R35, R3, R5, R2 ;  /* 0x0000000503237223 */ /* 0x000fe20000010002 */
[----:B------:R-:W-:Y:S01]  /*d500*/  HADD2.F32 R3, -RZ, R76.H1_H1 ;  /* 0x3000004cff037230 */ /* 0x000fe20000004100 */
[----:B------:R-:W-:Y:S01]  /*d510*/  FFMA.FTZ R37, R4, R42, R10 ;  /* 0x0000002a04257223 */ /* 0x000fe2000001000a */
[----:B------:R-:W-:Y:S01]  /*d520*/  HADD2.F32 R2, -RZ, R77.H0_H0 ;  /* 0x2000004dff027230 */ /* 0x000fe20000004100 */
[----:B------:R-:W-:Y:S02]  /*d530*/  FMUL.FTZ R10, R18, R0 ;  /* 0x00000000120a7220 */ /* 0x000fe40000410000 */
[----:B------:R-:W-:Y:S02]  /*d540*/  FMUL.FTZ R4, R15, R22 ;  /* 0x000000160f047220 */ /* 0x000fe40000410000 */
[----:B------:R-:W-:Y:S01]  /*d550*/  FFMA.FTZ R27, R12, R3, R10 ;  /* 0x000000030c1b7223 */ /* 0x000fe2000001000a */
[----:B------:R-:W-:Y:S01]  /*d560*/  HADD2.F32 R10, -RZ, R25.H0_H0 ;  /* 0x20000019ff0a7230 */ /* 0x000fe20000004100 */
[----:B------:R-:W-:-:S02]  /*d570*/  FFMA.FTZ R28, R11, R41, R4 ;  /* 0x000000290b1c7223 */ /* 0x000fc40000010004 */
[----:B------:R-:W-:Y:S01]  /*d580*/  FMUL.FTZ R24, R11, R22 ;  /* 0x000000160b187220 */ /* 0x000fe20000410000 */
[----:B------:R-:W-:Y:S01]  /*d590*/  HADD2.F32 R11, -RZ, R31.H0_H0 ;  /* 0x2000001fff0b7230 */ /* 0x000fe20000004100 */
[----:B------:R-:W-:Y:S01]  /*d5a0*/  FMUL.FTZ R23, R12, R0 ;  /* 0x000000000c177220 */ /* 0x000fe20000410000 */
[----:B------:R-:W-:Y:S01]  /*d5b0*/  HADD2.F32 R0, -RZ, R77.H1_H1 ;  /* 0x3000004dff007230 */ /* 0x000fe20000004100 */
[-C--:B------:R-:W-:Y:S02]  /*d5c0*/  FMUL.FTZ R4, R17, R2.reuse ;  /* 0x0000000211047220 */ /* 0x080fe40000410000 */
[----:B------:R-:W-:Y:S02]  /*d5d0*/  FMUL.FTZ R21, R8, R2 ;  /* 0x0000000208157220 */ /* 0x000fe40000410000 */
[-C--:B------:R-:W-:Y:S02]  /*d5e0*/  FMUL.FTZ R2, R20, R10.reuse ;  /* 0x0000000a14027220 */ /* 0x080fe40000410000 */
[----:B------:R-:W-:-:S02]  /*d5f0*/  FMUL.FTZ R12, R9, R10 ;  /* 0x0000000a090c7220 */ /* 0x000fc40000410000 */
[----:B------:R-:W-:Y:S02]  /*d600*/  FFMA.FTZ R22, R9, R40, R2 ;  /* 0x0000002809167223 */ /* 0x000fe40000010002 */
[----:B------:R-:W-:Y:S02]  /*d610*/  FFMA.FTZ R31, R8, R0, R4 ;  /* 0x00000000081f7223 */ /* 0x000fe40000010004 */
[-C--:B------:R-:W-:Y:S02]  /*d620*/  FMUL.FTZ R2, R7, R11.reuse ;  /* 0x0000000b07027220 */ /* 0x080fe40000410000 */
[----:B------:R-:W-:Y:S02]  /*d630*/  FMUL.FTZ R4, R19, R11 ;  /* 0x0000000b13047220 */ /* 0x000fe40000410000 */
[----:B------:R-:W-:Y:S02]  /*d640*/  FFMA.FTZ R10, R18, R3, -R23 ;  /* 0x00000003120a7223 */ /* 0x000fe40000010817 */
[----:B------:R-:W-:-:S02]  /*d650*/  FFMA.FTZ R8, R14, R6, -R36 ;  /* 0x000000060e087223 */ /* 0x000fc40000010824 */
        /* <DEDUP_REMOVED lines=8> */
[----:B------:R-:W-:-:S02]  /*d6e0*/  FFMA.FTZ R2, R19, R38, -R2 ;  /* 0x0000002613027223 */ /* 0x000fc40000010802 */
[----:B------:R-:W-:Y:S01]  /*d6f0*/  FFMA.FTZ R25, R7, R38, R4 ;  /* 0x0000002607197223 */ /* 0x000fe20000010004 */
[----:B------:R-:W-:Y:S02]  /*d700*/  F2FP.PACK_AB R11, R6, R11 ;  /* 0x0000000b060b723e */ /* 0x000fe400000000ff */
[----:B------:R-:W-:Y:S02]  /*d710*/  F2FP.PACK_AB R10, R2, R3 ;  /* 0x00000003020a723e */ /* 0x000fe400000000ff */
[----:B------:R-:W-:Y:S02]  /*d720*/  F2FP.PACK_AB R7, R28, R35 ;  /* 0x000000231c07723e */ /* 0x000fe400000000ff */
[----:B------:R-:W-:Y:S01]  /*d730*/  F2FP.PACK_AB R4, R22, R27 ;  /* 0x0000001b1604723e */ /* 0x000fe200000000ff */
[----:B------:R1:W-:Y:S01]  /*d740*/  STS.128 [R30], R8 ;  /* 0x000000081e007388 */ /* 0x0003e20000000c00 */
[----:B------:R-:W-:-:S05]  /*d750*/  F2FP.PACK_AB R6, R25, R31 ;  /* 0x0000001f1906723e */ /* 0x000fca00000000ff */
[----:B------:R1:W-:Y:S02]  /*d760*/  STS.128 [R29+0x5100], R4 ;  /* 0x005100041d007388 */ /* 0x0003e40000000c00 */
.L_x_914:
[----:B------:R-:W-:Y:S05]  /*d770*/  BSYNC B0 ;  /* 0x0000000000007941 */ /* 0x000fea0003800000 */
.L_x_913:
        /* <DEDUP_REMOVED lines=16> */
[----:B------:R-:W-:Y:S02]  /*d880*/  LEA R26, R3, 0x5100, 0x1 ;  /* 0x00005100031a7811 */ /* 0x000fe400078e08ff */
[----:B------:R-:W-:Y:S01]  /*d890*/  SHF.L.U32 R25, R2, 0x1, RZ ;  /* 0x0000000102197819 */ /* 0x000fe200000006ff */
[----:B------:R-:W-:Y:S01]  /*d8a0*/  HADD2.F32 R2, -RZ, R78.H1_H1 ;  /* 0x3000004eff027230 */ /* 0x000fe20000004100 */
[----:B------:R-:W-:Y:S01]  /*d8b0*/  SHF.R.U32.HI R3, RZ, 0x10, R53 ;  /* 0x00000010ff037819 */ /* 0x000fe20000011635 */
[----:B------:R-:W1:Y:S01]  /*d8c0*/  LDS.128 R4, [R26] ;  /* 0x000000001a047984 */ /* 0x000e620000000c00 */
[----:B------:R-:W-:Y:S02]  /*d8d0*/  SHF.R.U32.HI R22, RZ, 0x10, R57 ;  /* 0x00000010ff167819 */ /* 0x000fe40000011639 */
[----:B------:R-:W-:Y:S01]  /*d8e0*/  SHF.R.U32.HI R23, RZ, 0x10, R55 ;  /* 0x00000010ff177819 */ /* 0x000fe20000011637 */
[----:B------:R-:W2:Y:S01]  /*d8f0*/  LDS.128 R8, [R25+0x5100] ;  /* 0x0051000019087984 */ /* 0x000ea20000000c00 */
[----:B------:R-:W-:Y:S01]  /*d900*/  HADD2.F32 R27, -RZ, R3.H0_H0 ;  /* 0x20000003ff1b7230 */ /* 0x000fe20000004100 */
[----:B------:R-:W-:-:S02]  /*d910*/  SHF.R.U32.HI R24, RZ, 0x10, R59 ;  /* 0x00000010ff187819 */ /* 0x000fc4000001163b */
[----:B------:R-:W-:Y:S02]  /*d920*/  SHF.R.U64 R29, R52, 0x10, R53 ;  /* 0x00000010341d7819 */ /* 0x000fe40000001235 */
[----:B------:R-:W-:Y:S02]  /*d930*/  SHF.R.U64 R31, R54, 0x10, R55 ;  /* 0x00000010361f7819 */ /* 0x000fe40000001237 */
[----:B------:R-:W-:Y:S02]  /*d940*/  SHF.R.U64 R33, R56, 0x10, R57 ;  /* 0x0000001038217819 */ /* 0x000fe40000001239 */
[----:B------:R-:W-:Y:S01]  /*d950*/  SHF.R.U64 R32, R58, 0x10, R59 ;  /* 0x000000103a207819 */ /* 0x000fe2000000123b */
[--C-:B-1----:R-:W-:Y:S02]  /*d960*/  HADD2.F32 R17, -RZ, R4.reuse.H0_H0 ;  /* 0x20000004ff117230 */ /* 0x102fe40000004100 */
[----:B------:R-:W-:Y:S02]  /*d970*/  HADD2.F32 R20, -RZ, R4.H1_H1 ;  /* 0x30000004ff147230 */ /* 0x000fe40000004100 */
[----:B--2---:R-:W-:-:S02]  /*d980*/  HADD2.F32 R3, -RZ, R9.H0_H0 ;  /* 0x20000009ff037230 */ /* 0x004fc40000004100 */
[--C-:B------:R-:W-:Y:S02]  /*d990*/  HADD2.F32 R16, -RZ, R6.reuse.H0_H0 ;  /* 0x20000006ff107230 */ /* 0x100fe40000004100 */
[----:B------:R-:W-:Y:S02]  /*d9a0*/  HADD2.F32 R21, -RZ, R6.H1_H1 ;  /* 0x30000006ff157230 */ /* 0x000fe40000004100 */
[----:B------:R-:W-:Y:S02]  /*d9b0*/  HADD2.F32 R13, -RZ, R5.H0_H0 ;  /* 0x20000005ff0d7230 */ /* 0x000fe40000004100 */
[--C-:B------:R-:W-:Y:S02]  /*d9c0*/  HADD2.F32 R4, -RZ, R11.reuse.H0_H0 ;  /* 0x2000000bff047230 */ /* 0x100fe40000004100 */
[----:B------:R-:W-:Y:S02]  /*d9d0*/  HADD2.F32 R6, -RZ, R11.H1_H1 ;  /* 0x3000000bff067230 */ /* 0x000fe40000004100 */
[----:B------:R-:W-:-:S02]  /*d9e0*/  HADD2.F32 R12, -RZ, R5.H1_H1 ;  /* 0x30000005ff0c7230 */ /* 0x000fc40000004100 */
[--C-:B------:R-:W-:Y:S02]  /*d9f0*/  HADD2.F32 R11, -RZ, R8.reuse.H0_H0 ;  /* 0x20000008ff0b7230 */ /* 0x100fe40000004100 */
[----:B------:R-:W-:Y:S01]  /*da00*/  HADD2.F32 R18, -RZ, R8.H1_H1 ;  /* 0x30000008ff127230 */ /* 0x000fe20000004100 */
[----:B------:R-:W-:Y:S01]  /*da10*/  FMUL.FTZ R8, R3, R0 ;  /* 0x0000000003087220 */ /* 0x000fe20000410000 */
[----:B------:R-:W-:Y:S02]  /*da20*/  HADD2.F32 R5, -RZ, R9.H1_H1 ;  /* 0x30000009ff057230 */ /* 0x000fe40000004100 */
[--C-:B------:R-:W-:Y:S01]  /*da30*/  HADD2.F32 R14, -RZ, R7.reuse.H0_H0 ;  /* 0x20000007ff0e7230 */ /* 0x100fe20000004100 */
[C---:B------:R-:W-:Y:S01]  /*da40*/  FFMA.FTZ R30, R13.reuse, R2, -R8 ;  /* 0x000000020d1e7223 */ /* 0x040fe20000010808 */
[----:B------:R-:W-:Y:S01]  /*da50*/  HADD2.F32 R15, -RZ, R7.H1_H1 ;  /* 0x30000007ff0f7230 */ /* 0x000fe20000004100 */
[----:B------:R-:W-:Y:S01]  /*da60*/  FMUL.FTZ R7, R13, R0 ;  /* 0x000000000d077220 */ /* 0x000fe20000410000 */
[--C-:B------:R-:W-:Y:S01]  /*da70*/  HADD2.F32 R9, -RZ, R10.reuse.H0_H0 ;  /* 0x2000000aff097230 */ /* 0x100fe20000004100 */
[-C--:B------:R-:W-:Y:S01]  /*da80*/  FMUL.FTZ R8, R5, R27.reuse ;  /* 0x0000001b05087220 */ /* 0x080fe20000410000 */
[----:B------:R-:W-:Y:S01]  /*da90*/  HADD2.F32 R19, -RZ, R10.H1_H1 ;  /* 0x3000000aff137230 */ /* 0x000fe20000004100 */
[----:B------:R-:W-:Y:S01]  /*daa0*/  FFMA.FTZ R28, R3, R2, R7 ;  /* 0x00000002031c7223 */ /* 0x000fe20000010007 */
[----:B------:R-:W-:Y:S01]  /*dab0*/  HADD2.F32 R10, -RZ, R22.H0_H0 ;  /* 0x20000016ff0a7230 */ /* 0x000fe20000004100 */
[----:B------:R-:W-:Y:S01]  /*dac0*/  FMUL.FTZ R7, R12, R27 ;  /* 0x0000001b0c077220 */ /* 0x000fe20000410000 */
[----:B------:R-:W-:-:S02]  /*dad0*/  HADD2.F32 R0, -RZ, R79.H0_H0 ;  /* 0x2000004fff007230 */ /* 0x000fc40000004100 */
[----:B------:R-:W-:Y:S01]  /*dae0*/  HADD2.F32 R2, -RZ, R79.H1_H1 ;  /* 0x3000004fff027230 */ /* 0x000fe20000004100 */
[----:B------:R-:W-:Y:S01]  /*daf0*/  FFMA.FTZ R27, R12, R10, -R8 ;  /* 0x0000000a0c1b7223 */ /* 0x000fe20000010808 */
[----:B------:R-:W-:Y:S01]  /*db00*/  HADD2.F32 R8, -RZ, R23.H0_H0 ;  /* 0x20000017ff087230 */ /* 0x000fe20000004100 */
[-C--:B------:R-:W-:Y:S02]  /*db10*/  FMUL.FTZ R3, R4, R0.reuse ;  /* 0x0000000004037220 */ /* 0x080fe40000410000 */
[C---:B------:R-:W-:Y:S02]  /*db20*/  FMUL.FTZ R0, R14.reuse, R0 ;  /* 0x000000000e007220 */ /* 0x040fe40000410000 */
[----:B------:R-:W-:Y:S01]  /*db30*/  FFMA.FTZ R22, R5, R10, R7 ;  /* 0x0000000a05167223 */ /* 0x000fe20000010007 */
[----:B------:R-:W-:Y:S01]  /*db40*/  HADD2.F32 R7, -RZ, R24.H0_H0 ;  /* 0x20000018ff077230 */ /* 0x000fe20000004100 */
[----:B------:R-:W-:Y:S02]  /*db50*/  FFMA.FTZ R14, R14, R2, -R3 ;  /* 0x000000020e0e7223 */ /* 0x000fe40000010803 */
[----:B------:R-:W-:-:S02]  /*db60*/  FMUL.FTZ R5, R6, R8 ;  /* 0x0000000806057220 */ /* 0x000fc40000410000 */
[----:B------:R-:W-:Y:S01]  /*db70*/  FFMA.FTZ R13, R4, R2, R0 ;  /* 0x00000002040d7223 */ /* 0x000fe20000010000 */
[--C-:B------:R-:W-:Y:S01]  /*db80*/  HADD2.F32 R2, -RZ, R80.reuse.H0_H0 ;  /* 0x20000050ff027230 */ /* 0x100fe20000004100 */
[C---:B------:R-:W-:Y:S01]  /*db90*/  FMUL.FTZ R3, R15.reuse, R8 ;  /* 0x000000080f037220 */ /* 0x040fe20000410000 */
[----:B------:R-:W-:Y:S01]  /*dba0*/  HADD2.F32 R0, -RZ, R80.H1_H1 ;  /* 0x30000050ff007230 */ /* 0x000fe20000004100 */
[-C--:B------:R-:W-:Y:S01]  /*dbb0*/  FFMA.FTZ R15, R15, R7.reuse, -R5 ;  /* 0x000000070f0f7223 */ /* 0x080fe20000010805 */
[--C-:B------:R-:W-:Y:S01]  /*dbc0*/  HADD2.F32 R4, -RZ, R81.reuse.H0_H0 ;  /* 0x20000051ff047230 */ /* 0x100fe20000004100 */
[----:B------:R-:W-:Y:S01]  /*dbd0*/  FFMA.FTZ R7, R6, R7, R3 ;  /* 0x0000000706077223 */ /* 0x000fe20000010003 */
[----:B------:R-:W-:Y:S01]  /*dbe0*/  HADD2.F32 R3, -RZ, R81.H1_H1 ;  /* 0x30000051ff037230 */ /* 0x000fe20000004100 */
[-C--:B------:R-:W-:Y:S02]  /*dbf0*/  FMUL.FTZ R6, R11, R2.reuse ;  /* 0x000000020b067220 */ /* 0x080fe40000410000 */
[----:B------:R-:W-:Y:S01]  /*dc00*/  FMUL.FTZ R5, R17, R2 ;  /* 0x0000000211057220 */ /* 0x000fe20000410000 */
[----:B------:R-:W-:Y:S01]  /*dc10*/  F2FP.PACK_AB R7, R7, R13 ;  /* 0x0000000d0707723e */ /* 0x000fe200000000ff */
[----:B------:R-:W-:-:S02]  /*dc20*/  FMUL.FTZ R2, R9, R0 ;  /* 0x0000000009027220 */ /* 0x000fc40000410000 */
[C---:B------:R-:W-:Y:S02]  /*dc30*/  FMUL.FTZ R0, R16.reuse, R0 ;  /* 0x0000000010007220 */ /* 0x040fe40000410000 */
[-C--:B------:R-:W-:Y:S02]  /*dc40*/  FFMA.FTZ R8, R17, R4.reuse, -R6 ;  /* 0x0000000411087223 */ /* 0x080fe40000010806 */
[-C--:B------:R-:W-:Y:S01]  /*dc50*/  FFMA.FTZ R10, R16, R3.reuse, -R2 ;  /* 0x00000003100a7223 */ /* 0x080fe20000010802 */
[----:B------:R-:W-:Y:S01]  /*dc60*/  HADD2.F32 R2, -RZ, R29.H0_H0 ;  /* 0x2000001dff027230 */ /* 0x000fe20000004100 */
[----:B------:R-:W-:Y:S01]  /*dc70*/  FFMA.FTZ R6, R9, R3, R0 ;  /* 0x0000000309067223 */ /* 0x000fe20000010000 */
[----:B------:R-:W-:Y:S01]  /*dc80*/  HADD2.F32 R0, -RZ, R31.H0_H0 ;  /* 0x2000001fff007230 */ /* 0x000fe20000004100 */
[----:B------:R-:W-:Y:S01]  /*dc90*/  FFMA.FTZ R12, R11, R4, R5 ;  /* 0x000000040b0c7223 */ /* 0x000fe20000010005 */
[----:B------:R-:W-:Y:S01]  /*dca0*/  HADD2.F32 R5, -RZ, R33.H0_H0 ;  /* 0x20000021ff057230 */ /* 0x000fe20000004100 */
[-C--:B------:R-:W-:Y:S01]  /*dcb0*/  FMUL.FTZ R4, R18, R2.reuse ;  /* 0x0000000212047220 */ /* 0x080fe20000410000 */
[----:B------:R-:W-:Y:S01]  /*dcc0*/  HADD2.F32 R9, -RZ, R32.H0_H0 ;  /* 0x20000020ff097230 */ /* 0x000fe20000004100 */
[----:B------:R-:W-:Y:S01]  /*dcd0*/  FMUL.FTZ R3, R20, R2 ;  /* 0x0000000214037220 */ /* 0x000fe20000410000 */
[----:B------:R-:W-:Y:S01]  /*dce0*/  F2FP.PACK_AB R11, R15, R14 ;  /* 0x0000000e0f0b723e */ /* 0x000fe200000000ff */
[----:B------:R-:W-:-:S02]  /*dcf0*/  FMUL.FTZ R2, R19, R0 ;  /* 0x0000000013027220 */ /* 0x000fc40000410000 */
[C---:B------:R-:W-:Y:S02]  /*dd00*/  FMUL.FTZ R0, R21.reuse, R0 ;  /* 0x0000000015007220 */ /* 0x040fe40000410000 */
[----:B------:R-:W-:Y:S02]  /*dd10*/  FFMA.FTZ R4, R20, R5, -R4 ;  /* 0x0000000514047223 */ /* 0x000fe40000010804 */
[----:B------:R-:W-:Y:S02]  /*dd20*/  FFMA.FTZ R2, R21, R9, -R2 ;  /* 0x0000000915027223 */ /* 0x000fe40000010802 */
[----:B------:R-:W-:Y:S01]  /*dd30*/  FFMA.FTZ R3, R18, R5, R3 ;  /* 0x0000000512037223 */ /* 0x000fe20000010003 */
[----:B------:R-:W-:Y:S01]  /*dd40*/  F2FP.PACK_AB R8, R4, R8 ;  /* 0x000000080408723e */ /* 0x000fe200000000ff */
[----:B------:R-:W-:Y:S01]  /*dd50*/  FFMA.FTZ R0, R19, R9, R0 ;  /* 0x0000000913007223 */ /* 0x000fe20000010000 */
[----:B------:R-:W-:Y:S02]  /*dd60*/  F2FP.PACK_AB R9, R27, R30 ;  /* 0x0000001e1b09723e */ /* 0x000fe400000000ff */
[----:B------:R-:W-:-:S02]  /*dd70*/  F2FP.PACK_AB R10, R2, R10 ;  /* 0x0000000a020a723e */ /* 0x000fc400000000ff */
[----:B------:R-:W-:Y:S02]  /*dd80*/  F2FP.PACK_AB R5, R22, R28 ;  /* 0x0000001c1605723e */ /* 0x000fe400000000ff */
[----:B------:R-:W-:Y:S01]  /*dd90*/  F2FP.PACK_AB R4, R3, R12 ;  /* 0x0000000c0304723e */ /* 0x000fe200000000ff */
[----:B------:R1:W-:Y:S01]  /*dda0*/  STS.128 [R26], R8 ;  /* 0x000000081a007388 */ /* 0x0003e20000000c00 */
[----:B------:R-:W-:-:S05]  /*ddb0*/  F2FP.PACK_AB R6, R0, R6 ;  /* 0x000000060006723e */ /* 0x000fca00000000ff */
[----:B------:R1:W-:Y:S02]  /*ddc0*/  STS.128 [R25+0x5100], R4 ;  /* 0x0051000419007388 */ /* 0x0003e40000000c00 */
.L_x_902:
[----:B------:R-:W-:Y:S05]  /*ddd0*/  BSYNC B2 ;  /* 0x0000000000027941 */ /* 0x000fea0003800000 */
.L_x_880:
[----:B-1----:R-:W2:Y:S01]  /*dde0*/  LDL R6, [R1+0x40] ;  /* 0x0000400001067983 */ /* 0x002ea20000100800 */
[----:B------:R-:W-:-:S04]  /*ddf0*/  DEPBAR.LE SB0, 0x0 ;  /* 0x000080000000791a */ /* 0x000fc80000000000 */
[----:B------:R-:W2:Y:S01]  /*de00*/  LDL.64 R4, [R1+0x30] ;  /* 0x0000300001047983 */ /* 0x000ea20000100a00 */
[----:B------:R-:W-:Y:S01]  /*de10*/  IMAD R0, R85, c[0x0][0x208], RZ ;  /* 0x0000820055007a24 */ /* 0x000fe200078e02ff */
[----:B------:R-:W-:Y:S01]  /*de20*/  UMOV UR6, 0x5 ;  /* 0x0000000500067882 */ /* 0x000fe20000000000 */
[C---:B------:R-:W-:Y:S01]  /*de30*/  IMAD.WIDE.U32 R2, R114.reuse, c[0x0][0x208], RZ ;  /* 0x0000820072027a25 */ /* 0x040fe200078e00ff */
[----:B------:R-:W-:Y:S03]  /*de40*/  BAR.SYNC.DEFER_BLOCKING 0x0 ;  /* 0x0000000000007b1d */ /* 0x000fe60000010000 */
[----:B------:R-:W-:-:S03]  /*de50*/  IMAD R0, R114, c[0x0][0x20c], R0 ;  /* 0x0000830072007a24 */ /* 0x000fc600078e0200 */
[----:B------:R-:W-:Y:S01]  /*de60*/  ULDC.64 UR4, c[0x0][0x208] ;  /* 0x0000820000047ab9 */ /* 0x000fe20000000a00 */
[----:B------:R-:W4:Y:S01]  /*de70*/  LDL R149, [R1+0x8] ;  /* 0x0000080001957983 */ /* 0x000f220000100800 */
[----:B------:R-:W-:Y:S01]  /*de80*/  IADD3 R0, R3, R0, RZ ;  /* 0x0000000003007210 */ /* 0x000fe20007ffe0ff */
[----:B------:R-:W-:-:S04]  /*de90*/  USHF.L.U64.HI UR5, UR4, UR6, UR5 ;  /* 0x0000000604057299 */ /* 0x000fc80008010205 */
[----:B------:R-:W-:Y:S01]  /*dea0*/  IMAD R0, R0, 0x50, RZ ;  /* 0x0000005000007824 */ /* 0x000fe200078e02ff */
[----:B------:R-:W-:Y:S04]  /*deb0*/  LDSM.16.M88.4 R32, [R207] ;  /* 0x00000000cf20783b */ /* 0x000fe80000000200 */
[----:B------:R-:W1:Y:S01]  /*dec0*/  LDSM.16.M88.4 R44, [R200] ;  /* 0x00000000c82c783b */ /* 0x000e620000000200 */
[----:B------:R-:W-:-:S03]  /*ded0*/  USHF.L.U32 UR4, UR4, 0x5, URZ ;  /* 0x0000000504047899 */ /* 0x000fc6000800063f */
[----:B------:R-:W3:Y:S04]  /*dee0*/  LDSM.16.M88.4 R28, [R207+0x2000] ;  /* 0x00200000cf1c783b */ /* 0x000ee80000000200 */
[----:B------:R-:W-:Y:S04]  /*def0*/  LDSM.16.M88.4 R24, [R210] ;  /* 0x00000000d218783b */ /* 0x000fe80000000200 */
[----:B------:R-:W3:Y:S04]  /*df00*/  LDSM.16.M88.4 R48, [R211] ;  /* 0x00000000d330783b */ /* 0x000ee80000000200 */
[----:B------:R-:W3:Y:S04]  /*df10*/  LDSM.16.M88.4 R20, [R210+0x2000] ;  /* 0x00200000d214783b */ /* 0x000ee80000000200 */
[----:B------:R-:W-:Y:S04]  /*df20*/  LDSM.16.M88.4 R68, [R200+0x800] ;  /* 0x00080000c844783b */ /* 0x000fe80000000200 */
[----:B------:R-:W-:Y:S04]  /*df30*/  LDSM.16.M88.4 R88, [R200+0x1000] ;  /* 0x00100000c858783b */ /* 0x000fe80000000200 */
[----:B------:R-:W-:Y:S04]  /*df40*/  LDSM.16.M88.4 R96, [R200+0x1800] ;  /* 0x00180000c860783b */ /* 0x000fe80000000200 */
[----:B------:R-:W-:Y:S04]  /*df50*/  LDSM.16.M88.4 R104, [R200+0x2000] ;  /* 0x00200000c868783b */ /* 0x000fe80000000200 */
[----:B------:R-:W-:Y:S01]  /*df60*/  LDSM.16.M88.4 R80, [R215] ;  /* 0x00000000d750783b */ /* 0x000fe20000000200 */
[-C--:B-1----:R-:W-:Y:S03]  /*df70*/  HMMA.16816.F32 R12, R32, R44.reuse, RZ ;  /* 0x0000002c200c723c */ /* 0x082fe600000018ff */
[----:B------:R-:W-:Y:S04]  /*df80*/  LDSM.16.M88.4 R92, [R214] ;  /* 0x00000000d65c783b */ /* 0x000fe80000000200 */
[----:B------:R-:W-:Y:S04]  /*df90*/  LDSM.16.M88.4 R100, [R213] ;  /* 0x00000000d564783b */ /* 0x000fe80000000200 */
[----:B------:R-:W-:Y:S01]  /*dfa0*/  LDSM.16.M88.4 R108, [R212] ;  /* 0x00000000d46c783b */ /* 0x000fe20000000200 */
[----:B---3--:R-:W-:Y:S11]  /*dfb0*/  HMMA.16816.F32 R52, R28, R44, RZ ;  /* 0x0000002c1c34723c */ /* 0x008ff600000018ff */
[----:B------:R-:W-:Y:S01]  /*dfc0*/  @!UPT UIADD3 URZ, URZ, URZ, URZ ;  /* 0x0000003f3f3ff290 */ /* 0x000fe2000fffe03f */
[----:B------:R-:W-:Y:S08]  /*dfd0*/  HMMA.16816.F32 R56, R24, R48, R12 ;  /* 0x000000301838723c */ /* 0x000ff0000000180c */
[----:B------:R-:W-:Y:S08]  /*dfe0*/  HMMA.16816.F32 R64, R32, R46, RZ ;  /* 0x0000002e2040723c */ /* 0x000ff000000018ff */
[----:B------:R-:W-:Y:S01]  /*dff0*/  HMMA.16816.F32 R52, R20, R48, R52 ;  /* 0x000000301434723c */ /* 0x000fe20000001834 */
[----:B--2---:R-:W-:-:S05]  /*e000*/  MOV R5, R6 ;  /* 0x0000000600057202 */ /* 0x004fca0000000f00 */
[----:B------:R-:W-:-:S05]  /*e010*/  IMAD.WIDE.U32 R2, R2, 0x50, R4 ;  /* 0x0000005002027825 */ /* 0x000fca00078e0004 */
[----:B------:R-:W-:Y:S02]  /*e020*/  LEA R8, P0, R2, c[0x0][0x1f8], 0x1 ;  /* 0x00007e0002087a11 */ /* 0x000fe400078008ff */
[----:B------:R-:W-:Y:S02]  /*e030*/  IADD3 R0, R3, R0, RZ ;  /* 0x0000000003007210 */ /* 0x000fe40007ffe0ff */
[----:B------:R-:W-:Y:S02]  /*e040*/  IADD3 R6, P1, R8, UR4, RZ ;  /* 0x0000000408067c10 */ /* 0x000fe4000ff3e0ff */
[----:B------:R-:W-:Y:S02]  /*e050*/  LEA.HI.X R9, R2, c[0x0][0x1fc], R0, 0x1, P0 ;  /* 0x00007f0002097a11 */ /* 0x000fe400000f0c00 */
[----:B------:R-:W-:Y:S02]  /*e060*/  IADD3 R4, P0, R6, UR4, RZ ;  /* 0x0000000406047c10 */ /* 0x000fe4000ff1e0ff */
[----:B------:R-:W-:-:S02]  /*e070*/  IADD3.X R7, R9, UR5, RZ, P1, !PT ;  /* 0x0000000509077c10 */ /* 0x000fc40008ffe4ff */
[----:B------:R-:W-:Y:S02]  /*e080*/  IADD3 R2, P2, R4, UR4, RZ ;  /* 0x0000000404027c10 */ /* 0x000fe4000ff5e0ff */
[----:B------:R-:W-:Y:S02]  /*e090*/  IADD3.X R5, R7, UR5, RZ, P0, !PT ;  /* 0x0000000507057c10 */ /* 0x000fe400087fe4ff */
[----:B------:R-:W-:Y:S02]  /*e0a0*/  ISETP.GE.AND P0, PT, R136, c[0x0][0x1d4], PT ;  /* 0x0000750088007a0c */ /* 0x000fe40003f06270 */
[----:B------:R-:W-:Y:S02]  /*e0b0*/  IADD3 R10, P1, R2, UR4, RZ ;  /* 0x00000004020a7c10 */ /* 0x000fe4000ff3e0ff */
[----:B------:R-:W-:Y:S02]  /*e0c0*/  IADD3.X R3, R5, UR5, RZ, P2, !PT ;  /* 0x0000000505037c10 */ /* 0x000fe400097fe4ff */
[----:B------:R-:W-:-:S02]  /*e0d0*/  ISETP.LT.OR P2, PT, R72, 0x1, P0 ;  /* 0x000000014800780c */ /* 0x000fc40000741670 */
[C---:B------:R-:W-:Y:S02]  /*e0e0*/  ISETP.LT.OR P5, PT, R72.reuse, 0x11, P0 ;  /* 0x000000114800780c */ /* 0x040fe400007a1670 */
[----:B------:R-:W-:Y:S02]  /*e0f0*/  IADD3.X R11, R3, UR5, RZ, P1, !PT ;  /* 0x00000005030b7c10 */ /* 0x000fe40008ffe4ff */
[C---:B------:R-:W-:Y:S02]  /*e100*/  ISETP.LT.OR P3, PT, R72.reuse, 0x21, P0 ;  /* 0x000000214800780c */ /* 0x040fe40000761670 */
[C---:B------:R-:W-:Y:S02]  /*e110*/  ISETP.LT.OR P1, PT, R72.reuse, 0x31, P0 ;  /* 0x000000314800780c */ /* 0x040fe40000721670 */
[----:B------:R-:W-:-:S03]  /*e120*/  ISETP.LT.OR P0, PT, R72, 0x41, P0 ;  /* 0x000000414800780c */ /* 0x000fc60000701670 */
        /* <DEDUP_REMOVED lines=9> */
[----:B------:R-:W3:Y:S04]  /*e1c0*/  LDSM.16.M88.4 R16, [R208] ;  /* 0x00000000d010783b */ /* 0x000ee80000000200 */
[----:B------:R-:W4:Y:S04]  /*e1d0*/  LDSM.16.M88.4 R12, [R208+0x2000] ;  /* 0x00200000d00c783b */ /* 0x000f280000000200 */
[----:B------:R-:W-:Y:S04]  /*e1e0*/  LDSM.16.M88.4 R40, [R203] ;  /* 0x00000000cb28783b */ /* 0x000fe80000000200 */
[----:B--2---:R-:W-:Y:S04]  /*e1f0*/  LDSM.16.M88.4 R4, [R209+0x2000] ;  /* 0x00200000d104783b */ /* 0x004fe80000000200 */
[----:B------:R-:W0:Y:S04]  /*e200*/  LDGDEPBAR ;  /* 0x00000000000079af */ /* 0x000e280000000000 */
[----:B-1----:R-:W1:Y:S01]  /*e210*/  LDSM.16.M88.4 R8, [R209] ;  /* 0x00000000d108783b */ /* 0x002e620000000200 */
[----:B---3--:R-:W-:Y:S08]  /*e220*/  HMMA.16816.F32 R60, R16, R36, R56 ;  /* 0x00000024103c723c */ /* 0x008ff00000001838 */
[----:B------:R-:W-:Y:S08]  /*e230*/  HMMA.16816.F32 R56, R28, R46, RZ ;  /* 0x0000002e1c38723c */ /* 0x000ff000000018ff */
[----:B----4-:R-:W-:Y:S08]  /*e240*/  HMMA.16816.F32 R44, R12, R36, R52 ;  /* 0x000000240c2c723c */ /* 0x010ff00000001834 */
[----:B------:R-:W-:Y:S08]  /*e250*/  HMMA.16816.F32 R52, R24, R50, R64 ;  /* 0x000000321834723c */ /* 0x000ff00000001840 */
[----:B-1----:R-:W-:Y:S08]  /*e260*/  HMMA.16816.F32 R64, R8, R40, R60 ;  /* 0x000000280840723c */ /* 0x002ff0000000183c */
        /* <DEDUP_REMOVED lines=24> */
[----:B-----5:R1:W4:Y:S03]  /*e3f0*/  MUFU.TANH R138, R0 ;  /* 0x00000000008a7308 */ /* 0x0203260000002400 */
        /* <DEDUP_REMOVED lines=247> */
.L_x_916:
[----:B--234-:R-:W-:Y:S05]  /*f370*/  BSYNC B0 ;  /* 0x0000000000007941 */ /* 0x01cfea0003800000 */
.L_x_915:
[----:B-1----:R-:W2:Y:S04]  /*f380*/  LDL R0, [R1+0x4c] ;  /* 0x00004c0001007983 */ /* 0x002ea80000100800 */
[----:B------:R-:W3:Y:S04]  /*f390*/  LDL R8, [R1+0x24] ;  /* 0x0000240001087983 */ /* 0x000ee80000100800 */
[----:B------:R-:W4:Y:S01]  /*f3a0*/  LDL R61, [R1+0x1c] ;  /* 0x00001c00013d7983 */ /* 0x000f220000100800 */
[----:B------:R-:W-:Y:S01]  /*f3b0*/  IMAD.MOV.U32 R62, RZ, RZ, c[0x0][0x32c] ;  /* 0x0000cb00ff3e7624 */ /* 0x000fe200078e00ff */
[----:B------:R-:W-:-:S02]  /*f3c0*/  ULDC UR4, c[0x0][0x324] ;  /* 0x0000c90000047ab9 */ /* 0x000fc40000000800 */
[----:B------:R-:W-:Y:S01]  /*f3d0*/  ULOP3.LUT UR4, URZ, UR4, URZ, 0x33, !UPT ;  /* 0x000000043f047292 */ /* 0x000fe2000f8e333f */
[----:B------:R-:W0:Y:S01]  /*f3e0*/  LDGDEPBAR ;  /* 0x00000000000079af */ /* 0x000e220000000000 */
[----:B------:R-:W-:Y:S01]  /*f3f0*/  ISETP.GE.AND P0, PT, R62, 0x1, PT ;  /* 0x000000013e00780c */ /* 0x000fe20003f06270 */
[----:B--2---:R-:W-:-:S04]  /*f400*/  IMAD.IADD R0, R0, 0x1, R147 ;  /* 0x0000000100007824 */ /* 0x004fc800078e0293 */
[----:B------:R-:W-:-:S04]  /*f410*/  @P6 IMAD.HI.U32 R2, R0, c[0x0][0x2c8], RZ ;  /* 0x0000b20000026a27 */ /* 0x000fc800078e00ff */
[----:B------:R-:W-:Y:S01]  /*f420*/  IMAD.MOV.U32 R4, RZ, RZ, R0 ;  /* 0x000000ffff047224 */ /* 0x000fe200078e0000 */
[----:B------:R-:W-:Y:S01]  /*f430*/  @P6 SHF.R.U32.HI R4, RZ, c[0x0][0x2cc], R2 ;  /* 0x0000b300ff046a19 */ /* 0x000fe20000011602 */
[----:B------:R-:W-:-:S04]  /*f440*/  IMAD.IADD R0, R153, 0x1, R84 ;  /* 0x0000000199007824 */ /* 0x000fc800078e0254 */
[----:B------:R-:W1:Y:S01]  /*f450*/  SHFL.IDX PT, R3, R4, RZ, 0x1c1f ;  /* 0x001c1fff04037589 */ /* 0x000e6200000e0000 */
[----:B---3--:R-:W-:Y:S01]  /*f460*/  IADD3 R2, -R8, 0x1, R0 ;  /* 0x0000000108027810 */ /* 0x008fe20007ffe100 */
[--C-:B------:R-:W-:Y:S02]  /*f470*/  IMAD.IADD R7, R0, 0x1, -R8.reuse ;  /* 0x0000000100077824 */ /* 0x100fe400078e0a08 */
[----:B------:R-:W-:Y:S01]  /*f480*/  IMAD.IADD R8, R84, 0x1, -R8 ;  /* 0x0000000154087824 */ /* 0x000fe200078e0a08 */
[----:B----4-:R-:W-:-:S04]  /*f490*/  IADD3 R2, R2, -R61, RZ ;  /* 0x8000003d02027210 */ /* 0x010fc80007ffe0ff */
[C---:B------:R-:W-:Y:S02]  /*f4a0*/  IADD3 R5, R2.reuse, c[0x0][0x328], RZ ;  /* 0x0000ca0002057a10 */ /* 0x040fe40007ffe0ff */
[----:B------:R-:W-:Y:S02]  /*f4b0*/  IADD3 R6, R2, UR4, RZ ;  /* 0x0000000402067c10 */ /* 0x000fe4000fffe0ff */
[-C--:B-1----:R-:W-:Y:S02]  /*f4c0*/  IADD3 R2, R5, R3.reuse, RZ ;  /* 0x0000000305027210 */ /* 0x082fe40007ffe0ff */
[----:B------:R-:W-:Y:S02]  /*f4d0*/  IADD3 R0, R6, R3, RZ ;  /* 0x0000000306007210 */ /* 0x000fe40007ffe0ff */
        /* <DEDUP_REMOVED lines=13> */
.L_x_919:
[----:B------:R-:W-:-:S04]  /*f5b0*/  MOV R9, c[0x0][0x32c] ;  /* 0x0000cb0000097a02 */ /* 0x000fc80000000f00 */
[----:B------:R-:W-:-:S13]  /*f5c0*/  ISETP.NE.AND P0, PT, R9, 0x1, PT ;  /* 0x000000010900780c */ /* 0x000fda0003f05270 */
[----:B------:R-:W-:-:S05]  /*f5d0*/  @P0 IMAD.HI.U32 R9, R3, c[0x0][0x330], RZ ;  /* 0x0000cc0003090a27 */ /* 0x000fca00078e00ff */
[----:B------:R-:W-:Y:S02]  /*f5e0*/  @P0 SHF.R.U32.HI R3, RZ, c[0x0][0x334], R9 ;  /* 0x0000cd00ff030a19 */ /* 0x000fe40000011609 */
.L_x_920:
[----:B------:R-:W-:Y:S05]  /*f5f0*/  BSYNC B0 ;  /* 0x0000000000007941 */ /* 0x000fea0003800000 */
.L_x_918:
[----:B------:R-:W-:-:S05]  /*f600*/  IMAD R3, R3, c[0x0][0x32c], R8 ;  /* 0x0000cb0003037a24 */ /* 0x000fca00078e0208 */
[----:B------:R-:W-:Y:S02]  /*f610*/  IADD3 R9, R3, c[0x0][0x32c], RZ ;  /* 0x0000cb0003097a10 */ /* 0x000fe40007ffe0ff */
[----:B------:R-:W-:Y:S02]  /*f620*/  IMNMX R0, R0, R3, !PT ;  /* 0x0000000300007217 */ /* 0x000fe40007800200 */
[----:B------:R-:W-:Y:S02]  /*f630*/  IMNMX R2, R2, R9, PT ;  /* 0x0000000902027217 */ /* 0x000fe40003800200 */
.L_x_917:
[C---:B------:R-:W-:Y:S01]  /*f640*/  ISETP.GE.AND P0, PT, R84.reuse, 0x9, PT ;  /* 0x000000095400780c */ /* 0x040fe20003f06270 */
        /* <DEDUP_REMOVED lines=52> */
[----:B------:R-:W-:Y:S02]  /*f990*/  ISETP.LT.OR P0, PT, R2, 0x2a, P0 ;  /* 0x0000002a0200780c */ /* 0x000fe40000701670 */
        /* <DEDUP_REMOVED lines=58> */
.L_x_923:
[----:B------:R-:W-:-:S04]  /*fd40*/  MOV R22, c[0x0][0x32c] ;  /* 0x0000cb0000167a02 */ /* 0x000fc80000000f00 */
[----:B------:R-:W-:-:S13]  /*fd50*/  ISETP.NE.AND P0, PT, R22, 0x1, PT ;  /* 0x000000011600780c */ /* 0x000fda0003f05270 */
[----:B------:R-:W-:-:S05]  /*fd60*/  @P0 IMAD.HI.U32 R22, R3, c[0x0][0x330], RZ ;  /* 0x0000cc0003160a27 */ /* 0x000fca00078e00ff */
[----:B------:R-:W-:Y:S02]  /*fd70*/  @P0 SHF.R.U32.HI R3, RZ, c[0x0][0x334], R22 ;  /* 0x0000cd00ff030a19 */ /* 0x000fe40000011616 */
.L_x_924:
[----:B------:R-:W-:Y:S05]  /*fd80*/  BSYNC B0 ;  /* 0x0000000000007941 */ /* 0x000fea0003800000 */
.L_x_922:
[----:B------:R-:W-:-:S05]  /*fd90*/  IMAD R3, R3, c[0x0][0x32c], R8 ;  /* 0x0000cb0003037a24 */ /* 0x000fca00078e0208 */
[----:B------:R-:W-:Y:S02]  /*fda0*/  IADD3 R22, R3, c[0x0][0x32c], RZ ;  /* 0x0000cb0003167a10 */ /* 0x000fe40007ffe0ff */
[----:B------:R-:W-:Y:S02]  /*fdb0*/  IMNMX R0, R0, R3, !PT ;  /* 0x0000000300007217 */ /* 0x000fe40007800200 */
[----:B------:R-:W-:Y:S02]  /*fdc0*/  IMNMX R2, R2, R22, PT ;  /* 0x0000001602027217 */ /* 0x000fe40003800200 */
.L_x_921:
        /* <DEDUP_REMOVED lines=92> */
.L_x_927:
[----:B------:R-:W-:-:S04]  /*10390*/  MOV R22, c[0x0][0x32c] ;  /* 0x0000cb0000167a02 */ /* 0x000fc80000000f00 */
[----:B------:R-:W-:-:S13]  /*103a0*/  ISETP.NE.AND P0, PT, R22, 0x1, PT ;  /* 0x000000011600780c */ /* 0x000fda0003f05270 */
[----:B------:R-:W-:-:S05]  /*103b0*/  @P0 IMAD.HI.U32 R22, R3, c[0x0][0x330], RZ ;  /* 0x0000cc0003160a27 */ /* 0x000fca00078e00ff */
[----:B------:R-:W-:Y:S02]  /*103c0*/  @P0 SHF.R.U32.HI R3, RZ, c[0x0][0x334], R22 ;  /* 0x0000cd00ff030a19 */ /* 0x000fe40000011616 */
.L_x_928:
[----:B------:R-:W-:Y:S05]  /*103d0*/  BSYNC B0 ;  /* 0x0000000000007941 */ /* 0x000fea0003800000 */
.L_x_926:
[----:B------:R-:W-:-:S05]  /*103e0*/  IMAD R3, R3, c[0x0][0x32c], R8 ;  /* 0x0000cb0003037a24 */ /* 0x000fca00078e0208 */
[----:B------:R-:W-:Y:S02]  /*103f0*/  IADD3 R22, R3, c[0x0][0x32c], RZ ;  /* 0x0000cb0003167a10 */ /* 0x000fe40007ffe0ff */
[----:B------:R-:W-:Y:S02]  /*10400*/  IMNMX R0, R0, R3, !PT ;  /* 0x0000000300007217 */ /* 0x000fe40007800200 */
[----:B------:R-:W-:Y:S02]  /*10410*/  IMNMX R2, R2, R22, PT ;  /* 0x0000001602027217 */ /* 0x000fe40003800200 */
.L_x_925:
        /* <DEDUP_REMOVED lines=92> */
.L_x_931:
[----:B------:R-:W-:-:S04]  /*109e0*/  MOV R4, c[0x0][0x32c] ;  /* 0x0000cb0000047a02 */ /* 0x000fc80000000f00 */
[----:B------:R-:W-:-:S13]  /*109f0*/  ISETP.NE.AND P0, PT, R4, 0x1, PT ;  /* 0x000000010400780c */ /* 0x000fda0003f05270 */
[----:B------:R-:W-:-:S05]  /*10a00*/  @P0 IMAD.HI.U32 R4, R3, c[0x0][0x330], RZ ;  /* 0x0000cc0003040a27 */ /* 0x000fca00078e00ff */
[----:B------:R-:W-:Y:S02]  /*10a10*/  @P0 SHF.R.U32.HI R3, RZ, c[0x0][0x334], R4 ;  /* 0x0000cd00ff030a19 */ /* 0x000fe40000011604 */
.L_x_932:
[----:B------:R-:W-:Y:S05]  /*10a20*/  BSYNC B0 ;  /* 0x0000000000007941 */ /* 0x000fea0003800000 */
.L_x_930:
[----:B------:R-:W-:-:S05]  /*10a30*/  IMAD R3, R3, c[0x0][0x32c], R8 ;  /* 0x0000cb0003037a24 */ /* 0x000fca00078e0208 */
[----:B------:R-:W-:Y:S02]  /*10a40*/  IADD3 R4, R3, c[0x0][0x32c], RZ ;  /* 0x0000cb0003047a10 */ /* 0x000fe40007ffe0ff */
[----:B------:R-:W-:Y:S02]  /*10a50*/  IMNMX R0, R0, R3, !PT ;  /* 0x0000000300007217 */ /* 0x000fe40007800200 */
[----:B------:R-:W-:Y:S02]  /*10a60*/  IMNMX R2, R2, R4, PT ;  /* 0x0000000402027217 */ /* 0x000fe40003800200 */
.L_x_929:
[----:B------:R-:W-:Y:S01]  /*10a70*/  ISETP.NE.AND P0, PT, R21, RZ, PT ;  /* 0x000000ff1500720c */ /* 0x000fe20003f05270 */
[----:B------:R-:W-:Y:S01]  /*10a80*/  LDSM.16.MT88.4 R80, [R202] ;  /* 0x00000000ca50783b */ /* 0x000fe20000004200 */
[----:B------:R-:W-:Y:S02]  /*10a90*/  FMNMX.FTZ R3, R26, R30, !PT ;  /* 0x0000001e1a037209 */ /* 0x000fe40007810000 */
[----:B------:R-:W-:Y:S01]  /*10aa0*/  ISETP.GT.AND P0, PT, R0, 0x1, !P0 ;  /* 0x000000010000780c */ /* 0x000fe20004704270 */
[----:B------:R-:W-:Y:S01]  /*10ab0*/  LDSM.16.MT88.4 R84, [R204] ;  /* 0x00000000cc54783b */ /* 0x000fe20000004200 */
[----:B------:R-:W-:-:S02]  /*10ac0*/  FMNMX.FTZ R3, R31, R3, !PT ;  /* 0x000000031f037209 */ /* 0x000fc40007810000 */
[----:B------:R-:W-:Y:S01]  /*10ad0*/  ISETP.LT.OR P0, PT, R2, 0x2, P0 ;  /* 0x000000020200780c */ /* 0x000fe20000701670 */
[----:B------:R-:W-:Y:S01]  /*10ae0*/  LDSM.16.MT88.4 R96, [R201+0x800] ;  /* 0x00080000c960783b */ /* 0x000fe20000004200 */
[----:B------:R-:W-:Y:S02]  /*10af0*/  FMNMX.FTZ R3, R32, R3, !PT ;  /* 0x0000000320037209 */ /* 0x000fe40007810000 */
[----:B------:R-:W-:Y:S01]  /*10b00*/  FSEL R75, R140, -INF , !P0 ;  /* 0xff8000008c4b7808 */ /* 0x000fe20004000000 */
[----:B------:R-:W-:Y:S01]  /*10b10*/  LDSM.16.MT88.4 R88, [R205+0x800] ;  /* 0x00080000cd58783b */ /* 0x000fe20000004200 */
[----:B------:R-:W-:Y:S02]  /*10b20*/  ISETP.NE.AND P0, PT, R20, RZ, PT ;  /* 0x000000ff1400720c */ /* 0x000fe40003f05270 */
[----:B------:R-:W-:Y:S01]  /*10b30*/  FMNMX.FTZ R3, R33, R3, !PT ;  /* 0x0000000321037209 */ /* 0x000fe20007810000 */
[----:B------:R-:W-:Y:S01]  /*10b40*/  LDSM.16.MT88.4 R100, [R204+0x800] ;  /* 0x00080000cc64783b */ /* 0x000fe20000004200 */
[----:B------:R-:W-:-:S02]  /*10b50*/  ISETP.GT.AND P0, PT, R0, 0x8, !P0 ;  /* 0x000000080000780c */ /* 0x000fc40004704270 */
[----:B------:R-:W-:Y:S01]  /*10b60*/  FMNMX.FTZ R3, R34, R3, !PT ;  /* 0x0000000322037209 */ /* 0x000fe20007810000 */
[----:B------:R-:W-:Y:S01]  /*10b70*/  LDSM.16.MT88.4 R160, [R201+0x1000] ;  /* 0x00100000c9a0783b */ /* 0x000fe20000004200 */
[----:B------:R-:W-:Y:S02]  /*10b80*/  ISETP.LT.OR P0, PT, R2, 0x9, P0 ;  /* 0x000000090200780c */ /* 0x000fe40000701670 */
[----:B------:R-:W-:Y:S01]  /*10b90*/  FMNMX.FTZ R3, R35, R3, !PT ;  /* 0x0000000323037209 */ /* 0x000fe20007810000 */
[----:B------:R-:W-:Y:S01]  /*10ba0*/  LDSM.16.MT88.4 R164, [R205+0x1000] ;  /* 0x00100000cda4783b */ /* 0x000fe20000004200 */
[----:B------:R-:W-:Y:S02]  /*10bb0*/  FSEL R109, R135, -INF , !P0 ;  /* 0xff800000876d7808 */ /* 0x000fe40004000000 */
[----:B------:R-:W-:Y:S01]  /*10bc0*/  ISETP.NE.AND P0, PT, R19, RZ, PT ;  /* 0x000000ff1300720c */ /* 0x000fe20003f05270 */
[----:B------:R-:W-:Y:S01]  /*10bd0*/  LDSM.16.MT88.4 R168, [R202+0x1000] ;  /* 0x00100000caa8783b */ /* 0x000fe20000004200 */
[----:B------:R-:W-:-:S02]  /*10be0*/  FMNMX.FTZ R3, R37, R3, !PT ;  /* 0x0000000325037209 */ /* 0x000fc40007810000 */
[----:B------:R-:W-:Y:S01]  /*10bf0*/  ISETP.GT.AND P0, PT, R0, 0x9, !P0 ;  /* 0x000000090000780c */ /* 0x000fe20004704270 */
[----:B------:R-:W-:Y:S01]  /*10c00*/  LDSM.16.MT88.4 R172, [R204+0x1000] ;  /* 0x00100000ccac783b */ /* 0x000fe20000004200 */
[----:B------:R-:W-:Y:S02]  /*10c10*/  FMNMX.FTZ R3, R45, R3, !PT ;  /* 0x000000032d037209 */ /* 0x000fe40007810000 */
[----:B------:R-:W-:Y:S01]  /*10c20*/  ISETP.LT.OR P0, PT, R2, 0xa, P0 ;  /* 0x0000000a0200780c */ /* 0x000fe20000701670 */
[----:B------:R-:W-:Y:S01]  /*10c30*/  LDSM.16.MT88.4 R156, [R201+0x1800] ;  /* 0x00180000c99c783b */ /* 0x000fe20000004200 */
[----:B------:R-:W-:Y:S02]  /*10c40*/  FMNMX.FTZ R3, R46, R3, !PT ;  /* 0x000000032e037209 */ /* 0x000fe40007810000 */
[----:B------:R-:W-:Y:S01]  /*10c50*/  FSEL R110, R134, -INF , !P0 ;  /* 0xff800000866e7808 */ /* 0x000fe20004000000 */
[----:B------:R-:W-:Y:S01]  /*10c60*/  LDSM.16.MT88.4 R152, [R205+0x1800] ;  /* 0x00180000cd98783b */ /* 0x000fe20000004200 */
        /* <DEDUP_REMOVED lines=21> */
[----:B------:R-:W-:Y:S01]  /*10dc0*/  ISETP.NE.AND P0, PT, R15, RZ, PT ;  /* 0x000000ff0f00720c */ /* 0x000fe20003f05270 */
[----:B------:R-:W-:Y:S01]  /*10dd0*/  LDSM.16.MT88.4 R92, [R202+0x800] ;  /* 0x00080000ca5c783b */ /* 0x000fe20000004200 */
[----:B------:R-:W-:Y:S02]  /*10de0*/  FMNMX.FTZ R3, R184, R3, !PT ;  /* 0x00000003b8037209 */ /* 0x000fe40007810000 */
[----:B------:R-:W-:-:S03]  /*10df0*/  ISETP.GT.AND P0, PT, R0, 0x19, !P0 ;  /* 0x000000190000780c */ /* 0x000fc60004704270 */
[----:B------:R-:W1:Y:S01]  /*10e00*/  SHFL.BFLY PT, R4, R3, 0x2, 0x1f ;  /* 0x0c401f0003047f89 */ /* 0x000e6200000e0000 */
[----:B------:R-:W-:-:S04]  /*10e10*/  ISETP.LT.OR P0, PT, R2, 0x1a, P0 ;  /* 0x0000001a0200780c */ /* 0x000fc80000701670 */
[----:B------:R-:W-:Y:S02]  /*10e20*/  FSEL R124, R124, -INF , !P0 ;  /* 0xff8000007c7c7808 */ /* 0x000fe40004000000 */
[----:B------:R-:W-:-:S04]  /*10e30*/  ISETP.NE.AND P0, PT, R14, RZ, PT ;  /* 0x000000ff0e00720c */ /* 0x000fc80003f05270 */
[----:B------:R-:W-:-:S04]  /*10e40*/  ISETP.GT.AND P0, PT, R0, 0x20, !P0 ;  /* 0x000000200000780c */ /* 0x000fc80004704270 */
[----:B------:R-:W-:-:S04]  /*10e50*/  ISETP.LT.OR P0, PT, R2, 0x21, P0 ;  /* 0x000000210200780c */ /* 0x000fc80000701670 */
[----:B------:R-:W-:Y:S02]  /*10e60*/  FSEL R128, R128, -INF , !P0 ;  /* 0xff80000080807808 */ /* 0x000fe40004000000 */
[----:B------:R-:W-:Y:S02]  /*10e70*/  ISETP.NE.AND P0, PT, R13, RZ, PT ;  /* 0x000000ff0d00720c */ /* 0x000fe40003f05270 */
[----:B-1----:R-:W-:Y:S02]  /*10e80*/  FMNMX.FTZ R3, R3, R4, !PT ;  /* 0x0000000403037209 */ /* 0x002fe40007810000 */
        /* <DEDUP_REMOVED lines=11> */
[----:B------:R-:W-:Y:S01]  /*10f40*/  FMUL.FTZ R3, R72, c[0x0][0x2d0] ;  /* 0x0000b40048037a20 */ /* 0x000fe20000410000 */
[----:B------:R-:W-:-:S04]  /*10f50*/  ISETP.LT.OR P0, PT, R2, 0x2a, P0 ;  /* 0x0000002a0200780c */ /* 0x000fc80000701670 */
[----:B------:R-:W-:Y:S02]  /*10f60*/  FSEL R181, R181, -INF , !P0 ;  /* 0xff800000b5b57808 */ /* 0x000fe40004000000 */
[----:B------:R-:W-:Y:S02]  /*10f70*/  ISETP.GT.AND P0, PT, R0, 0x30, !P6 ;  /* 0x000000300000780c */ /* 0x000fe40007704270 */
[----:B------:R-:W-:Y:S02]  /*10f80*/  ISETP.NE.AND P6, PT, R9, RZ, PT ;  /* 0x000000ff0900720c */ /* 0x000fe40003fc5270 */
[----:B------:R-:W-:-:S04]  /*10f90*/  ISETP.LT.OR P0, PT, R2, 0x31, P0 ;  /* 0x000000310200780c */ /* 0x000fc80000701670 */
[----:B------:R-:W-:Y:S02]  /*10fa0*/  FSEL R189, R78, -INF , !P0 ;  /* 0xff8000004ebd7808 */ /* 0x000fe40004000000 */
[----:B------:R-:W-:Y:S02]  /*10fb0*/  ISETP.GT.AND P0, PT, R0, 0x31, !P5 ;  /* 0x000000310000780c */ /* 0x000fe40006f04270 */
[----:B------:R-:W-:Y:S02]  /*10fc0*/  ISETP.NE.AND P5, PT, R10, RZ, PT ;  /* 0x000000ff0a00720c */ /* 0x000fe40003fa5270 */
[----:B------:R-:W-:-:S04]  /*10fd0*/  ISETP.LT.OR P0, PT, R2, 0x32, P0 ;  /* 0x000000320200780c */ /* 0x000fc80000701670 */
[----:B------:R-:W-:Y:S02]  /*10fe0*/  FSEL R188, R76, -INF , !P0 ;  /* 0xff8000004cbc7808 */ /* 0x000fe40004000000 */
[----:B------:R-:W-:Y:S01]  /*10ff0*/  ISETP.GT.AND P0, PT, R0, 0x38, !P3 ;  /* 0x000000380000780c */ /* 0x000fe20005f04270 */
[----:B------:R-:W-:Y:S03]  /*11000*/  LDSM.16.MT88.4 R76, [R205] ;  /* 0x00000000cd4c783b */ /* 0x000fe60000004200 */
[----:B------:R-:W-:-:S04]  /*11010*/  ISETP.LT.OR P0, PT, R2, 0x39, P0 ;  /* 0x000000390200780c */ /* 0x000fc80000701670 */
[----:B------:R-:W-:Y:S02]  /*11020*/  FSEL R190, R60, -INF , !P0 ;  /* 0xff8000003cbe7808 */ /* 0x000fe40004000000 */
[C---:B------:R-:W-:Y:S01]  /*11030*/  ISETP.GT.AND P0, PT, R0.reuse, 0x39, !P2 ;  /* 0x000000390000780c */ /* 0x040fe20005704270 */
[----:B------:R-:W-:Y:S01]  /*11040*/  LDSM.16.MT88.4 R60, [R201] ;  /* 0x00000000c93c783b */ /* 0x000fe20000004200 */
[----:B------:R-:W-:Y:S02]  /*11050*/  ISETP.GT.AND P2, PT, R0, 0x40, !P5 ;  /* 0x000000400000780c */ /* 0x000fe40006f44270 */
[----:B------:R-:W-:Y:S02]  /*11060*/  ISETP.LT.OR P0, PT, R2, 0x3a, P0 ;  /* 0x0000003a0200780c */ /* 0x000fe40000701670 */
[----:B------:R-:W-:Y:S02]  /*11070*/  ISETP.NE.AND P5, PT, R29, RZ, PT ;  /* 0x000000ff1d00720c */ /* 0x000fe40003fa5270 */
[----:B------:R-:W-:-:S02]  /*11080*/  FSEL R191, R53, -INF , !P0 ;  /* 0xff80000035bf7808 */ /* 0x000fc40004000000 */
[C---:B------:R-:W-:Y:S02]  /*11090*/  ISETP.GT.AND P0, PT, R0.reuse, RZ, !P1 ;  /* 0x000000ff0000720c */ /* 0x040fe40004f04270 */
[----:B------:R-:W-:Y:S02]  /*110a0*/  ISETP.GT.AND P1, PT, R0, 0x41, !P6 ;  /* 0x000000410000780c */ /* 0x000fe40007724270 */
[----:B------:R-:W-:Y:S02]  /*110b0*/  ISETP.LT.OR P0, PT, R2, 0x1, P0 ;  /* 0x000000010200780c */ /* 0x000fe40000701670 */
[----:B------:R-:W-:Y:S02]  /*110c0*/  ISETP.NE.AND P6, PT, R28, RZ, PT ;  /* 0x000000ff1c00720c */ /* 0x000fe40003fc5270 */
[----:B------:R-:W-:Y:S02]  /*110d0*/  FSEL R67, R142, -INF , !P0 ;  /* 0xff8000008e437808 */ /* 0x000fe40004000000 */
[----:B------:R-:W-:Y:S01]  /*110e0*/  FSETP.NEU.FTZ.AND P0, PT, R72, -INF , PT ;  /* 0xff8000004800780b */ /* 0x000fe20003f1d000 */
[----:B------:R-:W-:Y:S01]  /*110f0*/  LDSM.16.MT88.4 R140, [R204+0x1800] ;  /* 0x00180000cc8c783b */ /* 0x000fe20000004200 */
[----:B------:R-:W-:-:S02]  /*11100*/  FMNMX.FTZ R7, R67, R75, !PT ;  /* 0x0000004b43077209 */ /* 0x000fc40007810000 */
[----:B------:R-:W-:Y:S02]  /*11110*/  FSEL R5, R3, RZ, P0 ;  /* 0x000000ff03057208 */ /* 0x000fe40000000000 */
[----:B------:R-:W-:Y:S02]  /*11120*/  FMNMX.FTZ R3, R23, R24, !PT ;  /* 0x0000001817037209 */ /* 0x000fe40007810000 */
[----:B------:R-:W-:Y:S02]  /*11130*/  ISETP.GT.AND P3, PT, R0, 0x49, !P6 ;  /* 0x000000490000780c */ /* 0x000fe40007764270 */
[----:B------:R-:W-:-:S04]  /*11140*/  FMNMX.FTZ R3, R25, R3, !PT ;  /* 0x0000000319037209 */ /* 0x000fc80007810000 */
        /* <DEDUP_REMOVED lines=16> */
[----:B------:R-:W-:-:S05]  /*11250*/  FMNMX.FTZ R3, R130, R3, !PT ;  /* 0x0000000382037209 */ /* 0x000fca0007810000 */
[----:B------:R-:W1:Y:S02]  /*11260*/  SHFL.BFLY PT, R4, R3, 0x2, 0x1f ;  /* 0x0c401f0003047f89 */ /* 0x000e6400000e0000 */
[----:B-1----:R-:W-:-:S05]  /*11270*/  FMNMX.FTZ R3, R3, R4, !PT ;  /* 0x0000000403037209 */ /* 0x002fca0007810000 */
[----:B------:R-:W1:Y:S02]  /*11280*/  SHFL.BFLY PT, R4, R3, 0x1, 0x1f ;  /* 0x0c201f0003047f89 */ /* 0x000e6400000e0000 */
[----:B-1----:R-:W-:-:S04]  /*11290*/  FMNMX.FTZ R71, R3, R4, !PT ;  /* 0x0000000403477209 */ /* 0x002fc80007810000 */
[C---:B------:R-:W-:Y:S01]  /*112a0*/  FSETP.NEU.FTZ.AND P0, PT, R71.reuse, -INF , PT ;  /* 0xff8000004700780b */ /* 0x040fe20003f1d000 */
[----:B------:R-:W-:-:S05]  /*112b0*/  FMUL.FTZ R3, R71, c[0x0][0x2d0] ;  /* 0x0000b40047037a20 */ /* 0x000fca0000410000 */
[----:B------:R-:W-:Y:S01]  /*112c0*/  FSEL R4, R3, RZ, P0 ;  /* 0x000000ff03047208 */ /* 0x000fe20000000000 */
[--C-:B------:R-:W-:Y:S01]  /*112d0*/  FFMA.FTZ R3, R26, c[0x0][0x2d0], -R5.reuse ;  /* 0x0000b4001a037a23 */ /* 0x100fe20000010805 */
[----:B------:R-:W-:Y:S01]  /*112e0*/  ISETP.GT.AND P0, PT, R0, 0x48, !P5 ;  /* 0x000000480000780c */ /* 0x000fe20006f04270 */
[----:B------:R-:W-:Y:S01]  /*112f0*/  FFMA.FTZ R0, R57, c[0x0][0x2d0], -R5 ;  /* 0x0000b40039007a23 */ /* 0x000fe20000010805 */
[----:B------:R-:W-:Y:S01]  /*11300*/  ISETP.LT.OR P5, PT, R2, 0x41, P2 ;  /* 0x000000410200780c */ /* 0x000fe200017a1670 */
[----:B------:R1:W-:Y:S01]  /*11310*/  MUFU.EX2 R119, R3 ;  /* 0x0000000300777308 */ /* 0x0003e20000000800 */
[--C-:B------:R-:W-:Y:S01]  /*11320*/  FFMA.FTZ R6, R36, c[0x0][0x2d0], -R4.reuse ;  /* 0x0000b40024067a23 */ /* 0x100fe20000010804 */
[C---:B------:R-:W-:Y:S02]  /*11330*/  ISETP.LT.OR P2, PT, R2.reuse, 0x42, P1 ;  /* 0x000000420200780c */ /* 0x040fe40000f41670 */
[C---:B------:R-:W-:Y:S02]  /*11340*/  ISETP.LT.OR P1, PT, R2.reuse, 0x49, P0 ;  /* 0x000000490200780c */ /* 0x040fe40000721670 */
[----:B------:R-:W-:Y:S01]  /*11350*/  ISETP.LT.OR P0, PT, R2, 0x4a, P3 ;  /* 0x0000004a0200780c */ /* 0x000fe20001f01670 */
[----:B------:R-:W-:Y:S01]  /*11360*/  FFMA.FTZ R2, R59, c[0x0][0x2d0], -R4 ;  /* 0x0000b4003b027a23 */ /* 0x000fe20000010804 */
[----:B------:R2:W-:Y:S01]  /*11370*/  MUFU.EX2 R247, R6 ;  /* 0x0000000600f77308 */ /* 0x0005e20000000800 */
[----:B------:R-:W-:-:S02]  /*11380*/  FSEL R176, R176, -INF , !P5 ;  /* 0xff800000b0b07808 */ /* 0x000fc40006800000 */
[----:B------:R-:W-:Y:S02]  /*11390*/  FSEL R179, R179, -INF , !P2 ;  /* 0xff800000b3b37808 */ /* 0x000fe40005000000 */
[----:B------:R-:W-:Y:S02]  /*113a0*/  FSEL R178, R178, -INF , !P1 ;  /* 0xff800000b2b27808 */ /* 0x000fe40004800000 */
[----:B------:R-:W-:Y:S01]  /*113b0*/  FSEL R177, R177, -INF , !P0 ;  /* 0xff800000b1b17808 */ /* 0x000fe20004000000 */
[----:B-1----:R-:W-:Y:S01]  /*113c0*/  FFMA.FTZ R3, R30, c[0x0][0x2d0], -R5 ;  /* 0x0000b4001e037a23 */ /* 0x002fe20000010805 */
[----:B------:R-:W-:Y:S01]  /*113d0*/  MUFU.EX2 R241, R0 ;  /* 0x0000000000f17308 */ /* 0x000fe20000000800 */
[----:B--2---:R-:W-:-:S07]  /*113e0*/  FFMA.FTZ R6, R38, c[0x0][0x2d0], -R4 ;  /* 0x0000b40026067a23 */ /* 0x004fce0000010804 */
[----:B------:R1:W2:Y:S08]  /*113f0*/  MUFU.EX2 R249, R3 ;  /* 0x0000000300f97308 */ /* 0x0002b00000000800 */
[----:B------:R3:W4:Y:S01]  /*11400*/  MUFU.EX2 R246, R6 ;  /* 0x0000000600f67308 */ /* 0x0007220000000800 */
[----:B-1----:R-:W-:-:S07]  /*11410*/  FFMA.FTZ R3, R31, c[0x0][0x2d0], -R5 ;  /* 0x0000b4001f037a23 */ /* 0x002fce0000010805 */
[----:B------:R-:W-:Y:S01]  /*11420*/  MUFU.EX2 R238, R2 ;  /* 0x0000000200ee7308 */ /* 0x000fe20000000800 */
[----:B--2---:R-:W-:Y:S01]  /*11430*/  F2FP.PACK_AB R12, R249, R119 ;  /* 0x00000077f90c723e */ /* 0x004fe200000000ff */
[----:B---3--:R-:W-:-:S06]  /*11440*/  FFMA.FTZ R6, R39, c[0x0][0x2d0], -R4 ;  /* 0x0000b40027067a23 */ /* 0x008fcc0000010804 */
[----:B------:R1:W-:Y:S01]  /*11450*/  MUFU.EX2 R252, R3 ;  /* 0x0000000300fc7308 */ /* 0x0003e20000000800 */
[----:B----4-:R-:W-:-:S07]  /*11460*/  F2FP.PACK_AB R9, R246, R247 ;  /* 0x000000f7f609723e */ /* 0x010fce00000000ff */
        /* <DEDUP_REMOVED lines=8> */
[----:B--2---:R-:W-:Y:S01]  /*114f0*/  FMNMX.FTZ R6, R109, R7, !PT ;  /* 0x000000076d067209 */ /* 0x004fe20007810000 */
[----:B------:R-:W-:Y:S01]  /*11500*/  FFMA.FTZ R7, R45, c[0x0][0x2d0], -R5 ;  /* 0x0000b4002d077a23 */ /* 0x000fe20000010805 */
[----:B----4-:R-:W-:Y:S02]  /*11510*/  F2FP.PACK_AB R11, R118, R132 ;  /* 0x00000084760b723e */ /* 0x010fe400000000ff */
[----:B------:R-:W-:-:S03]  /*11520*/  FMNMX.FTZ R6, R110, R6, !PT ;  /* 0x000000066e067209 */ /* 0x000fc60007810000 */
[----:B------:R2:W-:Y:S01]  /*11530*/  MUFU.EX2 R251, R7 ;  /* 0x0000000700fb7308 */ /* 0x0005e20000000800 */
[----:B-1----:R-:W-:-:S07]  /*11540*/  FFMA.FTZ R3, R23, c[0x0][0x2d0], -R4 ;  /* 0x0000b40017037a23 */ /* 0x002fce0000010804 */
[----:B------:R1:W-:Y:S01]  /*11550*/  MUFU.EX2 R243, R3 ;  /* 0x0000000300f37308 */ /* 0x0003e20000000800 */
[----:B--2---:R-:W-:Y:S01]  /*11560*/  FMNMX.FTZ R7, R112, R6, !PT ;  /* 0x0000000670077209 */ /* 0x004fe20007810000 */
[----:B------:R-:W-:-:S03]  /*11570*/  FFMA.FTZ R6, R46, c[0x0][0x2d0], -R5 ;  /* 0x0000b4002e067a23 */ /* 0x000fc60000010805 */
[----:B------:R-:W-:-:S03]  /*11580*/  FMNMX.FTZ R7, R113, R7, !PT ;  /* 0x0000000771077209 */ /* 0x000fc60007810000 */
[----:B------:R-:W-:Y:S01]  /*11590*/  MUFU.EX2 R117, R6 ;  /* 0x0000000600757308 */ /* 0x000fe20000000800 */
[----:B-1----:R-:W-:-:S07]  /*115a0*/  FFMA.FTZ R3, R24, c[0x0][0x2d0], -R4 ;  /* 0x0000b40018037a23 */ /* 0x002fce0000010804 */
        /* <DEDUP_REMOVED lines=11> */
[----:B-1----:R-:W-:Y:S01]  /*11660*/  FFMA.FTZ R3, R35, c[0x0][0x2d0], -R5 ;  /* 0x0000b40023037a23 */ /* 0x002fe20000010805 */
[----:B--2---:R-:W-:-:S03]  /*11670*/  F2FP.PACK_AB R8, R127, R126 ;  /* 0x0000007e7f08723e */ /* 0x004fc600000000ff */
[----:B------:R1:W-:Y:S03]  /*11680*/  MUFU.EX2 R121, R3 ;  /* 0x0000000300797308 */ /* 0x0003e60000000800 */
[C---:B------:R-:W-:Y:S08]  /*11690*/  HMMA.16816.F32 R24, R12.reuse, R80, RZ ;  /* 0x000000500c18723c */ /* 0x040ff000000018ff */
[----:B------:R-:W-:Y:S01]  /*116a0*/  HMMA.16816.F32 R32, R12, R84, RZ ;  /* 0x000000540c20723c */ /* 0x000fe200000018ff */
[----:B-1----:R-:W-:-:S07]  /*116b0*/  FFMA.FTZ R3, R37, c[0x0][0x2d0], -R5 ;  /* 0x0000b40025037a23 */ /* 0x002fce0000010805 */
[C---:B------:R-:W-:Y:S01]  /*116c0*/  HMMA.16816.F32 R40, R12.reuse, R78, RZ ;  /* 0x0000004e0c28723c */ /* 0x040fe200000018ff */
[----:B------:R1:W2:Y:S07]  /*116d0*/  MUFU.EX2 R120, R3 ;  /* 0x0000000300787308 */ /* 0x0002ae0000000800 */
[C---:B------:R-:W-:Y:S08]  /*116e0*/  HMMA.16816.F32 R36, R12.reuse, R62, RZ ;  /* 0x0000003e0c24723c */ /* 0x040ff000000018ff */
[----:B------:R-:W-:Y:S01]  /*116f0*/  HMMA.16816.F32 R48, R12, R82, RZ ;  /* 0x000000520c30723c */ /* 0x000fe200000018ff */
[----:B-1----:R-:W-:-:S02]  /*11700*/  FMNMX.FTZ R3, R66, R73, !PT ;  /* 0x0000004942037209 */ /* 0x002fc40007810000 */
[----:B--2---:R-:W-:Y:S02]  /*11710*/  F2FP.PACK_AB R10, R120, R121 ;  /* 0x00000079780a723e */ /* 0x004fe400000000ff */
[----:B------:R-:W-:-:S04]  /*11720*/  FMNMX.FTZ R3, R106, R3, !PT ;  /* 0x000000036a037209 */ /* 0x000fc80007810000 */
[----:B------:R-:W-:Y:S01]  /*11730*/  FMNMX.FTZ R3, R107, R3, !PT ;  /* 0x000000036b037209 */ /* 0x000fe20007810000 */
[----:B------:R-:W-:Y:S03]  /*11740*/  HMMA.16816.F32 R28, R8, R88, R20 ;  /* 0x00000058081c723c */ /* 0x000fe60000001814 */
[----:B------:R-:W-:-:S04]  /*11750*/  FMNMX.FTZ R3, R108, R3, !PT ;  /* 0x000000036c037209 */ /* 0x000fc80007810000 */
[----:B------:R-:W-:Y:S01]  /*11760*/  FMNMX.FTZ R3, R111, R3, !PT ;  /* 0x000000036f037209 */ /* 0x000fe20007810000 */
[----:B------:R-:W-:Y:S03]  /*11770*/  HMMA.16816.F32 R20, R8, R100, R32 ;  /* 0x000000640814723c */ /* 0x000fe60000001820 */
[----:B------:R-:W-:-:S04]  /*11780*/  FMNMX.FTZ R3, R115, R3, !PT ;  /* 0x0000000373037209 */ /* 0x000fc80007810000 */
[----:B------:R-:W-:-:S04]  /*11790*/  FMNMX.FTZ R3, R125, R3, !PT ;  /* 0x000000037d037209 */ /* 0x000fc80007810000 */
[----:B------:R-:W-:-:S04]  /*117a0*/  FMNMX.FTZ R3, R129, R3, !PT ;  /* 0x0000000381037209 */ /* 0x000fc80007810000 */
[----:B------:R-:W-:-:S04]  /*117b0*/  FMNMX.FTZ R3, R131, R3, !PT ;  /* 0x0000000383037209 */ /* 0x000fc80007810000 */
[----:B------:R-:W-:-:S04]  /*117c0*/  FMNMX.FTZ R3, R183, R3, !PT ;  /* 0x00000003b7037209 */ /* 0x000fc80007810000 */
[----:B------:R-:W-:-:S04]  /*117d0*/  FMNMX.FTZ R3, R182, R3, !PT ;  /* 0x00000003b6037209 */ /* 0x000fc80007810000 */
[----:B------:R-:W-:-:S04]  /*117e0*/  FMNMX.FTZ R3, R197, R3, !PT ;  /* 0x00000003c5037209 */ /* 0x000fc80007810000 */
[----:B------:R-:W-:Y:S01]  /*117f0*/  FMNMX.FTZ R6, R196, R3, !PT ;  /* 0x00000003c4067209 */ /* 0x000fe20007810000 */
[----:B------:R-:W-:Y:S02]  /*11800*/  FFMA.FTZ R3, R47, c[0x0][0x2d0], -R5 ;  /* 0x0000b4002f037a23 */ /* 0x000fe40000010805 */
[----:B------:R-:W-:Y:S02]  /*11810*/  HMMA.16816.F32 R44, R12, R86, RZ ;  /* 0x000000560c2c723c */ /* 0x000fe400000018ff */
[----:B------:R1:W-:Y:S06]  /*11820*/  MUFU.EX2 R250, R3 ;  /* 0x0000000300fa7308 */ /* 0x0003ec0000000800 */
[C---:B------:R-:W-:Y:S08]  /*11830*/  HMMA.16816.F32 R12, R8.reuse, R92, R24 ;  /* 0x0000005c080c723c */ /* 0x040ff00000001818 */
[----:B------:R-:W-:Y:S01]  /*11840*/  HMMA.16816.F32 R24, R8, R94, R48 ;  /* 0x0000005e0818723c */ /* 0x000fe20000001830 */
[----:B-1----:R-:W-:-:S02]  /*11850*/  FMNMX.FTZ R3, R195, R6, !PT ;  /* 0x00000006c3037209 */ /* 0x002fc40007810000 */
[----:B------:R-:W-:Y:S01]  /*11860*/  FMNMX.FTZ R6, R114, R7, !PT ;  /* 0x0000000772067209 */ /* 0x000fe20007810000 */
[----:B------:R-:W-:Y:S01]  /*11870*/  FFMA.FTZ R7, R52, c[0x0][0x2d0], -R5 ;  /* 0x0000b40034077a23 */ /* 0x000fe20000010805 */
[----:B------:R-:W-:Y:S02]  /*11880*/  FMNMX.FTZ R3, R194, R3, !PT ;  /* 0x00000003c2037209 */ /* 0x000fe40007810000 */
[----:B------:R-:W-:Y:S01]  /*11890*/  FMNMX.FTZ R6, R124, R6, !PT ;  /* 0x000000067c067209 */ /* 0x000fe20007810000 */
[----:B------:R1:W2:Y:S01]  /*118a0*/  MUFU.EX2 R244, R7 ;  /* 0x0000000700f47308 */ /* 0x0002a20000000800 */
[----:B------:R-:W-:Y:S01]  /*118b0*/  FMNMX.FTZ R3, R193, R3, !PT ;  /* 0x00000003c1037209 */ /* 0x000fe20007810000 */
[----:B------:R-:W-:Y:S01]  /*118c0*/  HMMA.16816.F32 R52, R8, R96, R16 ;  /* 0x000000600834723c */ /* 0x000fe20000001810 */
[----:B------:R-:W-:Y:S02]  /*118d0*/  FMNMX.FTZ R6, R128, R6, !PT ;  /* 0x0000000680067209 */ /* 0x000fe40007810000 */
[----:B------:R-:W-:-:S02]  /*118e0*/  FMNMX.FTZ R3, R192, R3, !PT ;  /* 0x00000003c0037209 */ /* 0x000fc40007810000 */
[----:B------:R-:W-:Y:S02]  /*118f0*/  FMNMX.FTZ R6, R148, R6, !PT ;  /* 0x0000000694067209 */ /* 0x000fe40007810000 */
[----:B------:R-:W-:Y:S01]  /*11900*/  FMNMX.FTZ R0, R199, R3, !PT ;  /* 0x00000003c7007209 */ /* 0x000fe20007810000 */
[----:B------:R-:W-:Y:S01]  /*11910*/  FFMA.FTZ R3, R56, c[0x0][0x2d0], -R4 ;  /* 0x0000b40038037a23 */ /* 0x000fe20000010804 */
[----:B------:R-:W-:Y:S01]  /*11920*/  FMNMX.FTZ R6, R180, R6, !PT ;  /* 0x00000006b4067209 */ /* 0x000fe20007810000 */
[----:B------:R-:W-:Y:S01]  /*11930*/  HMMA.16816.F32 R16, R8, R98, R36 ;  /* 0x000000620810723c */ /* 0x000fe20000001824 */
[----:B------:R-:W-:Y:S01]  /*11940*/  FMNMX.FTZ R0, R198, R0, !PT ;  /* 0x00000000c6007209 */ /* 0x000fe20007810000 */
[----:B------:R3:W-:Y:S01]  /*11950*/  MUFU.EX2 R240, R3 ;  /* 0x0000000300f07308 */ /* 0x0007e20000000800 */
[----:B-1----:R-:W-:-:S03]  /*11960*/  FMNMX.FTZ R7, R181, R6, !PT ;  /* 0x00000006b5077209 */ /* 0x002fc60007810000 */
[----:B------:R-:W1:Y:S01]  /*11970*/  SHFL.BFLY PT, R6, R0, 0x2, 0x1f ;  /* 0x0c401f0000067f89 */ /* 0x000e6200000e0000 */
[----:B------:R-:W-:Y:S01]  /*11980*/  FMNMX.FTZ R7, R189, R7, !PT ;  /* 0x00000007bd077209 */ /* 0x000fe20007810000 */
[C---:B------:R-:W-:Y:S08]  /*11990*/  HMMA.16816.F32 R36, R8.reuse, R90, R40 ;  /* 0x0000005a0824723c */ /* 0x040ff00000001828 */
[----:B------:R-:W-:Y:S01]  /*119a0*/  HMMA.16816.F32 R32, R8, R102, R44 ;  /* 0x000000660820723c */ /* 0x000fe2000000182c */
[----:B---3--:R-:W-:-:S04]  /*119b0*/  FFMA.FTZ R3, R58, c[0x0][0x2d0], -R4 ;  /* 0x0000b4003a037a23 */ /* 0x008fc80000010804 */
[----:B------:R3:W4:Y:S02]  /*119c0*/  MUFU.EX2 R239, R3 ;  /* 0x0000000300ef7308 */ /* 0x0007240000000800 */
[----:B------:R-:W-:Y:S02]  /*119d0*/  F2FP.PACK_AB R8, R117, R251 ;  /* 0x000000fb7508723e */ /* 0x000fe400000000ff */
[----:B--2---:R-:W-:Y:S02]  /*119e0*/  F2FP.PACK_AB R10, R244, R250 ;  /* 0x000000faf40a723e */ /* 0x004fe400000000ff */
[----:B-1----:R-:W-:Y:S02]  /*119f0*/  FMNMX.FTZ R0, R0, R6, !PT ;  /* 0x0000000600007209 */ /* 0x002fe40007810000 */
[----:B---3--:R-:W-:-:S03]  /*11a00*/  FMNMX.FTZ R3, R188, R7, !PT ;  /* 0x00000007bc037209 */ /* 0x008fc60007810000 */
[----:B------:R-:W-:Y:S01]  /*11a10*/  SHFL.BFLY PT, R7, R0, 0x1, 0x1f ;  /* 0x0c201f0000077f89 */ /* 0x000fe200000e0000 */
[----:B----4-:R-:W-:Y:S02]  /*11a20*/  F2FP.PACK_AB R9, R239, R240 ;  /* 0x000000f0ef09723e */ /* 0x010fe400000000ff */
[----:B------:R-:W-:-:S04]  /*11a30*/  FMNMX.FTZ R3, R190, R3, !PT ;  /* 0x00000003be037209 */ /* 0x000fc80007810000 */
[----:B------:R-:W-:Y:S01]  /*11a40*/  FMNMX.FTZ R2, R191, R3, !PT ;  /* 0x00000003bf027209 */ /* 0x000fe20007810000 */
[----:B------:R-:W-:-:S03]  /*11a50*/  FFMA.FTZ R3, R64, c[0x0][0x2d0], -R4 ;  /* 0x0000b40040037a23 */ /* 0x000fc60000010804 */
[----:B------:R-:W-:Y:S01]  /*11a60*/  FMNMX.FTZ R2, R176, R2, !PT ;  /* 0x00000002b0027209 */ /* 0x000fe20007810000 */
[----:B------:R1:W2:Y:S03]  /*11a70*/  MUFU.EX2 R237, R3 ;  /* 0x0000000300ed7308 */ /* 0x0002a60000000800 */
[----:B-1----:R-:W-:Y:S01]  /*11a80*/  FMNMX.FTZ R3, R179, R2, !PT ;  /* 0x00000002b3037209 */ /* 0x002fe20007810000 */
[--C-:B------:R-:W-:Y:S01]  /*11a90*/  FFMA.FTZ R2, R65, c[0x0][0x2d0], -R5.reuse ;  /* 0x0000b40041027a23 */ /* 0x100fe20000010805 */
[----:B--2---:R-:W-:Y:S01]  /*11aa0*/  F2FP.PACK_AB R11, R237, R238 ;  /* 0x000000eeed0b723e */ /* 0x004fe200000000ff */
[----:B------:R-:W-:Y:S01]  /*11ab0*/  IMAD.MOV.U32 R65, RZ, RZ, R132 ;  /* 0x000000ffff417224 */ /* 0x000fe200078e0084 */
[----:B------:R-:W-:Y:S01]  /*11ac0*/  FMNMX.FTZ R3, R178, R3, !PT ;  /* 0x00000003b2037209 */ /* 0x000fe20007810000 */
[----:B------:R1:W2:Y:S03]  /*11ad0*/  MUFU.EX2 R236, R2 ;  /* 0x0000000200ec7308 */ /* 0x0002a60000000800 */
[----:B------:R-:W-:Y:S01]  /*11ae0*/  FMNMX.FTZ R3, R177, R3, !PT ;  /* 0x00000003b1037209 */ /* 0x000fe20007810000 */
[C---:B------:R-:W-:Y:S04]  /*11af0*/  HMMA.16816.F32 R48, R8.reuse, R160, R52 ;  /* 0x000000a00830723c */ /* 0x040fe80000001834 */
[----:B------:R-:W3:Y:S04]  /*11b00*/  SHFL.BFLY PT, R6, R3, 0x2, 0x1f ;  /* 0x0c401f0003067f89 */ /* 0x000ee800000e0000 */
[----:B------:R-:W-:Y:S01]  /*11b10*/  HMMA.16816.F32 R44, R8, R164, R28 ;  /* 0x000000a4082c723c */ /* 0x000fe2000000181c */
[----:B-1----:R-:W-:-:S02]  /*11b20*/  FFMA.FTZ R2, R69, c[0x0][0x2d0], -R5 ;  /* 0x0000b40045027a23 */ /* 0x002fc40000010805 */
[----:B------:R-:W-:Y:S02]  /*11b30*/  IMAD.MOV.U32 R69, RZ, RZ, R121 ;  /* 0x000000ffff457224 */ /* 0x000fe400078e0079 */
[----:B------:R1:W-:Y:S03]  /*11b40*/  MUFU.EX2 R234, R2 ;  /* 0x0000000200ea7308 */ /* 0x0003e60000000800 */
[C---:B------:R-:W-:Y:S08]  /*11b50*/  HMMA.16816.F32 R40, R8.reuse, R168, R12 ;  /* 0x000000a80828723c */ /* 0x040ff0000000180c */
[----:B------:R-:W-:Y:S01]  /*11b60*/  HMMA.16816.F32 R28, R8, R172, R20 ;  /* 0x000000ac081c723c */ /* 0x000fe20000001814 */
[----:B---3--:R-:W-:Y:S01]  /*11b70*/  FMNMX.FTZ R3, R3, R6, !PT ;  /* 0x0000000603037209 */ /* 0x008fe20007810000 */
[----:B-1----:R-:W-:-:S04]  /*11b80*/  FFMA.FTZ R2, R104, c[0x0][0x2d0], -R5 ;  /* 0x0000b40068027a23 */ /* 0x002fc80000010805 */
[----:B------:R-:W1:Y:S02]  /*11b90*/  SHFL.BFLY PT, R6, R3, 0x1, 0x1f ;  /* 0x0c201f0003067f89 */ /* 0x000e6400000e0000 */
[C---:B------:R-:W-:Y:S01]  /*11ba0*/  HMMA.16816.F32 R16, R8.reuse, R162, R16 ;  /* 0x000000a20810723c */ /* 0x040fe20000001810 */
[----:B------:R3:W4:Y:S07]  /*11bb0*/  MUFU.EX2 R235, R2 ;  /* 0x0000000200eb7308 */ /* 0x00072e0000000800 */
[C---:B------:R-:W-:Y:S08]  /*11bc0*/  HMMA.16816.F32 R20, R8.reuse, R166, R36 ;  /* 0x000000a60814723c */ /* 0x040ff00000001824 */
[----:B------:R-:W-:Y:S01]  /*11bd0*/  HMMA.16816.F32 R24, R8, R170, R24 ;  /* 0x000000aa0818723c */ /* 0x000fe20000001818 */
[----:B---3--:R-:W-:-:S02]  /*11be0*/  FFMA.FTZ R2, R68, c[0x0][0x2d0], -R4 ;  /* 0x0000b40044027a23 */ /* 0x008fc40000010804 */
[----:B------:R-:W-:Y:S02]  /*11bf0*/  IMAD.MOV.U32 R68, RZ, RZ, R147 ;  /* 0x000000ffff447224 */ /* 0x000fe400078e0093 */
[----:B------:R3:W-:Y:S01]  /*11c00*/  MUFU.EX2 R233, R2 ;  /* 0x0000000200e97308 */ /* 0x0007e20000000800 */
[----:B-1----:R-:W-:Y:S01]  /*11c10*/  FMNMX.FTZ R3, R3, R6, !PT ;  /* 0x0000000603037209 */ /* 0x002fe20007810000 */
[----:B------:R-:W1:Y:S01]  /*11c20*/  LDSM.16.MT88.4 R144, [R202+0x1800] ;  /* 0x00180000ca90783b */ /* 0x000e620000004200 */
[----:B------:R-:W-:Y:S07]  /*11c30*/  HMMA.16816.F32 R12, R8, R174, R32 ;  /* 0x000000ae080c723c */ /* 0x000fee0000001820 */
[----:B--2---:R-:W-:-:S02]  /*11c40*/  F2FP.PACK_AB R8, R236, R241 ;  /* 0x000000f1ec08723e */ /* 0x004fc400000000ff */
[----:B----4-:R-:W-:Y:S01]  /*11c50*/  F2FP.PACK_AB R10, R235, R234 ;  /* 0x000000eaeb0a723e */ /* 0x010fe200000000ff */
[--C-:B---3--:R-:W-:Y:S01]  /*11c60*/  FFMA.FTZ R2, R70, c[0x0][0x2d0], -R4.reuse ;  /* 0x0000b40046027a23 */ /* 0x108fe20000010804 */
[----:B------:R-:W-:Y:S01]  /*11c70*/  FMNMX.FTZ R70, R0, R7, !PT ;  /* 0x0000000700467209 */ /* 0x000fe20007810000 */
[----:B------:R-:W-:Y:S02]  /*11c80*/  FFMA.FTZ R0, R74, c[0x0][0x2d0], -R4 ;  /* 0x0000b4004a007a23 */ /* 0x000fe40000010804 */
[----:B------:R2:W3:Y:S01]  /*11c90*/  MUFU.EX2 R232, R2 ;  /* 0x0000000200e87308 */ /* 0x0004e20000000800 */
[----:B------:R-:W-:Y:S01]  /*11ca0*/  FSETP.NEU.FTZ.AND P0, PT, R70, -INF , PT ;  /* 0xff8000004600780b */ /* 0x000fe20003f1d000 */
[----:B------:R-:W-:-:S06]  /*11cb0*/  IMAD.MOV.U32 R7, RZ, RZ, R120 ;  /* 0x000000ffff077224 */ /* 0x000fcc00078e0078 */
[----:B------:R4:W-:Y:S01]  /*11cc0*/  MUFU.EX2 R231, R0 ;  /* 0x0000000000e77308 */ /* 0x0009e20000000800 */
[----:B--2---:R-:W-:Y:S01]  /*11cd0*/  FMUL.FTZ R2, R70, c[0x0][0x2d0] ;  /* 0x0000b40046027a20 */ /* 0x004fe20000410000 */
[----:B---3--:R-:W-:-:S04]  /*11ce0*/  F2FP.PACK_AB R9, R232, R233 ;  /* 0x000000e9e809723e */ /* 0x008fc800000000ff */
[----:B------:R-:W-:Y:S02]  /*11cf0*/  FSEL R2, R2, RZ, P0 ;  /* 0x000000ff02027208 */ /* 0x000fe40000000000 */
[----:B------:R-:W-:Y:S01]  /*11d00*/  FSETP.NEU.FTZ.AND P0, PT, R3, -INF , PT ;  /* 0xff8000000300780b */ /* 0x000fe20003f1d000 */
[----:B----4-:R-:W-:Y:S02]  /*11d10*/  FFMA.FTZ R0, R105, c[0x0][0x2d0], -R4 ;  /* 0x0000b40069007a23 */ /* 0x010fe40000010804 */
[--C-:B------:R-:W-:Y:S02]  /*11d20*/  FFMA.FTZ R6, R111, c[0x0][0x2d0], -R2.reuse ;  /* 0x0000b4006f067a23 */ /* 0x100fe40000010802 */
[----:B------:R2:W3:Y:S08]  /*11d30*/  MUFU.EX2 R230, R0 ;  /* 0x0000000000e67308 */ /* 0x0004f00000000800 */
[----:B------:R-:W-:Y:S01]  /*11d40*/  MUFU.EX2 R224, R6 ;  /* 0x0000000600e07308 */ /* 0x000fe20000000800 */
[----:B--2---:R-:W-:Y:S01]  /*11d50*/  FFMA.FTZ R0, R66, c[0x0][0x2d0], -R2 ;  /* 0x0000b40042007a23 */ /* 0x004fe20000010802 */
[----:B---3--:R-:W-:Y:S01]  /*11d60*/  F2FP.PACK_AB R11, R230, R231 ;  /* 0x000000e7e60b723e */ /* 0x008fe200000000ff */
[----:B------:R-:W-:-:S05]  /*11d70*/  IMAD.MOV.U32 R66, RZ, RZ, R119 ;  /* 0x000000ffff427224 */ /* 0x000fca00078e0077 */
[----:B------:R2:W-:Y:S01]  /*11d80*/  MUFU.EX2 R228, R0 ;  /* 0x0000000000e47308 */ /* 0x0005e20000000800 */
[C---:B------:R-:W-:Y:S07]  /*11d90*/  HMMA.16816.F32 R56, R8.reuse, R156, R48 ;  /* 0x0000009c0838723c */ /* 0x040fee0000001830 */
[----:B------:R-:W-:Y:S01]  /*11da0*/  IMAD.MOV.U32 R51, RZ, RZ, R116 ;  /* 0x000000ffff337224 */ /* 0x000fe200078e0074 */
[----:B------:R-:W-:Y:S01]  /*11db0*/  HMMA.16816.F32 R52, R8, R158, R16 ;  /* 0x0000009e0834723c */ /* 0x000fe20000001810 */
[----:B--2---:R-:W-:-:S02]  /*11dc0*/  FFMA.FTZ R0, R73, c[0x0][0x2d0], -R2 ;  /* 0x0000b40049007a23 */ /* 0x004fc40000010802 */
[----:B------:R-:W-:Y:S02]  /*11dd0*/  IMAD.MOV.U32 R73, RZ, RZ, R118 ;  /* 0x000000ffff497224 */ /* 0x000fe400078e0076 */
[----:B------:R2:W3:Y:S03]  /*11de0*/  MUFU.EX2 R226, R0 ;  /* 0x0000000000e27308 */ /* 0x0004e60000000800 */
[C---:B-1----:R-:W-:Y:S08]  /*11df0*/  HMMA.16816.F32 R120, R8.reuse, R144, R40 ;  /* 0x000000900878723c */ /* 0x042ff00000001828 */
[----:B------:R-:W-:Y:S01]  /*11e00*/  HMMA.16816.F32 R132, R8, R146, R24 ;  /* 0x000000920884723c */ /* 0x000fe20000001818 */
[----:B--2---:R-:W-:-:S07]  /*11e10*/  FFMA.FTZ R0, R106, c[0x0][0x2d0], -R2 ;  /* 0x0000b4006a007a23 */ /* 0x004fce0000010802 */
[----:B------:R-:W-:Y:S01]  /*11e20*/  HMMA.16816.F32 R136, R8, R140, R28 ;  /* 0x0000008c0888723c */ /* 0x000fe2000000181c */
[----:B------:R1:W-:Y:S02]  /*11e30*/  MUFU.EX2 R227, R0 ;  /* 0x0000000000e37308 */ /* 0x0003e40000000800 */
[----:B-1----:R-:W-:-:S05]  /*11e40*/  FFMA.FTZ R0, R107, c[0x0][0x2d0], -R2 ;  /* 0x0000b4006b007a23 */ /* 0x002fca0000010802 */
[C---:B------:R-:W-:Y:S01]  /*11e50*/  HMMA.16816.F32 R104, R8.reuse, R152, R44 ;  /* 0x000000980868723c */ /* 0x040fe2000000182c */
[----:B------:R1:W2:Y:S07]  /*11e60*/  MUFU.EX2 R223, R0 ;  /* 0x0000000000df7308 */ /* 0x0002ae0000000800 */
[----:B------:R-:W-:Y:S01]  /*11e70*/  HMMA.16816.F32 R44, R8, R142, R12 ;  /* 0x0000008e082c723c */ /* 0x000fe2000000180c */
[----:B-1----:R-:W-:Y:S02]  /*11e80*/  FFMA.FTZ R0, R108, c[0x0][0x2d0], -R2 ;  /* 0x0000b4006c007a23 */ /* 0x002fe40000010802 */
[----:B------:R-:W-:-:S02]  /*11e90*/  IMAD.MOV.U32 R108, RZ, RZ, R117 ;  /* 0x000000ffff6c7224 */ /* 0x000fc400078e0075 */
[----:B------:R1:W-:Y:S03]  /*11ea0*/  MUFU.EX2 R225, R0 ;  /* 0x0000000000e17308 */ /* 0x0003e60000000800 */
[----:B------:R-:W-:Y:S07]  /*11eb0*/  HMMA.16816.F32 R116, R8, R154, R20 ;  /* 0x0000009a0874723c */ /* 0x000fee0000001814 */
[----:B---3--:R-:W-:-:S02]  /*11ec0*/  F2FP.PACK_AB R8, R226, R228 ;  /* 0x000000e4e208723e */ /* 0x008fc400000000ff */
[----:B--2---:R-:W-:Y:S01]  /*11ed0*/  F2FP.PACK_AB R10, R223, R227 ;  /* 0x000000e3df0a723e */ /* 0x004fe200000000ff */
[----:B-1----:R-:W-:-:S05]  /*11ee0*/  FMUL.FTZ R0, R3, c[0x0][0x2d0] ;  /* 0x0000b40003007a20 */ /* 0x002fca0000410000 */
[----:B------:R-:W-:-:S05]  /*11ef0*/  FSEL R0, R0, RZ, P0 ;  /* 0x000000ff00007208 */ /* 0x000fca0000000000 */
        /* <DEDUP_REMOVED lines=21> */
[----:B------:R-:W-:Y:S01]  /*12050*/  HMMA.16816.F32 R12, R8, R80, RZ ;  /* 0x00000050080c723c */ /* 0x000fe200000018ff */
[----:B------:R-:W-:Y:S02]  /*12060*/  IMAD.MOV.U32 R84, RZ, RZ, R69 ;  /* 0x000000ffff547224 */ /* 0x000fe400078e0045 */
[----:B------:R-:W-:-:S04]  /*12070*/  IMAD.MOV.U32 R85, RZ, RZ, R65 ;  /* 0x000000ffff557224 */ /* 0x000fc800078e0041 */
[----:B------:R-:W-:Y:S01]  /*12080*/  IMAD.MOV.U32 R81, RZ, RZ, R108 ;  /* 0x000000ffff517224 */ /* 0x000fe200078e006c */
[----:B------:R-:W-:Y:S01]  /*12090*/  HMMA.16816.F32 R32, R8, R82, RZ ;  /* 0x000000520820723c */ /* 0x000fe200000018ff */
[----:B-1----:R-:W-:-:S04]  /*120a0*/  FFMA.FTZ R6, R113, c[0x0][0x2d0], -R0 ;  /* 0x0000b40071067a23 */ /* 0x002fc80000010800 */
[----:B------:R1:W3:Y:S03]  /*120b0*/  MUFU.EX2 R74, R6 ;  /* 0x00000006004a7308 */ /* 0x0002e60000000800 */
[----:B------:R-:W-:Y:S01]  /*120c0*/  HMMA.16816.F32 R40, R8, R86, RZ ;  /* 0x000000560828723c */ /* 0x000fe200000018ff */
[----:B------:R-:W-:-:S06]  /*120d0*/  IMAD.MOV.U32 R83, RZ, RZ, R73 ;  /* 0x000000ffff537224 */ /* 0x000fcc00078e0049 */
[----:B------:R-:W-:Y:S01]  /*120e0*/  F2FP.PACK_AB R8, R224, R225 ;  /* 0x000000e1e008723e */ /* 0x000fe200000000ff */
[----:B------:R-:W-:Y:S01]  /*120f0*/  IMAD.MOV.U32 R87, RZ, RZ, R127 ;  /* 0x000000ffff577224 */ /* 0x000fe200078e007f */
[----:B--2---:R-:W-:Y:S01]  /*12100*/  F2FP.PACK_AB R10, R221, R222 ;  /* 0x000000dedd0a723e */ /* 0x004fe200000000ff */
[----:B------:R-:W-:Y:S02]  /*12110*/  IMAD.MOV.U32 R86, RZ, RZ, R126 ;  /* 0x000000ffff567224 */ /* 0x000fe400078e007e */
[--C-:B-1----:R-:W-:Y:S01]  /*12120*/  FFMA.FTZ R6, R114, c[0x0][0x2d0], -R0.reuse ;  /* 0x0000b40072067a23 */ /* 0x102fe20000010800 */
[----:B---3--:R-:W-:Y:S01]  /*12130*/  F2FP.PACK_AB R9, R74, R75 ;  /* 0x0000004b4a09723e */ /* 0x008fe200000000ff */
[----:B------:R-:W-:Y:S02]  /*12140*/  LDSM.16.MT88.4 R112, [R205+0x2000] ;  /* 0x00200000cd70783b */ /* 0x000fe40000004200 */
[----:B------:R1:W-:Y:S02]  /*12150*/  MUFU.EX2 R216, R6 ;  /* 0x0000000600d87308 */ /* 0x0003e40000000800 */
[----:B-1----:R-:W-:-:S06]  /*12160*/  FFMA.FTZ R6, R124, c[0x0][0x2d0], -R0 ;  /* 0x0000b4007c067a23 */ /* 0x002fcc0000010800 */
[----:B------:R1:W2:Y:S02]  /*12170*/  MUFU.EX2 R76, R6 ;  /* 0x00000006004c7308 */ /* 0x0002a40000000800 */
[----:B-1----:R-:W-:Y:S01]  /*12180*/  FFMA.FTZ R6, R187, c[0x0][0x2d0], -R5 ;  /* 0x0000b400bb067a23 */ /* 0x002fe20000010805 */
[----:B--2---:R-:W-:Y:S01]  /*12190*/  F2FP.PACK_AB R11, R76, R216 ;  /* 0x000000d84c0b723e */ /* 0x004fe200000000ff */
[----:B------:R-:W-:-:S04]  /*121a0*/  IMAD.MOV.U32 R187, RZ, RZ, R51 ;  /* 0x000000ffffbb7224 */ /* 0x000fc800078e0033 */
[----:B------:R1:W-:Y:S01]  /*121b0*/  MUFU.EX2 R78, R6 ;  /* 0x00000006004e7308 */ /* 0x0003e20000000800 */
[----:B------:R-:W-:Y:S01]  /*121c0*/  LDSM.16.MT88.4 R48, [R204+0x2000] ;  /* 0x00200000cc30783b */ /* 0x000fe20000004200 */
[C---:B------:R-:W-:Y:S08]  /*121d0*/  HMMA.16816.F32 R20, R8.reuse, R96, R20 ;  /* 0x000000600814723c */ /* 0x040ff00000001814 */
[----:B------:R-:W-:Y:S01]  /*121e0*/  HMMA.16816.F32 R36, R8, R98, R36 ;  /* 0x000000620824723c */ /* 0x000fe20000001824 */
[----:B------:R-:W2:Y:S01]  /*121f0*/  LDSM.16.MT88.4 R96, [R201+0x2000] ;  /* 0x00200000c960783b */ /* 0x000ea20000004200 */
[----:B-1----:R-:W-:-:S03]  /*12200*/  FFMA.FTZ R6, R186, c[0x0][0x2d0], -R5 ;  /* 0x0000b400ba067a23 */ /* 0x002fc60000010805 */
[----:B------:R-:W3:Y:S01]  /*12210*/  LDL.LU R186, [R1+0x4] ;  /* 0x0000040001ba7983 */ /* 0x000ee20000300800 */
[----:B------:R1:W-:Y:S02]  /*12220*/  MUFU.EX2 R79, R6 ;  /* 0x00000006004f7308 */ /* 0x0003e40000000800 */
[C---:B------:R-:W-:Y:S08]  /*12230*/  HMMA.16816.F32 R16, R8.reuse, R88, R16 ;  /* 0x000000580810723c */ /* 0x040ff00000001810 */
[----:B------:R-:W-:Y:S01]  /*12240*/  HMMA.16816.F32 R124, R8, R92, R12 ;  /* 0x0000005c087c723c */ /* 0x000fe2000000180c */
[----:B-1----:R-:W-:-:S02]  /*12250*/  FFMA.FTZ R6, R185, c[0x0][0x2d0], -R5 ;  /* 0x0000b400b9067a23 */ /* 0x002fc40000010805 */
[----:B------:R-:W-:-:S04]  /*12260*/  FFMA.FTZ R5, R184, c[0x0][0x2d0], -R5 ;  /* 0x0000b400b8057a23 */ /* 0x000fc80000010805 */
[----:B------:R1:W-:Y:S01]  /*12270*/  MUFU.EX2 R77, R5 ;  /* 0x00000005004d7308 */ /* 0x0003e20000000800 */
[----:B------:R-:W-:Y:S02]  /*12280*/  IMAD.MOV.U32 R184, RZ, RZ, R68 ;  /* 0x000000ffffb87224 */ /* 0x000fe400078e0044 */
[----:B-1----:R-:W-:-:S05]  /*12290*/  FFMA.FTZ R5, R151, c[0x0][0x2d0], -R4 ;  /* 0x0000b40097057a23 */ /* 0x002fca0000010804 */
[----:B------:R1:W-:Y:S01]  /*122a0*/  MUFU.EX2 R68, R5 ;  /* 0x0000000500447308 */ /* 0x0003e20000000800 */
[----:B------:R-:W-:Y:S02]  /*122b0*/  IMAD.MOV.U32 R185, RZ, RZ, R66 ;  /* 0x000000ffffb97224 */ /* 0x000fe400078e0042 */
[----:B-1----:R-:W-:-:S05]  /*122c0*/  FFMA.FTZ R5, R150, c[0x0][0x2d0], -R4 ;  /* 0x0000b40096057a23 */ /* 0x002fca0000010804 */
[----:B------:R1:W4:Y:S02]  /*122d0*/  MUFU.EX2 R69, R5 ;  /* 0x0000000500457308 */ /* 0x0003240000000800 */
[--C-:B-1----:R-:W-:Y:S02]  /*122e0*/  FFMA.FTZ R5, R149, c[0x0][0x2d0], -R4.reuse ;  /* 0x0000b40095057a23 */ /* 0x102fe40000010804 */
[----:B------:R-:W-:-:S04]  /*122f0*/  FFMA.FTZ R4, R130, c[0x0][0x2d0], -R4 ;  /* 0x0000b40082047a23 */ /* 0x000fc80000010804 */
[----:B------:R1:W-:Y:S02]  /*12300*/  MUFU.EX2 R67, R4 ;  /* 0x0000000400437308 */ /* 0x0003e40000000800 */
[----:B-1----:R-:W-:-:S06]  /*12310*/  FFMA.FTZ R4, R129, c[0x0][0x2d0], -R2 ;  /* 0x0000b40081047a23 */ /* 0x002fcc0000010802 */
[----:B------:R1:W-:Y:S02]  /*12320*/  MUFU.EX2 R66, R4 ;  /* 0x0000000400427308 */ /* 0x0003e40000000800 */
[----:B-1----:R-:W-:-:S06]  /*12330*/  FFMA.FTZ R4, R131, c[0x0][0x2d0], -R2 ;  /* 0x0000b40083047a23 */ /* 0x002fcc0000010802 */
[----:B------:R1:W-:Y:S02]  /*12340*/  MUFU.EX2 R65, R4 ;  /* 0x0000000400417308 */ /* 0x0003e40000000800 */
[----:B-1----:R-:W-:-:S06]  /*12350*/  FFMA.FTZ R4, R183, c[0x0][0x2d0], -R2 ;  /* 0x0000b400b7047a23 */ /* 0x002fcc0000010802 */
[----:B------:R1:W-:Y:S02]  /*12360*/  MUFU.EX2 R62, R4 ;  /* 0x00000004003e7308 */ /* 0x0003e40000000800 */
[----:B-1----:R-:W-:-:S06]  /*12370*/  FFMA.FTZ R4, R182, c[0x0][0x2d0], -R2 ;  /* 0x0000b400b6047a23 */ /* 0x002fcc0000010802 */
[----:B------:R1:W-:Y:S02]  /*12380*/  MUFU.EX2 R63, R4 ;  /* 0x00000004003f7308 */ /* 0x0003e40000000800 */
[----:B-1----:R-:W-:Y:S02]  /*12390*/  FFMA.FTZ R4, R128, c[0x0][0x2d0], -R0 ;  /* 0x0000b40080047a23 */ /* 0x002fe40000010800 */
[----:B------:R-:W1:Y:S04]  /*123a0*/  LDSM.16.MT88.4 R128, [R202+0x2000] ;  /* 0x00200000ca80783b */ /* 0x000e680000004200 */
[----:B------:R-:W5:Y:S08]  /*123b0*/  MUFU.EX2 R80, R6 ;  /* 0x0000000600507308 */ /* 0x000f700000000800 */
[----:B------:R-:W2:Y:S01]  /*123c0*/  MUFU.EX2 R73, R5 ;  /* 0x0000000500497308 */ /* 0x000ea20000000800 */
[----:B----4-:R-:W-:Y:S01]  /*123d0*/  F2FP.PACK_AB R149, R69, R68 ;  /* 0x000000444595723e */ /* 0x010fe200000000ff */
[C---:B------:R-:W-:Y:S06]  /*123e0*/  HMMA.16816.F32 R24, R8.reuse, R100, R24 ;  /* 0x000000640818723c */ /* 0x040fec0000001818 */
[----:B------:R4:W-:Y:S01]  /*123f0*/  MUFU.EX2 R60, R4 ;  /* 0x00000004003c7308 */ /* 0x0009e20000000800 */
[----:B-----5:R-:W-:Y:S01]  /*12400*/  F2FP.PACK_AB R150, R77, R80 ;  /* 0x000000504d96723e */ /* 0x020fe200000000ff */
[----:B------:R-:W-:Y:S01]  /*12410*/  HMMA.16816.F32 R28, R8, R90, R28 ;  /* 0x0000005a081c723c */ /* 0x000fe2000000181c */
[----:B--2---:R-:W-:-:S07]  /*12420*/  F2FP.PACK_AB R151, R67, R73 ;  /* 0x000000494397723e */ /* 0x004fce00000000ff */
[----:B------:R-:W-:Y:S01]  /*12430*/  HMMA.16816.F32 R32, R8, R94, R32 ;  /* 0x0000005e0820723c */ /* 0x000fe20000001820 */
[----:B----4-:R-:W-:Y:S01]  /*12440*/  FFMA.FTZ R4, R148, c[0x0][0x2d0], -R0 ;  /* 0x0000b40094047a23 */ /* 0x010fe20000010800 */
[----:B------:R-:W-:-:S06]  /*12450*/  F2FP.PACK_AB R148, R79, R78 ;  /* 0x0000004e4f94723e */ /* 0x000fcc00000000ff */
[----:B------:R-:W-:Y:S01]  /*12460*/  HMMA.16816.F32 R40, R8, R102, R40 ;  /* 0x000000660828723c */ /* 0x000fe20000001828 */
[----:B------:R2:W4:Y:S06]  /*12470*/  MUFU.EX2 R61, R4 ;  /* 0x00000004003d7308 */ /* 0x00052c0000000800 */
[----:B------:R-:W-:Y:S01]  /*12480*/  FFMA.FTZ R8, R197, c[0x0][0x2d0], -R2 ;  /* 0x0000b400c5087a23 */ /* 0x000fe20000010802 */
[C---:B------:R-:W-:Y:S08]  /*12490*/  HMMA.16816.F32 R88, R148.reuse, R96, R56 ;  /* 0x000000609458723c */ /* 0x040ff00000001838 */
[----:B------:R-:W-:Y:S01]  /*124a0*/  HMMA.16816.F32 R100, R148, R98, R52 ;  /* 0x000000629464723c */ /* 0x000fe20000001834 */
[----:B--2---:R-:W-:-:S04]  /*124b0*/  FFMA.FTZ R4, R180, c[0x0][0x2d0], -R0 ;  /* 0x0000b400b4047a23 */ /* 0x004fc80000010800 */
[----:B------:R2:W-:Y:S03]  /*124c0*/  MUFU.EX2 R56, R4 ;  /* 0x0000000400387308 */ /* 0x0005e60000000800 */
[C---:B------:R-:W-:Y:S08]  /*124d0*/  HMMA.16816.F32 R104, R148.reuse, R112, R104 ;  /* 0x000000709468723c */ /* 0x040ff00000001868 */
[C---:B------:R-:W-:Y:S08]  /*124e0*/  HMMA.16816.F32 R116, R148.reuse, R114, R116 ;  /* 0x000000729474723c */ /* 0x040ff00000001874 */
[----:B-1----:R-:W-:Y:S01]  /*124f0*/  HMMA.16816.F32 R120, R148, R128, R120 ;  /* 0x000000809478723c */ /* 0x002fe20000001878 */
[----:B--2---:R-:W-:-:S07]  /*12500*/  FFMA.FTZ R4, R181, c[0x0][0x2d0], -R0 ;  /* 0x0000b400b5047a23 */ /* 0x004fce0000010800 */
[C---:B------:R-:W-:Y:S01]  /*12510*/  HMMA.16816.F32 R132, R148.reuse, R130, R132 ;  /* 0x000000829484723c */ /* 0x040fe20000001884 */
[----:B------:R-:W1:Y:S07]  /*12520*/  MUFU.EX2 R52, R4 ;  /* 0x0000000400347308 */ /* 0x000e6e0000000800 */
[C---:B------:R-:W-:Y:S08]  /*12530*/  HMMA.16816.F32 R136, R148.reuse, R48, R136 ;  /* 0x000000309488723c */ /* 0x040ff00000001888 */
[----:B------:R-:W-:Y:S01]  /*12540*/  HMMA.16816.F32 R148, R148, R50, R44 ;  /* 0x000000329494723c */ /* 0x000fe2000000182c */
[----:B------:R2:W-:Y:S02]  /*12550*/  MUFU.EX2 R45, R8 ;  /* 0x00000008002d7308 */ /* 0x0005e40000000800 */
[----:B--2---:R-:W-:-:S06]  /*12560*/  FFMA.FTZ R8, R196, c[0x0][0x2d0], -R2 ;  /* 0x0000b400c4087a23 */ /* 0x004fcc0000010802 */
[----:B------:R2:W5:Y:S01]  /*12570*/  MUFU.EX2 R46, R8 ;  /* 0x00000008002e7308 */ /* 0x0005620000000800 */
[----:B------:R-:W-:Y:S02]  /*12580*/  IMAD.MOV.U32 R82, RZ, RZ, R7 ;  /* 0x000000ffff527224 */ /* 0x000fe400078e0007 */
[----:B--2---:R-:W-:-:S05]  /*12590*/  FFMA.FTZ R8, R195, c[0x0][0x2d0], -R2 ;  /* 0x0000b400c3087a23 */ /* 0x004fca0000010802 */
[----:B------:R2:W-:Y:S01]  /*125a0*/  MUFU.EX2 R47, R8 ;  /* 0x00000008002f7308 */ /* 0x0005e20000000800 */
[----:B------:R-:W-:Y:S02]  /*125b0*/  F2FP.PACK_AB R4, R65, R66 ;  /* 0x000000424104723e */ /* 0x000fe400000000ff */
[----:B------:R-:W-:Y:S02]  /*125c0*/  F2FP.PACK_AB R6, R63, R62 ;  /* 0x0000003e3f06723e */ /* 0x000fe400000000ff */
[----:B----4-:R-:W-:Y:S01]  /*125d0*/  F2FP.PACK_AB R5, R61, R60 ;  /* 0x0000003c3d05723e */ /* 0x010fe200000000ff */
[----:B--2---:R-:W-:-:S04]  /*125e0*/  FFMA.FTZ R8, R194, c[0x0][0x2d0], -R2 ;  /* 0x0000b400c2087a23 */ /* 0x004fc80000010802 */
[----:B------:R2:W4:Y:S01]  /*125f0*/  MUFU.EX2 R53, R8 ;  /* 0x0000000800357308 */ /* 0x0005220000000800 */
[----:B-1----:R-:W-:Y:S01]  /*12600*/  F2FP.PACK_AB R7, R52, R56 ;  /* 0x000000383407723e */ /* 0x002fe200000000ff */
[----:B--2---:R-:W-:-:S06]  /*12610*/  FFMA.FTZ R8, R193, c[0x0][0x2d0], -R2 ;  /* 0x0000b400c1087a23 */ /* 0x004fcc0000010802 */
[----:B------:R1:W-:Y:S01]  /*12620*/  MUFU.EX2 R54, R8 ;  /* 0x0000000800367308 */ /* 0x0003e20000000800 */
[----:B------:R-:W-:Y:S01]  /*12630*/  HMMA.16816.F32 R108, R4, R164, R16 ;  /* 0x000000a4046c723c */ /* 0x000fe20000001810 */
[----:B-1----:R-:W-:-:S06]  /*12640*/  FFMA.FTZ R8, R192, c[0x0][0x2d0], -R2 ;  /* 0x0000b400c0087a23 */ /* 0x002fcc0000010802 */
[----:B------:R1:W-:Y:S01]  /*12650*/  MUFU.EX2 R55, R8 ;  /* 0x0000000800377308 */ /* 0x0003e20000000800 */
[----:B------:R-:W-:Y:S01]  /*12660*/  HMMA.16816.F32 R16, R4, R166, R28 ;  /* 0x000000a60410723c */ /* 0x000fe2000000181c */
[----:B-1----:R-:W-:-:S06]  /*12670*/  FFMA.FTZ R8, R189, c[0x0][0x2d0], -R0 ;  /* 0x0000b400bd087a23 */ /* 0x002fcc0000010800 */
[----:B------:R1:W-:Y:S02]  /*12680*/  MUFU.EX2 R28, R8 ;  /* 0x00000008001c7308 */ /* 0x0003e40000000800 */
[----:B-1----:R-:W-:-:S06]  /*12690*/  FFMA.FTZ R8, R188, c[0x0][0x2d0], -R0 ;  /* 0x0000b400bc087a23 */ /* 0x002fcc0000010800 */
[----:B------:R1:W2:Y:S01]  /*126a0*/  MUFU.EX2 R29, R8 ;  /* 0x00000008001d7308 */ /* 0x0002a20000000800 */
[----:B------:R-:W-:Y:S01]  /*126b0*/  HMMA.16816.F32 R92, R4, R160, R20 ;  /* 0x000000a0045c723c */ /* 0x000fe20000001814 */
[----:B-1----:R-:W-:-:S06]  /*126c0*/  FFMA.FTZ R8, R190, c[0x0][0x2d0], -R0 ;  /* 0x0000b400be087a23 */ /* 0x002fcc0000010800 */
[----:B------:R1:W-:Y:S01]  /*126d0*/  MUFU.EX2 R31, R8 ;  /* 0x00000008001f7308 */ /* 0x0003e20000000800 */
[----:B------:R-:W-:Y:S01]  /*126e0*/  HMMA.16816.F32 R12, R4, R162, R36 ;  /* 0x000000a2040c723c */ /* 0x000fe20000001824 */
[----:B------:R-:W-:Y:S02]  /*126f0*/  IMAD.MOV.U32 R183, RZ, RZ, c[0x0][0x2c4] ;  /* 0x0000b100ffb77624 */ /* 0x000fe400078e00ff */
[----:B-1----:R-:W-:-:S04]  /*12700*/  FFMA.FTZ R8, R191, c[0x0][0x2d0], -R0 ;  /* 0x0000b400bf087a23 */ /* 0x002fc80000010800 */
[----:B------:R1:W1:Y:S01]  /*12710*/  MUFU.EX2 R30, R8 ;  /* 0x00000008001e7308 */ /* 0x0002620000000800 */
[----:B------:R-:W-:Y:S01]  /*12720*/  HMMA.16816.F32 R124, R4, R168, R124 ;  /* 0x000000a8047c723c */ /* 0x000fe2000000187c */
[----:B------:R-:W-:-:S07]  /*12730*/  ISETP.NE.AND P6, PT, R183, 0x1, PT ;  /* 0x00000001b700780c */ /* 0x000fce0003fc5270 */
[----:B------:R-:W-:Y:S01]  /*12740*/  HMMA.16816.F32 R32, R4, R170, R32 ;  /* 0x000000aa0420723c */ /* 0x000fe20000001820 */
[----:B-1----:R-:W-:-:S07]  /*12750*/  FFMA.FTZ R8, R199, c[0x0][0x2d0], -R2 ;  /* 0x0000b400c7087a23 */ /* 0x002fce0000010802 */
[C---:B------:R-:W-:Y:S01]  /*12760*/  HMMA.16816.F32 R20, R4.reuse, R172, R24 ;  /* 0x000000ac0414723c */ /* 0x040fe20000001818 */
[----:B------:R-:W-:Y:S01]  /*12770*/  FFMA.FTZ R2, R198, c[0x0][0x2d0], -R2 ;  /* 0x0000b400c6027a23 */ /* 0x000fe20000010802 */
[----:B------:R1:W-:Y:S06]  /*12780*/  MUFU.EX2 R44, R8 ;  /* 0x00000008002c7308 */ /* 0x0003ec0000000800 */
[----:B-1----:R-:W-:Y:S02]  /*12790*/  HMMA.16816.F32 R8, R4, R174, R40 ;  /* 0x000000ae0408723c */ /* 0x002fe40000001828 */
[----:B------:R1:W-:Y:S02]  /*127a0*/  MUFU.EX2 R40, R2 ;  /* 0x0000000200287308 */ /* 0x0003e40000000800 */
[----:B-1----:R-:W-:-:S06]  /*127b0*/  FFMA.FTZ R2, R176, c[0x0][0x2d0], -R0 ;  /* 0x0000b400b0027a23 */ /* 0x002fcc0000010800 */
[----:B------:R1:W1:Y:S01]  /*127c0*/  MUFU.EX2 R27, R2 ;  /* 0x00000002001b7308 */ /* 0x0002620000000800 */
[----:B-----5:R-:W-:Y:S02]  /*127d0*/  F2FP.PACK_AB R4, R46, R45 ;  /* 0x0000002d2e04723e */ /* 0x020fe400000000ff */
[----:B----4-:R-:W-:Y:S02]  /*127e0*/  F2FP.PACK_AB R6, R53, R47 ;  /* 0x0000002f3506723e */ /* 0x010fe400000000ff */
[----:B--2---:R-:W-:Y:S02]  /*127f0*/  F2FP.PACK_AB R5, R29, R28 ;  /* 0x0000001c1d05723e */ /* 0x004fe400000000ff */
[----:B------:R-:W-:Y:S01]  /*12800*/  F2FP.PACK_AB R7, R30, R31 ;  /* 0x0000001f1e07723e */ /* 0x000fe200000000ff */
[----:B-1----:R-:W-:-:S04]  /*12810*/  FFMA.FTZ R2, R179, c[0x0][0x2d0], -R0 ;  /* 0x0000b400b3027a23 */ /* 0x002fc80000010800 */
[----:B------:R1:W2:Y:S02]  /*12820*/  MUFU.EX2 R26, R2 ;  /* 0x00000002001a7308 */ /* 0x0002a40000000800 */
[----:B------:R-:W-:Y:S01]  /*12830*/  HMMA.16816.F32 R92, R4, R156, R92 ;  /* 0x0000009c045c723c */ /* 0x000fe2000000185c */
[--C-:B-1----:R-:W-:Y:S02]  /*12840*/  FFMA.FTZ R2, R178, c[0x0][0x2d0], -R0.reuse ;  /* 0x0000b400b2027a23 */ /* 0x102fe40000010800 */
[----:B------:R-:W-:-:S03]  /*12850*/  FFMA.FTZ R0, R177, c[0x0][0x2d0], -R0 ;  /* 0x0000b400b1007a23 */ /* 0x000fc60000010800 */
[----:B------:R1:W4:Y:S02]  /*12860*/  MUFU.EX2 R25, R2 ;  /* 0x0000000200197308 */ /* 0x0003240000000800 */
[C---:B------:R-:W-:Y:S06]  /*12870*/  HMMA.16816.F32 R12, R4.reuse, R158, R12 ;  /* 0x0000009e040c723c */ /* 0x040fec000000180c */
[----:B------:R5:W2:Y:S02]  /*12880*/  MUFU.EX2 R24, R0 ;  /* 0x0000000000187308 */ /* 0x000aa40000000800 */
[----:B------:R-:W-:Y:S01]  /*12890*/  HMMA.16816.F32 R108, R4, R152, R108 ;  /* 0x00000098046c723c */ /* 0x000fe2000000186c */
[----:B-1----:R-:W-:-:S07]  /*128a0*/  @P6 IMAD.HI.U32 R2, R184, c[0x0][0x2c8], RZ ;  /* 0x0000b200b8026a27 */ /* 0x002fce00078e00ff */
[----:B------:R-:W-:Y:S01]  /*128b0*/  HMMA.16816.F32 R16, R4, R154, R16 ;  /* 0x0000009a0410723c */ /* 0x000fe20000001810 */
[----:B-----5:R-:W-:-:S07]  /*128c0*/  IMAD.MOV.U32 R0, RZ, RZ, R184 ;  /* 0x000000ffff007224 */ /* 0x020fce00078e00b8 */
[----:B------:R-:W-:Y:S01]  /*128d0*/  HMMA.16816.F32 R124, R4, R144, R124 ;  /* 0x00000090047c723c */ /* 0x000fe2000000187c */
[----:B------:R-:W-:-:S07]  /*128e0*/  @P6 SHF.R.U32.HI R0, RZ, c[0x0][0x2cc], R2 ;  /* 0x0000b300ff006a19 */ /* 0x000fce0000011602 */
[----:B------:R-:W-:Y:S01]  /*128f0*/  HMMA.16816.F32 R32, R4, R146, R32 ;  /* 0x000000920420723c */ /* 0x000fe20000001820 */
[----:B---3--:R-:W-:-:S07]  /*12900*/  IMAD.IADD R2, R186, 0x1, R0 ;  /* 0x00000001ba027824 */ /* 0x008fce00078e0200 */
[----:B------:R-:W-:Y:S01]  /*12910*/  HMMA.16816.F32 R20, R4, R140, R20 ;  /* 0x0000008c0414723c */ /* 0x000fe20000001814 */
[----:B------:R-:W-:-:S07]  /*12920*/  FADD.FTZ R0, R64, R218 ;  /* 0x000000da40007221 */ /* 0x000fce0000010000 */
[----:B------:R-:W-:Y:S07]  /*12930*/  HMMA.16816.F32 R36, R4, R142, R8 ;  /* 0x0000008e0424723c */ /* 0x000fee0000001808 */
        /* <DEDUP_REMOVED lines=66> */
[----:B--2---:R-:W-:Y:S02]  /*12d60*/  FADD.FTZ R5, R26, R4 ;  /* 0x000000041a057221 */ /* 0x004fe40000010000 */
[----:B------:R-:W-:Y:S02]  /*12d70*/  FADD.FTZ R4, R80, R0 ;  /* 0x0000000050047221 */ /* 0x000fe40000010000 */
[----:B------:R-:W-:-:S02]  /*12d80*/  FADD.FTZ R0, R73, R6 ;  /* 0x0000000649007221 */ /* 0x000fc40000010000 */
[----:B------:R-:W-:Y:S02]  /*12d90*/  FADD.FTZ R6, R44, R7 ;  /* 0x000000072c067221 */ /* 0x000fe40000010000 */
[----:B------:R-:W-:Y:S02]  /*12da0*/  FADD.FTZ R7, R77, R4 ;  /* 0x000000044d077221 */ /* 0x000fe40000010000 */
[----:B------:R-:W-:Y:S02]  /*12db0*/  FADD.FTZ R0, R67, R0 ;  /* 0x0000000043007221 */ /* 0x000fe40000010000 */
[----:B----4-:R-:W-:Y:S01]  /*12dc0*/  FADD.FTZ R5, R25, R5 ;  /* 0x0000000519057221 */ /* 0x010fe20000010000 */
[----:B------:R-:W-:Y:S01]  /*12dd0*/  STL [R1+0x10], R7 ;  /* 0x0000100701007387 */ /* 0x000fe20000100800 */
[----:B------:R-:W-:-:S03]  /*12de0*/  FADD.FTZ R4, R40, R6 ;  /* 0x0000000628047221 */ /* 0x000fc60000010000 */
[----:B------:R1:W-:Y:S01]  /*12df0*/  STL [R1+0xc], R0 ;  /* 0x00000c0001007387 */ /* 0x0003e20000100800 */
[----:B------:R-:W-:-:S03]  /*12e00*/  IMAD.MOV.U32 R81, RZ, RZ, c[0x0][0x32c] ;  /* 0x0000cb00ff517624 */ /* 0x000fc600078e00ff */
[----:B------:R2:W-:Y:S02]  /*12e10*/  STL [R1+0x14], R4 ;  /* 0x0000140401007387 */ /* 0x0005e40000100800 */
[----:B------:R-:W-:Y:S02]  /*12e20*/  ISETP.GE.AND P6, PT, R81, 0x1, PT ;  /* 0x000000015100780c */ /* 0x000fe40003fc6270 */
[----:B------:R-:W-:Y:S02]  /*12e30*/  F2FP.PACK_AB R144, R55, R54 ;  /* 0x000000363790723e */ /* 0x000fe400000000ff */
[----:B------:R-:W-:Y:S02]  /*12e40*/  F2FP.PACK_AB R146, R40, R44 ;  /* 0x0000002c2892723e */ /* 0x000fe400000000ff */
[----:B------:R-:W-:Y:S01]  /*12e50*/  F2FP.PACK_AB R145, R26, R27 ;  /* 0x0000001b1a91723e */ /* 0x000fe200000000ff */
[----:B-1----:R-:W-:-:S05]  /*12e60*/  FADD.FTZ R0, R24, R5 ;  /* 0x0000000518007221 */ /* 0x002fca0000010000 */
[----:B------:R1:W-:Y:S01]  /*12e70*/  STL [R1+0x18], R0 ;  /* 0x0000180001007387 */ /* 0x0003e20000100800 */
[----:B------:R-:W-:Y:S02]  /*12e80*/  F2FP.PACK_AB R147, R24, R25 ;  /* 0x000000191893723e */ /* 0x000fe400000000ff */
[----:B------:R-:W-:-:S05]  /*12e90*/  IADD3 R216, R229, -0x2, RZ ;  /* 0xfffffffee5d87810 */ /* 0x000fca0007ffe0ff */
[----:B------:R-:W-:Y:S01]  /*12ea0*/  HMMA.16816.F32 R92, R144, R96, R92 ;  /* 0x00000060905c723c */ /* 0x000fe2000000185c */
[----:B--2---:R-:W-:-:S07]  /*12eb0*/  IADD3 R4, R2, c[0x0][0x328], RZ ;  /* 0x0000ca0002047a10 */ /* 0x004fce0007ffe0ff */
[C---:B------:R-:W-:Y:S08]  /*12ec0*/  HMMA.16816.F32 R108, R144.reuse, R112, R108 ;  /* 0x00000070906c723c */ /* 0x040ff0000000186c */
[C---:B------:R-:W-:Y:S08]  /*12ed0*/  HMMA.16816.F32 R124, R144.reuse, R128, R124 ;  /* 0x00000080907c723c */ /* 0x040ff0000000187c */
[C---:B------:R-:W-:Y:S08]  /*12ee0*/  HMMA.16816.F32 R96, R144.reuse, R98, R12 ;  /* 0x000000629060723c */ /* 0x040ff0000000180c */
[C---:B------:R-:W-:Y:S08]  /*12ef0*/  HMMA.16816.F32 R112, R144.reuse, R114, R16 ;  /* 0x000000729070723c */ /* 0x040ff00000001810 */
[C---:B------:R-:W-:Y:S08]  /*12f00*/  HMMA.16816.F32 R128, R144.reuse, R130, R32 ;  /* 0x000000829080723c */ /* 0x040ff00000001820 */
[C---:B------:R-:W-:Y:S08]  /*12f10*/  HMMA.16816.F32 R140, R144.reuse, R48, R20 ;  /* 0x00000030908c723c */ /* 0x040ff00000001814 */
[----:B------:R-:W-:Y:S01]  /*12f20*/  HMMA.16816.F32 R144, R144, R50, R36 ;  /* 0x000000329090723c */ /* 0x000fe20000001824 */
[----:B------:R-:W-:Y:S07]  /*12f30*/  @!P6 BRA `(.L_x_933) ;  /* 0x000001100000e947 */ /* 0x000fee0003800000 */
[C---:B-1----:R-:W-:Y:S01]  /*12f40*/  ISETP.GT.AND P0, PT, R2.reuse, RZ, PT ;  /* 0x000000ff0200720c */ /* 0x042fe20003f04270 */
        /* <DEDUP_REMOVED lines=10> */
.L_x_935:
[----:B------:R-:W-:-:S13]  /*12ff0*/  ISETP.NE.AND P0, PT, R5, 0x1, PT ;  /* 0x000000010500780c */ /* 0x000fda0003f05270 */
[----:B------:R-:W-:-:S05]  /*13000*/  @P0 IMAD.HI.U32 R2, R0, c[0x0][0x330], RZ ;  /* 0x0000cc0000020a27 */ /* 0x000fca00078e00ff */
[----:B------:R-:W-:Y:S02]  /*13010*/  @P0 SHF.R.U32.HI R0, RZ, c[0x0][0x334], R2 ;  /* 0x0000cd00ff000a19 */ /* 0x000fe40000011602 */
.L_x_936:
[----:B------:R-:W-:Y:S05]  /*13020*/  BSYNC B0 ;  /* 0x0000000000007941 */ /* 0x000fea0003800000 */
.L_x_934:
[----:B------:R-:W-:-:S05]  /*13030*/  IMAD R0, R0, R5, c[0x0][0x32c] ;  /* 0x0000cb0000007624 */ /* 0x000fca00078e0205 */
[----:B------:R-:W-:-:S04]  /*13040*/  IMNMX R4, R4, R0, PT ;  /* 0x0000000004047217 */ /* 0x000fc80003800200 */
.L_x_933:
[----:B-1----:R-:W2:Y:S01]  /*13050*/  LDL R5, [R1+0x8] ;  /* 0x0000080001057983 */ /* 0x002ea20000100800 */
[----:B------:R-:W-:-:S05]  /*13060*/  IMAD.HI R0, R4, 0x66666667, RZ ;  /* 0x6666666704007827 */ /* 0x000fca00078e02ff */
[----:B------:R-:W-:-:S04]  /*13070*/  SHF.R.U32.HI R2, RZ, 0x1f, R0 ;  /* 0x0000001fff027819 */ /* 0x000fc80000011600 */
[----:B------:R-:W-:-:S04]  /*13080*/  LEA.HI.SX32 R0, R0, R2, 0x1b ;  /* 0x0000000200007211 */ /* 0x000fc800078fdaff */
[----:B--2---:R-:W-:-:S04]  /*13090*/  IMNMX R5, R5, R0, !PT ;  /* 0x0000000005057217 */ /* 0x004fc80007800200 */
[----:B------:R-:W-:Y:S01]  /*130a0*/  ISETP.GE.AND P0, PT, R216, R5, PT ;  /* 0x00000005d800720c */ /* 0x000fe20003f06270 */
[----:B------:R1:W-:-:S12]  /*130b0*/  STL [R1], R5 ;  /* 0x0000000501007387 */ /* 0x0003d80000100800 */
[----:B------:R-:W-:Y:S05]  /*130c0*/  @!P0 BRA `(.L_x_937) ;  /* 0x0000575000008947 */ /* 0x000fea0003800000 */
[----:B------:R-:W-:Y:S01]  /*130d0*/  IMAD.MOV.U32 R85, RZ, RZ, R71 ;  /* 0x000000ffff557224 */ /* 0x000fe200078e0047 */
[----:B------:R-:W-:Y:S01]  /*130e0*/  MOV R87, R3 ;  /* 0x0000000300577202 */ /* 0x000fe20000000f00 */
[----:B------:R-:W-:Y:S01]  /*130f0*/  IMAD.MOV.U32 R84, RZ, RZ, R72 ;  /* 0x000000ffff547224 */ /* 0x000fe200078e0048 */
[----:B------:R-:W-:Y:S02]  /*13100*/  MOV R86, R70 ;  /* 0x0000004600567202 */ /* 0x000fe40000000f00 */
.L_x_954:
[----:B------:R-:W2:Y:S01]  /*13110*/  LDL R232, [R1+0x8] ;  /* 0x0000080001e87983 */ /* 0x000ea20000100800 */
[----:B------:R-:W-:Y:S04]  /*13120*/  DEPBAR.LE SB0, 0x0 ;  /* 0x000080000000791a */ /* 0x000fe80000000000 */
[----:B------:R-:W2:Y:S01]  /*13130*/  LDL R174, [R1+0x40] ;  /* 0x0000400001ae7983 */ /* 0x000ea20000100800 */
[----:B------:R-:W-:Y:S01]  /*13140*/  WARPSYNC 0xffffffff ;  /* 0xffffffff00007948 */ /* 0x000fe20003800000 */
[----:B------:R-:W-:Y:S02]  /*13150*/  ULDC UR4, c[0x0][0x324] ;  /* 0x0000c90000047ab9 */ /* 0x000fe40000000800 */
[----:B------:R-:W2:Y:S01]  /*13160*/  LDL.64 R172, [R1+0x30] ;  /* 0x0000300001ac7983 */ /* 0x000ea20000100a00 */
[----:B------:R-:W-:Y:S05]  /*13170*/  ULOP3.LUT UR4, URZ, UR4, URZ, 0x33, !UPT ;  /* 0x000000043f047292 */ /* 0x000fea000f8e333f */
[----:B------:R-:W-:Y:S08]  /*13180*/  BAR.SYNC.DEFER_BLOCKING 0x0 ;  /* 0x0000000000007b1d */ /* 0x000ff00000010000 */
[----:B------:R-:W-:Y:S08]  /*13190*/  LDSM.16.M88.4 R80, [R207] ;  /* 0x00000000cf50783b */ /* 0x000ff00000000200 */
[----:B------:R-:W4:Y:S08]  /*131a0*/  LDSM.16.M88.4 R16, [R200] ;  /* 0x00000000c810783b */ /* 0x000f300000000200 */
        /* <DEDUP_REMOVED lines=37> */
[----:B------:R-:W-:Y:S01]  /*13400*/  @!P0 SHF.R.S32.HI R0, RZ, 0x1f, R216 ;  /* 0x0000001fff008819 */ /* 0x000fe200000114d8 */
[----:B------:R-:W-:Y:S01]  /*13410*/  @!P0 IMAD.WIDE.U32 R2, R216, c[0x0][0x208], RZ ;  /* 0x00008200d8028a25 */ /* 0x000fe200078e00ff */
[----:B------:R-:W-:Y:S02]  /*13420*/  @!P0 MOV R173, R174 ;  /* 0x000000ae00ad8202 */ /* 0x000fe40000000f00 */
[-C--:B------:R-:W-:Y:S01]  /*13430*/  HMMA.16816.F32 R12, R164, R162.reuse, R12 ;  /* 0x000000a2a40c723c */ /* 0x080fe2000000180c */
[----:B------:R-:W-:Y:S03]  /*13440*/  @!P0 MOV R174, c[0x0][0x208] ;  /* 0x0000820000ae8a02 */ /* 0x000fe60000000f00 */
[----:B------:R-:W-:Y:S02]  /*13450*/  @!P0 IMAD R0, R0, c[0x0][0x208], RZ ;  /* 0x0000820000008a24 */ /* 0x000fe400078e02ff */
[----:B------:R-:W-:Y:S02]  /*13460*/  @!P0 IMAD.WIDE.U32 R172, R2, 0x50, R172 ;  /* 0x0000005002ac8825 */ /* 0x000fe400078e00ac */
[C---:B------:R-:W-:Y:S01]  /*13470*/  HMMA.16816.F32 R16, R156.reuse, R162, R16 ;  /* 0x000000a29c10723c */ /* 0x040fe20000001810 */
[----:B------:R-:W2:Y:S03]  /*13480*/  LDSM.16.M88.4 R160, [R213] ;  /* 0x00000000d5a0783b */ /* 0x000ea60000000200 */
[----:B------:R-:W-:Y:S01]  /*13490*/  @!P0 IMAD R0, R216, c[0x0][0x20c], R0 ;  /* 0x00008300d8008a24 */ /* 0x000fe200078e0200 */
[----:B------:R-:W-:Y:S03]  /*134a0*/  @!P0 LEA R2, P1, R172, c[0x0][0x1f8], 0x1 ;  /* 0x00007e00ac028a11 */ /* 0x000fe600078208ff */
[-C--:B------:R-:W-:Y:S04]  /*134b0*/  HMMA.16816.F32 R20, R156, R168.reuse, R20 ;  /* 0x000000a89c14723c */ /* 0x080fe80000001814 */
[----:B------:R-:W-:Y:S04]  /*134c0*/  @!P0 IADD3 R0, R3, R0, RZ ;  /* 0x0000000003008210 */ /* 0x000fe80007ffe0ff */
[C---:B------:R-:W-:Y:S04]  /*134d0*/  HMMA.16816.F32 R24, R164.reuse, R168, R24 ;  /* 0x000000a8a418723c */ /* 0x040fe80000001818 */
[----:B------:R-:W-:Y:S03]  /*134e0*/  @!P0 IMAD R0, R0, 0x50, RZ ;  /* 0x0000005000008824 */ /* 0x000fe600078e02ff */
[----:B------:R-:W-:Y:S01]  /*134f0*/  @!P0 MOV R168, 0x5 ;  /* 0x0000000500a88802 */ /* 0x000fe20000000f00 */
[-C--:B------:R-:W-:Y:S04]  /*13500*/  HMMA.16816.F32 R28, R164, R170.reuse, R28 ;  /* 0x000000aaa41c723c */ /* 0x080fe8000000181c */
[----:B------:R-:W-:Y:S02]  /*13510*/  @!P0 IADD3 R3, R173, R0, RZ ;  /* 0x00000000ad038210 */ /* 0x000fe40007ffe0ff */
[----:B------:R-:W-:Y:S02]  /*13520*/  @!P0 SHF.L.U32 R169, R174, 0x5, RZ ;  /* 0x00000005aea98819 */ /* 0x000fe400000006ff */
[----:B------:R-:W-:Y:S01]  /*13530*/  @!P0 LEA.HI.X R3, R172, c[0x0][0x1fc], R3, 0x1, P1 ;  /* 0x00007f00ac038a11 */ /* 0x000fe200008f0c03 */
[C---:B------:R-:W-:Y:S04]  /*13540*/  HMMA.16816.F32 R32, R156.reuse, R170, R32 ;  /* 0x000000aa9c20723c */ /* 0x040fe80000001820 */
[----:B------:R-:W-:Y:S02]  /*13550*/  @!P0 SHF.L.U64.HI R0, R174, R168, c[0x0][0x20c] ;  /* 0x00008300ae008619 */ /* 0x000fe400000102a8 */
[----:B------:R-:W4:Y:S01]  /*13560*/  LDSM.16.M88.4 R172, [R212] ;  /* 0x00000000d4ac783b */ /* 0x000f220000000200 */
[-C--:B------:R-:W-:Y:S01]  /*13570*/  @!P0 IADD3 R178, P2, R2, R169.reuse, RZ ;  /* 0x000000a902b28210 */ /* 0x080fe20007f5e0ff */
[-C--:B-1----:R-:W-:Y:S04]  /*13580*/  HMMA.16816.F32 R36, R156, R152.reuse, R36 ;  /* 0x000000989c24723c */ /* 0x082fe80000001824 */
[-C--:B------:R-:W-:Y:S02]  /*13590*/  @!P0 IADD3.X R179, R3, R0.reuse, RZ, P2, !PT ;  /* 0x0000000003b38210 */ /* 0x080fe400017fe4ff */
[----:B------:R-:W-:Y:S01]  /*135a0*/  @!PT LDS RZ, [RZ] ;  /* 0x00000000fffff984 */ /* 0x000fe20000000800 */
[----:B------:R-:W-:Y:S01]  /*135b0*/  @!PT LDS RZ, [RZ] ;  /* 0x00000000fffff984 */ /* 0x000fe20000000800 */
[----:B------:R-:W-:Y:S01]  /*135c0*/  @!PT LDS RZ, [RZ] ;  /* 0x00000000fffff984 */ /* 0x000fe20000000800 */
[----:B------:R1:W-:Y:S01]  /*135d0*/  @!P0 LDGSTS.E.BYPASS.LTC128B.128 [R219+0x100], [R2.64], !P4 ;  /* 0x0010000002db8fae */ /* 0x0003e2000e101d48 */
[-C--:B------:R-:W-:Y:S01]  /*135e0*/  @!P0 IADD3 R176, P1, R178, R169.reuse, RZ ;  /* 0x000000a9b2b08210 */ /* 0x080fe20007f3e0ff */
[C---:B------:R-:W-:Y:S04]  /*135f0*/  HMMA.16816.F32 R40, R164.reuse, R152, R40 ;  /* 0x00000098a428723c */ /* 0x040fe80000001828 */
[-C--:B------:R-:W-:Y:S02]  /*13600*/  @!P0 IADD3.X R177, R179, R0.reuse, RZ, P1, !PT ;  /* 0x00000000b3b18210 */ /* 0x080fe40000ffe4ff */
[----:B------:R5:W-:Y:S01]  /*13610*/  @!P0 LDGSTS.E.BYPASS.LTC128B.128 [R219+0x900], [R178.64], !P4 ;  /* 0x00900000b2db8fae */ /* 0x000be2000e101d48 */
[-C--:B------:R-:W-:Y:S01]  /*13620*/  @!P0 IADD3 R168, P2, R176, R169.reuse, RZ ;  /* 0x000000a9b0a88210 */ /* 0x080fe20007f5e0ff */
[-C--:B------:R-:W-:Y:S06]  /*13630*/  HMMA.16816.F32 R44, R164, R154.reuse, R44 ;  /* 0x0000009aa42c723c */ /* 0x080fec000000182c */
[----:B------:R5:W-:Y:S02]  /*13640*/  @!P0 LDGSTS.E.BYPASS.LTC128B.128 [R219+0x1100], [R176.64], !P4 ;  /* 0x01100000b0db8fae */ /* 0x000be4000e101d48 */
[C---:B------:R-:W-:Y:S08]  /*13650*/  HMMA.16816.F32 R48, R156.reuse, R154, R48 ;  /* 0x0000009a9c30723c */ /* 0x040ff00000001830 */
[-C--:B--2---:R-:W-:Y:S04]  /*13660*/  HMMA.16816.F32 R52, R156, R160.reuse, R52 ;  /* 0x000000a09c34723c */ /* 0x084fe80000001834 */
[----:B-1----:R-:W-:Y:S02]  /*13670*/  @!P0 IADD3 R2, P1, R168, R169, RZ ;  /* 0x000000a9a8028210 */ /* 0x002fe40007f3e0ff */
[-C--:B------:R-:W-:Y:S02]  /*13680*/  @!P0 IADD3.X R169, R177, R0.reuse, RZ, P2, !PT ;  /* 0x00000000b1a98210 */ /* 0x080fe400017fe4ff */
[C---:B------:R-:W-:Y:S03]  /*13690*/  HMMA.16816.F32 R56, R164.reuse, R160, R56 ;  /* 0x000000a0a438723c */ /* 0x040fe60000001838 */
[----:B------:R1:W-:Y:S01]  /*136a0*/  @!P0 LDGSTS.E.BYPASS.LTC128B.128 [R219+0x1900], [R168.64], !P4 ;  /* 0x01900000a8db8fae */ /* 0x0003e2000e101d48 */
[----:B------:R-:W-:Y:S04]  /*136b0*/  @!P0 IADD3.X R3, R169, R0, RZ, P1, !PT ;  /* 0x00000000a9038210 */ /* 0x000fe80000ffe4ff */
[-C--:B------:R-:W-:Y:S03]  /*136c0*/  HMMA.16816.F32 R60, R164, R162.reuse, R60 ;  /* 0x000000a2a43c723c */ /* 0x080fe6000000183c */
[----:B------:R2:W-:Y:S01]  /*136d0*/  @!P0 LDGSTS.E.BYPASS.LTC128B.128 [R219+0x2100], [R2.64], !P4 ;  /* 0x0210000002db8fae */ /* 0x0005e2000e101d48 */
[----:B------:R-:W-:Y:S04]  /*136e0*/  ISETP.GT.AND P0, PT, R216, R232, PT ;  /* 0x000000e8d800720c */ /* 0x000fe80003f04270 */
[C---:B------:R-:W-:Y:S03]  /*136f0*/  HMMA.16816.F32 R64, R156.reuse, R162, R64 ;  /* 0x000000a29c40723c */ /* 0x040fe60000001840 */
[----:B-----5:R-:W-:Y:S05]  /*13700*/  LDSM.16.M88.4 R176, [R206] ;  /* 0x00000000ceb0783b */ /* 0x020fea0000000200 */
[-C--:B----4-:R-:W-:Y:S03]  /*13710*/  HMMA.16816.F32 R68, R156, R172.reuse, R68 ;  /* 0x000000ac9c44723c */ /* 0x090fe60000001844 */
[----:B------:R-:W-:Y:S05]  /*13720*/  LDSM.16.M88.4 R180, [R208+0x2000] ;  /* 0x00200000d0b4783b */ /* 0x000fea0000000200 */
[C---:B------:R-:W-:Y:S03]  /*13730*/  HMMA.16816.F32 R72, R164.reuse, R172, R72 ;  /* 0x000000aca448723c */ /* 0x040fe60000001848 */
[----:B-1----:R-:W1:Y:S05]  /*13740*/  LDSM.16.M88.4 R168, [R208] ;  /* 0x00000000d0a8783b */ /* 0x002e6a0000000200 */
[-C--:B------:R-:W-:Y:S03]  /*13750*/  HMMA.16816.F32 R76, R164, R174.reuse, R76 ;  /* 0x000000aea44c723c */ /* 0x080fe6000000184c */
[----:B------:R-:W4:Y:S05]  /*13760*/  LDSM.16.M88.4 R184, [R206+0x800] ;  /* 0x00080000ceb8783b */ /* 0x000f2a0000000200 */
[----:B------:R-:W-:Y:S03]  /*13770*/  HMMA.16816.F32 R80, R156, R174, R80 ;  /* 0x000000ae9c50723c */ /* 0x000fe60000001850 */
[----:B------:R-:W5:Y:S08]  /*13780*/  LDSM.16.M88.4 R152, [R206+0x1000] ;  /* 0x00100000ce98783b */ /* 0x000f700000000200 */
[----:B------:R-:W2:Y:S08]  /*13790*/  LDSM.16.M88.4 R188, [R206+0x1800] ;  /* 0x00180000cebc783b */ /* 0x000eb00000000200 */
[----:B------:R-:W2:Y:S01]  /*137a0*/  LDSM.16.M88.4 R192, [R206+0x2000] ;  /* 0x00200000cec0783b */ /* 0x000ea20000000200 */
[-C--:B-1----:R-:W-:Y:S07]  /*137b0*/  HMMA.16816.F32 R4, R168, R176.reuse, R4 ;  /* 0x000000b0a804723c */ /* 0x082fee0000001804 */
[----:B------:R-:W-:Y:S01]  /*137c0*/  LDSM.16.M88.4 R160, [R209] ;  /* 0x00000000d1a0783b */ /* 0x000fe20000000200 */
[C---:B------:R-:W-:Y:S07]  /*137d0*/  HMMA.16816.F32 R8, R180.reuse, R176, R8 ;  /* 0x000000b0b408723c */ /* 0x040fee0000001808 */
[----:B------:R-:W1:Y:S01]  /*137e0*/  LDSM.16.M88.4 R196, [R203] ;  /* 0x00000000cbc4783b */ /* 0x000e620000000200 */
[-C--:B------:R-:W-:Y:S07]  /*137f0*/  HMMA.16816.F32 R12, R180, R178.reuse, R12 ;  /* 0x000000b2b40c723c */ /* 0x080fee000000180c */
[----:B------:R-:W1:Y:S01]  /*13800*/  LDSM.16.M88.4 R156, [R209+0x2000] ;  /* 0x00200000d19c783b */ /* 0x000e620000000200 */
[C---:B------:R-:W-:Y:S07]  /*13810*/  HMMA.16816.F32 R16, R168.reuse, R178, R16 ;  /* 0x000000b2a810723c */ /* 0x040fee0000001810 */
[----:B------:R-:W0:Y:S01]  /*13820*/  LDGDEPBAR ;  /* 0x00000000000079af */ /* 0x000e220000000000 */
        /* <DEDUP_REMOVED lines=22> */
[----:B------:R-:W-:Y:S02]  /*13990*/  FMUL.FTZ R3, R10, c[0x0][0x320] ;  /* 0x0000c8000a037a20 */ /* 0x000fe40000410000 */
[----:B------:R-:W-:Y:S04]  /*139a0*/  FMUL.FTZ R2, R11, c[0x0][0x320] ;  /* 0x0000c8000b027a20 */ /* 0x000fe80000410000 */
[----:B------:R-:W4:Y:S10]  /*139b0*/  MUFU.TANH R227, R3 ;  /* 0x0000000300e37308 */ /* 0x000f340000002400 */
[----:B------:R-:W2:Y:S01]  /*139c0*/  MUFU.TANH R226, R2 ;  /* 0x0000000200e27308 */ /* 0x000ea20000002400 */
        /* <DEDUP_REMOVED lines=38> */
[----:B---3--:R-:W-:Y:S01]  /*13c30*/  @P0 MOV R5, R217 ;  /* 0x000000d900050202 */ /* 0x008fe20000000f00 */
[-C--:B------:R-:W-:Y:S01]  /*13c40*/  HMMA.16816.F32 R60, R156, R6.reuse, R60 ;  /* 0x000000069c3c723c */ /* 0x080fe2000000183c */
[----:B------:R-:W-:Y:S02]  /*13c50*/  MOV R217, c[0x0][0x2c4] ;  /* 0x0000b10000d97a02 */ /* 0x000fe40000000f00 */
[----:B------:R1:W3:Y:S02]  /*13c60*/  MUFU.TANH R224, R0 ;  /* 0x0000000000e07308 */ /* 0x0002e40000002400 */
[----:B------:R-:W-:Y:S03]  /*13c70*/  ISETP.NE.AND P3, PT, R217, 0x1, PT ;  /* 0x00000001d900780c */ /* 0x000fe60003f65270 */
[C---:B------:R-:W-:Y:S05]  /*13c80*/  HMMA.16816.F32 R64, R160.reuse, R6, R64 ;  /* 0x00000006a040723c */ /* 0x040fea0000001840 */
[----:B------:R3:W3:Y:S02]  /*13c90*/  MUFU.TANH R182, R2 ;  /* 0x0000000200b67308 */ /* 0x0006e40000002400 */
[----:B------:R-:W-:Y:S01]  /*13ca0*/  @P0 MOV R7, c[0x0][0x1e0] ;  /* 0x0000780000070a02 */ /* 0x000fe20000000f00 */
[-C--:B-----5:R-:W-:Y:S04]  /*13cb0*/  HMMA.16816.F32 R68, R160, R8.reuse, R68 ;  /* 0x00000008a044723c */ /* 0x0a0fe80000001844 */
[----:B--2---:R-:W-:Y:S04]  /*13cc0*/  FMUL.FTZ R3, R58, c[0x0][0x320] ;  /* 0x0000c8003a037a20 */ /* 0x004fe80000410000 */
[----:B------:R2:W2:Y:S01]  /*13cd0*/  MUFU.TANH R167, R3 ;  /* 0x0000000300a77308 */ /* 0x0004a20000002400 */
[C---:B------:R-:W-:Y:S04]  /*13ce0*/  HMMA.16816.F32 R72, R156.reuse, R8, R72 ;  /* 0x000000089c48723c */ /* 0x040fe80000001848 */
[----:B-1----:R-:W-:Y:S04]  /*13cf0*/  FMUL.FTZ R0, R15, c[0x0][0x320] ;  /* 0x0000c8000f007a20 */ /* 0x002fe80000410000 */
[-C--:B------:R-:W-:Y:S01]  /*13d00*/  HMMA.16816.F32 R76, R156, R10.reuse, R76 ;  /* 0x0000000a9c4c723c */ /* 0x080fe2000000184c */
[----:B------:R1:W1:Y:S03]  /*13d10*/  MUFU.TANH R223, R0 ;  /* 0x0000000000df7308 */ /* 0x0002660000002400 */
[----:B---3--:R-:W-:Y:S04]  /*13d20*/  FMUL.FTZ R2, R59, c[0x0][0x320] ;  /* 0x0000c8003b027a20 */ /* 0x008fe80000410000 */
[----:B------:R-:W-:Y:S03]  /*13d30*/  HMMA.16816.F32 R80, R160, R10, R80 ;  /* 0x0000000aa050723c */ /* 0x000fe60000001850 */
[----:B------:R3:W3:Y:S11]  /*13d40*/  MUFU.TANH R166, R2 ;  /* 0x0000000200a67308 */ /* 0x0006f60000002400 */
[----:B------:R-:W-:Y:S02]  /*13d50*/  @!UPT UIADD3 URZ, URZ, URZ, URZ ;  /* 0x0000003f3f3ff290 */ /* 0x000fe4000fffe03f */
[----:B--2---:R-:W-:Y:S02]  /*13d60*/  FMUL.FTZ R3, R76, c[0x0][0x320] ;  /* 0x0000c8004c037a20 */ /* 0x004fe40000410000 */
[----:B-1----:R-:W-:Y:S02]  /*13d70*/  FMUL.FTZ R0, R16, c[0x0][0x320] ;  /* 0x0000c80010007a20 */ /* 0x002fe40000410000 */
[----:B------:R-:W-:Y:S02]  /*13d80*/  FMUL.FTZ R6, R79, c[0x0][0x320] ;  /* 0x0000c8004f067a20 */ /* 0x000fe40000410000 */
[----:B------:R1:W2:Y:S02]  /*13d90*/  MUFU.TANH R175, R0 ;  /* 0x0000000000af7308 */ /* 0x0002a40000002400 */
[----:B------:R-:W-:Y:S02]  /*13da0*/  FMUL.FTZ R9, R80, c[0x0][0x320] ;  /* 0x0000c80050097a20 */ /* 0x000fe40000410000 */
[----:B---3--:R-:W-:Y:S02]  /*13db0*/  FMUL.FTZ R2, R75, c[0x0][0x320] ;  /* 0x0000c8004b027a20 */ /* 0x008fe40000410000 */
[----:B-1----:R-:W-:Y:S04]  /*13dc0*/  FMUL.FTZ R0, R17, c[0x0][0x320] ;  /* 0x0000c80011007a20 */ /* 0x002fe80000410000 */
        /* <DEDUP_REMOVED lines=10> */
[----:B------:R-:W1:Y:S10]  /*13e70*/  MUFU.TANH R22, R9 ;  /* 0x0000000900167308 */ /* 0x000e740000002400 */
        /* <DEDUP_REMOVED lines=62> */
[----:B-----5:R-:W-:Y:S02]  /*14260*/  FMUL.FTZ R0, R57, c[0x0][0x320] ;  /* 0x0000c80039007a20 */ /* 0x020fe40000410000 */
[----:B------:R-:W5:Y:S06]  /*14270*/  LDL R57, [R1+0x24] ;  /* 0x0000240001397983 */ /* 0x000f6c0000100800 */
[----:B------:R1:W1:Y:S02]  /*14280*/  MUFU.TANH R55, R0 ;  /* 0x0000000000377308 */ /* 0x0002640000002400 */
[----:B-1----:R-:W-:Y:S02]  /*14290*/  FMUL.FTZ R0, R60, c[0x0][0x320] ;  /* 0x0000c8003c007a20 */ /* 0x002fe40000410000 */
[----:B------:R-:W2:Y:S06]  /*142a0*/  LDL R60, [R1+0x1c] ;  /* 0x00001c00013c7983 */ /* 0x000eac0000100800 */
[----:B------:R1:W1:Y:S02]  /*142b0*/  MUFU.TANH R53, R0 ;  /* 0x0000000000357308 */ /* 0x0002640000002400 */
[----:B-1----:R-:W-:Y:S08]  /*142c0*/  FMUL.FTZ R0, R61, c[0x0][0x320] ;  /* 0x0000c8003d007a20 */ /* 0x002ff00000410000 */
[----:B------:R1:W1:Y:S02]  /*142d0*/  MUFU.TANH R52, R0 ;  /* 0x0000000000347308 */ /* 0x0002640000002400 */
[----:B-1----:R-:W-:Y:S02]  /*142e0*/  FMUL.FTZ R0, R62, c[0x0][0x320] ;  /* 0x0000c8003e007a20 */ /* 0x002fe40000410000 */
[----:B------:R-:W2:Y:S06]  /*142f0*/  LDL R62, [R1+0x20] ;  /* 0x00002000013e7983 */ /* 0x000eac0000100800 */
        /* <DEDUP_REMOVED lines=10> */
[----:B-1----:R-:W-:Y:S08]  /*143a0*/  FMUL.FTZ R0, R67, c[0x0][0x320] ;  /* 0x0000c80043007a20 */ /* 0x002ff00000410000 */
[----:B------:R-:W1:Y:S10]  /*143b0*/  MUFU.TANH R67, R6 ;  /* 0x0000000600437308 */ /* 0x000e740000002400 */
[----:B------:R1:W1:Y:S02]  /*143c0*/  MUFU.TANH R45, R0 ;  /* 0x00000000002d7308 */ /* 0x0002640000002400 */
[----:B-1----:R-:W-:Y:S01]  /*143d0*/  FMUL.FTZ R0, R68, c[0x0][0x320] ;  /* 0x0000c80044007a20 */ /* 0x002fe20000410000 */
[----:B------:R-:W-:Y:S07]  /*143e0*/  MOV R68, c[0x0][0x32c] ;  /* 0x0000cb0000447a02 */ /* 0x000fee0000000f00 */
[----:B------:R1:W1:Y:S01]  /*143f0*/  MUFU.TANH R30, R0 ;  /* 0x00000000001e7308 */ /* 0x0002620000002400 */
[----:B------:R-:W-:Y:S01]  /*14400*/  ISETP.GE.AND P5, PT, R68, 0x1, PT ;  /* 0x000000014400780c */ /* 0x000fe20003fa6270 */
        /* <DEDUP_REMOVED lines=39> */
[----:B------:R-:W-:Y:S03]  /*14680*/  @P0 IADD3 R8, P1, R2, R4, RZ ;  /* 0x0000000402080210 */ /* 0x000fe60007f3e0ff */
        /* <DEDUP_REMOVED lines=11> */
[----:B------:R3:W1:Y:S01]  /*14740*/  MUFU.TANH R25, R4 ;  /* 0x0000000400197308 */ /* 0x0006620000002400 */
[----:B------:R-:W-:Y:S01]  /*14750*/  @P0 IADD3.X R9, R3, R0, RZ, P1, !PT ;  /* 0x0000000003090210 */ /* 0x000fe20000ffe4ff */
[----:B------:R-:W-:Y:S05]  /*14760*/  IMAD R0, R216, -0x50, RZ ;  /* 0xffffffb0d8007824 */ /* 0x000fea00078e02ff */
[----:B------:R1:W-:Y:S08]  /*14770*/  @P0 LDGSTS.E.BYPASS.LTC128B.128 [R219+0x4900], [R8.64], !P4 ;  /* 0x0490000008db0fae */ /* 0x0003f0000e101d48 */
[----:B------:R-:W0:Y:S08]  /*14780*/  LDGDEPBAR ;  /* 0x00000000000079af */ /* 0x000e300000000000 */
[----:B---3--:R-:W3:Y:S01]  /*14790*/  SHFL.IDX PT, R4, R5, RZ, 0x1c1f ;  /* 0x001c1fff05047589 */ /* 0x008ee200000e0000 */
[----:B--2---:R-:W-:Y:S04]  /*147a0*/  FMUL.FTZ R2, R83, c[0x0][0x320] ;  /* 0x0000c80053027a20 */ /* 0x004fe80000410000 */
[----:B------:R5:W2:Y:S02]  /*147b0*/  MUFU.TANH R24, R2 ;  /* 0x0000000200187308 */ /* 0x000aa40000002400 */
[----:B-----5:R-:W-:Y:S04]  /*147c0*/  IADD3 R2, -R57, 0x1, R0 ;  /* 0x0000000139027810 */ /* 0x020fe80007ffe100 */
[----:B------:R-:W-:Y:S04]  /*147d0*/  IADD3 R2, -R60, R2, R62 ;  /* 0x000000023c027210 */ /* 0x000fe80007ffe13e */
[C---:B-1----:R-:W-:Y:S02]  /*147e0*/  IADD3 R6, R2.reuse, c[0x0][0x328], RZ ;  /* 0x0000ca0002067a10 */ /* 0x042fe40007ffe0ff */
[----:B------:R-:W-:Y:S02]  /*147f0*/  IADD3 R7, R2, UR4, RZ ;  /* 0x0000000402077c10 */ /* 0x000fe4000fffe0ff */
[----:B---3--:R-:W-:Y:S02]  /*14800*/  IADD3 R3, R6, R4, RZ ;  /* 0x0000000406037210 */ /* 0x008fe40007ffe0ff */
[----:B------:R-:W-:Y:S01]  /*14810*/  IADD3 R2, R4, R7, RZ ;  /* 0x0000000704027210 */ /* 0x000fe20007ffe0ff */
[----:B------:R-:W-:-:S05]  /*14820*/  @!P5 BRA `(.L_x_938) ;  /* 0x000001800000d947 */ /* 0x000fca0003800000 */
[----:B--2-4-:R-:W-:Y:S01]  /*14830*/  IADD3 R4, -R60, R62, R4 ;  /* 0x0000003e3c047210 */ /* 0x014fe20007ffe104 */
[----:B------:R-:W-:Y:S03]  /*14840*/  BSSY B0, `(.L_x_939) ;  /* 0x0000011000007945 */ /* 0x000fe60003800000 */
        /* <DEDUP_REMOVED lines=11> */
.L_x_940:
[----:B------:R-:W-:Y:S04]  /*14900*/  MOV R8, c[0x0][0x32c] ;  /* 0x0000cb0000087a02 */ /* 0x000fe80000000f00 */
[----:B------:R-:W-:Y:S11]  /*14910*/  ISETP.NE.AND P0, PT, R8, 0x1, PT ;  /* 0x000000010800780c */ /* 0x000ff60003f05270 */
[----:B------:R-:W-:Y:S02]  /*14920*/  @!UPT UIADD3 URZ, URZ, URZ, URZ ;  /* 0x0000003f3f3ff290 */ /* 0x000fe4000fffe03f */
[----:B------:R-:W-:Y:S05]  /*14930*/  @P0 IMAD.HI.U32 R8, R4, c[0x0][0x330], RZ ;  /* 0x0000cc0004080a27 */ /* 0x000fea00078e00ff */
[----:B------:R-:W-:Y:S02]  /*14940*/  @P0 SHF.R.U32.HI R4, RZ, c[0x0][0x334], R8 ;  /* 0x0000cd00ff040a19 */ /* 0x000fe40000011608 */
.L_x_941:
[----:B------:R-:W-:Y:S05]  /*14950*/  BSYNC B0 ;  /* 0x0000000000007941 */ /* 0x000fea0003800000 */
.L_x_939:
[----:B------:R-:W-:Y:S04]  /*14960*/  IMAD.IADD R8, R0, 0x1, -R57 ;  /* 0x0000000100087824 */ /* 0x000fe800078e0a39 */
[----:B------:R-:W-:Y:S05]  /*14970*/  IMAD R4, R4, c[0x0][0x32c], R8 ;  /* 0x0000cb0004047a24 */ /* 0x000fea00078e0208 */
[----:B------:R-:W-:Y:S02]  /*14980*/  IADD3 R8, R4, c[0x0][0x32c], RZ ;  /* 0x0000cb0004087a10 */ /* 0x000fe40007ffe0ff */
[----:B------:R-:W-:Y:S02]  /*14990*/  IMNMX R2, R2, R4, !PT ;  /* 0x0000000402027217 */ /* 0x000fe40007800200 */
[----:B------:R-:W-:Y:S02]  /*149a0*/  IMNMX R3, R3, R8, PT ;  /* 0x0000000803037217 */ /* 0x000fe40003800200 */
.L_x_938:
[C---:B--2-4-:R-:W-:Y:S01]  /*149b0*/  ISETP.GE.AND P0, PT, R0.reuse, 0x2, PT ;  /* 0x000000020000780c */ /* 0x054fe20003f06270 */
[----:B------:R-:W1:Y:S01]  /*149c0*/  SHFL.IDX PT, R4, R5, 0x1, 0x1c1f ;  /* 0x003c1f0005047f89 */ /* 0x000e6200000e0000 */
[----:B------:R-:W-:Y:S02]  /*149d0*/  ISETP.GE.AND P1, PT, R0, 0x1, PT ;  /* 0x000000010000780c */ /* 0x000fe40003f26270 */
[----:B------:R-:W-:Y:S02]  /*149e0*/  P2R R20, PR, RZ, 0x1 ;  /* 0x00000001ff147803 */ /* 0x000fe40000000000 */
[C---:B------:R-:W-:Y:S02]  /*149f0*/  ISETP.GT.AND P0, PT, R2.reuse, 0x1, !P0 ;  /* 0x000000010200780c */ /* 0x040fe40004704270 */
[----:B------:R-:W-:Y:S02]  /*14a00*/  P2R R21, PR, RZ, 0x2 ;  /* 0x00000002ff157803 */ /* 0x000fe40000000000 */
[----:B------:R-:W-:Y:S02]  /*14a10*/  ISETP.GT.AND P1, PT, R2, RZ, !P1 ;  /* 0x000000ff0200720c */ /* 0x000fe40004f24270 */
[C---:B------:R-:W-:Y:S02]  /*14a20*/  ISETP.LT.OR P0, PT, R3.reuse, 0x2, P0 ;  /* 0x000000020300780c */ /* 0x040fe40000701670 */
[----:B------:R-:W-:Y:S02]  /*14a30*/  ISETP.GE.AND P2, PT, R0, 0x9, PT ;  /* 0x000000090000780c */ /* 0x000fe40003f46270 */
[C---:B------:R-:W-:Y:S02]  /*14a40*/  ISETP.LT.OR P1, PT, R3.reuse, 0x1, P1 ;  /* 0x000000010300780c */ /* 0x040fe40000f21670 */
        /* <DEDUP_REMOVED lines=13> */
[C---:B------:R-:W-:Y:S02]  /*14b20*/  ISETP.LT.OR P0, PT, R3.reuse, 0x11, P0 ;  /* 0x000000110300780c */ /* 0x040fe40000701670 */
        /* <DEDUP_REMOVED lines=33> */
[C---:B------:R-:W-:Y:S02]  /*14d40*/  ISETP.GE.AND P6, PT, R0.reuse, 0x31, PT ;  /* 0x000000310000780c */ /* 0x040fe40003fc6270 */
[----:B------:R-:W-:Y:S02]  /*14d50*/  ISETP.LT.OR P0, PT, R3, 0x2a, P0 ;  /* 0x0000002a0300780c */ /* 0x000fe40000701670 */
[----:B------:R-:W-:Y:S02]  /*14d60*/  ISETP.GE.AND P5, PT, R0, 0x32, PT ;  /* 0x000000320000780c */ /* 0x000fe40003fa6270 */
[----:B------:R-:W-:Y:S02]  /*14d70*/  FSEL R155, R37, -INF , !P0 ;  /* 0xff800000259b7808 */ /* 0x000fe40004000000 */
[----:B------:R-:W-:Y:S02]  /*14d80*/  ISETP.GT.AND P0, PT, R2, 0x30, !P6 ;  /* 0x000000300200780c */ /* 0x000fe40007704270 */
[----:B------:R-:W-:Y:S02]  /*14d90*/  ISETP.GE.AND P3, PT, R0, 0x39, PT ;  /* 0x000000390000780c */ /* 0x000fe40003f66270 */
[C---:B------:R-:W-:Y:S02]  /*14da0*/  ISETP.LT.OR P0, PT, R3.reuse, 0x31, P0 ;  /* 0x000000310300780c */ /* 0x040fe40000701670 */
        /* <DEDUP_REMOVED lines=8> */
[----:B------:R-:W-:Y:S02]  /*14e30*/  ISETP.GE.AND P1, PT, R0, 0x41, PT ;  /* 0x000000410000780c */ /* 0x000fe40003f26270 */
[----:B------:R-:W-:Y:S04]  /*14e40*/  ISETP.LT.OR P0, PT, R3, 0x39, P0 ;  /* 0x000000390300780c */ /* 0x000fe80000701670 */
[----:B------:R-:W-:Y:S02]  /*14e50*/  FSEL R180, R33, -INF , !P0 ;  /* 0xff80000021b47808 */ /* 0x000fe40004000000 */
[C---:B------:R-:W-:Y:S04]  /*14e60*/  ISETP.GT.AND P0, PT, R2.reuse, 0x39, !P2 ;  /* 0x000000390200780c */ /* 0x040fe80005704270 */
[----:B------:R-:W-:Y:S04]  /*14e70*/  ISETP.LT.OR P0, PT, R3, 0x3a, P0 ;  /* 0x0000003a0300780c */ /* 0x000fe80000701670 */
[----:B------:R-:W-:Y:S02]  /*14e80*/  FSEL R181, R31, -INF , !P0 ;  /* 0xff8000001fb57808 */ /* 0x000fe40004000000 */
[----:B------:R-:W-:Y:S04]  /*14e90*/  ISETP.GT.AND P0, PT, R2, 0x40, !P1 ;  /* 0x000000400200780c */ /* 0x000fe80004f04270 */
[C---:B------:R-:W-:Y:S04]  /*14ea0*/  ISETP.LT.OR P0, PT, R3.reuse, 0x41, P0 ;  /* 0x000000410300780c */ /* 0x040fe80000701670 */
[----:B------:R-:W-:Y:S02]  /*14eb0*/  FSEL R194, R30, -INF , !P0 ;  /* 0xff8000001ec27808 */ /* 0x000fe40004000000 */
[----:B------:R-:W-:Y:S04]  /*14ec0*/  ISETP.GE.AND P0, PT, R0, 0x42, PT ;  /* 0x000000420000780c */ /* 0x000fe80003f06270 */
[----:B------:R-:W-:Y:S02]  /*14ed0*/  P2R R9, PR, RZ, 0x1 ;  /* 0x00000001ff097803 */ /* 0x000fe40000000000 */
[----:B------:R-:W-:Y:S04]  /*14ee0*/  ISETP.GT.AND P0, PT, R2, 0x41, !P0 ;  /* 0x000000410200780c */ /* 0x000fe80004704270 */
[----:B------:R-:W-:Y:S04]  /*14ef0*/  ISETP.LT.OR P0, PT, R3, 0x42, P0 ;  /* 0x000000420300780c */ /* 0x000fe80000701670 */
[----:B------:R-:W-:Y:S02]  /*14f00*/  FSEL R195, R27, -INF , !P0 ;  /* 0xff8000001bc37808 */ /* 0x000fe40004000000 */
[----:B------:R-:W-:Y:S04]  /*14f10*/  ISETP.GE.AND P0, PT, R0, 0x49, PT ;  /* 0x000000490000780c */ /* 0x000fe80003f06270 */
[----:B------:R-:W-:Y:S02]  /*14f20*/  P2R R8, PR, RZ, 0x1 ;  /* 0x00000001ff087803 */ /* 0x000fe40000000000 */
[----:B------:R-:W-:Y:S04]  /*14f30*/  ISETP.GT.AND P0, PT, R2, 0x48, !P0 ;  /* 0x000000480200780c */ /* 0x000fe80004704270 */
[C---:B------:R-:W-:Y:S04]  /*14f40*/  ISETP.LT.OR P0, PT, R3.reuse, 0x49, P0 ;  /* 0x000000490300780c */ /* 0x040fe80000701670 */
[----:B------:R-:W-:Y:S02]  /*14f50*/  FSEL R199, R22, -INF , !P0 ;  /* 0xff80000016c77808 */ /* 0x000fe40004000000 */
[----:B------:R-:W-:Y:S04]  /*14f60*/  ISETP.GE.AND P0, PT, R0, 0x4a, PT ;  /* 0x0000004a0000780c */ /* 0x000fe80003f06270 */
[----:B------:R-:W-:Y:S02]  /*14f70*/  P2R R22, PR, RZ, 0x1 ;  /* 0x00000001ff167803 */ /* 0x000fe40000000000 */
[----:B------:R-:W-:Y:S01]  /*14f80*/  ISETP.GT.AND P0, PT, R2, 0x49, !P0 ;  /* 0x000000490200780c */ /* 0x000fe20004704270 */
[--C-:B-1----:R-:W-:Y:S03]  /*14f90*/  IMAD.IADD R2, R6, 0x1, R4.reuse ;  /* 0x0000000106027824 */ /* 0x102fe600078e0204 */
[----:B------:R-:W-:Y:S01]  /*14fa0*/  ISETP.LT.OR P0, PT, R3, 0x4a, P0 ;  /* 0x0000004a0300780c */ /* 0x000fe20000701670 */
[----:B------:R-:W-:Y:S03]  /*14fb0*/  IMAD.IADD R3, R7, 0x1, R4 ;  /* 0x0000000107037824 */ /* 0x000fe600078e0204 */
[----:B------:R-:W-:Y:S02]  /*14fc0*/  FSEL R217, R23, -INF , !P0 ;  /* 0xff80000017d97808 */ /* 0x000fe40004000000 */
[----:B------:R-:W-:Y:S11]  /*14fd0*/  ISETP.GE.AND P0, PT, R68, 0x1, PT ;  /* 0x000000014400780c */ /* 0x000ff60003f06270 */
[----:B------:R-:W-:Y:S02]  /*14fe0*/  @!UPT UIADD3 URZ, URZ, URZ, URZ ;  /* 0x0000003f3f3ff290 */ /* 0x000fe4000fffe03f */
[----:B------:R-:W-:-:S05]  /*14ff0*/  @!P0 BRA `(.L_x_942) ;  /* 0x0000018000008947 */ /* 0x000fca0003800000 */
[----:B------:R-:W-:Y:S01]  /*15000*/  IADD3 R4, -R60, R62, R4 ;  /* 0x0000003e3c047210 */ /* 0x000fe20007ffe104 */
        /* <DEDUP_REMOVED lines=12> */
.L_x_944:
[----:B------:R-:W-:Y:S04]  /*150d0*/  MOV R23, c[0x0][0x32c] ;  /* 0x0000cb0000177a02 */ /* 0x000fe80000000f00 */
[----:B------:R-:W-:Y:S11]  /*150e0*/  ISETP.NE.AND P0, PT, R23, 0x1, PT ;  /* 0x000000011700780c */ /* 0x000ff60003f05270 */
[----:B------:R-:W-:Y:S02]  /*150f0*/  @!UPT UIADD3 URZ, URZ, URZ, URZ ;  /* 0x0000003f3f3ff290 */ /* 0x000fe4000fffe03f */
[----:B------:R-:W-:Y:S05]  /*15100*/  @P0 IMAD.HI.U32 R23, R4, c[0x0][0x330], RZ ;  /* 0x0000cc0004170a27 */ /* 0x000fea00078e00ff */
[----:B------:R-:W-:Y:S02]  /*15110*/  @P0 SHF.R.U32.HI R4, RZ, c[0x0][0x334], R23 ;  /* 0x0000cd00ff040a19 */ /* 0x000fe40000011617 */
.L_x_945:
[----:B------:R-:W-:Y:S05]  /*15120*/  BSYNC B0 ;  /* 0x0000000000007941 */ /* 0x000fea0003800000 */
.L_x_943:
[----:B------:R-:W-:Y:S04]  /*15130*/  IMAD.IADD R23, R0, 0x1, -R57 ;  /* 0x0000000100177824 */ /* 0x000fe800078e0a39 */
[----:B------:R-:W-:Y:S05]  /*15140*/  IMAD R4, R4, c[0x0][0x32c], R23 ;  /* 0x0000cb0004047a24 */ /* 0x000fea00078e0217 */
[----:B------:R-:W-:Y:S02]  /*15150*/  IADD3 R23, R4, c[0x0][0x32c], RZ ;  /* 0x0000cb0004177a10 */ /* 0x000fe40007ffe0ff */
[----:B------:R-:W-:Y:S02]  /*15160*/  IMNMX R3, R3, R4, !PT ;  /* 0x0000000403037217 */ /* 0x000fe40007800200 */
[----:B------:R-:W-:Y:S02]  /*15170*/  IMNMX R2, R2, R23, PT ;  /* 0x0000001702027217 */ /* 0x000fe40003800200 */
.L_x_942:
[----:B------:R-:W-:Y:S01]  /*15180*/  ISETP.NE.AND P0, PT, R20, RZ, PT ;  /* 0x000000ff1400720c */ /* 0x000fe20003f05270 */
[----:B------:R-:W1:Y:S03]  /*15190*/  SHFL.IDX PT, R4, R5, 0x2, 0x1c1f ;  /* 0x005c1f0005047f89 */ /* 0x000e6600000e0000 */
[----:B------:R-:W-:Y:S04]  /*151a0*/  ISETP.GT.AND P0, PT, R3, 0x1, !P0 ;  /* 0x000000010300780c */ /* 0x000fe80004704270 */
[C---:B------:R-:W-:Y:S04]  /*151b0*/  ISETP.LT.OR P0, PT, R2.reuse, 0x2, P0 ;  /* 0x000000020200780c */ /* 0x040fe80000701670 */
        /* <DEDUP_REMOVED lines=34> */
[C---:B------:R-:W-:Y:S04]  /*153e0*/  ISETP.GT.AND P0, PT, R3.reuse, 0x28, !P0 ;  /* 0x000000280300780c */ /* 0x040fe80004704270 */
[----:B------:R-:W-:Y:S04]  /*153f0*/  ISETP.LT.OR P0, PT, R2, 0x29, P0 ;  /* 0x000000290200780c */ /* 0x000fe80000701670 */
[----:B------:R-:W-:Y:S02]  /*15400*/  FSEL R63, R154, -INF , !P0 ;  /* 0xff8000009a3f7808 */ /* 0x000fe40004000000 */
[----:B------:R-:W-:Y:S04]  /*15410*/  ISETP.NE.AND P0, PT, R10, RZ, PT ;  /* 0x000000ff0a00720c */ /* 0x000fe80003f05270 */
        /* <DEDUP_REMOVED lines=26> */
[----:B------:R-:W-:Y:S04]  /*155c0*/  ISETP.NE.AND P0, PT, R21, RZ, PT ;  /* 0x000000ff1500720c */ /* 0x000fe80003f05270 */
        /* <DEDUP_REMOVED lines=25> */
.L_x_948:
[----:B------:R-:W-:Y:S04]  /*15760*/  MOV R23, c[0x0][0x32c] ;  /* 0x0000cb0000177a02 */ /* 0x000fe80000000f00 */
[----:B------:R-:W-:Y:S11]  /*15770*/  ISETP.NE.AND P0, PT, R23, 0x1, PT ;  /* 0x000000011700780c */ /* 0x000ff60003f05270 */
[----:B------:R-:W-:Y:S02]  /*15780*/  @!UPT UIADD3 URZ, URZ, URZ, URZ ;  /* 0x0000003f3f3ff290 */ /* 0x000fe4000fffe03f */
[----:B------:R-:W-:Y:S05]  /*15790*/  @P0 IMAD.HI.U32 R23, R4, c[0x0][0x330], RZ ;  /* 0x0000cc0004170a27 */ /* 0x000fea00078e00ff */
[----:B------:R-:W-:Y:S02]  /*157a0*/  @P0 SHF.R.U32.HI R4, RZ, c[0x0][0x334], R23 ;  /* 0x0000cd00ff040a19 */ /* 0x000fe40000011617 */
.L_x_949:
[----:B------:R-:W-:Y:S05]  /*157b0*/  BSYNC B0 ;  /* 0x0000000000007941 */ /* 0x000fea0003800000 */
.L_x_947:
[----:B------:R-:W-:Y:S04]  /*157c0*/  IMAD.IADD R23, R0, 0x1, -R57 ;  /* 0x0000000100177824 */ /* 0x000fe800078e0a39 */
[----:B------:R-:W-:Y:S05]  /*157d0*/  IMAD R4, R4, c[0x0][0x32c], R23 ;  /* 0x0000cb0004047a24 */ /* 0x000fea00078e0217 */
[----:B------:R-:W-:Y:S02]  /*157e0*/  IADD3 R23, R4, c[0x0][0x32c], RZ ;  /* 0x0000cb0004177a10 */ /* 0x000fe40007ffe0ff */
[----:B------:R-:W-:Y:S02]  /*157f0*/  IMNMX R3, R3, R4, !PT ;  /* 0x0000000403037217 */ /* 0x000fe40007800200 */
[----:B------:R-:W-:Y:S02]  /*15800*/  IMNMX R2, R2, R23, PT ;  /* 0x0000001702027217 */ /* 0x000fe40003800200 */
.L_x_946:
[----:B------:R-:W-:Y:S01]  /*15810*/  ISETP.NE.AND P0, PT, R20, RZ, PT ;  /* 0x000000ff1400720c */ /* 0x000fe20003f05270 */
[----:B------:R-:W1:Y:S03]  /*15820*/  SHFL.IDX PT, R4, R5, 0x3, 0x1c1f ;  /* 0x007c1f0005047f89 */ /* 0x000e6600000e0000 */
        /* <DEDUP_REMOVED lines=92> */
.L_x_952:
[----:B------:R-:W-:Y:S04]  /*15df0*/  MOV R5, c[0x0][0x32c] ;  /* 0x0000cb0000057a02 */ /* 0x000fe80000000f00 */
[----:B------:R-:W-:Y:S11]  /*15e00*/  ISETP.NE.AND P0, PT, R5, 0x1, PT ;  /* 0x000000010500780c */ /* 0x000ff60003f05270 */
[----:B------:R-:W-:Y:S02]  /*15e10*/  @!UPT UIADD3 URZ, URZ, URZ, URZ ;  /* 0x0000003f3f3ff290 */ /* 0x000fe4000fffe03f */
[----:B------:R-:W-:Y:S05]  /*15e20*/  @P0 IMAD.HI.U32 R5, R4, c[0x0][0x330], RZ ;  /* 0x0000cc0004050a27 */ /* 0x000fea00078e00ff */
[----:B------:R-:W-:Y:S02]  /*15e30*/  @P0 SHF.R.U32.HI R4, RZ, c[0x0][0x334], R5 ;  /* 0x0000cd00ff040a19 */ /* 0x000fe40000011605 */
.L_x_953:
[----:B------:R-:W-:Y:S05]  /*15e40*/  BSYNC B0 ;  /* 0x0000000000007941 */ /* 0x000fea0003800000 */
.L_x_951:
[----:B------:R-:W-:Y:S04]  /*15e50*/  IMAD.IADD R0, R0, 0x1, -R57 ;  /* 0x0000000100007824 */ /* 0x000fe800078e0a39 */
[----:B------:R-:W-:Y:S05]  /*15e60*/  IMAD R0, R4, c[0x0][0x32c], R0 ;  /* 0x0000cb0004007a24 */ /* 0x000fea00078e0200 */
[----:B------:R-:W-:Y:S02]  /*15e70*/  IADD3 R4, R0, c[0x0][0x32c], RZ ;  /* 0x0000cb0000047a10 */ /* 0x000fe40007ffe0ff */
[----:B------:R-:W-:Y:S02]  /*15e80*/  IMNMX R2, R2, R0, !PT ;  /* 0x0000000002027217 */ /* 0x000fe40007800200 */
[----:B------:R-:W-:Y:S02]  /*15e90*/  IMNMX R3, R3, R4, PT ;  /* 0x0000000403037217 */ /* 0x000fe40003800200 */
.L_x_950:
[----:B------:R-:W-:Y:S01]  /*15ea0*/  ISETP.NE.AND P0, PT, R21, RZ, PT ;  /* 0x000000ff1500720c */ /* 0x000fe20003f05270 */
[----:B------:R-:W-:Y:S01]  /*15eb0*/  LDSM.16.MT88.4 R52, [R202] ;  /* 0x00000000ca34783b */ /* 0x000fe20000004200 */
[----:B------:R-:W-:Y:S02]  /*15ec0*/  FMNMX.FTZ R0, R26, R84, !PT ;  /* 0x000000541a007209 */ /* 0x000fe40007810000 */
[----:B------:R-:W-:Y:S02]  /*15ed0*/  ISETP.GT.AND P0, PT, R2, RZ, !P0 ;  /* 0x000000ff0200720c */ /* 0x000fe40004704270 */
        /* <DEDUP_REMOVED lines=20> */
[C---:B------:R-:W-:Y:S02]  /*16020*/  ISETP.GT.AND P0, PT, R2.reuse, 0x9, !P0 ;  /* 0x000000090200780c */ /* 0x040fe40004704270 */
        /* <DEDUP_REMOVED lines=48> */
[----:B-1----:R-:W-:Y:S02]  /*16330*/  FMNMX.FTZ R0, R0, R6, !PT ;  /* 0x0000000600007209 */ /* 0x002fe40007810000 */
[----:B------:R-:W-:Y:S02]  /*16340*/  ISETP.GT.AND P0, PT, R2, 0x28, !P0 ;  /* 0x000000280200780c */ /* 0x000fe40004704270 */
[----:B------:R-:W-:Y:S01]  /*16350*/  FMNMX.FTZ R4, R56, R4, !PT ;  /* 0x0000000438047209 */ /* 0x000fe20007810000 */
[----:B------:R-:W1:Y:S01]  /*16360*/  SHFL.BFLY PT, R7, R0, 0x1, 0x1f ;  /* 0x0c201f0000077f89 */ /* 0x000e6200000e0000 */
        /* <DEDUP_REMOVED lines=18> */
[----:B------:R-:W-:Y:S02]  /*16490*/  ISETP.GT.AND P0, PT, R2, 0x31, !P5 ;  /* 0x000000310200780c */ /* 0x000fe40006f04270 */
[----:B------:R-:W-:Y:S02]  /*164a0*/  FMNMX.FTZ R4, R169, R4, !PT ;  /* 0x00000004a9047209 */ /* 0x000fe40007810000 */
[----:B------:R-:W-:Y:S02]  /*164b0*/  ISETP.LT.OR P0, PT, R3, 0x32, P0 ;  /* 0x000000320300780c */ /* 0x000fe40000701670 */
[----:B------:R-:W-:Y:S02]  /*164c0*/  FMNMX.FTZ R5, R48, R5, !PT ;  /* 0x0000000530057209 */ /* 0x000fe40007810000 */
[----:B------:R-:W-:Y:S02]  /*164d0*/  FMNMX.FTZ R4, R172, R4, !PT ;  /* 0x00000004ac047209 */ /* 0x000fe40007810000 */
[----:B------:R-:W-:Y:S02]  /*164e0*/  FSEL R178, R166, -INF , !P0 ;  /* 0xff800000a6b27808 */ /* 0x000fe40004000000 */
[----:B------:R-:W-:Y:S02]  /*164f0*/  ISETP.GT.AND P0, PT, R2, 0x38, !P3 ;  /* 0x000000380200780c */ /* 0x000fe40005f04270 */
[----:B------:R-:W-:Y:S02]  /*16500*/  FMNMX.FTZ R5, R156, R5, !PT ;  /* 0x000000059c057209 */ /* 0x000fe40007810000 */
[----:B-1----:R-:W-:Y:S02]  /*16510*/  FMNMX.FTZ R72, R0, R7, !PT ;  /* 0x0000000700487209 */ /* 0x002fe40007810000 */
[----:B------:R-:W-:Y:S02]  /*16520*/  FMNMX.FTZ R4, R173, R4, !PT ;  /* 0x00000004ad047209 */ /* 0x000fe40007810000 */
[----:B------:R-:W-:Y:S01]  /*16530*/  ISETP.LT.OR P0, PT, R3, 0x39, P0 ;  /* 0x000000390300780c */ /* 0x000fe20000701670 */
[----:B------:R-:W-:Y:S01]  /*16540*/  FMUL.FTZ R0, R72, c[0x0][0x2d0] ;  /* 0x0000b40048007a20 */ /* 0x000fe20000410000 */
[----:B------:R-:W-:Y:S02]  /*16550*/  FMNMX.FTZ R5, R158, R5, !PT ;  /* 0x000000059e057209 */ /* 0x000fe40007810000 */
[----:B------:R-:W-:Y:S02]  /*16560*/  FMNMX.FTZ R4, R184, R4, !PT ;  /* 0x00000004b8047209 */ /* 0x000fe40007810000 */
[----:B------:R-:W-:Y:S02]  /*16570*/  FSEL R182, R164, -INF , !P0 ;  /* 0xff800000a4b67808 */ /* 0x000fe40004000000 */
[----:B------:R-:W-:Y:S02]  /*16580*/  ISETP.GT.AND P0, PT, R2, 0x39, !P2 ;  /* 0x000000390200780c */ /* 0x000fe40005704270 */
[----:B------:R-:W-:Y:S02]  /*16590*/  FSETP.NEU.FTZ.AND P2, PT, R72, -INF , PT ;  /* 0xff8000004800780b */ /* 0x000fe40003f5d000 */
[----:B------:R-:W-:Y:S02]  /*165a0*/  FMNMX.FTZ R5, R159, R5, !PT ;  /* 0x000000059f057209 */ /* 0x000fe40007810000 */
[----:B------:R-:W-:Y:S02]  /*165b0*/  FMNMX.FTZ R4, R185, R4, !PT ;  /* 0x00000004b9047209 */ /* 0x000fe40007810000 */
[----:B------:R-:W-:Y:S02]  /*165c0*/  FSEL R74, R0, RZ, P2 ;  /* 0x000000ff004a7208 */ /* 0x000fe40001000000 */
[----:B------:R-:W-:Y:S02]  /*165d0*/  FMNMX.FTZ R5, R160, R5, !PT ;  /* 0x00000005a0057209 */ /* 0x000fe40007810000 */
[----:B------:R-:W-:Y:S01]  /*165e0*/  FMNMX.FTZ R4, R188, R4, !PT ;  /* 0x00000004bc047209 */ /* 0x000fe20007810000 */
[--C-:B------:R-:W-:Y:S01]  /*165f0*/  FFMA.FTZ R0, R26, c[0x0][0x2d0], -R74.reuse ;  /* 0x0000b4001a007a23 */ /* 0x100fe2000001084a */
[----:B------:R-:W-:Y:S02]  /*16600*/  FMNMX.FTZ R5, R170, R5, !PT ;  /* 0x00000005aa057209 */ /* 0x000fe40007810000 */
[----:B------:R-:W-:Y:S01]  /*16610*/  FMNMX.FTZ R4, R189, R4, !PT ;  /* 0x00000004bd047209 */ /* 0x000fe20007810000 */
[----:B------:R1:W-:Y:S01]  /*16620*/  MUFU.EX2 R43, R0 ;  /* 0x00000000002b7308 */ /* 0x0003e20000000800 */
[----:B------:R-:W-:Y:S02]  /*16630*/  FMNMX.FTZ R5, R171, R5, !PT ;  /* 0x00000005ab057209 */ /* 0x000fe40007810000 */
[----:B------:R-:W-:Y:S01]  /*16640*/  ISETP.LT.OR P0, PT, R3, 0x3a, P0 ;  /* 0x0000003a0300780c */ /* 0x000fe20000701670 */
[----:B------:R-:W2:Y:S01]  /*16650*/  SHFL.BFLY PT, R6, R4, 0x2, 0x1f ;  /* 0x0c401f0004067f89 */ /* 0x000ea200000e0000 */
[----:B------:R-:W-:Y:S02]  /*16660*/  FMNMX.FTZ R5, R174, R5, !PT ;  /* 0x00000005ae057209 */ /* 0x000fe40007810000 */
[----:B------:R-:W-:Y:S02]  /*16670*/  FSEL R183, R152, -INF , !P0 ;  /* 0xff80000098b77808 */ /* 0x000fe40004000000 */
[----:B------:R-:W-:Y:S02]  /*16680*/  FMNMX.FTZ R5, R177, R5, !PT ;  /* 0x00000005b1057209 */ /* 0x000fe40007810000 */
[----:B------:R-:W-:Y:S02]  /*16690*/  ISETP.GT.AND P0, PT, R2, 0x40, !P1 ;  /* 0x000000400200780c */ /* 0x000fe40004f04270 */
[----:B------:R-:W-:Y:S02]  /*166a0*/  FMNMX.FTZ R5, R186, R5, !PT ;  /* 0x00000005ba057209 */ /* 0x000fe40007810000 */
[----:B------:R-:W-:Y:S02]  /*166b0*/  ISETP.NE.AND P6, PT, R9, RZ, PT ;  /* 0x000000ff0900720c */ /* 0x000fe40003fc5270 */
[----:B------:R-:W-:Y:S02]  /*166c0*/  FMNMX.FTZ R5, R187, R5, !PT ;  /* 0x00000005bb057209 */ /* 0x000fe40007810000 */
[----:B------:R-:W-:Y:S02]  /*166d0*/  ISETP.LT.OR P0, PT, R3, 0x41, P0 ;  /* 0x000000410300780c */ /* 0x000fe40000701670 */
[----:B------:R-:W-:Y:S02]  /*166e0*/  FMNMX.FTZ R5, R190, R5, !PT ;  /* 0x00000005be057209 */ /* 0x000fe40007810000 */
[----:B------:R-:W-:Y:S01]  /*166f0*/  FSEL R179, R65, -INF , !P0 ;  /* 0xff80000041b37808 */ /* 0x000fe20004000000 */
[--C-:B-1----:R-:W-:Y:S01]  /*16700*/  FFMA.FTZ R0, R28, c[0x0][0x2d0], -R74.reuse ;  /* 0x0000b4001c007a23 */ /* 0x102fe2000001084a */
[----:B------:R-:W-:Y:S01]  /*16710*/  FMNMX.FTZ R5, R191, R5, !PT ;  /* 0x00000005bf057209 */ /* 0x000fe20007810000 */
[--C-:B------:R-:W-:Y:S01]  /*16720*/  FFMA.FTZ R28, R59, c[0x0][0x2d0], -R74.reuse ;  /* 0x0000b4003b1c7a23 */ /* 0x100fe2000001084a */
[----:B------:R-:W-:Y:S01]  /*16730*/  ISETP.GT.AND P0, PT, R2, 0x41, !P6 ;  /* 0x000000410200780c */ /* 0x000fe20007704270 */
[----:B------:R-:W1:Y:S01]  /*16740*/  MUFU.EX2 R49, R0 ;  /* 0x0000000000317308 */ /* 0x000e620000000800 */
[----:B--2---:R-:W-:Y:S02]  /*16750*/  FMNMX.FTZ R4, R4, R6, !PT ;  /* 0x0000000604047209 */ /* 0x004fe40007810000 */
[----:B------:R-:W2:Y:S01]  /*16760*/  SHFL.BFLY PT, R6, R5, 0x2, 0x1f ;  /* 0x0c401f0005067f89 */ /* 0x000ea200000e0000 */
[C---:B------:R-:W-:Y:S02]  /*16770*/  ISETP.LT.OR P0, PT, R3.reuse, 0x42, P0 ;  /* 0x000000420300780c */ /* 0x040fe40000701670 */
[----:B------:R-:W-:Y:S02]  /*16780*/  ISETP.NE.AND P5, PT, R8, RZ, PT ;  /* 0x000000ff0800720c */ /* 0x000fe40003fa5270 */
[----:B------:R-:W-:Y:S02]  /*16790*/  FSEL R166, R66, -INF , !P0 ;  /* 0xff80000042a67808 */ /* 0x000fe40004000000 */
[----:B------:R-:W-:Y:S01]  /*167a0*/  MUFU.EX2 R228, R28 ;  /* 0x0000001c00e47308 */ /* 0x000fe20000000800 */
[----:B------:R-:W3:Y:S01]  /*167b0*/  SHFL.BFLY PT, R7, R4, 0x1, 0x1f ;  /* 0x0c201f0004077f89 */ /* 0x000ee200000e0000 */
[----:B------:R-:W-:Y:S02]  /*167c0*/  ISETP.GT.AND P0, PT, R2, 0x48, !P5 ;  /* 0x000000480200780c */ /* 0x000fe40006f04270 */
[----:B------:R-:W-:Y:S02]  /*167d0*/  ISETP.NE.AND P6, PT, R22, RZ, PT ;  /* 0x000000ff1600720c */ /* 0x000fe40003fc5270 */
[C---:B------:R-:W-:Y:S02]  /*167e0*/  ISETP.LT.OR P0, PT, R3.reuse, 0x49, P0 ;  /* 0x000000490300780c */ /* 0x040fe40000701670 */
[----:B------:R-:W-:Y:S02]  /*167f0*/  ISETP.GT.AND P3, PT, R2, 0x49, !P6 ;  /* 0x000000490200780c */ /* 0x000fe40007764270 */
[----:B------:R-:W-:Y:S02]  /*16800*/  FSEL R164, R64, -INF , !P0 ;  /* 0xff80000040a47808 */ /* 0x000fe40004000000 */
[----:B------:R-:W-:Y:S01]  /*16810*/  ISETP.LT.OR P3, PT, R3, 0x4a, P3 ;  /* 0x0000004a0300780c */ /* 0x000fe20001f61670 */
[--C-:B------:R-:W-:Y:S01]  /*16820*/  FFMA.FTZ R3, R39, c[0x0][0x2d0], -R74.reuse ;  /* 0x0000b40027037a23 */ /* 0x100fe2000001084a */
[----:B-1----:R-:W-:Y:S02]  /*16830*/  F2FP.PACK_AB R76, R49, R43 ;  /* 0x0000002b314c723e */ /* 0x002fe400000000ff */
[----:B------:R-:W-:Y:S01]  /*16840*/  FSEL R73, R67, -INF , !P3 ;  /* 0xff80000043497808 */ /* 0x000fe20005800000 */
[----:B------:R1:W-:Y:S01]  /*16850*/  MUFU.EX2 R247, R3 ;  /* 0x0000000300f77308 */ /* 0x0003e20000000800 */
[----:B--2---:R-:W-:Y:S01]  /*16860*/  FMNMX.FTZ R0, R5, R6, !PT ;  /* 0x0000000605007209 */ /* 0x004fe20007810000 */
[--C-:B------:R-:W-:Y:S01]  /*16870*/  FFMA.FTZ R5, R29, c[0x0][0x2d0], -R74.reuse ;  /* 0x0000b4001d057a23 */ /* 0x100fe2000001084a */
[----:B------:R-:W-:Y:S02]  /*16880*/  FMNMX.FTZ R6, R21, R87, !PT ;  /* 0x0000005715067209 */ /* 0x000fe40007810000 */
[----:B---3--:R-:W-:Y:S05]  /*16890*/  FMNMX.FTZ R71, R4, R7, !PT ;  /* 0x0000000704477209 */ /* 0x008fea0007810000 */
[----:B------:R2:W-:Y:S01]  /*168a0*/  MUFU.EX2 R50, R5 ;  /* 0x0000000500327308 */ /* 0x0005e20000000800 */
[----:B------:R-:W3:Y:S01]  /*168b0*/  SHFL.BFLY PT, R7, R0, 0x1, 0x1f ;  /* 0x0c201f0000077f89 */ /* 0x000ee200000e0000 */
[C---:B------:R-:W-:Y:S01]  /*168c0*/  FSETP.NEU.FTZ.AND P1, PT, R71.reuse, -INF , PT ;  /* 0xff8000004700780b */ /* 0x040fe20003f3d000 */
[----:B------:R-:W-:Y:S05]  /*168d0*/  FMUL.FTZ R4, R71, c[0x0][0x2d0] ;  /* 0x0000b40047047a20 */ /* 0x000fea0000410000 */
[----:B------:R-:W-:Y:S02]  /*168e0*/  FSEL R75, R4, RZ, P1 ;  /* 0x000000ff044b7208 */ /* 0x000fe40000800000 */
[----:B------:R-:W-:Y:S04]  /*168f0*/  FMNMX.FTZ R4, R20, R6, !PT ;  /* 0x0000000614047209 */ /* 0x000fe80007810000 */
[----:B------:R-:W-:Y:S01]  /*16900*/  FMNMX.FTZ R4, R19, R4, !PT ;  /* 0x0000000413047209 */ /* 0x000fe20007810000 */
[--C-:B-1----:R-:W-:Y:S03]  /*16910*/  FFMA.FTZ R3, R35, c[0x0][0x2d0], -R75.reuse ;  /* 0x0000b40023037a23 */ /* 0x102fe6000001084b */
[----:B------:R-:W-:Y:S01]  /*16920*/  FMNMX.FTZ R4, R18, R4, !PT ;  /* 0x0000000412047209 */ /* 0x000fe20007810000 */
[----:B------:R1:W-:Y:S03]  /*16930*/  MUFU.EX2 R241, R3 ;  /* 0x0000000300f17308 */ /* 0x0003e60000000800 */
[----:B------:R-:W-:Y:S01]  /*16940*/  FMNMX.FTZ R4, R57, R4, !PT ;  /* 0x0000000439047209 */ /* 0x000fe20007810000 */
[----:B--2---:R-:W-:Y:S01]  /*16950*/  FFMA.FTZ R5, R32, c[0x0][0x2d0], -R74 ;  /* 0x0000b40020057a23 */ /* 0x004fe2000001084a */
[----:B---3--:R-:W-:Y:S01]  /*16960*/  FMNMX.FTZ R70, R0, R7, !PT ;  /* 0x0000000700467209 */ /* 0x008fe20007810000 */
[--C-:B------:R-:W-:Y:S01]  /*16970*/  FFMA.FTZ R0, R30, c[0x0][0x2d0], -R75.reuse ;  /* 0x0000b4001e007a23 */ /* 0x100fe2000001084b */
[----:B------:R-:W-:Y:S01]  /*16980*/  FMNMX.FTZ R4, R60, R4, !PT ;  /* 0x000000043c047209 */ /* 0x000fe20007810000 */
[--C-:B------:R-:W-:Y:S02]  /*16990*/  FFMA.FTZ R32, R56, c[0x0][0x2d0], -R75.reuse ;  /* 0x0000b40038207a23 */ /* 0x100fe4000001084b */
[----:B------:R2:W3:Y:S01]  /*169a0*/  MUFU.EX2 R80, R5 ;  /* 0x0000000500507308 */ /* 0x0004e20000000800 */
[----:B------:R-:W-:Y:S02]  /*169b0*/  FSETP.NEU.FTZ.AND P0, PT, R70, -INF , PT ;  /* 0xff8000004600780b */ /* 0x000fe40003f1d000 */
[----:B------:R-:W-:Y:S07]  /*169c0*/  FMNMX.FTZ R4, R62, R4, !PT ;  /* 0x000000043e047209 */ /* 0x000fee0007810000 */
[----:B------:R4:W-:Y:S01]  /*169d0*/  MUFU.EX2 R251, R0 ;  /* 0x0000000000fb7308 */ /* 0x0009e20000000800 */
[--C-:B-1----:R-:W-:Y:S09]  /*169e0*/  FFMA.FTZ R3, R36, c[0x0][0x2d0], -R75.reuse ;  /* 0x0000b40024037a23 */ /* 0x102ff2000001084b */
[----:B------:R1:W-:Y:S01]  /*169f0*/  MUFU.EX2 R243, R3 ;  /* 0x0000000300f37308 */ /* 0x0003e20000000800 */
[--C-:B--2---:R-:W-:Y:S01]  /*16a00*/  FFMA.FTZ R5, R25, c[0x0][0x2d0], -R75.reuse ;  /* 0x0000b40019057a23 */ /* 0x104fe2000001084b */
[----:B---3--:R-:W-:Y:S08]  /*16a10*/  F2FP.PACK_AB R78, R80, R50 ;  /* 0x00000032504e723e */ /* 0x008ff000000000ff */
[----:B------:R2:W-:Y:S01]  /*16a20*/  MUFU.EX2 R47, R5 ;  /* 0x00000005002f7308 */ /* 0x0005e20000000800 */
[----:B----4-:R-:W-:Y:S05]  /*16a30*/  FMUL.FTZ R0, R70, c[0x0][0x2d0] ;  /* 0x0000b40046007a20 */ /* 0x010fea0000410000 */
[----:B------:R-:W-:Y:S04]  /*16a40*/  FSEL R152, R0, RZ, P0 ;  /* 0x000000ff00987208 */ /* 0x000fe80000000000 */
[----:B------:R-:W-:Y:S01]  /*16a50*/  MUFU.EX2 R227, R32 ;  /* 0x0000002000e37308 */ /* 0x000fe20000000800 */
[--C-:B------:R-:W-:Y:S02]  /*16a60*/  FFMA.FTZ R2, R34, c[0x0][0x2d0], -R152.reuse ;  /* 0x0000b40022027a23 */ /* 0x100fe40000010898 */
[----:B------:R-:W-:Y:S02]  /*16a70*/  FFMA.FTZ R16, R46, c[0x0][0x2d0], -R152 ;  /* 0x0000b4002e107a23 */ /* 0x000fe40000010898 */
[----:B-1----:R-:W-:Y:S05]  /*16a80*/  FFMA.FTZ R3, R40, c[0x0][0x2d0], -R74 ;  /* 0x0000b40028037a23 */ /* 0x002fea000001084a */
[----:B------:R1:W-:Y:S01]  /*16a90*/  MUFU.EX2 R242, R2 ;  /* 0x0000000200f27308 */ /* 0x0003e20000000800 */
[--C-:B------:R-:W-:Y:S02]  /*16aa0*/  FFMA.FTZ R8, R42, c[0x0][0x2d0], -R152.reuse ;  /* 0x0000b4002a087a23 */ /* 0x100fe40000010898 */
[----:B------:R-:W-:Y:S02]  /*16ab0*/  FFMA.FTZ R12, R45, c[0x0][0x2d0], -R152 ;  /* 0x0000b4002d0c7a23 */ /* 0x000fe40000010898 */
[--C-:B--2---:R-:W-:Y:S02]  /*16ac0*/  FFMA.FTZ R5, R27, c[0x0][0x2d0], -R75.reuse ;  /* 0x0000b4001b057a23 */ /* 0x104fe4000001084b */
[--C-:B------:R-:W-:Y:S03]  /*16ad0*/  FFMA.FTZ R40, R61, c[0x0][0x2d0], -R74.reuse ;  /* 0x0000b4003d287a23 */ /* 0x100fe6000001084a */
[----:B------:R2:W3:Y:S10]  /*16ae0*/  MUFU.EX2 R252, R5 ;  /* 0x0000000500fc7308 */ /* 0x0004f40000000800 */
[----:B------:R-:W-:Y:S01]  /*16af0*/  MUFU.EX2 R245, R3 ;  /* 0x0000000300f57308 */ /* 0x000fe20000000800 */
[----:B-1----:R-:W-:Y:S09]  /*16b00*/  FFMA.FTZ R2, R38, c[0x0][0x2d0], -R74 ;  /* 0x0000b40026027a23 */ /* 0x002ff2000001084a */
[----:B------:R-:W-:Y:S01]  /*16b10*/  MUFU.EX2 R240, R2 ;  /* 0x0000000200f07308 */ /* 0x000fe20000000800 */
[----:B--2---:R-:W-:Y:S01]  /*16b20*/  FMNMX.FTZ R5, R154, R4, !PT ;  /* 0x000000049a057209 */ /* 0x004fe20007810000 */
[--C-:B------:R-:W-:Y:S01]  /*16b30*/  FFMA.FTZ R4, R33, c[0x0][0x2d0], -R75.reuse ;  /* 0x0000b40021047a23 */ /* 0x100fe2000001084b */
[----:B---3--:R-:W-:Y:S02]  /*16b40*/  F2FP.PACK_AB R77, R252, R47 ;  /* 0x0000002ffc4d723e */ /* 0x008fe400000000ff */
[----:B------:R-:W-:Y:S05]  /*16b50*/  FMNMX.FTZ R5, R161, R5, !PT ;  /* 0x00000005a1057209 */ /* 0x000fea0007810000 */
[----:B------:R1:W2:Y:S01]  /*16b60*/  MUFU.EX2 R250, R4 ;  /* 0x0000000400fa7308 */ /* 0x0002a20000000800 */
[----:B------:R-:W-:Y:S04]  /*16b70*/  FMNMX.FTZ R0, R162, R5, !PT ;  /* 0x00000005a2007209 */ /* 0x000fe80007810000 */
[----:B------:R-:W-:Y:S05]  /*16b80*/  FMNMX.FTZ R0, R163, R0, !PT ;  /* 0x00000000a3007209 */ /* 0x000fea0007810000 */
[----:B------:R-:W-:Y:S10]  /*16b90*/  MUFU.EX2 R233, R8 ;  /* 0x0000000800e97308 */ /* 0x000ff40000000800 */
[----:B------:R-:W-:Y:S01]  /*16ba0*/  MUFU.EX2 R232, R12 ;  /* 0x0000000c00e87308 */ /* 0x000fe20000000800 */
[--C-:B-1----:R-:W-:Y:S01]  /*16bb0*/  FFMA.FTZ R4, R23, c[0x0][0x2d0], -R152.reuse ;  /* 0x0000b40017047a23 */ /* 0x102fe20000010898 */
[----:B--2---:R-:W-:Y:S08]  /*16bc0*/  F2FP.PACK_AB R79, R250, R251 ;  /* 0x000000fbfa4f723e */ /* 0x004ff000000000ff */
[----:B------:R1:W-:Y:S10]  /*16bd0*/  MUFU.EX2 R249, R4 ;  /* 0x0000000400f97308 */ /* 0x0003f40000000800 */
[----:B------:R-:W-:Y:S10]  /*16be0*/  MUFU.EX2 R231, R16 ;  /* 0x0000001000e77308 */ /* 0x000ff40000000800 */
[----:B------:R-:W-:Y:S01]  /*16bf0*/  MUFU.EX2 R225, R40 ;  /* 0x0000002800e17308 */ /* 0x000fe20000000800 */
[----:B-1----:R-:W-:Y:S01]  /*16c00*/  FMNMX.FTZ R4, R165, R0, !PT ;  /* 0x00000000a5047209 */ /* 0x002fe20007810000 */
[----:B------:R-:W-:Y:S02]  /*16c10*/  FFMA.FTZ R0, R24, c[0x0][0x2d0], -R152 ;  /* 0x0000b40018007a23 */ /* 0x000fe40000010898 */
[----:B------:R-:W-:Y:S01]  /*16c20*/  FFMA.FTZ R24, R51, c[0x0][0x2d0], -R74 ;  /* 0x0000b40033187a23 */ /* 0x000fe2000001084a */
[----:B------:R-:W-:Y:S05]  /*16c30*/  FMNMX.FTZ R4, R167, R4, !PT ;  /* 0x00000004a7047209 */ /* 0x000fea0007810000 */
[----:B------:R1:W2:Y:S10]  /*16c40*/  MUFU.EX2 R248, R0 ;  /* 0x0000000000f87308 */ /* 0x0002b40000000800 */
[----:B------:R-:W-:Y:S01]  /*16c50*/  MUFU.EX2 R229, R24 ;  /* 0x0000001800e57308 */ /* 0x000fe20000000800 */
[----:B-1----:R-:W-:Y:S02]  /*16c60*/  FMNMX.FTZ R0, R178, R4, !PT ;  /* 0x00000004b2007209 */ /* 0x002fe40007810000 */
[----:B--2---:R-:W-:Y:S02]  /*16c70*/  F2FP.PACK_AB R64, R248, R249 ;  /* 0x000000f9f840723e */ /* 0x004fe400000000ff */
[----:B------:R-:W-:Y:S01]  /*16c80*/  FMNMX.FTZ R4, R182, R0, !PT ;  /* 0x00000000b6047209 */ /* 0x000fe20007810000 */
[----:B------:R-:W-:Y:S03]  /*16c90*/  FFMA.FTZ R0, R31, c[0x0][0x2d0], -R152 ;  /* 0x0000b4001f007a23 */ /* 0x000fe60000010898 */
[----:B------:R-:W-:Y:S01]  /*16ca0*/  FMNMX.FTZ R4, R183, R4, !PT ;  /* 0x00000004b7047209 */ /* 0x000fe20007810000 */
[----:B------:R1:W2:Y:S03]  /*16cb0*/  MUFU.EX2 R246, R0 ;  /* 0x0000000000f67308 */ /* 0x0002a60000000800 */
[----:B-1----:R-:W-:Y:S01]  /*16cc0*/  FMNMX.FTZ R0, R179, R4, !PT ;  /* 0x00000004b3007209 */ /* 0x002fe20007810000 */
[----:B------:R-:W-:Y:S01]  /*16cd0*/  FFMA.FTZ R4, R41, c[0x0][0x2d0], -R74 ;  /* 0x0000b40029047a23 */ /* 0x000fe2000001084a */
[----:B--2---:R-:W-:Y:S02]  /*16ce0*/  F2FP.PACK_AB R66, R242, R246 ;  /* 0x000000f6f242723e */ /* 0x004fe400000000ff */
[----:B------:R-:W-:Y:S03]  /*16cf0*/  FMNMX.FTZ R0, R166, R0, !PT ;  /* 0x00000000a6007209 */ /* 0x000fe60007810000 */
[----:B------:R1:W-:Y:S01]  /*16d00*/  MUFU.EX2 R244, R4 ;  /* 0x0000000400f47308 */ /* 0x0003e20000000800 */
[----:B------:R-:W-:Y:S04]  /*16d10*/  FMNMX.FTZ R0, R164, R0, !PT ;  /* 0x00000000a4007209 */ /* 0x000fe80007810000 */
[----:B------:R-:W-:Y:S05]  /*16d20*/  FMNMX.FTZ R0, R73, R0, !PT ;  /* 0x0000000049007209 */ /* 0x000fea0007810000 */
[----:B------:R-:W2:Y:S02]  /*16d30*/  SHFL.BFLY PT, R2, R0, 0x2, 0x1f ;  /* 0x0c401f0000027f89 */ /* 0x000ea400000e0000 */
[----:B--2---:R-:W-:Y:S01]  /*16d40*/  FMNMX.FTZ R3, R0, R2, !PT ;  /* 0x0000000200037209 */ /* 0x004fe20007810000 */
[----:B------:R-:W-:Y:S01]  /*16d50*/  FFMA.FTZ R2, R37, c[0x0][0x2d0], -R75 ;  /* 0x0000b40025027a23 */ /* 0x000fe2000001084b */
[----:B------:R-:W-:Y:S04]  /*16d60*/  FSEL R0, R72, RZ, P2 ;  /* 0x000000ff48007208 */ /* 0x000fe80001000000 */
[----:B------:R-:W-:Y:S01]  /*16d70*/  LDSM.16.MT88.4 R36, [R205] ;  /* 0x00000000cd24783b */ /* 0x000fe20000004200 */
[----:B------:R2:W-:Y:S01]  /*16d80*/  MUFU.EX2 R239, R2 ;  /* 0x0000000200ef7308 */ /* 0x0005e20000000800 */
[----:B------:R-:W-:Y:S04]  /*16d90*/  FADD.FTZ R0, -R0, R84 ;  /* 0x0000005400007221 */ /* 0x000fe80000010100 */
[----:B------:R-:W-:Y:S02]  /*16da0*/  FMUL.FTZ R0, R0, c[0x0][0x2d0] ;  /* 0x0000b40000007a20 */ /* 0x000fe40000410000 */
[----:B-1----:R-:W1:Y:S03]  /*16db0*/  SHFL.BFLY PT, R4, R3, 0x1, 0x1f ;  /* 0x0c201f0003047f89 */ /* 0x002e6600000e0000 */
[----:B------:R3:W4:Y:S01]  /*16dc0*/  MUFU.EX2 R69, R0 ;  /* 0x0000000000457308 */ /* 0x0007220000000800 */
[----:B--2---:R-:W-:Y:S05]  /*16dd0*/  FSEL R2, R71, RZ, P1 ;  /* 0x000000ff47027208 */ /* 0x004fea0000800000 */
[----:B------:R-:W-:Y:S01]  /*16de0*/  FADD.FTZ R2, -R2, R85 ;  /* 0x0000005502027221 */ /* 0x000fe20000010100 */
[----:B-1----:R-:W-:Y:S03]  /*16df0*/  FMNMX.FTZ R3, R3, R4, !PT ;  /* 0x0000000403037209 */ /* 0x002fe60007810000 */
[----:B------:R-:W-:Y:S01]  /*16e00*/  FMUL.FTZ R2, R2, c[0x0][0x2d0] ;  /* 0x0000b40002027a20 */ /* 0x000fe20000410000 */
[----:B---3--:R-:W-:Y:S01]  /*16e10*/  FSEL R0, R70, RZ, P0 ;  /* 0x000000ff46007208 */ /* 0x008fe20000000000 */
[----:B----4-:R-:W-:Y:S01]  /*16e20*/  FMUL.FTZ R16, R69, R100 ;  /* 0x0000006445107220 */ /* 0x010fe20000410000 */
[C---:B------:R-:W-:Y:S01]  /*16e30*/  FSETP.NEU.FTZ.AND P0, PT, R3.reuse, -INF , PT ;  /* 0xff8000000300780b */ /* 0x040fe20003f1d000 */
[----:B------:R-:W1:Y:S01]  /*16e40*/  MUFU.EX2 R68, R2 ;  /* 0x0000000200447308 */ /* 0x000e620000000800 */
[----:B------:R-:W-:Y:S02]  /*16e50*/  FMUL.FTZ R4, R3, c[0x0][0x2d0] ;  /* 0x0000b40003047a20 */ /* 0x000fe40000410000 */
[----:B------:R-:W-:Y:S02]  /*16e60*/  FADD.FTZ R0, -R0, R86 ;  /* 0x0000005600007221 */ /* 0x000fe40000010100 */
[C---:B------:R-:W-:Y:S01]  /*16e70*/  FMUL.FTZ R17, R69.reuse, R101 ;  /* 0x0000006545117220 */ /* 0x040fe20000410000 */
[----:B------:R-:W-:Y:S01]  /*16e80*/  FSEL R153, R4, RZ, P0 ;  /* 0x000000ff04997208 */ /* 0x000fe20000000000 */
[----:B------:R-:W-:Y:S02]  /*16e90*/  FMUL.FTZ R0, R0, c[0x0][0x2d0] ;  /* 0x0000b40000007a20 */ /* 0x000fe40000410000 */
[----:B------:R-:W-:Y:S02]  /*16ea0*/  FMUL.FTZ R32, R69, R116 ;  /* 0x0000007445207220 */ /* 0x000fe40000410000 */
[----:B------:R2:W3:Y:S01]  /*16eb0*/  MUFU.EX2 R2, R0 ;  /* 0x0000000000027308 */ /* 0x0004e20000000800 */
[--C-:B------:R-:W-:Y:S02]  /*16ec0*/  FFMA.FTZ R4, R18, c[0x0][0x2d0], -R153.reuse ;  /* 0x0000b40012047a23 */ /* 0x100fe40000010899 */
[--C-:B------:R-:W-:Y:S02]  /*16ed0*/  FFMA.FTZ R5, R19, c[0x0][0x2d0], -R153.reuse ;  /* 0x0000b40013057a23 */ /* 0x100fe40000010899 */
[----:B------:R-:W-:Y:S02]  /*16ee0*/  FMUL.FTZ R33, R69, R117 ;  /* 0x0000007545217220 */ /* 0x000fe40000410000 */
[--C-:B------:R-:W-:Y:S03]  /*16ef0*/  FFMA.FTZ R62, R62, c[0x0][0x2d0], -R153.reuse ;  /* 0x0000b4003e3e7a23 */ /* 0x100fe60000010899 */
[----:B------:R4:W-:Y:S01]  /*16f00*/  MUFU.EX2 R238, R4 ;  /* 0x0000000400ee7308 */ /* 0x0009e20000000800 */
[C---:B-1----:R-:W-:Y:S02]  /*16f10*/  FMUL.FTZ R6, R68.reuse, R90 ;  /* 0x0000005a44067220 */ /* 0x042fe40000410000 */
[C---:B------:R-:W-:Y:S02]  /*16f20*/  FMUL.FTZ R7, R68.reuse, R91 ;  /* 0x0000005b44077220 */ /* 0x040fe40000410000 */
[C---:B------:R-:W-:Y:S02]  /*16f30*/  FMUL.FTZ R18, R68.reuse, R102 ;  /* 0x0000006644127220 */ /* 0x040fe40000410000 */
[C---:B------:R-:W-:Y:S03]  /*16f40*/  FMUL.FTZ R19, R68.reuse, R103 ;  /* 0x0000006744137220 */ /* 0x040fe60000410000 */
[----:B------:R-:W1:Y:S01]  /*16f50*/  MUFU.EX2 R236, R5 ;  /* 0x0000000500ec7308 */ /* 0x000e620000000800 */
[C---:B------:R-:W-:Y:S01]  /*16f60*/  FMUL.FTZ R34, R68.reuse, R118 ;  /* 0x0000007644227220 */ /* 0x040fe20000410000 */
[----:B------:R-:W-:Y:S01]  /*16f70*/  LDSM.16.MT88.4 R100, [R201+0x2000] ;  /* 0x00200000c964783b */ /* 0x000fe20000004200 */
[----:B------:R-:W-:Y:S02]  /*16f80*/  FMUL.FTZ R35, R68, R119 ;  /* 0x0000007744237220 */ /* 0x000fe40000410000 */
[----:B--2---:R-:W-:Y:S02]  /*16f90*/  FFMA.FTZ R0, R21, c[0x0][0x2d0], -R153 ;  /* 0x0000b40015007a23 */ /* 0x004fe40000010899 */
[C---:B---3--:R-:W-:Y:S02]  /*16fa0*/  FMUL.FTZ R9, R2.reuse, R93 ;  /* 0x0000005d02097220 */ /* 0x048fe40000410000 */
[C---:B------:R-:W-:Y:S01]  /*16fb0*/  FMUL.FTZ R8, R2.reuse, R92 ;  /* 0x0000005c02087220 */ /* 0x040fe20000410000 */
[----:B------:R2:W-:Y:S01]  /*16fc0*/  MUFU.EX2 R234, R0 ;  /* 0x0000000000ea7308 */ /* 0x0005e20000000800 */
[C---:B------:R-:W-:Y:S01]  /*16fd0*/  FMUL.FTZ R12, R2.reuse, R96 ;  /* 0x00000060020c7220 */ /* 0x040fe20000410000 */
[----:B------:R-:W-:Y:S01]  /*16fe0*/  LDSM.16.MT88.4 R116, [R205+0x2000] ;  /* 0x00200000cd74783b */ /* 0x000fe20000004200 */
[----:B------:R-:W-:Y:S02]  /*16ff0*/  FMUL.FTZ R13, R2, R97 ;  /* 0x00000061020d7220 */ /* 0x000fe40000410000 */
        /* <DEDUP_REMOVED lines=10> */
[----:B------:R-:W-:Y:S01]  /*170a0*/  FFMA.FTZ R44, R155, c[0x0][0x2d0], -R74 ;  /* 0x0000b4009b2c7a23 */ /* 0x000fe2000001084a */
[----:B------:R-:W-:Y:S01]  /*170b0*/  MOV R113, R49 ;  /* 0x0000003100717202 */ /* 0x000fe20000000f00 */
[C---:B------:R-:W-:Y:S02]  /*170c0*/  FMUL.FTZ R40, R2.reuse, R124 ;  /* 0x0000007c02287220 */ /* 0x040fe40000410000 */
[----:B------:R1:W-:Y:S01]  /*170d0*/  MUFU.EX2 R224, R44 ;  /* 0x0000002c00e07308 */ /* 0x0003e20000000800 */
[----:B------:R-:W-:Y:S02]  /*170e0*/  FMUL.FTZ R41, R2, R125 ;  /* 0x0000007d02297220 */ /* 0x000fe40000410000 */
[----:B--2---:R-:W-:Y:S02]  /*170f0*/  FFMA.FTZ R0, R20, c[0x0][0x2d0], -R153 ;  /* 0x0000b40014007a23 */ /* 0x004fe40000010899 */
[----:B------:R-:W2:Y:S01]  /*17100*/  LDSM.16.MT88.4 R20, [R201] ;  /* 0x00000000c914783b */ /* 0x000ea20000004200 */
[----:B------:R-:W-:Y:S02]  /*17110*/  FMUL.FTZ R45, R2, R129 ;  /* 0x00000081022d7220 */ /* 0x000fe40000410000 */
[C---:B------:R-:W-:Y:S02]  /*17120*/  FMUL.FTZ R49, R69.reuse, R133 ;  /* 0x0000008545317220 */ /* 0x040fe40000410000 */
[----:B------:R4:W5:Y:S01]  /*17130*/  MUFU.EX2 R235, R0 ;  /* 0x0000000000eb7308 */ /* 0x0009620000000800 */
[C---:B------:R-:W-:Y:S02]  /*17140*/  FMUL.FTZ R50, R68.reuse, R134 ;  /* 0x0000008644327220 */ /* 0x040fe40000410000 */
[----:B---3--:R-:W-:Y:S02]  /*17150*/  FMUL.FTZ R4, R69, R88 ;  /* 0x0000005845047220 */ /* 0x008fe40000410000 */
[----:B------:R-:W-:Y:S01]  /*17160*/  LDSM.16.MT88.4 R88, [R205+0x800] ;  /* 0x00080000cd58783b */ /* 0x000fe20000004200 */
[----:B------:R-:W-:Y:S02]  /*17170*/  FMUL.FTZ R51, R68, R135 ;  /* 0x0000008744337220 */ /* 0x000fe40000410000 */
[--C-:B------:R-:W-:Y:S02]  /*17180*/  FFMA.FTZ R92, R158, c[0x0][0x2d0], -R152.reuse ;  /* 0x0000b4009e5c7a23 */ /* 0x100fe40000010898 */
[C---:B------:R-:W-:Y:S01]  /*17190*/  FMUL.FTZ R56, R2.reuse, R140 ;  /* 0x0000008c02387220 */ /* 0x040fe20000410000 */
[----:B------:R-:W-:Y:S01]  /*171a0*/  MUFU.EX2 R129, R62 ;  /* 0x0000003e00817308 */ /* 0x000fe20000000800 */
[C---:B------:R-:W-:Y:S02]  /*171b0*/  FMUL.FTZ R61, R2.reuse, R145 ;  /* 0x00000091023d7220 */ /* 0x040fe40000410000 */
[----:B-1----:R-:W-:Y:S07]  /*171c0*/  FMUL.FTZ R44, R2, R128 ;  /* 0x00000080022c7220 */ /* 0x002fee0000410000 */
[----:B------:R-:W-:Y:S01]  /*171d0*/  MUFU.EX2 R220, R92 ;  /* 0x0000005c00dc7308 */ /* 0x000fe20000000800 */
[----:B----4-:R-:W-:Y:S02]  /*171e0*/  FSEL R0, R3, RZ, P0 ;  /* 0x000000ff03007208 */ /* 0x010fe40000000000 */
[----:B-----5:R-:W-:Y:S03]  /*171f0*/  F2FP.PACK_AB R65, R235, R234 ;  /* 0x000000eaeb41723e */ /* 0x020fe600000000ff */
[----:B------:R-:W-:Y:S02]  /*17200*/  FADD.FTZ R0, -R0, R87 ;  /* 0x0000005700007221 */ /* 0x000fe40000010100 */
[----:B------:R-:W-:Y:S02]  /*17210*/  LDSM.16.MT88.4 R84, [R201+0x800] ;  /* 0x00080000c954783b */ /* 0x000fe40000004200 */
[----:B------:R-:W-:Y:S01]  /*17220*/  FMUL.FTZ R0, R0, c[0x0][0x2d0] ;  /* 0x0000b40000007a20 */ /* 0x000fe20000410000 */
[-C--:B--2---:R-:W-:Y:S05]  /*17230*/  HMMA.16816.F32 R4, R76, R20.reuse, R4 ;  /* 0x000000144c04723c */ /* 0x084fea0000001804 */
[----:B------:R-:W1:Y:S02]  /*17240*/  MUFU.EX2 R0, R0 ;  /* 0x0000000000007308 */ /* 0x000e640000000800 */
[C---:B-1----:R-:W-:Y:S02]  /*17250*/  FMUL.FTZ R10, R0.reuse, R94 ;  /* 0x0000005e000a7220 */ /* 0x042fe40000410000 */
[C---:B------:R-:W-:Y:S02]  /*17260*/  FMUL.FTZ R11, R0.reuse, R95 ;  /* 0x0000005f000b7220 */ /* 0x040fe40000410000 */
[----:B------:R-:W-:Y:S01]  /*17270*/  LDSM.16.MT88.4 R92, [R202+0x800] ;  /* 0x00080000ca5c783b */ /* 0x000fe20000004200 */
[C---:B------:R-:W-:Y:S02]  /*17280*/  FMUL.FTZ R26, R0.reuse, R110 ;  /* 0x0000006e001a7220 */ /* 0x040fe40000410000 */
[C---:B------:R-:W-:Y:S02]  /*17290*/  FMUL.FTZ R30, R0.reuse, R114 ;  /* 0x00000072001e7220 */ /* 0x040fe40000410000 */
[C---:B------:R-:W-:Y:S03]  /*172a0*/  HMMA.16816.F32 R8, R64.reuse, R20, R8 ;  /* 0x000000144008723c */ /* 0x040fe60000001808 */
[----:B------:R-:W2:Y:S01]  /*172b0*/  LDL.LU R110, [R1+0x10] ;  /* 0x00001000016e7983 */ /* 0x000ea20000300800 */
[C---:B------:R-:W-:Y:S02]  /*172c0*/  FMUL.FTZ R14, R0.reuse, R98 ;  /* 0x00000062000e7220 */ /* 0x040fe40000410000 */
[----:B------:R-:W-:Y:S01]  /*172d0*/  FMUL.FTZ R15, R0, R99 ;  /* 0x00000063000f7220 */ /* 0x000fe20000410000 */
[----:B------:R-:W3:Y:S01]  /*172e0*/  LDL.LU R108, [R1+0xc] ;  /* 0x00000c00016c7983 */ /* 0x000ee20000300800 */
[--C-:B------:R-:W-:Y:S03]  /*172f0*/  FFMA.FTZ R20, R48, c[0x0][0x2d0], -R152.reuse ;  /* 0x0000b40030147a23 */ /* 0x100fe60000010898 */
[----:B------:R-:W4:Y:S01]  /*17300*/  LDL.LU R114, [R1+0x14] ;  /* 0x0000140001727983 */ /* 0x000f220000300800 */
[----:B------:R1:W-:Y:S01]  /*17310*/  MUFU.EX2 R230, R20 ;  /* 0x0000001400e67308 */ /* 0x0003e20000000800 */
[-C--:B------:R-:W-:Y:S03]  /*17320*/  HMMA.16816.F32 R12, R64, R22.reuse, R12 ;  /* 0x00000016400c723c */ /* 0x080fe6000000180c */
[C---:B------:R-:W-:Y:S01]  /*17330*/  FMUL.FTZ R27, R0.reuse, R111 ;  /* 0x0000006f001b7220 */ /* 0x040fe20000410000 */
[----:B------:R-:W-:Y:S01]  /*17340*/  MOV R111, R43 ;  /* 0x0000002b006f7202 */ /* 0x000fe20000000f00 */
[C---:B------:R-:W-:Y:S02]  /*17350*/  FMUL.FTZ R31, R0.reuse, R115 ;  /* 0x00000073001f7220 */ /* 0x040fe40000410000 */
[C---:B------:R-:W-:Y:S01]  /*17360*/  FMUL.FTZ R42, R0.reuse, R126 ;  /* 0x0000007e002a7220 */ /* 0x040fe20000410000 */
[C---:B------:R-:W-:Y:S04]  /*17370*/  HMMA.16816.F32 R16, R76.reuse, R22, R16 ;  /* 0x000000164c10723c */ /* 0x040fe80000001810 */
[----:B------:R-:W-:Y:S02]  /*17380*/  FMUL.FTZ R21, R69, R105 ;  /* 0x0000006945157220 */ /* 0x000fe40000410000 */
[----:B------:R-:W-:Y:S02]  /*17390*/  FMUL.FTZ R43, R0, R127 ;  /* 0x0000007f002b7220 */ /* 0x000fe40000410000 */
[C---:B------:R-:W-:Y:S04]  /*173a0*/  FMUL.FTZ R22, R68.reuse, R106 ;  /* 0x0000006a44167220 */ /* 0x040fe80000410000 */
[----:B------:R-:W-:Y:S02]  /*173b0*/  FMUL.FTZ R23, R68, R107 ;  /* 0x0000006b44177220 */ /* 0x000fe40000410000 */
[--C-:B------:R-:W-:Y:S02]  /*173c0*/  FFMA.FTZ R48, R63, c[0x0][0x2d0], -R75.reuse ;  /* 0x0000b4003f307a23 */ /* 0x100fe4000001084b */
[C---:B-1----:R-:W-:Y:S02]  /*173d0*/  FMUL.FTZ R20, R69.reuse, R104 ;  /* 0x0000006845147220 */ /* 0x042fe40000410000 */
[----:B------:R1:W-:Y:S01]  /*173e0*/  MUFU.EX2 R223, R48 ;  /* 0x0000003000df7308 */ /* 0x0003e20000000800 */
[C---:B------:R-:W-:Y:S02]  /*173f0*/  FMUL.FTZ R46, R0.reuse, R130 ;  /* 0x00000082002e7220 */ /* 0x040fe40000410000 */
[C---:B------:R-:W-:Y:S02]  /*17400*/  FMUL.FTZ R47, R0.reuse, R131 ;  /* 0x00000083002f7220 */ /* 0x040fe40000410000 */
[-C--:B------:R-:W-:Y:S03]  /*17410*/  HMMA.16816.F32 R20, R76, R36.reuse, R20 ;  /* 0x000000244c14723c */ /* 0x080fe60000001814 */
[C---:B------:R-:W-:Y:S02]  /*17420*/  FMUL.FTZ R59, R0.reuse, R143 ;  /* 0x0000008f003b7220 */ /* 0x040fe40000410000 */
[C---:B------:R-:W-:Y:S02]  /*17430*/  FMUL.FTZ R62, R0.reuse, R146 ;  /* 0x00000092003e7220 */ /* 0x040fe40000410000 */
[----:B------:R-:W-:Y:S01]  /*17440*/  FMUL.FTZ R63, R0, R147 ;  /* 0x00000093003f7220 */ /* 0x000fe20000410000 */
[C---:B------:R-:W-:Y:S07]  /*17450*/  HMMA.16816.F32 R24, R64.reuse, R36, R24 ;  /* 0x000000244018723c */ /* 0x040fee0000001818 */
[----:B------:R-:W-:Y:S01]  /*17460*/  FFMA.FTZ R36, R58, c[0x0][0x2d0], -R75 ;  /* 0x0000b4003a247a23 */ /* 0x000fe2000001084b */
[-C--:B------:R-:W-:Y:S03]  /*17470*/  HMMA.16816.F32 R28, R64, R38.reuse, R28 ;  /* 0x00000026401c723c */ /* 0x080fe6000000181c */
[----:B------:R5:W-:Y:S01]  /*17480*/  MUFU.EX2 R226, R36 ;  /* 0x0000002400e27308 */ /* 0x000be20000000800 */
[C---:B------:R-:W-:Y:S02]  /*17490*/  FMUL.FTZ R37, R69.reuse, R121 ;  /* 0x0000007945257220 */ /* 0x040fe40000410000 */
[----:B------:R-:W2:Y:S01]  /*174a0*/  LDL.LU R121, [R1+0x18] ;  /* 0x0000180001797983 */ /* 0x000ea20000300800 */
[C---:B-1----:R-:W-:Y:S01]  /*174b0*/  FMUL.FTZ R48, R69.reuse, R132 ;  /* 0x0000008445307220 */ /* 0x042fe20000410000 */
[C---:B------:R-:W-:Y:S02]  /*174c0*/  HMMA.16816.F32 R32, R76.reuse, R38, R32 ;  /* 0x000000264c20723c */ /* 0x040fe40000001820 */
[----:B------:R-:W-:Y:S02]  /*174d0*/  LDSM.16.MT88.4 R132, [R202+0x2000] ;  /* 0x00200000ca84783b */ /* 0x000fe40000004200 */
[--C-:B------:R-:W-:Y:S02]  /*174e0*/  FFMA.FTZ R58, R60, c[0x0][0x2d0], -R153.reuse ;  /* 0x0000b4003c3a7a23 */ /* 0x100fe40000010899 */
[----:B------:R-:W-:Y:S02]  /*174f0*/  FMUL.FTZ R60, R2, R144 ;  /* 0x00000090023c7220 */ /* 0x000fe40000410000 */
[C---:B------:R-:W-:Y:S01]  /*17500*/  FMUL.FTZ R38, R68.reuse, R122 ;  /* 0x0000007a44267220 */ /* 0x040fe20000410000 */
[----:B------:R1:W-:Y:S03]  /*17510*/  MUFU.EX2 R130, R58 ;  /* 0x0000003a00827308 */ /* 0x0003e60000000800 */
[----:B------:R-:W-:Y:S02]  /*17520*/  FMUL.FTZ R39, R68, R123 ;  /* 0x0000007b44277220 */ /* 0x000fe40000410000 */
[----:B-----5:R-:W-:Y:S01]  /*17530*/  FMUL.FTZ R36, R69, R120 ;  /* 0x0000007845247220 */ /* 0x020fe20000410000 */
[----:B------:R-:W-:Y:S02]  /*17540*/  MOV R120, R80 ;  /* 0x0000005000787202 */ /* 0x000fe40000000f00 */
[----:B------:R-:W5:Y:S04]  /*17550*/  LDSM.16.MT88.4 R80, [R204] ;  /* 0x00000000cc50783b */ /* 0x000f680000004200 */
[-C--:B------:R-:W-:Y:S03]  /*17560*/  HMMA.16816.F32 R36, R76, R52.reuse, R36 ;  /* 0x000000344c24723c */ /* 0x080fe60000001824 */
[----:B-1----:R-:W-:Y:S05]  /*17570*/  FMUL.FTZ R58, R0, R142 ;  /* 0x0000008e003a7220 */ /* 0x002fea0000410000 */
[C---:B------:R-:W-:Y:S07]  /*17580*/  HMMA.16816.F32 R40, R64.reuse, R52, R40 ;  /* 0x000000344028723c */ /* 0x040fee0000001828 */
[--C-:B------:R-:W-:Y:S01]  /*17590*/  FFMA.FTZ R52, R57, c[0x0][0x2d0], -R153.reuse ;  /* 0x0000b40039347a23 */ /* 0x100fe20000010899 */
[-C--:B------:R-:W-:Y:S03]  /*175a0*/  HMMA.16816.F32 R44, R64, R54.reuse, R44 ;  /* 0x00000036402c723c */ /* 0x080fe6000000182c */
[----:B------:R1:W1:Y:S01]  /*175b0*/  MUFU.EX2 R124, R52 ;  /* 0x00000034007c7308 */ /* 0x0002620000000800 */
[----:B------:R-:W-:Y:S02]  /*175c0*/  FMUL.FTZ R57, R2, R141 ;  /* 0x0000008d02397220 */ /* 0x000fe40000410000 */
[C---:B------:R-:W-:Y:S02]  /*175d0*/  FMUL.FTZ R53, R69.reuse, R137 ;  /* 0x0000008945357220 */ /* 0x040fe40000410000 */
[C---:B------:R-:W-:Y:S07]  /*175e0*/  HMMA.16816.F32 R48, R76.reuse, R54, R48 ;  /* 0x000000364c30723c */ /* 0x040fee0000001830 */
[C---:B------:R-:W-:Y:S02]  /*175f0*/  FMUL.FTZ R55, R68.reuse, R139 ;  /* 0x0000008b44377220 */ /* 0x040fe40000410000 */
[----:B------:R-:W-:Y:S03]  /*17600*/  FMUL.FTZ R54, R68, R138 ;  /* 0x0000008a44367220 */ /* 0x000fe60000410000 */
[C---:B-1----:R-:W-:Y:S07]  /*17610*/  FMUL.FTZ R52, R69.reuse, R136 ;  /* 0x0000008845347220 */ /* 0x042fee0000410000 */
[-C--:B-----5:R-:W-:Y:S08]  /*17620*/  HMMA.16816.F32 R52, R76, R80.reuse, R52 ;  /* 0x000000504c34723c */ /* 0x0a0ff00000001834 */
[C---:B------:R-:W-:Y:S07]  /*17630*/  HMMA.16816.F32 R56, R64.reuse, R80, R56 ;  /* 0x000000504038723c */ /* 0x040fee0000001838 */
[----:B------:R-:W-:Y:S01]  /*17640*/  FFMA.FTZ R80, R154, c[0x0][0x2d0], -R153 ;  /* 0x0000b4009a507a23 */ /* 0x000fe20000010899 */
[-C--:B------:R-:W-:Y:S03]  /*17650*/  HMMA.16816.F32 R60, R64, R82.reuse, R60 ;  /* 0x00000052403c723c */ /* 0x080fe6000000183c */
[----:B------:R1:W5:Y:S01]  /*17660*/  MUFU.EX2 R221, R80 ;  /* 0x0000005000dd7308 */ /* 0x0003620000000800 */
        /* <DEDUP_REMOVED lines=15> */
[--C-:B-1----:R-:W-:Y:S04]  /*17760*/  FFMA.FTZ R80, R156, c[0x0][0x2d0], -R152.reuse ;  /* 0x0000b4009c507a23 */ /* 0x102fe80000010898 */
        /* <DEDUP_REMOVED lines=12> */
[----:B------:R1:W5:Y:S07]  /*17830*/  MUFU.EX2 R218, R84 ;  /* 0x0000005400da7308 */ /* 0x00036e0000000800 */
[C---:B------:R-:W-:Y:S03]  /*17840*/  HMMA.16816.F32 R32, R76.reuse, R90, R32 ;  /* 0x0000005a4c20723c */ /* 0x040fe60000001820 */
[----:B------:R3:W-:Y:S05]  /*17850*/  MUFU.EX2 R193, R88 ;  /* 0x0000005800c17308 */ /* 0x0007ea0000000800 */
[-C--:B------:R-:W-:Y:S08]  /*17860*/  HMMA.16816.F32 R36, R76, R92.reuse, R36 ;  /* 0x0000005c4c24723c */ /* 0x080ff00000001824 */
[C---:B------:R-:W-:Y:S04]  /*17870*/  HMMA.16816.F32 R40, R80.reuse, R92, R40 ;  /* 0x0000005c5028723c */ /* 0x040fe80000001828 */
[--C-:B-1----:R-:W-:Y:S03]  /*17880*/  FFMA.FTZ R84, R175, c[0x0][0x2d0], -R74.reuse ;  /* 0x0000b400af547a23 */ /* 0x102fe6000001084a */
[--C-:B------:R-:W-:Y:S01]  /*17890*/  FFMA.FTZ R92, R162, c[0x0][0x2d0], -R153.reuse ;  /* 0x0000b400a25c7a23 */ /* 0x100fe20000010899 */
[-C--:B------:R-:W-:Y:S01]  /*178a0*/  HMMA.16816.F32 R44, R80, R94.reuse, R44 ;  /* 0x0000005e502c723c */ /* 0x080fe2000000182c */
[----:B------:R1:W-:Y:S03]  /*178b0*/  MUFU.EX2 R196, R84 ;  /* 0x0000005400c47308 */ /* 0x0003e60000000800 */
[--C-:B---3--:R-:W-:Y:S04]  /*178c0*/  FFMA.FTZ R88, R180, c[0x0][0x2d0], -R74.reuse ;  /* 0x0000b400b4587a23 */ /* 0x108fe8000001084a */
[C---:B------:R-:W-:Y:S03]  /*178d0*/  HMMA.16816.F32 R48, R76.reuse, R94, R48 ;  /* 0x0000005e4c30723c */ /* 0x040fe60000001830 */
[----:B------:R3:W-:Y:S01]  /*178e0*/  MUFU.EX2 R138, R92 ;  /* 0x0000005c008a7308 */ /* 0x0007e20000000800 */
[--C-:B-1----:R-:W-:Y:S09]  /*178f0*/  FFMA.FTZ R84, R176, c[0x0][0x2d0], -R74.reuse ;  /* 0x0000b400b0547a23 */ /* 0x102ff2000001084a */
[----:B------:R1:W-:Y:S01]  /*17900*/  MUFU.EX2 R176, R88 ;  /* 0x0000005800b07308 */ /* 0x0003e20000000800 */
[----:B---3--:R-:W-:Y:S09]  /*17910*/  FFMA.FTZ R92, R163, c[0x0][0x2d0], -R153 ;  /* 0x0000b400a35c7a23 */ /* 0x008ff20000010899 */
[----:B------:R3:W-:Y:S10]  /*17920*/  MUFU.EX2 R197, R84 ;  /* 0x0000005400c57308 */ /* 0x0007f40000000800 */
[----:B------:R2:W-:Y:S01]  /*17930*/  MUFU.EX2 R137, R92 ;  /* 0x0000005c00897308 */ /* 0x0005e20000000800 */
[----:B-1----:R-:W-:Y:S09]  /*17940*/  FFMA.FTZ R88, R181, c[0x0][0x2d0], -R74 ;  /* 0x0000b400b5587a23 */ /* 0x002ff2000001084a */
[----:B------:R1:W-:Y:S01]  /*17950*/  MUFU.EX2 R180, R88 ;  /* 0x0000005800b47308 */ /* 0x0003e20000000800 */
[--C-:B---3--:R-:W-:Y:S09]  /*17960*/  FFMA.FTZ R84, R168, c[0x0][0x2d0], -R75.reuse ;  /* 0x0000b400a8547a23 */ /* 0x108ff2000001084b */
[----:B------:R3:W-:Y:S01]  /*17970*/  MUFU.EX2 R192, R84 ;  /* 0x0000005400c07308 */ /* 0x0007e20000000800 */
[--C-:B--2---:R-:W-:Y:S09]  /*17980*/  FFMA.FTZ R92, R171, c[0x0][0x2d0], -R152.reuse ;  /* 0x0000b400ab5c7a23 */ /* 0x104ff20000010898 */
[----:B------:R2:W-:Y:S01]  /*17990*/  MUFU.EX2 R142, R92 ;  /* 0x0000005c008e7308 */ /* 0x0005e20000000800 */
[----:B-1----:R-:W-:Y:S09]  /*179a0*/  FFMA.FTZ R88, R172, c[0x0][0x2d0], -R75 ;  /* 0x0000b400ac587a23 */ /* 0x002ff2000001084b */
[----:B------:R1:W-:Y:S01]  /*179b0*/  MUFU.EX2 R143, R88 ;  /* 0x00000058008f7308 */ /* 0x0003e20000000800 */
[----:B---3--:R-:W3:Y:S08]  /*179c0*/  LDSM.16.MT88.4 R84, [R204+0x800] ;  /* 0x00080000cc54783b */ /* 0x008ef00000004200 */
[----:B--2---:R-:W-:Y:S01]  /*179d0*/  LDSM.16.MT88.4 R92, [R202+0x1000] ;  /* 0x00100000ca5c783b */ /* 0x004fe20000004200 */
[--C-:B-1----:R-:W-:Y:S04]  /*179e0*/  FFMA.FTZ R88, R161, c[0x0][0x2d0], -R153.reuse ;  /* 0x0000b400a1587a23 */ /* 0x102fe80000010899 */
[----:B------:R1:W2:Y:S01]  /*179f0*/  MUFU.EX2 R139, R88 ;  /* 0x00000058008b7308 */ /* 0x0002a20000000800 */
[-C--:B---3--:R-:W-:Y:S08]  /*17a00*/  HMMA.16816.F32 R52, R76, R84.reuse, R52 ;  /* 0x000000544c34723c */ /* 0x088ff00000001834 */
[C---:B------:R-:W-:Y:S01]  /*17a10*/  HMMA.16816.F32 R56, R80.reuse, R84, R56 ;  /* 0x000000545038723c */ /* 0x040fe20000001838 */
[----:B-1----:R-:W1:Y:S06]  /*17a20*/  LDSM.16.MT88.4 R88, [R201+0x1000] ;  /* 0x00100000c958783b */ /* 0x002e6c0000004200 */
[----:B------:R-:W-:Y:S01]  /*17a30*/  FFMA.FTZ R84, R165, c[0x0][0x2d0], -R153 ;  /* 0x0000b400a5547a23 */ /* 0x000fe20000010899 */
[-C--:B------:R-:W-:Y:S03]  /*17a40*/  HMMA.16816.F32 R60, R80, R86.reuse, R60 ;  /* 0x00000056503c723c */ /* 0x080fe6000000183c */
[----:B------:R3:W3:Y:S04]  /*17a50*/  MUFU.EX2 R141, R84 ;  /* 0x00000054008d7308 */ /* 0x0006e80000000800 */
[--C-:B------:R-:W-:Y:S01]  /*17a60*/  FFMA.FTZ R80, R173, c[0x0][0x2d0], -R75.reuse ;  /* 0x0000b400ad507a23 */ /* 0x100fe2000001084b */
[----:B------:R-:W-:Y:S04]  /*17a70*/  HMMA.16816.F32 R64, R76, R86, R64 ;  /* 0x000000564c40723c */ /* 0x000fe80000001840 */
[----:B-----5:R-:W-:Y:S01]  /*17a80*/  F2FP.PACK_AB R82, R218, R198 ;  /* 0x000000c6da52723e */ /* 0x020fe200000000ff */
[----:B------:R5:W-:Y:S01]  /*17a90*/  MUFU.EX2 R175, R80 ;  /* 0x0000005000af7308 */ /* 0x000be20000000800 */
[----:B--2---:R-:W-:Y:S02]  /*17aa0*/  F2FP.PACK_AB R81, R138, R139 ;  /* 0x0000008b8a51723e */ /* 0x004fe400000000ff */
[----:B------:R-:W-:Y:S04]  /*17ab0*/  F2FP.PACK_AB R76, R228, R229 ;  /* 0x000000e5e44c723e */ /* 0x000fe800000000ff */
[----:B------:R-:W-:Y:S02]  /*17ac0*/  F2FP.PACK_AB R77, R226, R227 ;  /* 0x000000e3e24d723e */ /* 0x000fe400000000ff */
[----:B------:R-:W-:Y:S02]  /*17ad0*/  F2FP.PACK_AB R78, R224, R225 ;  /* 0x000000e1e04e723e */ /* 0x000fe400000000ff */
[----:B------:R-:W-:Y:S01]  /*17ae0*/  F2FP.PACK_AB R79, R222, R223 ;  /* 0x000000dfde4f723e */ /* 0x000fe200000000ff */
[----:B---3--:R-:W2:Y:S01]  /*17af0*/  LDSM.16.MT88.4 R84, [R205+0x1000] ;  /* 0x00100000cd54783b */ /* 0x008ea20000004200 */
[----:B------:R-:W-:Y:S05]  /*17b00*/  F2FP.PACK_AB R83, R141, R137 ;  /* 0x000000898d53723e */ /* 0x000fea00000000ff */
[-C--:B-1----:R-:W-:Y:S03]  /*17b10*/  HMMA.16816.F32 R4, R76, R88.reuse, R4 ;  /* 0x000000584c04723c */ /* 0x082fe60000001804 */
[--C-:B-----5:R-:W-:Y:S04]  /*17b20*/  FFMA.FTZ R80, R170, c[0x0][0x2d0], -R152.reuse ;  /* 0x0000b400aa507a23 */ /* 0x120fe80000010898 */
        /* <DEDUP_REMOVED lines=8> */
[C---:B------:R-:W-:Y:S04]  /*17bb0*/  HMMA.16816.F32 R24, R80.reuse, R84, R24 ;  /* 0x000000545018723c */ /* 0x040fe80000001818 */
[----:B-1----:R-:W-:Y:S03]  /*17bc0*/  FFMA.FTZ R88, R177, c[0x0][0x2d0], -R152 ;  /* 0x0000b400b1587a23 */ /* 0x002fe60000010898 */
[--C-:B------:R-:W-:Y:S01]  /*17bd0*/  FFMA.FTZ R84, R184, c[0x0][0x2d0], -R75.reuse ;  /* 0x0000b400b8547a23 */ /* 0x100fe2000001084b */
[-C--:B------:R-:W-:Y:S01]  /*17be0*/  HMMA.16816.F32 R28, R80, R86.reuse, R28 ;  /* 0x00000056501c723c */ /* 0x080fe2000000181c */
[----:B------:R1:W-:Y:S07]  /*17bf0*/  MUFU.EX2 R172, R88 ;  /* 0x0000005800ac7308 */ /* 0x0003ee0000000800 */
[C---:B------:R-:W-:Y:S03]  /*17c00*/  HMMA.16816.F32 R32, R76.reuse, R86, R32 ;  /* 0x000000564c20723c */ /* 0x040fe60000001820 */
[----:B------:R2:W-:Y:S05]  /*17c10*/  MUFU.EX2 R169, R84 ;  /* 0x0000005400a97308 */ /* 0x0005ea0000000800 */
[-C--:B------:R-:W-:Y:S08]  /*17c20*/  HMMA.16816.F32 R36, R76, R92.reuse, R36 ;  /* 0x0000005c4c24723c */ /* 0x080ff00000001824 */
[C---:B------:R-:W-:Y:S04]  /*17c30*/  HMMA.16816.F32 R40, R80.reuse, R92, R40 ;  /* 0x0000005c5028723c */ /* 0x040fe80000001828 */
[--C-:B-1----:R-:W-:Y:S04]  /*17c40*/  FFMA.FTZ R88, R194, c[0x0][0x2d0], -R74.reuse ;  /* 0x0000b400c2587a23 */ /* 0x102fe8000001084a */
[-C--:B------:R-:W-:Y:S01]  /*17c50*/  HMMA.16816.F32 R44, R80, R94.reuse, R44 ;  /* 0x0000005e502c723c */ /* 0x080fe2000000182c */
[----:B------:R1:W-:Y:S03]  /*17c60*/  MUFU.EX2 R170, R88 ;  /* 0x0000005800aa7308 */ /* 0x0003e60000000800 */
[--C-:B--2---:R-:W-:Y:S04]  /*17c70*/  FFMA.FTZ R84, R185, c[0x0][0x2d0], -R75.reuse ;  /* 0x0000b400b9547a23 */ /* 0x104fe8000001084b */
[C---:B------:R-:W-:Y:S01]  /*17c80*/  HMMA.16816.F32 R48, R76.reuse, R94, R48 ;  /* 0x0000005e4c30723c */ /* 0x040fe20000001830 */
[----:B------:R-:W-:Y:S02]  /*17c90*/  LDSM.16.MT88.4 R92, [R202+0x1800] ;  /* 0x00180000ca5c783b */ /* 0x000fe40000004200 */
[----:B------:R2:W3:Y:S01]  /*17ca0*/  MUFU.EX2 R168, R84 ;  /* 0x0000005400a87308 */ /* 0x0004e20000000800 */
[--C-:B-1----:R-:W-:Y:S09]  /*17cb0*/  FFMA.FTZ R88, R195, c[0x0][0x2d0], -R74.reuse ;  /* 0x0000b400c3587a23 */ /* 0x102ff2000001084a */
[----:B------:R1:W5:Y:S01]  /*17cc0*/  MUFU.EX2 R171, R88 ;  /* 0x0000005800ab7308 */ /* 0x0003620000000800 */
[--C-:B--2---:R-:W-:Y:S01]  /*17cd0*/  FFMA.FTZ R84, R199, c[0x0][0x2d0], -R74.reuse ;  /* 0x0000b400c7547a23 */ /* 0x104fe2000001084a */
[----:B---3--:R-:W-:Y:S01]  /*17ce0*/  F2FP.PACK_AB R149, R168, R169 ;  /* 0x000000a9a895723e */ /* 0x008fe200000000ff */
[----:B------:R-:W-:Y:S07]  /*17cf0*/  FFMA.FTZ R74, R217, c[0x0][0x2d0], -R74 ;  /* 0x0000b400d94a7a23 */ /* 0x000fee000001084a */
[----:B------:R2:W-:Y:S10]  /*17d00*/  MUFU.EX2 R165, R84 ;  /* 0x0000005400a57308 */ /* 0x0005f40000000800 */
[----:B------:R3:W3:Y:S01]  /*17d10*/  MUFU.EX2 R163, R74 ;  /* 0x0000004a00a37308 */ /* 0x0006e20000000800 */
[----:B-1----:R-:W1:Y:S01]  /*17d20*/  LDSM.16.MT88.4 R88, [R204+0x1000] ;  /* 0x00100000cc58783b */ /* 0x002e620000004200 */
[----:B-----5:R-:W-:Y:S07]  /*17d30*/  F2FP.PACK_AB R148, R171, R170 ;  /* 0x000000aaab94723e */ /* 0x020fee00000000ff */
[----:B--2---:R-:W2:Y:S01]  /*17d40*/  LDSM.16.MT88.4 R84, [R201+0x1800] ;  /* 0x00180000c954783b */ /* 0x004ea20000004200 */
[--C-:B---3--:R-:W-:Y:S01]  /*17d50*/  FFMA.FTZ R74, R188, c[0x0][0x2d0], -R75.reuse ;  /* 0x0000b400bc4a7a23 */ /* 0x108fe2000001084b */
[----:B------:R-:W-:Y:S01]  /*17d60*/  F2FP.PACK_AB R150, R163, R165 ;  /* 0x000000a5a396723e */ /* 0x000fe200000000ff */
[----:B------:R-:W-:Y:S02]  /*17d70*/  FFMA.FTZ R75, R189, c[0x0][0x2d0], -R75 ;  /* 0x0000b400bd4b7a23 */ /* 0x000fe4000001084b */
[----:B------:R3:W-:Y:S10]  /*17d80*/  MUFU.EX2 R162, R74 ;  /* 0x0000004a00a27308 */ /* 0x0007f40000000800 */
[----:B------:R-:W5:Y:S01]  /*17d90*/  MUFU.EX2 R161, R75 ;  /* 0x0000004b00a17308 */ /* 0x000f620000000800 */
[-C--:B-1----:R-:W-:Y:S08]  /*17da0*/  HMMA.16816.F32 R52, R76, R88.reuse, R52 ;  /* 0x000000584c34723c */ /* 0x082ff00000001834 */
[C---:B------:R-:W-:Y:S04]  /*17db0*/  HMMA.16816.F32 R56, R80.reuse, R88, R56 ;  /* 0x000000585038723c */ /* 0x040fe80000001838 */
[--C-:B---3--:R-:W-:Y:S04]  /*17dc0*/  FFMA.FTZ R74, R167, c[0x0][0x2d0], -R153.reuse ;  /* 0x0000b400a74a7a23 */ /* 0x108fe80000010899 */
[-C--:B------:R-:W-:Y:S01]  /*17dd0*/  HMMA.16816.F32 R60, R80, R90.reuse, R60 ;  /* 0x0000005a503c723c */ /* 0x080fe2000000183c */
[----:B------:R1:W-:Y:S03]  /*17de0*/  MUFU.EX2 R140, R74 ;  /* 0x0000004a008c7308 */ /* 0x0003e60000000800 */
[----:B-----5:R-:W-:Y:S03]  /*17df0*/  F2FP.PACK_AB R151, R161, R162 ;  /* 0x000000a2a197723e */ /* 0x020fe600000000ff */
[----:B------:R-:W-:Y:S01]  /*17e00*/  F2FP.PACK_AB R80, R142, R136 ;  /* 0x000000888e50723e */ /* 0x000fe200000000ff */
[----:B------:R-:W-:Y:S01]  /*17e10*/  HMMA.16816.F32 R64, R76, R90, R64 ;  /* 0x0000005a4c40723c */ /* 0x000fe20000001840 */
[----:B------:R-:W3:Y:S03]  /*17e20*/  LDSM.16.MT88.4 R88, [R205+0x1800] ;  /* 0x00180000cd58783b */ /* 0x000ee60000004200 */
[----:B------:R-:W-:Y:S03]  /*17e30*/  F2FP.PACK_AB R82, R172, R173 ;  /* 0x000000adac52723e */ /* 0x000fe600000000ff */
[----:B------:R-:W-:Y:S02]  /*17e40*/  F2FP.PACK_AB R76, R197, R196 ;  /* 0x000000c4c54c723e */ /* 0x000fe400000000ff */
[----:B------:R-:W-:Y:S03]  /*17e50*/  F2FP.PACK_AB R77, R193, R192 ;  /* 0x000000c0c14d723e */ /* 0x000fe600000000ff */
[----:B------:R-:W-:Y:S02]  /*17e60*/  F2FP.PACK_AB R78, R180, R176 ;  /* 0x000000b0b44e723e */ /* 0x000fe400000000ff */
[----:B------:R-:W-:Y:S01]  /*17e70*/  F2FP.PACK_AB R79, R175, R143 ;  /* 0x0000008faf4f723e */ /* 0x000fe200000000ff */
[--C-:B-1----:R-:W-:Y:S06]  /*17e80*/  FFMA.FTZ R74, R178, c[0x0][0x2d0], -R153.reuse ;  /* 0x0000b400b24a7a23 */ /* 0x102fec0000010899 */
[-C--:B--2---:R-:W-:Y:S01]  /*17e90*/  HMMA.16816.F32 R4, R76, R84.reuse, R4 ;  /* 0x000000544c04723c */ /* 0x084fe20000001804 */
        /* <DEDUP_REMOVED lines=13> */
[--C-:B-1----:R-:W-:Y:S04]  /*17f70*/  FFMA.FTZ R74, R187, c[0x0][0x2d0], -R152.reuse ;  /* 0x0000b400bb4a7a23 */ /* 0x102fe80000010898 */
[-C--:B---3--:R-:W-:Y:S01]  /*17f80*/  HMMA.16816.F32 R20, R76, R88.reuse, R20 ;  /* 0x000000584c14723c */ /* 0x088fe20000001814 */
[----:B------:R1:W3:Y:S07]  /*17f90*/  MUFU.EX2 R158, R74 ;  /* 0x0000004a009e7308 */ /* 0x0002ee0000000800 */
[C---:B------:R-:W-:Y:S08]  /*17fa0*/  HMMA.16816.F32 R24, R80.reuse, R88, R24 ;  /* 0x000000585018723c */ /* 0x040ff00000001818 */
[-C--:B------:R-:W-:Y:S08]  /*17fb0*/  HMMA.16816.F32 R28, R80, R90.reuse, R28 ;  /* 0x0000005a501c723c */ /* 0x080ff0000000181c */
[C---:B------:R-:W-:Y:S04]  /*17fc0*/  HMMA.16816.F32 R32, R76.reuse, R90, R32 ;  /* 0x0000005a4c20723c */ /* 0x040fe80000001820 */
[--C-:B-1----:R-:W-:Y:S01]  /*17fd0*/  FFMA.FTZ R74, R190, c[0x0][0x2d0], -R152.reuse ;  /* 0x0000b400be4a7a23 */ /* 0x102fe20000010898 */
[----:B---3--:R-:W-:Y:S01]  /*17fe0*/  F2FP.PACK_AB R144, R158, R160 ;  /* 0x000000a09e90723e */ /* 0x008fe200000000ff */
[----:B------:R-:W-:Y:S02]  /*17ff0*/  FFMA.FTZ R152, R191, c[0x0][0x2d0], -R152 ;  /* 0x0000b400bf987a23 */ /* 0x000fe40000010898 */
[-C--:B------:R-:W-:Y:S01]  /*18000*/  HMMA.16816.F32 R36, R76, R92.reuse, R36 ;  /* 0x0000005c4c24723c */ /* 0x080fe20000001824 */
[----:B------:R1:W-:Y:S07]  /*18010*/  MUFU.EX2 R159, R74 ;  /* 0x0000004a009f7308 */ /* 0x0003ee0000000800 */
[C---:B------:R-:W-:Y:S03]  /*18020*/  HMMA.16816.F32 R40, R80.reuse, R92, R40 ;  /* 0x0000005c5028723c */ /* 0x040fe60000001828 */
[----:B------:R-:W3:Y:S05]  /*18030*/  MUFU.EX2 R157, R152 ;  /* 0x00000098009d7308 */ /* 0x000eea0000000800 */
[-C--:B------:R-:W-:Y:S08]  /*18040*/  HMMA.16816.F32 R44, R80, R94.reuse, R44 ;  /* 0x0000005e502c723c */ /* 0x080ff0000000182c */
[C---:B------:R-:W-:Y:S04]  /*18050*/  HMMA.16816.F32 R48, R76.reuse, R94, R48 ;  /* 0x0000005e4c30723c */ /* 0x040fe80000001830 */
[--C-:B-1----:R-:W-:Y:S04]  /*18060*/  FFMA.FTZ R74, R179, c[0x0][0x2d0], -R153.reuse ;  /* 0x0000b400b34a7a23 */ /* 0x102fe80000010899 */
[----:B------:R1:W-:Y:S01]  /*18070*/  MUFU.EX2 R152, R74 ;  /* 0x0000004a00987308 */ /* 0x0003e20000000800 */
[-C--:B--2---:R-:W-:Y:S03]  /*18080*/  HMMA.16816.F32 R52, R76, R84.reuse, R52 ;  /* 0x000000544c34723c */ /* 0x084fe60000001834 */
[----:B---3--:R-:W-:Y:S05]  /*18090*/  F2FP.PACK_AB R146, R157, R159 ;  /* 0x0000009f9d92723e */ /* 0x008fea00000000ff */
[C---:B------:R-:W-:Y:S07]  /*180a0*/  HMMA.16816.F32 R56, R80.reuse, R84, R56 ;  /* 0x000000545038723c */ /* 0x040fee0000001838 */
[----:B------:R-:W-:Y:S01]  /*180b0*/  MOV R85, R71 ;  /* 0x0000004700557202 */ /* 0x000fe20000000f00 */
[-C--:B------:R-:W-:Y:S04]  /*180c0*/  HMMA.16816.F32 R60, R80, R86.reuse, R60 ;  /* 0x00000056503c723c */ /* 0x080fe8000000183c */
[----:B------:R-:W-:Y:S01]  /*180d0*/  MOV R84, R72 ;  /* 0x0000004800547202 */ /* 0x000fe20000000f00 */
[----:B-1----:R-:W-:Y:S03]  /*180e0*/  FFMA.FTZ R74, R166, c[0x0][0x2d0], -R153 ;  /* 0x0000b400a64a7a23 */ /* 0x002fe60000010899 */
[----:B------:R-:W-:Y:S01]  /*180f0*/  HMMA.16816.F32 R64, R76, R86, R64 ;  /* 0x000000564c40723c */ /* 0x000fe20000001840 */
[----:B------:R-:W1:Y:S06]  /*18100*/  MUFU.EX2 R75, R74 ;  /* 0x0000004a004b7308 */ /* 0x000e6c0000000800 */
[----:B------:R-:W-:Y:S01]  /*18110*/  MOV R86, R70 ;  /* 0x0000004600567202 */ /* 0x000fe20000000f00 */
[-C--:B------:R-:W-:Y:S05]  /*18120*/  HMMA.16816.F32 R88, R148, R100.reuse, R4 ;  /* 0x000000649458723c */ /* 0x080fea0000001804 */
[----:B------:R-:W-:Y:S02]  /*18130*/  MOV R87, R3 ;  /* 0x0000000300577202 */ /* 0x000fe40000000f00 */
[----:B------:R-:W-:Y:S02]  /*18140*/  FFMA.FTZ R4, R69, R110, R111 ;  /* 0x0000006e45047223 */ /* 0x000fe4000001006f */
[----:B------:R-:W-:Y:S03]  /*18150*/  FFMA.FTZ R6, R68, R108, R109 ;  /* 0x0000006c44067223 */ /* 0x000fe6000001006d */
[----:B----4-:R-:W-:Y:S02]  /*18160*/  FFMA.FTZ R5, R2, R114, R249 ;  /* 0x0000007202057223 */ /* 0x010fe400000100f9 */
[----:B------:R-:W-:Y:S02]  /*18170*/  FADD.FTZ R4, R113, R4 ;  /* 0x0000000471047221 */ /* 0x000fe40000010000 */
[----:B------:R-:W-:Y:S02]  /*18180*/  FADD.FTZ R2, R252, R6 ;  /* 0x00000006fc027221 */ /* 0x000fe40000010000 */
[----:B------:R-:W-:Y:S01]  /*18190*/  FADD.FTZ R5, R248, R5 ;  /* 0x00000005f8057221 */ /* 0x000fe20000010000 */
[----:B-1----:R-:W-:Y:S01]  /*181a0*/  F2FP.PACK_AB R145, R75, R152 ;  /* 0x000000984b91723e */ /* 0x002fe200000000ff */
[--C-:B------:R-:W-:Y:S02]  /*181b0*/  FFMA.FTZ R74, R164, c[0x0][0x2d0], -R153.reuse ;  /* 0x0000b400a44a7a23 */ /* 0x100fe40000010899 */
[----:B------:R-:W-:Y:S02]  /*181c0*/  FFMA.FTZ R153, R73, c[0x0][0x2d0], -R153 ;  /* 0x0000b40049997a23 */ /* 0x000fe40000010899 */
[----:B------:R-:W-:Y:S02]  /*181d0*/  FADD.FTZ R7, R112, R4 ;  /* 0x0000000470077221 */ /* 0x000fe40000010000 */
[----:B------:R-:W-:Y:S01]  /*181e0*/  FADD.FTZ R6, R251, R2 ;  /* 0x00000002fb067221 */ /* 0x000fe20000010000 */
[----:B------:R-:W-:Y:S01]  /*181f0*/  MUFU.EX2 R73, R153 ;  /* 0x0000009900497308 */ /* 0x000fe20000000800 */
[----:B------:R-:W-:Y:S02]  /*18200*/  FADD.FTZ R4, R246, R5 ;  /* 0x00000005f6047221 */ /* 0x000fe40000010000 */
[----:B------:R-:W-:Y:S02]  /*18210*/  FFMA.FTZ R2, R0, R121, R234 ;  /* 0x0000007900027223 */ /* 0x000fe400000100ea */
[----:B------:R-:W-:Y:S05]  /*18220*/  FADD.FTZ R0, R120, R7 ;  /* 0x0000000778007221 */ /* 0x000fea0000010000 */
[----:B------:R-:W1:Y:S02]  /*18230*/  MUFU.EX2 R74, R74 ;  /* 0x0000004a004a7308 */ /* 0x000e640000000800 */
[----:B-1----:R-:W-:Y:S07]  /*18240*/  F2FP.PACK_AB R147, R73, R74 ;  /* 0x0000004a4993723e */ /* 0x002fee00000000ff */
[C---:B------:R-:W-:Y:S07]  /*18250*/  HMMA.16816.F32 R92, R144.reuse, R100, R8 ;  /* 0x00000064905c723c */ /* 0x040fee0000001808 */
[----:B------:R-:W-:Y:S01]  /*18260*/  FADD.FTZ R10, R250, R6 ;  /* 0x00000006fa0a7221 */ /* 0x000fe20000010000 */
[-C--:B------:R-:W-:Y:S01]  /*18270*/  HMMA.16816.F32 R96, R144, R102.reuse, R12 ;  /* 0x000000669060723c */ /* 0x080fe2000000180c */
[----:B------:R-:W2:Y:S03]  /*18280*/  LDL R13, [R1] ;  /* 0x00000000010d7983 */ /* 0x000ea60000100800 */
        /* <DEDUP_REMOVED lines=83> */
[----:B------:R-:W-:Y:S03]  /*187c0*/  FADD.FTZ R0, R73, R0 ;  /* 0x0000000049007221 */ /* 0x000fe60000010000 */
[----:B------:R1:W-:Y:S04]  /*187d0*/  STL [R1+0x14], R2 ;  /* 0x0000140201007387 */ /* 0x0003e80000100800 */
[----:B------:R1:W-:Y:S01]  /*187e0*/  STL [R1+0x18], R0 ;  /* 0x0000180001007387 */ /* 0x0003e20000100800 */
[C---:B--2---:R-:W-:Y:S02]  /*187f0*/  ISETP.GT.AND P0, PT, R216.reuse, R13, PT ;  /* 0x0000000dd800720c */ /* 0x044fe40003f04270 */
[----:B------:R-:W-:Y:S11]  /*18800*/  IADD3 R216, R216, -0x1, RZ ;  /* 0xffffffffd8d87810 */ /* 0x000ff60007ffe0ff */
[----:B-1----:R-:W-:-:S05]  /*18810*/  @P0 BRA `(.L_x_954) ;  /* 0xffffa8f000000947 */ /* 0x002fca000383ffff */
.L_x_937:
[----:B-1----:R-:W2:Y:S04]  /*18820*/  LDL R5, [R1+0x1c] ;  /* 0x00001c0001057983 */ /* 0x002ea80000100800 */
[----:B------:R-:W3:Y:S04]  /*18830*/  LDL R0, [R1+0x48] ;  /* 0x0000480001007983 */ /* 0x000ee80000100800 */
[----:B------:R-:W4:Y:S01]  /*18840*/  LDL R2, [R1+0x20] ;  /* 0x0000200001027983 */ /* 0x000f220000100800 */
[----:B------:R-:W-:-:S05]  /*18850*/  IMAD.MOV.U32 R4, RZ, RZ, c[0x0][0x2c4] ;  /* 0x0000b100ff047624 */ /* 0x000fca00078e00ff */
[----:B------:R-:W-:Y:S01]  /*18860*/  ISETP.NE.AND P1, PT, R4, 0x1, PT ;  /* 0x000000010400780c */ /* 0x000fe20003f25270 */
[----:B--2---:R-:W-:Y:S02]  /*18870*/  IMAD.MOV.U32 R6, RZ, RZ, R5 ;  /* 0x000000ffff067224 */ /* 0x004fe400078e0005 */
[----:B------:R-:W-:Y:S01]  /*18880*/  IMAD.MOV.U32 R5, RZ, RZ, c[0x0][0x32c] ;  /* 0x0000cb00ff057624 */ /* 0x000fe200078e00ff */
[----:B---3--:R-:W-:-:S04]  /*18890*/  IADD3 R0, R0, 0x7f, RZ ;  /* 0x0000007f00007810 */ /* 0x008fc80007ffe0ff */
[----:B------:R-:W-:-:S05]  /*188a0*/  ISETP.GE.AND P0, PT, R5, 0x1, PT ;  /* 0x000000010500780c */ /* 0x000fca0003f06270 */
[----:B------:R-:W-:Y:S01]  /*188b0*/  @P1 IMAD.HI.U32 R4, R0, c[0x0][0x2c8], RZ ;  /* 0x0000b20000041a27 */ /* 0x000fe200078e00ff */
[----:B----4-:R-:W-:-:S04]  /*188c0*/  IADD3 R2, R2, 0x1, -R6 ;  /* 0x0000000102027810 */ /* 0x010fc80007ffe806 */
        /* <DEDUP_REMOVED lines=14> */
.L_x_957:
[----:B------:R-:W-:-:S04]  /*189b0*/  MOV R4, c[0x0][0x32c] ;  /* 0x0000cb0000047a02 */ /* 0x000fc80000000f00 */
[----:B------:R-:W-:-:S13]  /*189c0*/  ISETP.NE.AND P0, PT, R4, 0x1, PT ;  /* 0x000000010400780c */ /* 0x000fda0003f05270 */
[----:B------:R-:W-:-:S05]  /*189d0*/  @P0 IMAD.HI.U32 R4, R0, c[0x0][0x330], RZ ;  /* 0x0000cc0000040a27 */ /* 0x000fca00078e00ff */
[----:B------:R-:W-:Y:S02]  /*189e0*/  @P0 SHF.R.U32.HI R0, RZ, c[0x0][0x334], R4 ;  /* 0x0000cd00ff000a19 */ /* 0x000fe40000011604 */
.L_x_958:
[----:B------:R-:W-:Y:S05]  /*189f0*/  BSYNC B0 ;  /* 0x0000000000007941 */ /* 0x000fea0003800000 */
.L_x_956:
[----:B------:R-:W-:-:S05]  /*18a00*/  IMAD R0, R0, c[0x0][0x32c], RZ ;  /* 0x0000cb0000007a24 */ /* 0x000fca00078e02ff */
[----:B------:R-:W-:-:S03]  /*18a10*/  IMNMX R2, R2, R0, !PT ;  /* 0x0000000002027217 */ /* 0x000fc60007800200 */
.L_x_955:
[----:B------:R-:W2:Y:S01]  /*18a20*/  LDL R4, [R1+0x8] ;  /* 0x0000080001047983 */ /* 0x000ea20000100800 */
        /* <DEDUP_REMOVED lines=13> */
.L_x_960:
[----:B--2---:R-:W2:Y:S01]  /*18b00*/  LDL R216, [R1+0x8] ;  /* 0x0000080001d87983 */ /* 0x004ea20000100800 */
[----:B------:R-:W-:Y:S04]  /*18b10*/  DEPBAR.LE SB0, 0x0 ;  /* 0x000080000000791a */ /* 0x000fe80000000000 */
[----:B------:R-:W2:Y:S01]  /*18b20*/  LDL R3, [R1+0x40] ;  /* 0x0000400001037983 */ /* 0x000ea20000100800 */
[----:B------:R-:W-:Y:S03]  /*18b30*/  WARPSYNC 0xffffffff ;  /* 0xffffffff00007948 */ /* 0x000fe60003800000 */
[----:B------:R-:W2:Y:S06]  /*18b40*/  LDL.64 R172, [R1+0x30] ;  /* 0x0000300001ac7983 */ /* 0x000eac0000100a00 */
        /* <DEDUP_REMOVED lines=37> */
[----:B--2---:R-:W-:Y:S04]  /*18da0*/  ISETP.GT.AND P0, PT, R216, R217, PT ;  /* 0x000000d9d800720c */ /* 0x004fe80003f04270 */
[-C--:B------:R-:W-:Y:S08]  /*18db0*/  HMMA.16816.F32 R12, R164, R162.reuse, R12 ;  /* 0x000000a2a40c723c */ /* 0x080ff0000000180c */
[C---:B------:R-:W-:Y:S01]  /*18dc0*/  HMMA.16816.F32 R16, R156.reuse, R162, R16 ;  /* 0x000000a29c10723c */ /* 0x040fe20000001810 */
[----:B------:R-:W-:Y:S03]  /*18dd0*/  @!P0 MOV R174, c[0x0][0x208] ;  /* 0x0000820000ae8a02 */ /* 0x000fe60000000f00 */
[----:B------:R-:W-:Y:S01]  /*18de0*/  @!P0 SHF.R.S32.HI R0, RZ, 0x1f, R217 ;  /* 0x0000001fff008819 */ /* 0x000fe200000114d9 */
[C---:B------:R-:W-:Y:S01]  /*18df0*/  @!P0 IMAD.WIDE.U32 R160, R217.reuse, c[0x0][0x208], RZ ;  /* 0x00008200d9a08a25 */ /* 0x040fe200078e00ff */
[----:B------:R-:W-:Y:S02]  /*18e00*/  @!P0 MOV R173, R3 ;  /* 0x0000000300ad8202 */ /* 0x000fe40000000f00 */
[-C--:B------:R-:W-:Y:S04]  /*18e10*/  HMMA.16816.F32 R20, R156, R168.reuse, R20 ;  /* 0x000000a89c14723c */ /* 0x080fe80000001814 */
[----:B------:R-:W-:Y:S01]  /*18e20*/  @!P0 IMAD R0, R0, c[0x0][0x208], RZ ;  /* 0x0000820000008a24 */ /* 0x000fe200078e02ff */
[----:B------:R-:W-:Y:S01]  /*18e30*/  @!P0 SHF.L.U32 R3, R174, 0x5, RZ ;  /* 0x00000005ae038819 */ /* 0x000fe200000006ff */
[----:B------:R-:W-:Y:S02]  /*18e40*/  @!P0 IMAD.WIDE.U32 R172, R160, 0x50, R172 ;  /* 0x00000050a0ac8825 */ /* 0x000fe400078e00ac */
[C---:B------:R-:W-:Y:S04]  /*18e50*/  HMMA.16816.F32 R24, R164.reuse, R168, R24 ;  /* 0x000000a8a418723c */ /* 0x040fe80000001818 */
[----:B------:R-:W-:Y:S03]  /*18e60*/  @!P0 IMAD R0, R217, c[0x0][0x20c], R0 ;  /* 0x00008300d9008a24 */ /* 0x000fe600078e0200 */
[----:B------:R-:W-:Y:S01]  /*18e70*/  @!P0 LEA R168, P1, R172, c[0x0][0x1f8], 0x1 ;  /* 0x00007e00aca88a11 */ /* 0x000fe200078208ff */
[-C--:B------:R-:W-:Y:S01]  /*18e80*/  HMMA.16816.F32 R28, R164, R170.reuse, R28 ;  /* 0x000000aaa41c723c */ /* 0x080fe2000000181c */
[----:B------:R-:W-:Y:S03]  /*18e90*/  @!P0 MOV R169, 0x5 ;  /* 0x0000000500a98802 */ /* 0x000fe60000000f00 */
[----:B------:R-:W-:Y:S02]  /*18ea0*/  @!P0 IADD3 R0, R161, R0, RZ ;  /* 0x00000000a1008210 */ /* 0x000fe40007ffe0ff */
[----:B------:R-:W2:Y:S01]  /*18eb0*/  LDSM.16.M88.4 R160, [R213] ;  /* 0x00000000d5a0783b */ /* 0x000ea20000000200 */
[----:B------:R-:W-:Y:S01]  /*18ec0*/  @!P0 IADD3 R180, P2, R168, R3, RZ ;  /* 0x00000003a8b48210 */ /* 0x000fe20007f5e0ff */
[C---:B------:R-:W-:Y:S04]  /*18ed0*/  HMMA.16816.F32 R32, R156.reuse, R170, R32 ;  /* 0x000000aa9c20723c */ /* 0x040fe80000001820 */
[----:B------:R-:W-:Y:S04]  /*18ee0*/  @!P0 IMAD R0, R0, 0x50, RZ ;  /* 0x0000005000008824 */ /* 0x000fe800078e02ff */
[-C--:B-1----:R-:W-:Y:S04]  /*18ef0*/  HMMA.16816.F32 R36, R156, R152.reuse, R36 ;  /* 0x000000989c24723c */ /* 0x082fe80000001824 */
[----:B------:R-:W-:Y:S02]  /*18f00*/  @!P0 IADD3 R87, R173, R0, RZ ;  /* 0x00000000ad578210 */ /* 0x000fe40007ffe0ff */
[----:B------:R-:W-:Y:S02]  /*18f10*/  @!P0 SHF.L.U64.HI R0, R174, R169, c[0x0][0x20c] ;  /* 0x00008300ae008619 */ /* 0x000fe400000102a9 */
[----:B------:R-:W-:Y:S01]  /*18f20*/  @!P0 LEA.HI.X R169, R172, c[0x0][0x1fc], R87, 0x1, P1 ;  /* 0x00007f00aca98a11 */ /* 0x000fe200008f0c57 */
[C---:B------:R-:W-:Y:S01]  /*18f30*/  HMMA.16816.F32 R40, R164.reuse, R152, R40 ;  /* 0x00000098a428723c */ /* 0x040fe20000001828 */
[----:B------:R-:W1:Y:S03]  /*18f40*/  LDSM.16.M88.4 R172, [R212] ;  /* 0x00000000d4ac783b */ /* 0x000e660000000200 */
[-C--:B------:R-:W-:Y:S02]  /*18f50*/  @!P0 IADD3.X R181, R169, R0.reuse, RZ, P2, !PT ;  /* 0x00000000a9b58210 */ /* 0x080fe400017fe4ff */
[-C--:B------:R-:W-:Y:S02]  /*18f60*/  @!P0 IADD3 R178, P1, R180, R3.reuse, RZ ;  /* 0x00000003b4b28210 */ /* 0x080fe40007f3e0ff */
[-C--:B------:R-:W-:Y:S01]  /*18f70*/  HMMA.16816.F32 R44, R164, R154.reuse, R44 ;  /* 0x0000009aa42c723c */ /* 0x080fe2000000182c */
[----:B------:R-:W-:Y:S01]  /*18f80*/  @!PT LDS RZ, [RZ] ;  /* 0x00000000fffff984 */ /* 0x000fe20000000800 */
[----:B------:R-:W-:Y:S01]  /*18f90*/  @!PT LDS RZ, [RZ] ;  /* 0x00000000fffff984 */ /* 0x000fe20000000800 */
[----:B------:R-:W-:Y:S01]  /*18fa0*/  @!PT LDS RZ, [RZ] ;  /* 0x00000000fffff984 */ /* 0x000fe20000000800 */
[----:B------:R4:W-:Y:S03]  /*18fb0*/  @!P0 LDGSTS.E.BYPASS.LTC128B.128 [R219+0x100], [R168.64], !P4 ;  /* 0x00100000a8db8fae */ /* 0x0009e6000e101d48 */
[-C--:B------:R-:W-:Y:S02]  /*18fc0*/  @!P0 IADD3.X R179, R181, R0.reuse, RZ, P1, !PT ;  /* 0x00000000b5b38210 */ /* 0x080fe40000ffe4ff */
[-C--:B------:R-:W-:Y:S02]  /*18fd0*/  @!P0 IADD3 R176, P2, R178, R3.reuse, RZ ;  /* 0x00000003b2b08210 */ /* 0x080fe40007f5e0ff */
[C---:B------:R-:W-:Y:S01]  /*18fe0*/  HMMA.16816.F32 R48, R156.reuse, R154, R48 ;  /* 0x0000009a9c30723c */ /* 0x040fe20000001830 */
[----:B------:R5:W-:Y:S03]  /*18ff0*/  @!P0 LDGSTS.E.BYPASS.LTC128B.128 [R219+0x900], [R180.64], !P4 ;  /* 0x00900000b4db8fae */ /* 0x000be6000e101d48 */
[-C--:B------:R-:W-:Y:S04]  /*19000*/  @!P0 IADD3.X R177, R179, R0.reuse, RZ, P2, !PT ;  /* 0x00000000b3b18210 */ /* 0x080fe800017fe4ff */
[-C--:B--2---:R-:W-:Y:S01]  /*19010*/  HMMA.16816.F32 R52, R156, R160.reuse, R52 ;  /* 0x000000a09c34723c */ /* 0x084fe20000001834 */
[----:B------:R2:W-:Y:S07]  /*19020*/  @!P0 LDGSTS.E.BYPASS.LTC128B.128 [R219+0x1100], [R178.64], !P4 ;  /* 0x01100000b2db8fae */ /* 0x0005ee000e101d48 */
[C---:B------:R-:W-:Y:S01]  /*19030*/  HMMA.16816.F32 R56, R164.reuse, R160, R56 ;  /* 0x000000a0a438723c */ /* 0x040fe20000001838 */
[----:B------:R2:W-:Y:S03]  /*19040*/  @!P0 LDGSTS.E.BYPASS.LTC128B.128 [R219+0x1900], [R176.64], !P4 ;  /* 0x01900000b0db8fae */ /* 0x0005e6000e101d48 */
[----:B----4-:R-:W-:Y:S04]  /*19050*/  @!P0 IADD3 R168, P1, R176, R3, RZ ;  /* 0x00000003b0a88210 */ /* 0x010fe80007f3e0ff */
[----:B------:R-:W-:Y:S01]  /*19060*/  @!P0 IADD3.X R169, R177, R0, RZ, P1, !PT ;  /* 0x00000000b1a98210 */ /* 0x000fe20000ffe4ff */
[-C--:B------:R-:W-:Y:S04]  /*19070*/  HMMA.16816.F32 R60, R164, R162.reuse, R60 ;  /* 0x000000a2a43c723c */ /* 0x080fe8000000183c */
[----:B------:R4:W-:Y:S01]  /*19080*/  @!P0 LDGSTS.E.BYPASS.LTC128B.128 [R219+0x2100], [R168.64], !P4 ;  /* 0x02100000a8db8fae */ /* 0x0009e2000e101d48 */
[C---:B------:R-:W-:Y:S02]  /*19090*/  ISETP.GT.AND P0, PT, R217.reuse, R216, PT ;  /* 0x000000d8d900720c */ /* 0x040fe40003f04270 */
[----:B------:R-:W-:Y:S01]  /*190a0*/  IADD3 R216, R217, -0x1, RZ ;  /* 0xffffffffd9d87810 */ /* 0x000fe20007ffe0ff */
[C---:B------:R-:W-:Y:S04]  /*190b0*/  HMMA.16816.F32 R64, R156.reuse, R162, R64 ;  /* 0x000000a29c40723c */ /* 0x040fe80000001840 */
[----:B-----5:R-:W-:Y:S04]  /*190c0*/  LDSM.16.M88.4 R180, [R208+0x2000] ;  /* 0x00200000d0b4783b */ /* 0x020fe80000000200 */
[-C--:B-1----:R-:W-:Y:S04]  /*190d0*/  HMMA.16816.F32 R68, R156, R172.reuse, R68 ;  /* 0x000000ac9c44723c */ /* 0x082fe80000001844 */
[----:B--2---:R-:W-:Y:S04]  /*190e0*/  LDSM.16.M88.4 R176, [R206] ;  /* 0x00000000ceb0783b */ /* 0x004fe80000000200 */
[C---:B------:R-:W-:Y:S04]  /*190f0*/  HMMA.16816.F32 R72, R164.reuse, R172, R72 ;  /* 0x000000aca448723c */ /* 0x040fe80000001848 */
[----:B------:R-:W-:Y:S04]  /*19100*/  LDSM.16.M88.4 R184, [R206+0x800] ;  /* 0x00080000ceb8783b */ /* 0x000fe80000000200 */
[-C--:B------:R-:W-:Y:S04]  /*19110*/  HMMA.16816.F32 R76, R164, R174.reuse, R76 ;  /* 0x000000aea44c723c */ /* 0x080fe8000000184c */
[----:B----4-:R-:W1:Y:S04]  /*19120*/  LDSM.16.M88.4 R168, [R208] ;  /* 0x00000000d0a8783b */ /* 0x010e680000000200 */
[----:B------:R-:W-:Y:S04]  /*19130*/  HMMA.16816.F32 R80, R156, R174, R80 ;  /* 0x000000ae9c50723c */ /* 0x000fe80000001850 */
[----:B------:R-:W2:Y:S08]  /*19140*/  LDSM.16.M88.4 R152, [R206+0x1000] ;  /* 0x00100000ce98783b */ /* 0x000eb00000000200 */
[----:B------:R-:W4:Y:S08]  /*19150*/  LDSM.16.M88.4 R188, [R206+0x1800] ;  /* 0x00180000cebc783b */ /* 0x000f300000000200 */
[----:B------:R-:W5:Y:S08]  /*19160*/  LDSM.16.M88.4 R192, [R206+0x2000] ;  /* 0x00200000cec0783b */ /* 0x000f700000000200 */
[----:B------:R-:W-:Y:S01]  /*19170*/  LDSM.16.M88.4 R160, [R209] ;  /* 0x00000000d1a0783b */ /* 0x000fe20000000200 */
[-C--:B-1----:R-:W-:Y:S07]  /*19180*/  HMMA.16816.F32 R4, R168, R176.reuse, R4 ;  /* 0x000000b0a804723c */ /* 0x082fee0000001804 */
[----:B------:R-:W1:Y:S01]  /*19190*/  LDSM.16.M88.4 R196, [R203] ;  /* 0x00000000cbc4783b */ /* 0x000e620000000200 */
[C---:B------:R-:W-:Y:S07]  /*191a0*/  HMMA.16816.F32 R8, R180.reuse, R176, R8 ;  /* 0x000000b0b408723c */ /* 0x040fee0000001808 */
[----:B------:R-:W1:Y:S01]  /*191b0*/  LDSM.16.M88.4 R156, [R209+0x2000] ;  /* 0x00200000d19c783b */ /* 0x000e620000000200 */
[-C--:B------:R-:W-:Y:S07]  /*191c0*/  HMMA.16816.F32 R12, R180, R178.reuse, R12 ;  /* 0x000000b2b40c723c */ /* 0x080fee000000180c */
[----:B------:R-:W0:Y:S01]  /*191d0*/  LDGDEPBAR ;  /* 0x00000000000079af */ /* 0x000e220000000000 */
[C---:B------:R-:W-:Y:S08]  /*191e0*/  HMMA.16816.F32 R16, R168.reuse, R178, R16 ;  /* 0x000000b2a810723c */ /* 0x040ff00000001810 */
        /* <DEDUP_REMOVED lines=34> */
[----:B------:R2:W4:Y:S01]  /*19410*/  MUFU.TANH R173, R0 ;  /* 0x0000000000ad7308 */ /* 0x0005220000002400 */
[-C--:B-1----:R-:W-:Y:S08]  /*19420*/  HMMA.16816.F32 R20, R160, R4.reuse, R20 ;  /* 0x00000004a014723c */ /* 0x082ff00000001814 */
[C---:B------:R-:W-:Y:S04]  /*19430*/  HMMA.16816.F32 R24, R156.reuse, R4, R24 ;  /* 0x000000049c18723c */ /* 0x040fe80000001818 */
[----:B--2---:R-:W-:Y:S02]  /*19440*/  FMUL.FTZ R0, R9, c[0x0][0x320] ;  /* 0x0000c80009007a20 */ /* 0x004fe40000410000 */
[----:B------:R-:W1:Y:S02]  /*19450*/  LDSM.16.M88.4 R8, [R203+0x1000] ;  /* 0x00100000cb08783b */ /* 0x000e640000000200 */
[-C--:B------:R-:W-:Y:S01]  /*19460*/  HMMA.16816.F32 R28, R156, R6.reuse, R28 ;  /* 0x000000069c1c723c */ /* 0x080fe2000000181c */
[----:B------:R2:W5:Y:S07]  /*19470*/  MUFU.TANH R168, R0 ;  /* 0x0000000000a87308 */ /* 0x00056e0000002400 */
        /* <DEDUP_REMOVED lines=8> */
[----:B---3--:R-:W1:Y:S07]  /*19500*/  LDSM.16.M88.4 R4, [R203+0x1800] ;  /* 0x00180000cb04783b */ /* 0x008e6e0000000200 */
[C---:B------:R-:W-:Y:S04]  /*19510*/  HMMA.16816.F32 R40, R156.reuse, R8, R40 ;  /* 0x000000089c28723c */ /* 0x040fe80000001828 */
[----:B--2---:R-:W-:Y:S04]  /*19520*/  FMUL.FTZ R0, R13, c[0x0][0x320] ;  /* 0x0000c8000d007a20 */ /* 0x004fe80000410000 */
[-C--:B------:R-:W-:Y:S01]  /*19530*/  HMMA.16816.F32 R44, R156, R10.reuse, R44 ;  /* 0x0000000a9c2c723c */ /* 0x080fe2000000182c */
[----:B------:R2:W3:Y:S07]  /*19540*/  MUFU.TANH R155, R0 ;  /* 0x00000000009b7308 */ /* 0x0004ee0000002400 */
[C---:B------:R-:W-:Y:S08]  /*19550*/  HMMA.16816.F32 R48, R160.reuse, R10, R48 ;  /* 0x0000000aa030723c */ /* 0x040ff00000001830 */
[----:B------:R-:W-:Y:S04]  /*19560*/  FMUL.FTZ R8, R41, c[0x0][0x320] ;  /* 0x0000c80029087a20 */ /* 0x000fe80000410000 */
[----:B------:R3:W-:Y:S01]  /*19570*/  MUFU.TANH R184, R8 ;  /* 0x0000000800b87308 */ /* 0x0007e20000002400 */
[----:B----4-:R-:W-:Y:S02]  /*19580*/  FMUL.FTZ R3, R42, c[0x0][0x320] ;  /* 0x0000c8002a037a20 */ /* 0x010fe40000410000 */
[----:B--2---:R-:W-:Y:S01]  /*19590*/  FMUL.FTZ R0, R14, c[0x0][0x320] ;  /* 0x0000c8000e007a20 */ /* 0x004fe20000410000 */
[-C--:B-1----:R-:W-:Y:S06]  /*195a0*/  HMMA.16816.F32 R52, R160, R4.reuse, R52 ;  /* 0x00000004a034723c */ /* 0x082fec0000001834 */
[----:B------:R1:W-:Y:S02]  /*195b0*/  MUFU.TANH R166, R0 ;  /* 0x0000000000a67308 */ /* 0x0003e40000002400 */
[C---:B------:R-:W-:Y:S08]  /*195c0*/  HMMA.16816.F32 R56, R156.reuse, R4, R56 ;  /* 0x000000049c38723c */ /* 0x040ff00000001838 */
[----:B------:R2:W-:Y:S01]  /*195d0*/  MUFU.TANH R243, R3 ;  /* 0x0000000300f37308 */ /* 0x0005e20000002400 */
[-C--:B------:R-:W-:Y:S01]  /*195e0*/  HMMA.16816.F32 R60, R156, R6.reuse, R60 ;  /* 0x000000069c3c723c */ /* 0x080fe2000000183c */
[----:B---3--:R-:W3:Y:S01]  /*195f0*/  LDSM.16.M88.4 R8, [R203+0x2000] ;  /* 0x00200000cb08783b */ /* 0x008ee20000000200 */
        /* <DEDUP_REMOVED lines=18> */
[----:B-----5:R-:W-:Y:S02]  /*19720*/  FMNMX.FTZ R4, R168, R4, !PT ;  /* 0x00000004a8047209 */ /* 0x020fe40007810000 */
[----:B----4-:R-:W-:Y:S02]  /*19730*/  FMNMX.FTZ R3, R154, R2, !PT ;  /* 0x000000029a037209 */ /* 0x010fe40007810000 */
[----:B------:R-:W-:Y:S03]  /*19740*/  HMMA.16816.F32 R80, R160, R10, R80 ;  /* 0x0000000aa050723c */ /* 0x000fe60000001850 */
[----:B------:R-:W-:Y:S01]  /*19750*/  MUFU.TANH R157, R8 ;  /* 0x00000008009d7308 */ /* 0x000fe20000002400 */
[----:B------:R-:W-:Y:S01]  /*19760*/  FMNMX.FTZ R4, R164, R4, !PT ;  /* 0x00000004a4047209 */ /* 0x000fe20007810000 */
[----:B-1----:R-:W-:Y:S01]  /*19770*/  FMUL.FTZ R0, R17, c[0x0][0x320] ;  /* 0x0000c80011007a20 */ /* 0x002fe20000410000 */
[----:B------:R-:W-:Y:S02]  /*19780*/  FMNMX.FTZ R3, R153, R3, !PT ;  /* 0x0000000399037209 */ /* 0x000fe40007810000 */
[----:B------:R-:W-:Y:S01]  /*19790*/  FMUL.FTZ R5, R73, c[0x0][0x320] ;  /* 0x0000c80049057a20 */ /* 0x000fe20000410000 */
[----:B------:R-:W-:Y:S03]  /*197a0*/  FMNMX.FTZ R4, R155, R4, !PT ;  /* 0x000000049b047209 */ /* 0x000fe60007810000 */
        /* <DEDUP_REMOVED lines=146> */
[--C-:B------:R-:W-:Y:S02]  /*1a0d0*/  FFMA.FTZ R9, R12, c[0x0][0x2d0], -R152.reuse ;  /* 0x0000b4000c097a23 */ /* 0x100fe40000010898 */
[--C-:B------:R-:W-:Y:S02]  /*1a0e0*/  FFMA.FTZ R32, R29, c[0x0][0x2d0], -R152.reuse ;  /* 0x0000b4001d207a23 */ /* 0x100fe40000010898 */
[----:B------:R-:W-:Y:S01]  /*1a0f0*/  MUFU.EX2 R224, R9 ;  /* 0x0000000900e07308 */ /* 0x000fe20000000800 */
[--C-:B------:R-:W-:Y:S02]  /*1a100*/  FFMA.FTZ R40, R40, c[0x0][0x2d0], -R152.reuse ;  /* 0x0000b40028287a23 */ /* 0x100fe40000010898 */
[--C-:B------:R-:W-:Y:S01]  /*1a110*/  FFMA.FTZ R44, R44, c[0x0][0x2d0], -R152.reuse ;  /* 0x0000b4002c2c7a23 */ /* 0x100fe20000010898 */
        /* <DEDUP_REMOVED lines=39> */
[----:B-1----:R-:W-:Y:S01]  /*1a390*/  FMNMX.FTZ R70, R5, R8, !PT ;  /* 0x0000000805467209 */ /* 0x002fe20007810000 */
[----:B------:R-:W-:Y:S04]  /*1a3a0*/  FFMA.FTZ R5, R19, c[0x0][0x2d0], -R152 ;  /* 0x0000b40013057a23 */ /* 0x000fe80000010898 */
[----:B------:R1:W-:Y:S01]  /*1a3b0*/  MUFU.EX2 R229, R5 ;  /* 0x0000000500e57308 */ /* 0x0003e20000000800 */
[----:B----4-:R-:W-:Y:S01]  /*1a3c0*/  FMNMX.FTZ R4, R0, R7, !PT ;  /* 0x0000000700047209 */ /* 0x010fe20007810000 */
[----:B------:R-:W-:Y:S01]  /*1a3d0*/  FMUL.FTZ R7, R78, c[0x0][0x320] ;  /* 0x0000c8004e077a20 */ /* 0x000fe20000410000 */
[----:B------:R-:W-:Y:S07]  /*1a3e0*/  FMNMX.FTZ R0, R245, R6, !PT ;  /* 0x00000006f5007209 */ /* 0x000fee0007810000 */
[----:B------:R4:W5:Y:S01]  /*1a3f0*/  MUFU.TANH R74, R7 ;  /* 0x00000007004a7308 */ /* 0x0009620000002400 */
[----:B------:R-:W-:Y:S04]  /*1a400*/  FMNMX.FTZ R0, R247, R0, !PT ;  /* 0x00000000f7007209 */ /* 0x000fe80007810000 */
[----:B------:R-:W-:Y:S01]  /*1a410*/  FMNMX.FTZ R6, R188, R0, !PT ;  /* 0x00000000bc067209 */ /* 0x000fe20007810000 */
[----:B------:R-:W-:Y:S03]  /*1a420*/  FMUL.FTZ R0, R79, c[0x0][0x320] ;  /* 0x0000c8004f007a20 */ /* 0x000fe60000410000 */
[----:B------:R-:W-:Y:S01]  /*1a430*/  FMNMX.FTZ R6, R195, R6, !PT ;  /* 0x00000006c3067209 */ /* 0x000fe20007810000 */
[----:B------:R2:W2:Y:S01]  /*1a440*/  MUFU.TANH R75, R0 ;  /* 0x00000000004b7308 */ /* 0x0004a20000002400 */
[----:B-1----:R-:W-:Y:S01]  /*1a450*/  @P0 MOV R5, R221 ;  /* 0x000000dd00050202 */ /* 0x002fe20000000f00 */
[----:B----4-:R-:W1:Y:S01]  /*1a460*/  SHFL.BFLY PT, R7, R4, 0x1, 0x1f ;  /* 0x0c201f0004077f89 */ /* 0x010e6200000e0000 */
[----:B--2---:R-:W-:Y:S04]  /*1a470*/  FMNMX.FTZ R0, R156, R6, !PT ;  /* 0x000000069c007209 */ /* 0x004fe80007810000 */
[----:B------:R-:W-:Y:S01]  /*1a480*/  FMNMX.FTZ R3, R157, R0, !PT ;  /* 0x000000009d037209 */ /* 0x000fe20007810000 */
[----:B------:R-:W-:Y:S03]  /*1a490*/  FADD.FTZ R0, -R72, R2 ;  /* 0x0000000248007221 */ /* 0x000fe60000010100 */
[----:B------:R-:W-:Y:S01]  /*1a4a0*/  FMNMX.FTZ R3, R191, R3, !PT ;  /* 0x00000003bf037209 */ /* 0x000fe20007810000 */
[----:B------:R-:W-:Y:S03]  /*1a4b0*/  FMUL.FTZ R2, R0, c[0x0][0x2d0] ;  /* 0x0000b40000027a20 */ /* 0x000fe60000410000 */
[----:B---3--:R-:W-:Y:S01]  /*1a4c0*/  FMNMX.FTZ R0, R193, R3, !PT ;  /* 0x00000003c1007209 */ /* 0x008fe20007810000 */
[----:B------:R2:W3:Y:S01]  /*1a4d0*/  MUFU.EX2 R73, R2 ;  /* 0x0000000200497308 */ /* 0x0004e20000000800 */
[----:B-1----:R-:W-:Y:S01]  /*1a4e0*/  FMNMX.FTZ R71, R4, R7, !PT ;  /* 0x0000000704477209 */ /* 0x002fe20007810000 */
[----:B------:R-:W-:Y:S01]  /*1a4f0*/  FFMA.FTZ R4, R154, c[0x0][0x2d0], -R152 ;  /* 0x0000b4009a047a23 */ /* 0x000fe20000010898 */
[----:B-----5:R-:W-:Y:S01]  /*1a500*/  FMNMX.FTZ R0, R74, R0, !PT ;  /* 0x000000004a007209 */ /* 0x020fe20007810000 */
[----:B------:R-:W-:Y:S02]  /*1a510*/  FMUL.FTZ R154, R70, c[0x0][0x2d0] ;  /* 0x0000b400469a7a20 */ /* 0x000fe40000410000 */
[----:B------:R-:W-:Y:S01]  /*1a520*/  @P0 IMAD.WIDE.U32 R6, R216, c[0x0][0x1e0], RZ ;  /* 0x00007800d8060a25 */ /* 0x000fe200078e00ff */
[----:B------:R-:W-:Y:S03]  /*1a530*/  FMNMX.FTZ R0, R75, R0, !PT ;  /* 0x000000004b007209 */ /* 0x000fe60007810000 */
[----:B------:R-:W-:Y:S02]  /*1a540*/  MUFU.EX2 R236, R4 ;  /* 0x0000000400ec7308 */ /* 0x000fe40000000800 */
[----:B------:R-:W1:Y:S01]  /*1a550*/  SHFL.BFLY PT, R3, R0, 0x2, 0x1f ;  /* 0x0c401f0000037f89 */ /* 0x000e6200000e0000 */
[----:B--2---:R-:W-:Y:S02]  /*1a560*/  FADD.FTZ R2, -R71, R84 ;  /* 0x0000005447027221 */ /* 0x004fe40000010100 */
[C---:B---3--:R-:W-:Y:S02]  /*1a570*/  FMUL.FTZ R33, R73.reuse, R117 ;  /* 0x0000007549217220 */ /* 0x048fe40000410000 */
[----:B------:R-:W-:Y:S02]  /*1a580*/  FMUL.FTZ R2, R2, c[0x0][0x2d0] ;  /* 0x0000b40002027a20 */ /* 0x000fe40000410000 */
[----:B------:R-:W-:Y:S02]  /*1a590*/  FMUL.FTZ R49, R73, R133 ;  /* 0x0000008549317220 */ /* 0x000fe40000410000 */
[----:B------:R2:W3:Y:S01]  /*1a5a0*/  MUFU.EX2 R69, R2 ;  /* 0x0000000200457308 */ /* 0x0004e20000000800 */
[----:B-1----:R-:W-:Y:S01]  /*1a5b0*/  FMNMX.FTZ R0, R0, R3, !PT ;  /* 0x0000000300007209 */ /* 0x002fe20007810000 */
[--C-:B------:R-:W-:Y:S08]  /*1a5c0*/  FFMA.FTZ R3, R14, c[0x0][0x2d0], -R152.reuse ;  /* 0x0000b4000e037a23 */ /* 0x100ff00000010898 */
[----:B------:R-:W-:Y:S01]  /*1a5d0*/  MUFU.EX2 R239, R3 ;  /* 0x0000000300ef7308 */ /* 0x000fe20000000800 */
[----:B--2---:R-:W-:Y:S02]  /*1a5e0*/  FADD.FTZ R2, -R70, R85 ;  /* 0x0000005546027221 */ /* 0x004fe40000010100 */
[C---:B---3--:R-:W-:Y:S02]  /*1a5f0*/  FMUL.FTZ R19, R69.reuse, R103 ;  /* 0x0000006745137220 */ /* 0x048fe40000410000 */
[----:B------:R-:W-:Y:S02]  /*1a600*/  FMUL.FTZ R2, R2, c[0x0][0x2d0] ;  /* 0x0000b40002027a20 */ /* 0x000fe40000410000 */
[C---:B------:R-:W-:Y:S03]  /*1a610*/  FMUL.FTZ R34, R69.reuse, R118 ;  /* 0x0000007645227220 */ /* 0x040fe60000410000 */
[----:B------:R1:W2:Y:S01]  /*1a620*/  MUFU.EX2 R68, R2 ;  /* 0x0000000200447308 */ /* 0x0002a20000000800 */
[C---:B------:R-:W-:Y:S02]  /*1a630*/  FMUL.FTZ R35, R69.reuse, R119 ;  /* 0x0000007745237220 */ /* 0x040fe40000410000 */
[C---:B------:R-:W-:Y:S02]  /*1a640*/  FMUL.FTZ R50, R69.reuse, R134 ;  /* 0x0000008645327220 */ /* 0x040fe40000410000 */
[----:B------:R-:W-:Y:S02]  /*1a650*/  FMUL.FTZ R51, R69, R135 ;  /* 0x0000008745337220 */ /* 0x000fe40000410000 */
[--C-:B-1----:R-:W-:Y:S02]  /*1a660*/  FFMA.FTZ R2, R153, c[0x0][0x2d0], -R152.reuse ;  /* 0x0000b40099027a23 */ /* 0x102fe40000010898 */
[----:B------:R-:W-:Y:S02]  /*1a670*/  FMUL.FTZ R153, R71, c[0x0][0x2d0] ;  /* 0x0000b40047997a20 */ /* 0x000fe40000410000 */
[----:B------:R1:W3:Y:S01]  /*1a680*/  MUFU.EX2 R238, R2 ;  /* 0x0000000200ee7308 */ /* 0x0002e20000000800 */
[----:B--2---:R-:W-:Y:S02]  /*1a690*/  FMUL.FTZ R29, R68, R113 ;  /* 0x00000071441d7220 */ /* 0x004fe40000410000 */
[--C-:B------:R-:W-:Y:S01]  /*1a6a0*/  FFMA.FTZ R3, R169, c[0x0][0x2d0], -R153.reuse ;  /* 0x0000b400a9037a23 */ /* 0x100fe20000010899 */
[----:B------:R-:W-:Y:S01]  /*1a6b0*/  MOV R169, R220 ;  /* 0x000000dc00a97202 */ /* 0x000fe20000000f00 */
[--C-:B------:R-:W-:Y:S02]  /*1a6c0*/  FFMA.FTZ R48, R180, c[0x0][0x2d0], -R153.reuse ;  /* 0x0000b400b4307a23 */ /* 0x100fe40000010899 */
[--C-:B------:R-:W-:Y:S02]  /*1a6d0*/  FFMA.FTZ R56, R178, c[0x0][0x2d0], -R153.reuse ;  /* 0x0000b400b2387a23 */ /* 0x100fe40000010899 */
[--C-:B------:R-:W-:Y:S01]  /*1a6e0*/  FFMA.FTZ R60, R179, c[0x0][0x2d0], -R153.reuse ;  /* 0x0000b400b33c7a23 */ /* 0x100fe20000010899 */
[----:B------:R2:W-:Y:S01]  /*1a6f0*/  MUFU.EX2 R232, R3 ;  /* 0x0000000300e87308 */ /* 0x0005e20000000800 */
[C---:B------:R-:W-:Y:S02]  /*1a700*/  FMUL.FTZ R41, R68.reuse, R125 ;  /* 0x0000007d44297220 */ /* 0x040fe40000410000 */
[C---:B------:R-:W-:Y:S02]  /*1a710*/  FMUL.FTZ R45, R68.reuse, R129 ;  /* 0x00000081442d7220 */ /* 0x040fe40000410000 */
[C---:B------:R-:W-:Y:S02]  /*1a720*/  FMUL.FTZ R57, R68.reuse, R141 ;  /* 0x0000008d44397220 */ /* 0x040fe40000410000 */
[----:B------:R-:W-:Y:S03]  /*1a730*/  FMUL.FTZ R61, R68, R145 ;  /* 0x00000091443d7220 */ /* 0x000fe60000410000 */
[----:B------:R4:W-:Y:S01]  /*1a740*/  MUFU.EX2 R129, R48 ;  /* 0x0000003000817308 */ /* 0x0009e20000000800 */
[----:B-1----:R-:W-:Y:S01]  /*1a750*/  FFMA.FTZ R2, R87, c[0x0][0x2d0], -R152 ;  /* 0x0000b40057027a23 */ /* 0x002fe20000010898 */
[----:B---3--:R-:W-:Y:S08]  /*1a760*/  F2FP.PACK_AB R76, R238, R236 ;  /* 0x000000ecee4c723e */ /* 0x008ff000000000ff */
[----:B------:R1:W3:Y:S01]  /*1a770*/  MUFU.EX2 R237, R2 ;  /* 0x0000000200ed7308 */ /* 0x0002e20000000800 */
[--C-:B--2---:R-:W-:Y:S09]  /*1a780*/  FFMA.FTZ R3, R167, c[0x0][0x2d0], -R153.reuse ;  /* 0x0000b400a7037a23 */ /* 0x104ff20000010899 */
[----:B------:R2:W5:Y:S01]  /*1a790*/  MUFU.EX2 R233, R3 ;  /* 0x0000000300e97308 */ /* 0x0005620000000800 */
[----:B----4-:R-:W-:Y:S01]  /*1a7a0*/  FMUL.FTZ R48, R73, R132 ;  /* 0x0000008449307220 */ /* 0x010fe20000410000 */
[----:B-1----:R-:W1:Y:S01]  /*1a7b0*/  SHFL.BFLY PT, R2, R0, 0x1, 0x1f ;  /* 0x0c201f0000027f89 */ /* 0x002e6200000e0000 */
[----:B---3--:R-:W-:Y:S01]  /*1a7c0*/  F2FP.PACK_AB R78, R239, R237 ;  /* 0x000000edef4e723e */ /* 0x008fe200000000ff */
[--C-:B--2---:R-:W-:Y:S01]  /*1a7d0*/  FFMA.FTZ R3, R17, c[0x0][0x2d0], -R153.reuse ;  /* 0x0000b40011037a23 */ /* 0x104fe20000010899 */
[----:B-----5:R-:W-:Y:S01]  /*1a7e0*/  F2FP.PACK_AB R77, R233, R232 ;  /* 0x000000e8e94d723e */ /* 0x020fe200000000ff */
[----:B------:R-:W-:Y:S01]  /*1a7f0*/  FMUL.FTZ R17, R73, R101 ;  /* 0x0000006549117220 */ /* 0x000fe20000410000 */
[----:B------:R-:W-:Y:S03]  /*1a800*/  MOV R101, R189 ;  /* 0x000000bd00657202 */ /* 0x000fe60000000f00 */
[----:B------:R1:W-:Y:S02]  /*1a810*/  MUFU.EX2 R235, R3 ;  /* 0x0000000300eb7308 */ /* 0x0003e40000000800 */
[----:B-1----:R-:W-:Y:S01]  /*1a820*/  FMNMX.FTZ R3, R0, R2, !PT ;  /* 0x0000000200037209 */ /* 0x002fe20007810000 */
[--C-:B------:R-:W-:Y:S02]  /*1a830*/  FFMA.FTZ R2, R173, c[0x0][0x2d0], -R154.reuse ;  /* 0x0000b400ad027a23 */ /* 0x100fe4000001089a */
[----:B------:R-:W-:Y:S05]  /*1a840*/  FFMA.FTZ R0, R16, c[0x0][0x2d0], -R153 ;  /* 0x0000b40010007a23 */ /* 0x000fea0000010899 */
[----:B------:R1:W-:Y:S10]  /*1a850*/  MUFU.EX2 R226, R2 ;  /* 0x0000000200e27308 */ /* 0x0003f40000000800 */
[----:B------:R2:W3:Y:S01]  /*1a860*/  MUFU.EX2 R234, R0 ;  /* 0x0000000000ea7308 */ /* 0x0004e20000000800 */
[----:B-1----:R-:W-:Y:S09]  /*1a870*/  FFMA.FTZ R2, R168, c[0x0][0x2d0], -R154 ;  /* 0x0000b400a8027a23 */ /* 0x002ff2000001089a */
[----:B------:R1:W4:Y:S01]  /*1a880*/  MUFU.EX2 R227, R2 ;  /* 0x0000000200e37308 */ /* 0x0003220000000800 */
[----:B--2---:R-:W-:Y:S01]  /*1a890*/  FADD.FTZ R0, -R3, R86 ;  /* 0x0000005603007221 */ /* 0x004fe20000010100 */
[----:B---3--:R-:W-:Y:S03]  /*1a8a0*/  F2FP.PACK_AB R79, R234, R235 ;  /* 0x000000ebea4f723e */ /* 0x008fe600000000ff */
[----:B------:R-:W-:Y:S06]  /*1a8b0*/  FMUL.FTZ R0, R0, c[0x0][0x2d0] ;  /* 0x0000b40000007a20 */ /* 0x000fec0000410000 */
[----:B------:R-:W2:Y:S01]  /*1a8c0*/  MUFU.EX2 R0, R0 ;  /* 0x0000000000007308 */ /* 0x000ea20000000800 */
[--C-:B-1----:R-:W-:Y:S01]  /*1a8d0*/  FFMA.FTZ R2, R164, c[0x0][0x2d0], -R154.reuse ;  /* 0x0000b400a4027a23 */ /* 0x102fe2000001089a */
[----:B----4-:R-:W-:Y:S02]  /*1a8e0*/  F2FP.PACK_AB R64, R227, R226 ;  /* 0x000000e2e340723e */ /* 0x010fe400000000ff */
[----:B------:R-:W-:Y:S06]  /*1a8f0*/  MOV R164, R191 ;  /* 0x000000bf00a47202 */ /* 0x000fec0000000f00 */
[----:B------:R1:W-:Y:S10]  /*1a900*/  MUFU.EX2 R230, R2 ;  /* 0x0000000200e67308 */ /* 0x0003f40000000800 */
[----:B------:R3:W-:Y:S01]  /*1a910*/  MUFU.EX2 R191, R56 ;  /* 0x0000003800bf7308 */ /* 0x0007e20000000800 */
[C---:B--2---:R-:W-:Y:S01]  /*1a920*/  FMUL.FTZ R14, R0.reuse, R98 ;  /* 0x00000062000e7220 */ /* 0x044fe20000410000 */
[----:B------:R-:W-:Y:S01]  /*1a930*/  MOV R98, R190 ;  /* 0x000000be00627202 */ /* 0x000fe20000000f00 */
[C---:B------:R-:W-:Y:S02]  /*1a940*/  FMUL.FTZ R30, R0.reuse, R114 ;  /* 0x00000072001e7220 */ /* 0x040fe40000410000 */
[C---:B------:R-:W-:Y:S02]  /*1a950*/  FMUL.FTZ R31, R0.reuse, R115 ;  /* 0x00000073001f7220 */ /* 0x040fe40000410000 */
[C---:B------:R-:W-:Y:S03]  /*1a960*/  FMUL.FTZ R42, R0.reuse, R126 ;  /* 0x0000007e002a7220 */ /* 0x040fe60000410000 */
[----:B------:R2:W-:Y:S01]  /*1a970*/  MUFU.EX2 R190, R60 ;  /* 0x0000003c00be7308 */ /* 0x0005e20000000800 */
[C---:B------:R-:W-:Y:S02]  /*1a980*/  FMUL.FTZ R43, R0.reuse, R127 ;  /* 0x0000007f002b7220 */ /* 0x040fe40000410000 */
[C---:B------:R-:W-:Y:S02]  /*1a990*/  FMUL.FTZ R46, R0.reuse, R130 ;  /* 0x00000082002e7220 */ /* 0x040fe40000410000 */
[----:B-1----:R-:W-:Y:S01]  /*1a9a0*/  FFMA.FTZ R2, R155, c[0x0][0x2d0], -R154 ;  /* 0x0000b4009b027a23 */ /* 0x002fe2000001089a */
[----:B------:R-:W-:Y:S01]  /*1a9b0*/  MOV R155, R195 ;  /* 0x000000c3009b7202 */ /* 0x000fe20000000f00 */
[C---:B------:R-:W-:Y:S02]  /*1a9c0*/  FMUL.FTZ R47, R0.reuse, R131 ;  /* 0x00000083002f7220 */ /* 0x040fe40000410000 */
[C---:B------:R-:W-:Y:S01]  /*1a9d0*/  FMUL.FTZ R58, R0.reuse, R142 ;  /* 0x0000008e003a7220 */ /* 0x040fe20000410000 */
[----:B------:R1:W4:Y:S01]  /*1a9e0*/  MUFU.EX2 R231, R2 ;  /* 0x0000000200e77308 */ /* 0x0003220000000800 */
[C---:B------:R-:W-:Y:S02]  /*1a9f0*/  FMUL.FTZ R59, R0.reuse, R143 ;  /* 0x0000008f003b7220 */ /* 0x040fe40000410000 */
[----:B------:R-:W-:Y:S02]  /*1aa00*/  FMUL.FTZ R62, R0, R146 ;  /* 0x00000092003e7220 */ /* 0x000fe40000410000 */
[----:B---3--:R-:W-:Y:S02]  /*1aa10*/  FMUL.FTZ R56, R68, R140 ;  /* 0x0000008c44387220 */ /* 0x008fe40000410000 */
[----:B------:R-:W-:Y:S02]  /*1aa20*/  FMUL.FTZ R63, R0, R147 ;  /* 0x00000093003f7220 */ /* 0x000fe40000410000 */
[----:B--2---:R-:W-:Y:S02]  /*1aa30*/  FMUL.FTZ R60, R68, R144 ;  /* 0x00000090443c7220 */ /* 0x004fe40000410000 */
[----:B-1----:R-:W-:Y:S01]  /*1aa40*/  FMUL.FTZ R2, R3, c[0x0][0x2d0] ;  /* 0x0000b40003027a20 */ /* 0x002fe20000410000 */
[----:B----4-:R-:W-:Y:S03]  /*1aa50*/  F2FP.PACK_AB R66, R231, R230 ;  /* 0x000000e6e742723e */ /* 0x010fe600000000ff */
[--C-:B------:R-:W-:Y:S02]  /*1aa60*/  FFMA.FTZ R4, R170, c[0x0][0x2d0], -R2.reuse ;  /* 0x0000b400aa047a23 */ /* 0x100fe40000010802 */
[--C-:B------:R-:W-:Y:S01]  /*1aa70*/  FFMA.FTZ R16, R174, c[0x0][0x2d0], -R2.reuse ;  /* 0x0000b400ae107a23 */ /* 0x100fe20000010802 */
[----:B------:R-:W-:Y:S01]  /*1aa80*/  MOV R174, R196 ;  /* 0x000000c400ae7202 */ /* 0x000fe20000000f00 */
[----:B------:R1:W-:Y:S01]  /*1aa90*/  MUFU.EX2 R170, R4 ;  /* 0x0000000400aa7308 */ /* 0x0003e20000000800 */
[--C-:B------:R-:W-:Y:S02]  /*1aaa0*/  FFMA.FTZ R28, R28, c[0x0][0x2d0], -R2.reuse ;  /* 0x0000b4001c1c7a23 */ /* 0x100fe40000010802 */
[--C-:B------:R-:W-:Y:S07]  /*1aab0*/  FFMA.FTZ R74, R74, c[0x0][0x2d0], -R2.reuse ;  /* 0x0000b4004a4a7a23 */ /* 0x100fee0000010802 */
[----:B------:R2:W-:Y:S10]  /*1aac0*/  MUFU.EX2 R168, R16 ;  /* 0x0000001000a87308 */ /* 0x0005f40000000800 */
[----:B------:R3:W-:Y:S01]  /*1aad0*/  MUFU.EX2 R196, R32 ;  /* 0x0000002000c47308 */ /* 0x0007e20000000800 */
[--C-:B-1----:R-:W-:Y:S09]  /*1aae0*/  FFMA.FTZ R4, R171, c[0x0][0x2d0], -R2.reuse ;  /* 0x0000b400ab047a23 */ /* 0x102ff20000010802 */
[----:B------:R1:W4:Y:S01]  /*1aaf0*/  MUFU.EX2 R171, R4 ;  /* 0x0000000400ab7308 */ /* 0x0003220000000800 */
[C---:B--2---:R-:W-:Y:S01]  /*1ab00*/  FMUL.FTZ R16, R73.reuse, R100 ;  /* 0x0000006449107220 */ /* 0x044fe20000410000 */
[----:B------:R-:W-:Y:S01]  /*1ab10*/  MOV R100, R188 ;  /* 0x000000bc00647202 */ /* 0x000fe20000000f00 */
[----:B---3--:R-:W-:Y:S02]  /*1ab20*/  FMUL.FTZ R32, R73, R116 ;  /* 0x0000007449207220 */ /* 0x008fe40000410000 */
[--C-:B-1----:R-:W-:Y:S01]  /*1ab30*/  FFMA.FTZ R4, R166, c[0x0][0x2d0], -R2.reuse ;  /* 0x0000b400a6047a23 */ /* 0x102fe20000010802 */
[----:B----4-:R-:W-:Y:S04]  /*1ab40*/  F2FP.PACK_AB R65, R171, R170 ;  /* 0x000000aaab41723e */ /* 0x010fe800000000ff */
[----:B------:R1:W-:Y:S02]  /*1ab50*/  MUFU.EX2 R173, R4 ;  /* 0x0000000400ad7308 */ /* 0x0003e40000000800 */
[----:B-1----:R-:W-:Y:S08]  /*1ab60*/  FFMA.FTZ R4, R165, c[0x0][0x2d0], -R2 ;  /* 0x0000b400a5047a23 */ /* 0x002ff00000010802 */
[----:B------:R1:W-:Y:S10]  /*1ab70*/  MUFU.EX2 R165, R28 ;  /* 0x0000001c00a57308 */ /* 0x0003f40000000800 */
[----:B------:R2:W3:Y:S01]  /*1ab80*/  MUFU.EX2 R176, R4 ;  /* 0x0000000400b07308 */ /* 0x0004e20000000800 */
[----:B-1----:R-:W-:Y:S01]  /*1ab90*/  FMUL.FTZ R28, R68, R112 ;  /* 0x00000070441c7220 */ /* 0x002fe20000410000 */
[----:B--2---:R-:W-:Y:S02]  /*1aba0*/  @P0 SHF.R.S32.HI R4, RZ, 0x1f, R216 ;  /* 0x0000001fff040819 */ /* 0x004fe400000114d8 */
[----:B---3--:R-:W-:Y:S03]  /*1abb0*/  F2FP.PACK_AB R67, R176, R173 ;  /* 0x000000adb043723e */ /* 0x008fe600000000ff */
[----:B------:R-:W-:Y:S02]  /*1abc0*/  @P0 IMAD R8, R4, c[0x0][0x1e0], RZ ;  /* 0x0000780004080a24 */ /* 0x000fe400078e02ff */
[----:B------:R-:W-:Y:S02]  /*1abd0*/  FFMA.FTZ R4, R20, c[0x0][0x2d0], -R152 ;  /* 0x0000b40014047a23 */ /* 0x000fe40000010898 */
[----:B------:R-:W-:Y:S02]  /*1abe0*/  @P0 IMAD R8, R216, c[0x0][0x1e4], R8 ;  /* 0x00007900d8080a24 */ /* 0x000fe400078e0208 */
[----:B------:R1:W-:Y:S02]  /*1abf0*/  MUFU.EX2 R228, R4 ;  /* 0x0000000400e47308 */ /* 0x0003e40000000800 */
[----:B-1----:R-:W-:Y:S05]  /*1ac00*/  @P0 MOV R4, R222 ;  /* 0x000000de00040202 */ /* 0x002fea0000000f00 */
[----:B------:R-:W-:Y:S01]  /*1ac10*/  @P0 IMAD.WIDE.U32 R4, R6, 0x50, R4 ;  /* 0x0000005006040825 */ /* 0x000fe200078e0004 */
[----:B------:R-:W-:Y:S02]  /*1ac20*/  @P0 IADD3 R6, R7, R8, RZ ;  /* 0x0000000807060210 */ /* 0x000fe40007ffe0ff */
[----:B------:R-:W-:Y:S01]  /*1ac30*/  @P0 MOV R7, c[0x0][0x1e0] ;  /* 0x0000780000070a02 */ /* 0x000fe20000000f00 */
[----:B------:R-:W-:Y:S01]  /*1ac40*/  FFMA.FTZ R8, R13, c[0x0][0x2d0], -R152 ;  /* 0x0000b4000d087a23 */ /* 0x000fe20000010898 */
[----:B------:R-:W-:Y:S01]  /*1ac50*/  @P0 LEA R10, P1, R4, c[0x0][0x1c8], 0x1 ;  /* 0x00007200040a0a11 */ /* 0x000fe200078208ff */
[----:B------:R-:W-:Y:S01]  /*1ac60*/  @P0 IMAD R6, R6, 0x50, RZ ;  /* 0x0000005006060824 */ /* 0x000fe200078e02ff */
[----:B------:R-:W-:Y:S01]  /*1ac70*/  @P0 SHF.L.U32 R13, R7, 0x5, RZ ;  /* 0x00000005070d0819 */ /* 0x000fe200000006ff */
[----:B------:R1:W-:Y:S03]  /*1ac80*/  MUFU.EX2 R225, R8 ;  /* 0x0000000800e17308 */ /* 0x0003e60000000800 */
[----:B------:R-:W-:Y:S02]  /*1ac90*/  @P0 IADD3 R6, R5, R6, RZ ;  /* 0x0000000605060210 */ /* 0x000fe40007ffe0ff */
[----:B------:R-:W-:Y:S02]  /*1aca0*/  @P0 MOV R5, 0x5 ;  /* 0x0000000500050802 */ /* 0x000fe40000000f00 */
[----:B------:R-:W-:Y:S02]  /*1acb0*/  @P0 LEA.HI.X R11, R4, c[0x0][0x1cc], R6, 0x1, P1 ;  /* 0x00007300040b0a11 */ /* 0x000fe400008f0c06 */
[----:B------:R-:W-:Y:S01]  /*1acc0*/  @P0 SHF.L.U64.HI R12, R7, R5, c[0x0][0x1e4] ;  /* 0x00007900070c0619 */ /* 0x000fe20000010205 */
[--C-:B------:R-:W-:Y:S02]  /*1acd0*/  FFMA.FTZ R5, R21, c[0x0][0x2d0], -R153.reuse ;  /* 0x0000b40015057a23 */ /* 0x100fe40000010899 */
[----:B------:R2:W-:Y:S02]  /*1ace0*/  @P0 LDGSTS.E.BYPASS.LTC128B.128 [R219+0x2900], [R10.64], !P4 ;  /* 0x029000000adb0fae */ /* 0x0005e4000e101d48 */
[----:B------:R3:W-:Y:S01]  /*1acf0*/  MUFU.EX2 R223, R5 ;  /* 0x0000000500df7308 */ /* 0x0007e20000000800 */
[-C--:B-1----:R-:W-:Y:S04]  /*1ad00*/  @P0 IADD3 R8, P3, R10, R13.reuse, RZ ;  /* 0x0000000d0a080210 */ /* 0x082fe80007f7e0ff */
[-C--:B------:R-:W-:Y:S02]  /*1ad10*/  @P0 IADD3.X R9, R11, R12.reuse, RZ, P3, !PT ;  /* 0x0000000c0b090210 */ /* 0x080fe40001ffe4ff */
[-C--:B------:R-:W-:Y:S03]  /*1ad20*/  @P0 IADD3 R6, P1, R8, R13.reuse, RZ ;  /* 0x0000000d08060210 */ /* 0x080fe60007f3e0ff */
[----:B------:R1:W-:Y:S01]  /*1ad30*/  @P0 LDGSTS.E.BYPASS.LTC128B.128 [R219+0x3100], [R8.64], !P4 ;  /* 0x0310000008db0fae */ /* 0x0003e2000e101d48 */
[-C--:B------:R-:W-:Y:S02]  /*1ad40*/  @P0 IADD3.X R7, R9, R12.reuse, RZ, P1, !PT ;  /* 0x0000000c09070210 */ /* 0x080fe40000ffe4ff */
[-C--:B------:R-:W-:Y:S01]  /*1ad50*/  @P0 IADD3 R4, P2, R6, R13.reuse, RZ ;  /* 0x0000000d06040210 */ /* 0x080fe20007f5e0ff */
[--C-:B--2---:R-:W-:Y:S03]  /*1ad60*/  FFMA.FTZ R11, R22, c[0x0][0x2d0], -R153.reuse ;  /* 0x0000b400160b7a23 */ /* 0x104fe60000010899 */
[----:B---3--:R-:W-:Y:S01]  /*1ad70*/  @P0 IADD3.X R5, R7, R12, RZ, P2, !PT ;  /* 0x0000000c07050210 */ /* 0x008fe200017fe4ff */
[----:B------:R2:W-:Y:S01]  /*1ad80*/  @P0 LDGSTS.E.BYPASS.LTC128B.128 [R219+0x3900], [R6.64], !P4 ;  /* 0x0390000006db0fae */ /* 0x0005e2000e101d48 */
[----:B------:R-:W-:Y:S01]  /*1ad90*/  @P0 IADD3 R10, P1, R4, R13, RZ ;  /* 0x0000000d040a0210 */ /* 0x000fe20007f3e0ff */
[----:B------:R3:W-:Y:S01]  /*1ada0*/  MUFU.EX2 R222, R11 ;  /* 0x0000000b00de7308 */ /* 0x0007e20000000800 */
[C---:B------:R-:W-:Y:S01]  /*1adb0*/  FMUL.FTZ R13, R68.reuse, R97 ;  /* 0x00000061440d7220 */ /* 0x040fe20000410000 */
[----:B------:R-:W-:Y:S04]  /*1adc0*/  MOV R97, R193 ;  /* 0x000000c100617202 */ /* 0x000fe80000000f00 */
[----:B------:R4:W-:Y:S04]  /*1add0*/  @P0 LDGSTS.E.BYPASS.LTC128B.128 [R219+0x4100], [R4.64], !P4 ;  /* 0x0410000004db0fae */ /* 0x0009e8000e101d48 */
[----:B------:R5:W-:Y:S01]  /*1ade0*/  MUFU.EX2 R193, R44 ;  /* 0x0000002c00c17308 */ /* 0x000be20000000800 */
[C---:B-1----:R-:W-:Y:S02]  /*1adf0*/  FMUL.FTZ R9, R68.reuse, R93 ;  /* 0x0000005d44097220 */ /* 0x042fe40000410000 */
[----:B------:R-:W-:Y:S02]  /*1ae00*/  FMUL.FTZ R8, R68, R92 ;  /* 0x0000005c44087220 */ /* 0x000fe40000410000 */
[--C-:B------:R-:W-:Y:S01]  /*1ae10*/  FFMA.FTZ R92, R185, c[0x0][0x2d0], -R154.reuse ;  /* 0x0000b400b95c7a23 */ /* 0x100fe2000001089a */
[----:B---3--:R-:W-:Y:S01]  /*1ae20*/  @P0 IADD3.X R11, R5, R12, RZ, P1, !PT ;  /* 0x0000000c050b0210 */ /* 0x008fe20000ffe4ff */
[--C-:B--2---:R-:W-:Y:S02]  /*1ae30*/  FFMA.FTZ R6, R15, c[0x0][0x2d0], -R153.reuse ;  /* 0x0000b4000f067a23 */ /* 0x104fe40000010899 */
[----:B------:R-:W-:Y:S02]  /*1ae40*/  FMUL.FTZ R7, R69, R91 ;  /* 0x0000005b45077220 */ /* 0x000fe40000410000 */
[----:B------:R1:W-:Y:S01]  /*1ae50*/  @P0 LDGSTS.E.BYPASS.LTC128B.128 [R219+0x4900], [R10.64], !P4 ;  /* 0x049000000adb0fae */ /* 0x0003e2000e101d48 */
[----:B------:R2:W-:Y:S01]  /*1ae60*/  MUFU.EX2 R220, R6 ;  /* 0x0000000600dc7308 */ /* 0x0005e20000000800 */
[--C-:B------:R-:W-:Y:S02]  /*1ae70*/  FFMA.FTZ R12, R26, c[0x0][0x2d0], -R154.reuse ;  /* 0x0000b4001a0c7a23 */ /* 0x100fe4000001089a */
[--C-:B----4-:R-:W-:Y:S02]  /*1ae80*/  FFMA.FTZ R4, R18, c[0x0][0x2d0], -R153.reuse ;  /* 0x0000b40012047a23 */ /* 0x110fe40000010899 */
[----:B------:R-:W-:Y:S02]  /*1ae90*/  FMUL.FTZ R5, R73, R89 ;  /* 0x0000005949057220 */ /* 0x000fe40000410000 */
[----:B------:R-:W3:Y:S01]  /*1aea0*/  LDSM.16.MT88.4 R20, [R201] ;  /* 0x00000000c914783b */ /* 0x000ee20000004200 */
[C---:B------:R-:W-:Y:S01]  /*1aeb0*/  FMUL.FTZ R15, R0.reuse, R99 ;  /* 0x00000063000f7220 */ /* 0x040fe20000410000 */
[----:B------:R-:W-:Y:S01]  /*1aec0*/  MOV R99, R194 ;  /* 0x000000c200637202 */ /* 0x000fe20000000f00 */
[----:B------:R4:W-:Y:S01]  /*1aed0*/  MUFU.EX2 R221, R4 ;  /* 0x0000000400dd7308 */ /* 0x0009e20000000800 */
[C---:B------:R-:W-:Y:S01]  /*1aee0*/  FMUL.FTZ R18, R69.reuse, R102 ;  /* 0x0000006645127220 */ /* 0x040fe20000410000 */
[----:B------:R-:W-:Y:S01]  /*1aef0*/  MOV R102, R187 ;  /* 0x000000bb00667202 */ /* 0x000fe20000000f00 */
[----:B------:R-:W-:Y:S02]  /*1af00*/  FMUL.FTZ R26, R0, R110 ;  /* 0x0000006e001a7220 */ /* 0x000fe40000410000 */
[----:B------:R-:W3:Y:S01]  /*1af10*/  LDSM.16.MT88.4 R36, [R205] ;  /* 0x00000000cd24783b */ /* 0x000ee20000004200 */
[----:B-----5:R-:W-:Y:S04]  /*1af20*/  FMUL.FTZ R44, R68, R128 ;  /* 0x00000080442c7220 */ /* 0x020fe80000410000 */
[----:B------:R5:W-:Y:S03]  /*1af30*/  MUFU.EX2 R199, R12 ;  /* 0x0000000c00c77308 */ /* 0x000be60000000800 */
[----:B------:R-:W3:Y:S01]  /*1af40*/  LDSM.16.MT88.4 R52, [R202] ;  /* 0x00000000ca34783b */ /* 0x000ee20000004200 */
[----:B--2---:R-:W-:Y:S02]  /*1af50*/  FMUL.FTZ R6, R69, R90 ;  /* 0x0000005a45067220 */ /* 0x004fe40000410000 */
[C---:B-1----:R-:W-:Y:S02]  /*1af60*/  FMUL.FTZ R10, R0.reuse, R94 ;  /* 0x0000005e000a7220 */ /* 0x042fe40000410000 */
[----:B------:R-:W-:Y:S02]  /*1af70*/  FMUL.FTZ R11, R0, R95 ;  /* 0x0000005f000b7220 */ /* 0x000fe40000410000 */
[----:B------:R1:W-:Y:S01]  /*1af80*/  MUFU.EX2 R194, R40 ;  /* 0x0000002800c27308 */ /* 0x0003e20000000800 */
[----:B------:R-:W2:Y:S01]  /*1af90*/  LDSM.16.MT88.4 R80, [R204] ;  /* 0x00000000cc50783b */ /* 0x000ea20000004200 */
[--C-:B----4-:R-:W-:Y:S01]  /*1afa0*/  FFMA.FTZ R4, R172, c[0x0][0x2d0], -R154.reuse ;  /* 0x0000b400ac047a23 */ /* 0x110fe2000001089a */
[----:B------:R-:W-:Y:S06]  /*1afb0*/  MOV R172, R218 ;  /* 0x000000da00ac7202 */ /* 0x000fec0000000f00 */
[----:B------:R-:W4:Y:S01]  /*1afc0*/  LDSM.16.MT88.4 R84, [R201+0x800] ;  /* 0x00080000c954783b */ /* 0x000f220000004200 */
[----:B------:R3:W-:Y:S01]  /*1afd0*/  MUFU.EX2 R197, R4 ;  /* 0x0000000400c57308 */ /* 0x0007e20000000800 */
[C---:B-----5:R-:W-:Y:S01]  /*1afe0*/  FMUL.FTZ R12, R68.reuse, R96 ;  /* 0x00000060440c7220 */ /* 0x060fe20000410000 */
[----:B------:R-:W-:Y:S05]  /*1aff0*/  MOV R96, R192 ;  /* 0x000000c000607202 */ /* 0x000fea0000000f00 */
[----:B------:R-:W-:Y:S03]  /*1b000*/  LDSM.16.MT88.4 R116, [R205+0x2000] ;  /* 0x00200000cd74783b */ /* 0x000fe60000004200 */
[----:B------:R5:W-:Y:S01]  /*1b010*/  MUFU.EX2 R187, R92 ;  /* 0x0000005c00bb7308 */ /* 0x000be20000000800 */
[C---:B-1----:R-:W-:Y:S04]  /*1b020*/  FMUL.FTZ R40, R68.reuse, R124 ;  /* 0x0000007c44287220 */ /* 0x042fe80000410000 */
[----:B------:R-:W-:Y:S08]  /*1b030*/  LDSM.16.MT88.4 R132, [R202+0x2000] ;  /* 0x00200000ca84783b */ /* 0x000ff00000004200 */
[----:B------:R-:W0:Y:S01]  /*1b040*/  LDGDEPBAR ;  /* 0x00000000000079af */ /* 0x000e220000000000 */
[--C-:B---3--:R-:W-:Y:S02]  /*1b050*/  FFMA.FTZ R4, R25, c[0x0][0x2d0], -R154.reuse ;  /* 0x0000b40019047a23 */ /* 0x108fe4000001089a */
[----:B------:R-:W-:Y:S02]  /*1b060*/  FMUL.FTZ R25, R68, R109 ;  /* 0x0000006d44197220 */ /* 0x000fe40000410000 */
[----:B------:R1:W-:Y:S03]  /*1b070*/  MUFU.EX2 R198, R4 ;  /* 0x0000000400c67308 */ /* 0x0003e60000000800 */
[----:B-----5:R-:W-:Y:S01]  /*1b080*/  LDSM.16.MT88.4 R92, [R202+0x800] ;  /* 0x00080000ca5c783b */ /* 0x020fe20000004200 */
[----:B-1----:R-:W-:Y:S02]  /*1b090*/  FFMA.FTZ R4, R24, c[0x0][0x2d0], -R154 ;  /* 0x0000b40018047a23 */ /* 0x002fe4000001089a */
[--C-:B------:R-:W-:Y:S04]  /*1b0a0*/  FFMA.FTZ R24, R27, c[0x0][0x2d0], -R2.reuse ;  /* 0x0000b4001b187a23 */ /* 0x100fe80000010802 */
[----:B------:R1:W-:Y:S01]  /*1b0b0*/  MUFU.EX2 R218, R4 ;  /* 0x0000000400da7308 */ /* 0x0003e20000000800 */
[----:B------:R-:W-:Y:S09]  /*1b0c0*/  FMUL.FTZ R27, R0, R111 ;  /* 0x0000006f001b7220 */ /* 0x000ff20000410000 */
[----:B------:R3:W-:Y:S01]  /*1b0d0*/  MUFU.EX2 R166, R24 ;  /* 0x0000001800a67308 */ /* 0x0007e20000000800 */
[----:B-1----:R-:W-:Y:S02]  /*1b0e0*/  FMUL.FTZ R4, R73, R88 ;  /* 0x0000005849047220 */ /* 0x002fe40000410000 */
[----:B------:R-:W1:Y:S05]  /*1b0f0*/  LDSM.16.MT88.4 R88, [R205+0x800] ;  /* 0x00080000cd58783b */ /* 0x000e6a0000004200 */
[-C--:B------:R-:W-:Y:S05]  /*1b100*/  HMMA.16816.F32 R4, R76, R20.reuse, R4 ;  /* 0x000000144c04723c */ /* 0x080fea0000001804 */
[----:B---3--:R-:W-:Y:S02]  /*1b110*/  FMUL.FTZ R24, R68, R108 ;  /* 0x0000006c44187220 */ /* 0x008fe40000410000 */
[----:B------:R-:W3:Y:S01]  /*1b120*/  LDL R108, [R1+0x28] ;  /* 0x00002800016c7983 */ /* 0x000ee20000100800 */
[C---:B------:R-:W-:Y:S03]  /*1b130*/  HMMA.16816.F32 R8, R64.reuse, R20, R8 ;  /* 0x000000144008723c */ /* 0x040fe60000001808 */
[----:B------:R-:W5:Y:S04]  /*1b140*/  LDL.LU R115, [R1+0x10] ;  /* 0x0000100001737983 */ /* 0x000f680000300800 */
[----:B------:R-:W-:Y:S01]  /*1b150*/  FFMA.FTZ R20, R175, c[0x0][0x2d0], -R2 ;  /* 0x0000b400af147a23 */ /* 0x000fe20000010802 */
[-C--:B------:R-:W-:Y:S01]  /*1b160*/  HMMA.16816.F32 R12, R64, R22.reuse, R12 ;  /* 0x00000016400c723c */ /* 0x080fe2000000180c */
[----:B------:R-:W5:Y:S02]  /*1b170*/  LDL.LU R114, [R1+0xc] ;  /* 0x00000c0001727983 */ /* 0x000f640000300800 */
[----:B------:R1:W1:Y:S01]  /*1b180*/  MUFU.EX2 R167, R20 ;  /* 0x0000001400a77308 */ /* 0x0002620000000800 */
[----:B------:R-:W-:Y:S01]  /*1b190*/  FMUL.FTZ R21, R73, R105 ;  /* 0x0000006949157220 */ /* 0x000fe20000410000 */
[----:B------:R-:W5:Y:S03]  /*1b1a0*/  LDL.LU R113, [R1+0x14] ;  /* 0x0000140001717983 */ /* 0x000f660000300800 */
[C---:B------:R-:W-:Y:S01]  /*1b1b0*/  HMMA.16816.F32 R16, R76.reuse, R22, R16 ;  /* 0x000000164c10723c */ /* 0x040fe20000001810 */
[----:B------:R-:W5:Y:S06]  /*1b1c0*/  LDL.LU R112, [R1+0x18] ;  /* 0x0000180001707983 */ /* 0x000f6c0000300800 */
[C---:B------:R-:W-:Y:S02]  /*1b1d0*/  FMUL.FTZ R22, R69.reuse, R106 ;  /* 0x0000006a45167220 */ /* 0x040fe40000410000 */
[----:B------:R-:W-:Y:S03]  /*1b1e0*/  FMUL.FTZ R23, R69, R107 ;  /* 0x0000006b45177220 */ /* 0x000fe60000410000 */
[----:B-1----:R-:W-:Y:S07]  /*1b1f0*/  FMUL.FTZ R20, R73, R104 ;  /* 0x0000006849147220 */ /* 0x002fee0000410000 */
[-C--:B------:R-:W-:Y:S08]  /*1b200*/  HMMA.16816.F32 R20, R76, R36.reuse, R20 ;  /* 0x000000244c14723c */ /* 0x080ff00000001814 */
[C---:B------:R-:W-:Y:S07]  /*1b210*/  HMMA.16816.F32 R24, R64.reuse, R36, R24 ;  /* 0x000000244018723c */ /* 0x040fee0000001818 */
[----:B------:R-:W-:Y:S01]  /*1b220*/  FFMA.FTZ R36, R177, c[0x0][0x2d0], -R152 ;  /* 0x0000b400b1247a23 */ /* 0x000fe20000010898 */
[-C--:B------:R-:W-:Y:S03]  /*1b230*/  HMMA.16816.F32 R28, R64, R38.reuse, R28 ;  /* 0x00000026401c723c */ /* 0x080fe6000000181c */
[----:B------:R1:W-:Y:S01]  /*1b240*/  MUFU.EX2 R195, R36 ;  /* 0x0000002400c37308 */ /* 0x0003e20000000800 */
[----:B------:R-:W-:Y:S04]  /*1b250*/  FMUL.FTZ R37, R73, R121 ;  /* 0x0000007949257220 */ /* 0x000fe80000410000 */
[C---:B------:R-:W-:Y:S07]  /*1b260*/  HMMA.16816.F32 R32, R76.reuse, R38, R32 ;  /* 0x000000264c20723c */ /* 0x040fee0000001820 */
[C---:B------:R-:W-:Y:S02]  /*1b270*/  FMUL.FTZ R38, R69.reuse, R122 ;  /* 0x0000007a45267220 */ /* 0x040fe40000410000 */
[----:B------:R-:W-:Y:S03]  /*1b280*/  FMUL.FTZ R39, R69, R123 ;  /* 0x0000007b45277220 */ /* 0x000fe60000410000 */
[----:B-1----:R-:W-:Y:S07]  /*1b290*/  FMUL.FTZ R36, R73, R120 ;  /* 0x0000007849247220 */ /* 0x002fee0000410000 */
[-C--:B------:R-:W-:Y:S08]  /*1b2a0*/  HMMA.16816.F32 R36, R76, R52.reuse, R36 ;  /* 0x000000344c24723c */ /* 0x080ff00000001824 */
[C---:B------:R-:W-:Y:S07]  /*1b2b0*/  HMMA.16816.F32 R40, R64.reuse, R52, R40 ;  /* 0x000000344028723c */ /* 0x040fee0000001828 */
[--C-:B------:R-:W-:Y:S01]  /*1b2c0*/  FFMA.FTZ R52, R181, c[0x0][0x2d0], -R153.reuse ;  /* 0x0000b400b5347a23 */ /* 0x100fe20000010899 */
[-C--:B------:R-:W-:Y:S03]  /*1b2d0*/  HMMA.16816.F32 R44, R64, R54.reuse, R44 ;  /* 0x00000036402c723c */ /* 0x080fe6000000182c */
[----:B------:R1:W-:Y:S01]  /*1b2e0*/  MUFU.EX2 R192, R52 ;  /* 0x0000003400c07308 */ /* 0x0003e20000000800 */
[----:B------:R-:W-:Y:S04]  /*1b2f0*/  FMUL.FTZ R53, R73, R137 ;  /* 0x0000008949357220 */ /* 0x000fe80000410000 */
[C---:B------:R-:W-:Y:S07]  /*1b300*/  HMMA.16816.F32 R48, R76.reuse, R54, R48 ;  /* 0x000000364c30723c */ /* 0x040fee0000001830 */
[C---:B------:R-:W-:Y:S02]  /*1b310*/  FMUL.FTZ R54, R69.reuse, R138 ;  /* 0x0000008a45367220 */ /* 0x040fe40000410000 */
[----:B------:R-:W-:Y:S03]  /*1b320*/  FMUL.FTZ R55, R69, R139 ;  /* 0x0000008b45377220 */ /* 0x000fe60000410000 */
[----:B-1----:R-:W-:Y:S07]  /*1b330*/  FMUL.FTZ R52, R73, R136 ;  /* 0x0000008849347220 */ /* 0x002fee0000410000 */
[-C--:B--2---:R-:W-:Y:S08]  /*1b340*/  HMMA.16816.F32 R52, R76, R80.reuse, R52 ;  /* 0x000000504c34723c */ /* 0x084ff00000001834 */
[C---:B------:R-:W-:Y:S07]  /*1b350*/  HMMA.16816.F32 R56, R64.reuse, R80, R56 ;  /* 0x000000504038723c */ /* 0x040fee0000001838 */
[--C-:B------:R-:W-:Y:S01]  /*1b360*/  FFMA.FTZ R80, R182, c[0x0][0x2d0], -R154.reuse ;  /* 0x0000b400b6507a23 */ /* 0x100fe2000001089a */
[-C--:B------:R-:W-:Y:S03]  /*1b370*/  HMMA.16816.F32 R60, R64, R82.reuse, R60 ;  /* 0x00000052403c723c */ /* 0x080fe6000000183c */
[----:B------:R1:W-:Y:S01]  /*1b380*/  MUFU.EX2 R128, R80 ;  /* 0x0000005000807308 */ /* 0x0003e20000000800 */
        /* <DEDUP_REMOVED lines=14> */
[-C--:B----4-:R-:W-:Y:S03]  /*1b470*/  HMMA.16816.F32 R4, R76, R84.reuse, R4 ;  /* 0x000000544c04723c */ /* 0x090fe60000001804 */
[----:B-1----:R-:W-:Y:S04]  /*1b480*/  FFMA.FTZ R80, R183, c[0x0][0x2d0], -R154 ;  /* 0x0000b400b7507a23 */ /* 0x002fe8000001089a */
[----:B------:R1:W2:Y:S02]  /*1b490*/  MUFU.EX2 R188, R80 ;  /* 0x0000005000bc7308 */ /* 0x0002a40000000800 */
        /* <DEDUP_REMOVED lines=11> */
[----:B------:R1:W4:Y:S07]  /*1b550*/  MUFU.EX2 R137, R84 ;  /* 0x0000005400897308 */ /* 0x00032e0000000800 */
[C---:B------:R-:W-:Y:S03]  /*1b560*/  HMMA.16816.F32 R32, R76.reuse, R90, R32 ;  /* 0x0000005a4c20723c */ /* 0x040fe60000001820 */
[----:B------:R2:W-:Y:S01]  /*1b570*/  MUFU.EX2 R183, R88 ;  /* 0x0000005800b77308 */ /* 0x0005e20000000800 */
[----:B---3--:R-:W-:Y:S02]  /*1b580*/  ISETP.GT.AND P0, PT, R217, R108, PT ;  /* 0x0000006cd900720c */ /* 0x008fe40003f04270 */
[----:B------:R-:W-:Y:S02]  /*1b590*/  MOV R217, R216 ;  /* 0x000000d800d97202 */ /* 0x000fe40000000f00 */
[-C--:B------:R-:W-:Y:S08]  /*1b5a0*/  HMMA.16816.F32 R36, R76, R92.reuse, R36 ;  /* 0x0000005c4c24723c */ /* 0x080ff00000001824 */
[C---:B------:R-:W-:Y:S04]  /*1b5b0*/  HMMA.16816.F32 R40, R80.reuse, R92, R40 ;  /* 0x0000005c5028723c */ /* 0x040fe80000001828 */
[----:B-1----:R-:W-:Y:S02]  /*1b5c0*/  FFMA.FTZ R84, R245, c[0x0][0x2d0], -R2 ;  /* 0x0000b400f5547a23 */ /* 0x002fe40000010802 */
[----:B-----5:R-:W-:Y:S02]  /*1b5d0*/  FFMA.FTZ R0, R0, R112, R170 ;  /* 0x0000007000007223 */ /* 0x020fe400000100aa */
[-C--:B------:R-:W-:Y:S01]  /*1b5e0*/  HMMA.16816.F32 R44, R80, R94.reuse, R44 ;  /* 0x0000005e502c723c */ /* 0x080fe2000000182c */
[----:B------:R1:W-:Y:S03]  /*1b5f0*/  MUFU.EX2 R138, R84 ;  /* 0x00000054008a7308 */ /* 0x0003e60000000800 */
[----:B--2---:R-:W-:Y:S02]  /*1b600*/  FFMA.FTZ R88, R242, c[0x0][0x2d0], -R152 ;  /* 0x0000b400f2587a23 */ /* 0x004fe40000010898 */
[--C-:B------:R-:W-:Y:S02]  /*1b610*/  FFMA.FTZ R92, R250, c[0x0][0x2d0], -R153.reuse ;  /* 0x0000b400fa5c7a23 */ /* 0x100fe40000010899 */
[C---:B------:R-:W-:Y:S03]  /*1b620*/  HMMA.16816.F32 R48, R76.reuse, R94, R48 ;  /* 0x0000005e4c30723c */ /* 0x040fe60000001830 */
[----:B------:R2:W-:Y:S10]  /*1b630*/  MUFU.EX2 R185, R88 ;  /* 0x0000005800b97308 */ /* 0x0005f40000000800 */
[----:B------:R3:W-:Y:S01]  /*1b640*/  MUFU.EX2 R180, R92 ;  /* 0x0000005c00b47308 */ /* 0x0007e20000000800 */
[----:B-1----:R-:W-:Y:S09]  /*1b650*/  FFMA.FTZ R84, R247, c[0x0][0x2d0], -R2 ;  /* 0x0000b400f7547a23 */ /* 0x002ff20000010802 */
[----:B------:R1:W5:Y:S01]  /*1b660*/  MUFU.EX2 R136, R84 ;  /* 0x0000005400887308 */ /* 0x0003620000000800 */
[--C-:B--2---:R-:W-:Y:S09]  /*1b670*/  FFMA.FTZ R88, R186, c[0x0][0x2d0], -R152.reuse ;  /* 0x0000b400ba587a23 */ /* 0x104ff20000010898 */
[----:B------:R2:W-:Y:S01]  /*1b680*/  MUFU.EX2 R186, R88 ;  /* 0x0000005800ba7308 */ /* 0x0005e20000000800 */
[--C-:B---3--:R-:W-:Y:S09]  /*1b690*/  FFMA.FTZ R92, R244, c[0x0][0x2d0], -R153.reuse ;  /* 0x0000b400f45c7a23 */ /* 0x108ff20000010899 */
[----:B------:R3:W-:Y:S01]  /*1b6a0*/  MUFU.EX2 R181, R92 ;  /* 0x0000005c00b57308 */ /* 0x0007e20000000800 */
[----:B-1----:R-:W1:Y:S01]  /*1b6b0*/  LDSM.16.MT88.4 R84, [R204+0x800] ;  /* 0x00080000cc54783b */ /* 0x002e620000004200 */
[----:B--2---:R-:W-:Y:S08]  /*1b6c0*/  FFMA.FTZ R88, R240, c[0x0][0x2d0], -R152 ;  /* 0x0000b400f0587a23 */ /* 0x004ff00000010898 */
[----:B------:R2:W-:Y:S01]  /*1b6d0*/  MUFU.EX2 R184, R88 ;  /* 0x0000005800b87308 */ /* 0x0005e20000000800 */
[--C-:B---3--:R-:W-:Y:S09]  /*1b6e0*/  FFMA.FTZ R92, R102, c[0x0][0x2d0], -R154.reuse ;  /* 0x0000b400665c7a23 */ /* 0x108ff2000001089a */
[----:B------:R3:W-:Y:S01]  /*1b6f0*/  MUFU.EX2 R178, R92 ;  /* 0x0000005c00b27308 */ /* 0x0007e20000000800 */
[--C-:B--2---:R-:W-:Y:S01]  /*1b700*/  FFMA.FTZ R88, R249, c[0x0][0x2d0], -R153.reuse ;  /* 0x0000b400f9587a23 */ /* 0x104fe20000010899 */
[-C--:B-1----:R-:W-:Y:S08]  /*1b710*/  HMMA.16816.F32 R52, R76, R84.reuse, R52 ;  /* 0x000000544c34723c */ /* 0x082ff00000001834 */
[----:B------:R1:W-:Y:S01]  /*1b720*/  MUFU.EX2 R182, R88 ;  /* 0x0000005800b67308 */ /* 0x0003e20000000800 */
[C---:B------:R-:W-:Y:S01]  /*1b730*/  HMMA.16816.F32 R56, R80.reuse, R84, R56 ;  /* 0x000000545038723c */ /* 0x040fe20000001838 */
[----:B---3--:R-:W-:Y:S06]  /*1b740*/  LDSM.16.MT88.4 R92, [R202+0x1000] ;  /* 0x00100000ca5c783b */ /* 0x008fec0000004200 */
[--C-:B------:R-:W-:Y:S01]  /*1b750*/  FFMA.FTZ R84, R246, c[0x0][0x2d0], -R153.reuse ;  /* 0x0000b400f6547a23 */ /* 0x100fe20000010899 */
[-C--:B------:R-:W-:Y:S03]  /*1b760*/  HMMA.16816.F32 R60, R80, R86.reuse, R60 ;  /* 0x00000056503c723c */ /* 0x080fe6000000183c */
[----:B------:R2:W-:Y:S04]  /*1b770*/  MUFU.EX2 R179, R84 ;  /* 0x0000005400b37308 */ /* 0x0005e80000000800 */
[--C-:B------:R-:W-:Y:S01]  /*1b780*/  FFMA.FTZ R80, R251, c[0x0][0x2d0], -R154.reuse ;  /* 0x0000b400fb507a23 */ /* 0x100fe2000001089a */
[----:B------:R-:W-:Y:S01]  /*1b790*/  HMMA.16816.F32 R64, R76, R86, R64 ;  /* 0x000000564c40723c */ /* 0x000fe20000001840 */
[----:B-1----:R-:W1:Y:S03]  /*1b7a0*/  LDSM.16.MT88.4 R88, [R201+0x1000] ;  /* 0x00100000c958783b */ /* 0x002e660000004200 */
[----:B------:R-:W-:Y:S01]  /*1b7b0*/  F2FP.PACK_AB R82, R187, R188 ;  /* 0x000000bcbb52723e */ /* 0x000fe200000000ff */
[----:B------:R3:W-:Y:S01]  /*1b7c0*/  MUFU.EX2 R143, R80 ;  /* 0x00000050008f7308 */ /* 0x0007e20000000800 */
[----:B----4-:R-:W-:Y:S02]  /*1b7d0*/  F2FP.PACK_AB R81, R137, R139 ;  /* 0x0000008b8951723e */ /* 0x010fe400000000ff */
[----:B------:R-:W-:Y:S04]  /*1b7e0*/  F2FP.PACK_AB R76, R195, R196 ;  /* 0x000000c4c34c723e */ /* 0x000fe800000000ff */
[----:B------:R-:W-:Y:S02]  /*1b7f0*/  F2FP.PACK_AB R78, R193, R194 ;  /* 0x000000c2c14e723e */ /* 0x000fe400000000ff */
[----:B------:R-:W-:Y:S02]  /*1b800*/  F2FP.PACK_AB R77, R192, R129 ;  /* 0x00000081c04d723e */ /* 0x000fe400000000ff */
[----:B------:R-:W-:Y:S02]  /*1b810*/  F2FP.PACK_AB R79, R190, R191 ;  /* 0x000000bfbe4f723e */ /* 0x000fe400000000ff */
[----:B-----5:R-:W-:Y:S01]  /*1b820*/  F2FP.PACK_AB R83, R136, R138 ;  /* 0x0000008a8853723e */ /* 0x020fe200000000ff */
[----:B--2---:R-:W2:Y:S01]  /*1b830*/  LDSM.16.MT88.4 R84, [R205+0x1000] ;  /* 0x00100000cd54783b */ /* 0x004ea20000004200 */
[--C-:B---3--:R-:W-:Y:S04]  /*1b840*/  FFMA.FTZ R80, R252, c[0x0][0x2d0], -R154.reuse ;  /* 0x0000b400fc507a23 */ /* 0x108fe8000001089a */
[----:B------:R3:W-:Y:S01]  /*1b850*/  MUFU.EX2 R142, R80 ;  /* 0x00000050008e7308 */ /* 0x0007e20000000800 */
[-C--:B-1----:R-:W-:Y:S03]  /*1b860*/  HMMA.16816.F32 R4, R76, R88.reuse, R4 ;  /* 0x000000584c04723c */ /* 0x082fe60000001804 */
[----:B---3--:R-:W-:Y:S07]  /*1b870*/  F2FP.PACK_AB R80, R189, R128 ;  /* 0x00000080bd50723e */ /* 0x008fee00000000ff */
[C---:B------:R-:W-:Y:S07]  /*1b880*/  HMMA.16816.F32 R8, R80.reuse, R88, R8 ;  /* 0x000000585008723c */ /* 0x040fee0000001808 */
[----:B------:R-:W-:Y:S01]  /*1b890*/  FFMA.FTZ R88, R101, c[0x0][0x2d0], -R154 ;  /* 0x0000b40065587a23 */ /* 0x000fe2000001089a */
[-C--:B------:R-:W-:Y:S03]  /*1b8a0*/  HMMA.16816.F32 R12, R80, R90.reuse, R12 ;  /* 0x0000005a500c723c */ /* 0x080fe6000000180c */
[----:B------:R1:W-:Y:S01]  /*1b8b0*/  MUFU.EX2 R177, R88 ;  /* 0x0000005800b17308 */ /* 0x0003e20000000800 */
[----:B------:R-:W-:Y:S04]  /*1b8c0*/  MOV R101, R174 ;  /* 0x000000ae00657202 */ /* 0x000fe80000000f00 */
[C---:B------:R-:W-:Y:S08]  /*1b8d0*/  HMMA.16816.F32 R16, R76.reuse, R90, R16 ;  /* 0x0000005a4c10723c */ /* 0x040ff00000001810 */
[-C--:B--2---:R-:W-:Y:S08]  /*1b8e0*/  HMMA.16816.F32 R20, R76, R84.reuse, R20 ;  /* 0x000000544c14723c */ /* 0x084ff00000001814 */
[C---:B------:R-:W-:Y:S04]  /*1b8f0*/  HMMA.16816.F32 R24, R80.reuse, R84, R24 ;  /* 0x000000545018723c */ /* 0x040fe80000001818 */
[--C-:B-1----:R-:W-:Y:S01]  /*1b900*/  FFMA.FTZ R88, R100, c[0x0][0x2d0], -R2.reuse ;  /* 0x0000b40064587a23 */ /* 0x102fe20000010802 */
[----:B------:R-:W-:Y:S02]  /*1b910*/  MOV R100, R169 ;  /* 0x000000a900647202 */ /* 0x000fe40000000f00 */
[--C-:B------:R-:W-:Y:S01]  /*1b920*/  FFMA.FTZ R84, R157, c[0x0][0x2d0], -R2.reuse ;  /* 0x0000b4009d547a23 */ /* 0x100fe20000010802 */
[-C--:B------:R-:W-:Y:S01]  /*1b930*/  HMMA.16816.F32 R28, R80, R86.reuse, R28 ;  /* 0x00000056501c723c */ /* 0x080fe2000000181c */
[----:B------:R1:W-:Y:S07]  /*1b940*/  MUFU.EX2 R141, R88 ;  /* 0x00000058008d7308 */ /* 0x0003ee0000000800 */
        /* <DEDUP_REMOVED lines=8> */
[C---:B------:R-:W-:Y:S04]  /*1b9d0*/  HMMA.16816.F32 R48, R76.reuse, R94, R48 ;  /* 0x0000005e4c30723c */ /* 0x040fe80000001830 */
[----:B-1----:R-:W-:Y:S02]  /*1b9e0*/  FFMA.FTZ R88, R156, c[0x0][0x2d0], -R2 ;  /* 0x0000b4009c587a23 */ /* 0x002fe40000010802 */
[----:B------:R1:W-:Y:S10]  /*1b9f0*/  MUFU.EX2 R156, R84 ;  /* 0x00000054009c7308 */ /* 0x0003f40000000800 */
[----:B------:R2:W-:Y:S01]  /*1ba00*/  MUFU.EX2 R155, R88 ;  /* 0x00000058009b7308 */ /* 0x0005e20000000800 */
[----:B-1----:R-:W-:Y:S01]  /*1ba10*/  FFMA.FTZ R84, R99, c[0x0][0x2d0], -R152 ;  /* 0x0000b40063547a23 */ /* 0x002fe20000010898 */
[----:B------:R-:W-:Y:S02]  /*1ba20*/  MOV R99, R96 ;  /* 0x0000006000637202 */ /* 0x000fe40000000f00 */
[----:B------:R-:W-:Y:S06]  /*1ba30*/  MOV R96, R164 ;  /* 0x000000a400607202 */ /* 0x000fec0000000f00 */
[----:B------:R1:W-:Y:S01]  /*1ba40*/  MUFU.EX2 R175, R84 ;  /* 0x0000005400af7308 */ /* 0x0003e20000000800 */
[----:B------:R-:W-:Y:S01]  /*1ba50*/  FFMA.FTZ R96, R96, c[0x0][0x2d0], -R2 ;  /* 0x0000b40060607a23 */ /* 0x000fe20000010802 */
[----:B--2---:R-:W2:Y:S08]  /*1ba60*/  LDSM.16.MT88.4 R88, [R204+0x1000] ;  /* 0x00100000cc58783b */ /* 0x004eb00000004200 */
[----:B------:R3:W-:Y:S01]  /*1ba70*/  MUFU.EX2 R164, R92 ;  /* 0x0000005c00a47308 */ /* 0x0007e20000000800 */
[--C-:B-1----:R-:W-:Y:S09]  /*1ba80*/  FFMA.FTZ R84, R172, c[0x0][0x2d0], -R152.reuse ;  /* 0x0000b400ac547a23 */ /* 0x102ff20000010898 */
[----:B------:R1:W4:Y:S01]  /*1ba90*/  MUFU.EX2 R172, R84 ;  /* 0x0000005400ac7308 */ /* 0x0003220000000800 */
[--C-:B---3--:R-:W-:Y:S09]  /*1baa0*/  FFMA.FTZ R92, R162, c[0x0][0x2d0], -R153.reuse ;  /* 0x0000b400a25c7a23 */ /* 0x108ff20000010899 */
[----:B------:R3:W5:Y:S01]  /*1bab0*/  MUFU.EX2 R162, R92 ;  /* 0x0000005c00a27308 */ /* 0x0007620000000800 */
[-C--:B--2---:R-:W-:Y:S03]  /*1bac0*/  HMMA.16816.F32 R52, R76, R88.reuse, R52 ;  /* 0x000000584c34723c */ /* 0x084fe60000001834 */
[----:B-1----:R-:W-:Y:S01]  /*1bad0*/  FFMA.FTZ R84, R159, c[0x0][0x2d0], -R152 ;  /* 0x0000b4009f547a23 */ /* 0x002fe20000010898 */
[----:B----4-:R-:W-:Y:S04]  /*1bae0*/  F2FP.PACK_AB R148, R172, R175 ;  /* 0x000000afac94723e */ /* 0x010fe800000000ff */
[C---:B------:R-:W-:Y:S01]  /*1baf0*/  HMMA.16816.F32 R56, R80.reuse, R88, R56 ;  /* 0x000000585038723c */ /* 0x040fe20000001838 */
[----:B------:R1:W-:Y:S06]  /*1bb00*/  MUFU.EX2 R174, R84 ;  /* 0x0000005400ae7308 */ /* 0x0003ec0000000800 */
[--C-:B------:R-:W-:Y:S01]  /*1bb10*/  FFMA.FTZ R88, R161, c[0x0][0x2d0], -R153.reuse ;  /* 0x0000b400a1587a23 */ /* 0x100fe20000010899 */
[-C--:B------:R-:W-:Y:S03]  /*1bb20*/  HMMA.16816.F32 R60, R80, R90.reuse, R60 ;  /* 0x0000005a503c723c */ /* 0x080fe6000000183c */
[----:B------:R2:W-:Y:S01]  /*1bb30*/  MUFU.EX2 R163, R88 ;  /* 0x0000005800a37308 */ /* 0x0005e20000000800 */
[----:B---3--:R-:W-:Y:S01]  /*1bb40*/  FFMA.FTZ R92, R100, c[0x0][0x2d0], -R154 ;  /* 0x0000b400645c7a23 */ /* 0x008fe2000001089a */
[----:B-----5:R-:W-:Y:S02]  /*1bb50*/  F2FP.PACK_AB R149, R162, R164 ;  /* 0x000000a4a295723e */ /* 0x020fe400000000ff */
[----:B------:R-:W-:Y:S01]  /*1bb60*/  FFMA.FTZ R80, R160, c[0x0][0x2d0], -R153 ;  /* 0x0000b400a0507a23 */ /* 0x000fe20000010899 */
[----:B------:R-:W-:Y:S04]  /*1bb70*/  HMMA.16816.F32 R64, R76, R90, R64 ;  /* 0x0000005a4c40723c */ /* 0x000fe80000001840 */
[----:B------:R-:W-:Y:S01]  /*1bb80*/  F2FP.PACK_AB R82, R177, R178 ;  /* 0x000000b2b152723e */ /* 0x000fe200000000ff */
[----:B------:R3:W4:Y:S02]  /*1bb90*/  MUFU.EX2 R161, R80 ;  /* 0x0000005000a17308 */ /* 0x0007240000000800 */
[----:B------:R-:W-:Y:S02]  /*1bba0*/  F2FP.PACK_AB R76, R185, R183 ;  /* 0x000000b7b94c723e */ /* 0x000fe400000000ff */
[----:B------:R-:W-:Y:S03]  /*1bbb0*/  F2FP.PACK_AB R78, R184, R186 ;  /* 0x000000bab84e723e */ /* 0x000fe600000000ff */
[----:B-1----:R-:W-:Y:S01]  /*1bbc0*/  FFMA.FTZ R84, R158, c[0x0][0x2d0], -R152 ;  /* 0x0000b4009e547a23 */ /* 0x002fe20000010898 */
[----:B------:R-:W-:Y:S02]  /*1bbd0*/  F2FP.PACK_AB R77, R180, R182 ;  /* 0x000000b6b44d723e */ /* 0x000fe400000000ff */
[----:B------:R-:W-:Y:S01]  /*1bbe0*/  F2FP.PACK_AB R79, R179, R181 ;  /* 0x000000b5b34f723e */ /* 0x000fe200000000ff */
[----:B------:R1:W5:Y:S01]  /*1bbf0*/  MUFU.EX2 R169, R84 ;  /* 0x0000005400a97308 */ /* 0x0003620000000800 */
[----:B------:R-:W-:Y:S02]  /*1bc00*/  F2FP.PACK_AB R81, R140, R141 ;  /* 0x0000008d8c51723e */ /* 0x000fe400000000ff */
[----:B------:R-:W-:Y:S01]  /*1bc10*/  F2FP.PACK_AB R83, R156, R155 ;  /* 0x0000009b9c53723e */ /* 0x000fe200000000ff */
[----:B--2---:R-:W-:Y:S06]  /*1bc20*/  LDSM.16.MT88.4 R88, [R205+0x1800] ;  /* 0x00180000cd58783b */ /* 0x004fec0000004200 */
[----:B------:R2:W-:Y:S01]  /*1bc30*/  MUFU.EX2 R159, R92 ;  /* 0x0000005c009f7308 */ /* 0x0005e20000000800 */
[--C-:B---3--:R-:W-:Y:S01]  /*1bc40*/  FFMA.FTZ R80, R101, c[0x0][0x2d0], -R154.reuse ;  /* 0x0000b40065507a23 */ /* 0x108fe2000001089a */
[----:B----4-:R-:W-:Y:S01]  /*1bc50*/  F2FP.PACK_AB R151, R161, R163 ;  /* 0x000000a3a197723e */ /* 0x010fe200000000ff */
[----:B------:R-:W-:Y:S07]  /*1bc60*/  LDSM.16.MT88.4 R100, [R201+0x2000] ;  /* 0x00200000c964783b */ /* 0x000fee0000004200 */
[----:B------:R3:W4:Y:S01]  /*1bc70*/  MUFU.EX2 R160, R80 ;  /* 0x0000005000a07308 */ /* 0x0007220000000800 */
[----:B-1----:R-:W1:Y:S01]  /*1bc80*/  LDSM.16.MT88.4 R84, [R201+0x1800] ;  /* 0x00180000c954783b */ /* 0x002e620000004200 */
[----:B-----5:R-:W-:Y:S08]  /*1bc90*/  F2FP.PACK_AB R150, R169, R174 ;  /* 0x000000aea996723e */ /* 0x020ff000000000ff */
[----:B------:R-:W-:Y:S01]  /*1bca0*/  MUFU.EX2 R152, R74 ;  /* 0x0000004a00987308 */ /* 0x000fe20000000800 */
[----:B--2---:R-:W2:Y:S01]  /*1bcb0*/  LDSM.16.MT88.4 R92, [R202+0x1800] ;  /* 0x00180000ca5c783b */ /* 0x004ea20000004200 */
[----:B---3--:R-:W-:Y:S02]  /*1bcc0*/  F2FP.PACK_AB R80, R142, R143 ;  /* 0x0000008f8e50723e */ /* 0x008fe400000000ff */
[----:B----4-:R-:W-:Y:S01]  /*1bcd0*/  F2FP.PACK_AB R144, R159, R160 ;  /* 0x000000a09f90723e */ /* 0x010fe200000000ff */
[-C--:B-1----:R-:W-:Y:S08]  /*1bce0*/  HMMA.16816.F32 R4, R76, R84.reuse, R4 ;  /* 0x000000544c04723c */ /* 0x082ff00000001804 */
[C---:B------:R-:W-:Y:S07]  /*1bcf0*/  HMMA.16816.F32 R8, R80.reuse, R84, R8 ;  /* 0x000000545008723c */ /* 0x040fee0000001808 */
[--C-:B------:R-:W-:Y:S01]  /*1bd00*/  FFMA.FTZ R84, R99, c[0x0][0x2d0], -R154.reuse ;  /* 0x0000b40063547a23 */ /* 0x100fe2000001089a */
[-C--:B------:R-:W-:Y:S03]  /*1bd10*/  HMMA.16816.F32 R12, R80, R86.reuse, R12 ;  /* 0x00000056500c723c */ /* 0x080fe6000000180c */
[----:B------:R1:W-:Y:S05]  /*1bd20*/  MUFU.EX2 R158, R84 ;  /* 0x00000054009e7308 */ /* 0x0003ea0000000800 */
[C---:B------:R-:W-:Y:S08]  /*1bd30*/  HMMA.16816.F32 R16, R76.reuse, R86, R16 ;  /* 0x000000564c10723c */ /* 0x040ff00000001810 */
[-C--:B------:R-:W-:Y:S08]  /*1bd40*/  HMMA.16816.F32 R20, R76, R88.reuse, R20 ;  /* 0x000000584c14723c */ /* 0x080ff00000001814 */
[C---:B------:R-:W-:Y:S04]  /*1bd50*/  HMMA.16816.F32 R24, R80.reuse, R88, R24 ;  /* 0x000000585018723c */ /* 0x040fe80000001818 */
[----:B-1----:R-:W-:Y:S02]  /*1bd60*/  FFMA.FTZ R84, R98, c[0x0][0x2d0], -R154 ;  /* 0x0000b40062547a23 */ /* 0x002fe4000001089a */
[----:B------:R-:W-:Y:S01]  /*1bd70*/  MUFU.EX2 R154, R96 ;  /* 0x00000060009a7308 */ /* 0x000fe20000000800 */
[--C-:B------:R-:W-:Y:S01]  /*1bd80*/  FFMA.FTZ R88, R97, c[0x0][0x2d0], -R2.reuse ;  /* 0x0000b40061587a23 */ /* 0x100fe20000010802 */
[-C--:B------:R-:W-:Y:S04]  /*1bd90*/  HMMA.16816.F32 R28, R80, R90.reuse, R28 ;  /* 0x0000005a501c723c */ /* 0x080fe8000000181c */
[----:B------:R-:W-:Y:S04]  /*1bda0*/  FFMA.FTZ R2, R75, c[0x0][0x2d0], -R2 ;  /* 0x0000b4004b027a23 */ /* 0x000fe80000010802 */
[C---:B------:R-:W-:Y:S01]  /*1bdb0*/  HMMA.16816.F32 R32, R76.reuse, R90, R32 ;  /* 0x0000005a4c20723c */ /* 0x040fe20000001820 */
[----:B------:R1:W3:Y:S07]  /*1bdc0*/  MUFU.EX2 R157, R84 ;  /* 0x00000054009d7308 */ /* 0x0002ee0000000800 */
[-C--:B--2---:R-:W-:Y:S03]  /*1bdd0*/  HMMA.16816.F32 R36, R76, R92.reuse, R36 ;  /* 0x0000005c4c24723c */ /* 0x084fe60000001824 */
[----:B------:R2:W4:Y:S05]  /*1bde0*/  MUFU.EX2 R74, R2 ;  /* 0x00000002004a7308 */ /* 0x00052a0000000800 */
[C---:B------:R-:W-:Y:S05]  /*1bdf0*/  HMMA.16816.F32 R40, R80.reuse, R92, R40 ;  /* 0x0000005c5028723c */ /* 0x040fea0000001828 */
[----:B------:R-:W5:Y:S03]  /*1be00*/  MUFU.EX2 R153, R88 ;  /* 0x0000005800997308 */ /* 0x000f660000000800 */
[-C--:B------:R-:W-:Y:S01]  /*1be10*/  HMMA.16816.F32 R44, R80, R94.reuse, R44 ;  /* 0x0000005e502c723c */ /* 0x080fe2000000182c */
[----:B-1----:R-:W1:Y:S03]  /*1be20*/  LDSM.16.MT88.4 R84, [R204+0x1800] ;  /* 0x00180000cc54783b */ /* 0x002e660000004200 */
[----:B---3--:R-:W-:Y:S04]  /*1be30*/  F2FP.PACK_AB R146, R157, R158 ;  /* 0x0000009e9d92723e */ /* 0x008fe800000000ff */
[C---:B------:R-:W-:Y:S04]  /*1be40*/  HMMA.16816.F32 R48, R76.reuse, R94, R48 ;  /* 0x0000005e4c30723c */ /* 0x040fe80000001830 */
[----:B--2---:R-:W-:Y:S01]  /*1be50*/  FFMA.FTZ R2, R68, R113, R226 ;  /* 0x0000007144027223 */ /* 0x004fe200000100e2 */
[----:B----4-:R-:W-:Y:S02]  /*1be60*/  F2FP.PACK_AB R147, R74, R152 ;  /* 0x000000984a93723e */ /* 0x010fe400000000ff */
[----:B-----5:R-:W-:Y:S01]  /*1be70*/  F2FP.PACK_AB R145, R153, R154 ;  /* 0x0000009a9991723e */ /* 0x020fe200000000ff */
[-C--:B-1----:R-:W-:Y:S08]  /*1be80*/  HMMA.16816.F32 R52, R76, R84.reuse, R52 ;  /* 0x000000544c34723c */ /* 0x082ff00000001834 */
[C---:B------:R-:W-:Y:S07]  /*1be90*/  HMMA.16816.F32 R56, R80.reuse, R84, R56 ;  /* 0x000000545038723c */ /* 0x040fee0000001838 */
[----:B------:R-:W-:Y:S01]  /*1bea0*/  MOV R84, R71 ;  /* 0x0000004700547202 */ /* 0x000fe20000000f00 */
[-C--:B------:R-:W-:Y:S04]  /*1beb0*/  HMMA.16816.F32 R60, R80, R86.reuse, R60 ;  /* 0x00000056503c723c */ /* 0x080fe8000000183c */
[----:B------:R-:W-:Y:S04]  /*1bec0*/  MOV R85, R70 ;  /* 0x0000004600557202 */ /* 0x000fe80000000f00 */
[----:B------:R-:W-:Y:S07]  /*1bed0*/  HMMA.16816.F32 R64, R76, R86, R64 ;  /* 0x000000564c40723c */ /* 0x000fee0000001840 */
[----:B------:R-:W-:Y:S01]  /*1bee0*/  MOV R86, R3 ;  /* 0x0000000300567202 */ /* 0x000fe20000000f00 */
[-C--:B------:R-:W-:Y:S07]  /*1bef0*/  HMMA.16816.F32 R88, R148, R100.reuse, R4 ;  /* 0x000000649458723c */ /* 0x080fee0000001804 */
[----:B------:R-:W-:Y:S01]  /*1bf00*/  FFMA.FTZ R5, R73, R115, R236 ;  /* 0x0000007349057223 */ /* 0x000fe200000100ec */
[C---:B------:R-:W-:Y:S04]  /*1bf10*/  HMMA.16816.F32 R92, R144.reuse, R100, R8 ;  /* 0x00000064905c723c */ /* 0x040fe80000001808 */
[----:B------:R-:W-:Y:S02]  /*1bf20*/  FFMA.FTZ R4, R69, R114, R232 ;  /* 0x0000007245047223 */ /* 0x000fe400000100e8 */
        /* <DEDUP_REMOVED lines=97> */
.L_x_959:
[----:B--2---:R-:W2:Y:S02]  /*1c540*/  LDL R0, [R1+0x8] ;  /* 0x0000080001007983 */ /* 0x004ea40000100800 */
[----:B--2---:R-:W-:-:S13]  /*1c550*/  ISETP.GE.AND P0, PT, R216, R0, PT ;  /* 0x00000000d800720c */ /* 0x004fda0003f06270 */
[----:B------:R-:W-:Y:S05]  /*1c560*/  @!P0 BRA `(.L_x_961) ;  /* 0x0000575000008947 */ /* 0x000fea0003800000 */
[----:B------:R-:W-:Y:S01]  /*1c570*/  IMAD.MOV.U32 R85, RZ, RZ, R71 ;  /* 0x000000ffff557224 */ /* 0x000fe200078e0047 */
[----:B------:R-:W-:Y:S01]  /*1c580*/  MOV R87, R3 ;  /* 0x0000000300577202 */ /* 0x000fe20000000f00 */
[----:B------:R-:W-:Y:S01]  /*1c590*/  IMAD.MOV.U32 R84, RZ, RZ, R72 ;  /* 0x000000ffff547224 */ /* 0x000fe200078e0048 */
[----:B------:R-:W-:Y:S02]  /*1c5a0*/  MOV R86, R70 ;  /* 0x0000004600567202 */ /* 0x000fe40000000f00 */
.L_x_978:
        /* <DEDUP_REMOVED lines=10> */
[----:B------:R-:W-:Y:S03]  /*1c650*/  IMAD R0, R216, c[0x0][0x20c], R0 ;  /* 0x00008300d8007a24 */ /* 0x000fe600078e0200 */
        /* <DEDUP_REMOVED lines=11> */
[----:B------:R-:W2:Y:S04]  /*1c710*/  LDL R228, [R1+0x8] ;  /* 0x0000080001e47983 */ /* 0x000ea80000100800 */
        /* <DEDUP_REMOVED lines=25> */
[-C--:B------:R-:W-:Y:S05]  /*1c8b0*/  HMMA.16816.F32 R4, R156, R160.reuse, R4 ;  /* 0x000000a09c04723c */ /* 0x080fea0000001804 */
[----:B--2---:R-:W-:Y:S02]  /*1c8c0*/  MOV R3, R172 ;  /* 0x000000ac00037202 */ /* 0x004fe40000000f00 */
[----:B------:R-:W-:Y:S01]  /*1c8d0*/  MOV R172, c[0x0][0x208] ;  /* 0x0000820000ac7a02 */ /* 0x000fe20000000f00 */
[C---:B------:R-:W-:Y:S04]  /*1c8e0*/  HMMA.16816.F32 R8, R164.reuse, R160, R8 ;  /* 0x000000a0a408723c */ /* 0x040fe80000001808 */
[----:B------:R-:W-:Y:S03]  /*1c8f0*/  SHF.L.U32 R180, R172, 0x5, RZ ;  /* 0x00000005acb47819 */ /* 0x000fe600000006ff */
[----:B------:R-:W-:Y:S01]  /*1c900*/  IMAD.WIDE.U32 R160, R216, c[0x0][0x208], RZ ;  /* 0x00008200d8a07a25 */ /* 0x000fe200078e00ff */
[-C--:B------:R-:W-:Y:S04]  /*1c910*/  HMMA.16816.F32 R12, R164, R162.reuse, R12 ;  /* 0x000000a2a40c723c */ /* 0x080fe8000000180c */
[----:B------:R-:W-:Y:S01]  /*1c920*/  IADD3 R0, R161, R0, RZ ;  /* 0x00000000a1007210 */ /* 0x000fe20007ffe0ff */
[----:B------:R-:W-:Y:S03]  /*1c930*/  IMAD.WIDE.U32 R2, R160, 0x50, R2 ;  /* 0x00000050a0027825 */ /* 0x000fe600078e0002 */
[C---:B------:R-:W-:Y:S01]  /*1c940*/  HMMA.16816.F32 R16, R156.reuse, R162, R16 ;  /* 0x000000a29c10723c */ /* 0x040fe20000001810 */
[----:B------:R-:W2:Y:S03]  /*1c950*/  LDSM.16.M88.4 R160, [R213] ;  /* 0x00000000d5a0783b */ /* 0x000ea60000000200 */
[----:B------:R-:W-:Y:S01]  /*1c960*/  IMAD R0, R0, 0x50, RZ ;  /* 0x0000005000007824 */ /* 0x000fe200078e02ff */
[----:B------:R-:W-:Y:S03]  /*1c970*/  LEA R178, P0, R2, c[0x0][0x1f8], 0x1 ;  /* 0x00007e0002b27a11 */ /* 0x000fe600078008ff */
[-C--:B------:R-:W-:Y:S04]  /*1c980*/  HMMA.16816.F32 R20, R156, R168.reuse, R20 ;  /* 0x000000a89c14723c */ /* 0x080fe80000001814 */
[----:B------:R-:W-:Y:S02]  /*1c990*/  IADD3 R0, R3, R0, RZ ;  /* 0x0000000003007210 */ /* 0x000fe40007ffe0ff */
[----:B------:R-:W-:Y:S02]  /*1c9a0*/  IADD3 R176, P1, R178, R180, RZ ;  /* 0x000000b4b2b07210 */ /* 0x000fe40007f3e0ff */
[C---:B------:R-:W-:Y:S04]  /*1c9b0*/  HMMA.16816.F32 R24, R164.reuse, R168, R24 ;  /* 0x000000a8a418723c */ /* 0x040fe80000001818 */
[----:B------:R-:W-:Y:S02]  /*1c9c0*/  LEA.HI.X R179, R2, c[0x0][0x1fc], R0, 0x1, P0 ;  /* 0x00007f0002b37a11 */ /* 0x000fe400000f0c00 */
[----:B------:R-:W-:Y:S02]  /*1c9d0*/  SHF.L.U64.HI R0, R172, R217, c[0x0][0x20c] ;  /* 0x00008300ac007619 */ /* 0x000fe400000102d9 */
[-C--:B------:R-:W-:Y:S01]  /*1c9e0*/  HMMA.16816.F32 R28, R164, R170.reuse, R28 ;  /* 0x000000aaa41c723c */ /* 0x080fe2000000181c */
[----:B------:R-:W3:Y:S03]  /*1c9f0*/  LDSM.16.M88.4 R172, [R212] ;  /* 0x00000000d4ac783b */ /* 0x000ee60000000200 */
[----:B------:R-:W-:Y:S02]  /*1ca00*/  IADD3.X R177, R179, R0, RZ, P1, !PT ;  /* 0x00000000b3b17210 */ /* 0x000fe40000ffe4ff */
[----:B------:R-:W-:Y:S02]  /*1ca10*/  IADD3 R168, P0, R176, R180, RZ ;  /* 0x000000b4b0a87210 */ /* 0x000fe40007f1e0ff */
[C---:B------:R-:W-:Y:S01]  /*1ca20*/  HMMA.16816.F32 R32, R156.reuse, R170, R32 ;  /* 0x000000aa9c20723c */ /* 0x040fe20000001820 */
[----:B------:R-:W-:Y:S01]  /*1ca30*/  @!PT LDS RZ, [RZ] ;  /* 0x00000000fffff984 */ /* 0x000fe20000000800 */
[----:B------:R-:W-:Y:S01]  /*1ca40*/  @!PT LDS RZ, [RZ] ;  /* 0x00000000fffff984 */ /* 0x000fe20000000800 */
[----:B------:R-:W-:Y:S01]  /*1ca50*/  @!PT LDS RZ, [RZ] ;  /* 0x00000000fffff984 */ /* 0x000fe20000000800 */
[----:B------:R4:W-:Y:S03]  /*1ca60*/  LDGSTS.E.BYPASS.LTC128B.128 [R219+0x100], [R178.64], !P4 ;  /* 0x00100000b2db7fae */ /* 0x0009e6000e101d48 */
[----:B------:R-:W-:Y:S02]  /*1ca70*/  IADD3.X R169, R177, R0, RZ, P0, !PT ;  /* 0x00000000b1a97210 */ /* 0x000fe400007fe4ff */
[----:B------:R-:W-:Y:S02]  /*1ca80*/  IADD3 R2, P1, R168, R180, RZ ;  /* 0x000000b4a8027210 */ /* 0x000fe40007f3e0ff */
[-C--:B-1----:R-:W-:Y:S01]  /*1ca90*/  HMMA.16816.F32 R36, R156, R152.reuse, R36 ;  /* 0x000000989c24723c */ /* 0x082fe20000001824 */
[----:B------:R4:W-:Y:S03]  /*1caa0*/  LDGSTS.E.BYPASS.LTC128B.128 [R219+0x900], [R176.64], !P4 ;  /* 0x00900000b0db7fae */ /* 0x0009e6000e101d48 */
[----:B------:R-:W-:Y:S02]  /*1cab0*/  IADD3.X R3, R169, R0, RZ, P1, !PT ;  /* 0x00000000a9037210 */ /* 0x000fe40000ffe4ff */
[----:B------:R-:W-:Y:S02]  /*1cac0*/  IADD3 R170, P0, R2, R180, RZ ;  /* 0x000000b402aa7210 */ /* 0x000fe40007f1e0ff */
[C---:B------:R-:W-:Y:S01]  /*1cad0*/  HMMA.16816.F32 R40, R164.reuse, R152, R40 ;  /* 0x00000098a428723c */ /* 0x040fe20000001828 */
[----:B------:R1:W-:Y:S03]  /*1cae0*/  LDGSTS.E.BYPASS.LTC128B.128 [R219+0x1100], [R168.64], !P4 ;  /* 0x01100000a8db7fae */ /* 0x0003e6000e101d48 */
[----:B------:R-:W-:Y:S04]  /*1caf0*/  IADD3.X R171, R3, R0, RZ, P0, !PT ;  /* 0x0000000003ab7210 */ /* 0x000fe800007fe4ff */
[-C--:B------:R-:W-:Y:S01]  /*1cb00*/  HMMA.16816.F32 R44, R164, R154.reuse, R44 ;  /* 0x0000009aa42c723c */ /* 0x080fe2000000182c */
[----:B------:R5:W-:Y:S07]  /*1cb10*/  LDGSTS.E.BYPASS.LTC128B.128 [R219+0x1900], [R2.64], !P4 ;  /* 0x0190000002db7fae */ /* 0x000bee000e101d48 */
[C---:B------:R-:W-:Y:S01]  /*1cb20*/  HMMA.16816.F32 R48, R156.reuse, R154, R48 ;  /* 0x0000009a9c30723c */ /* 0x040fe20000001830 */
[----:B------:R1:W-:Y:S07]  /*1cb30*/  LDGSTS.E.BYPASS.LTC128B.128 [R219+0x2100], [R170.64], !P4 ;  /* 0x02100000aadb7fae */ /* 0x0003ee000e101d48 */
[-C--:B--2---:R-:W-:Y:S01]  /*1cb40*/  HMMA.16816.F32 R52, R156, R160.reuse, R52 ;  /* 0x000000a09c34723c */ /* 0x084fe20000001834 */
[----:B----4-:R-:W-:Y:S07]  /*1cb50*/  LDSM.16.M88.4 R176, [R206] ;  /* 0x00000000ceb0783b */ /* 0x010fee0000000200 */
[C---:B------:R-:W-:Y:S01]  /*1cb60*/  HMMA.16816.F32 R56, R164.reuse, R160, R56 ;  /* 0x000000a0a438723c */ /* 0x040fe20000001838 */
[----:B------:R-:W-:Y:S07]  /*1cb70*/  LDSM.16.M88.4 R180, [R208+0x2000] ;  /* 0x00200000d0b4783b */ /* 0x000fee0000000200 */
[-C--:B------:R-:W-:Y:S01]  /*1cb80*/  HMMA.16816.F32 R60, R164, R162.reuse, R60 ;  /* 0x000000a2a43c723c */ /* 0x080fe2000000183c */
[----:B------:R-:W-:Y:S07]  /*1cb90*/  LDSM.16.M88.4 R184, [R206+0x800] ;  /* 0x00080000ceb8783b */ /* 0x000fee0000000200 */
[C---:B------:R-:W-:Y:S01]  /*1cba0*/  HMMA.16816.F32 R64, R156.reuse, R162, R64 ;  /* 0x000000a29c40723c */ /* 0x040fe20000001840 */
[----:B-1----:R-:W1:Y:S03]  /*1cbb0*/  LDSM.16.M88.4 R168, [R208] ;  /* 0x00000000d0a8783b */ /* 0x002e660000000200 */
[----:B------:R-:W-:Y:S04]  /*1cbc0*/  ISETP.GT.AND P0, PT, R216, R228, PT ;  /* 0x000000e4d800720c */ /* 0x000fe80003f04270 */
[-C--:B---3--:R-:W-:Y:S01]  /*1cbd0*/  HMMA.16816.F32 R68, R156, R172.reuse, R68 ;  /* 0x000000ac9c44723c */ /* 0x088fe20000001844 */
[----:B------:R-:W2:Y:S07]  /*1cbe0*/  LDSM.16.M88.4 R152, [R206+0x1000] ;  /* 0x00100000ce98783b */ /* 0x000eae0000000200 */
[C---:B------:R-:W-:Y:S01]  /*1cbf0*/  HMMA.16816.F32 R72, R164.reuse, R172, R72 ;  /* 0x000000aca448723c */ /* 0x040fe20000001848 */
[----:B------:R-:W3:Y:S07]  /*1cc00*/  LDSM.16.M88.4 R188, [R206+0x1800] ;  /* 0x00180000cebc783b */ /* 0x000eee0000000200 */
[-C--:B------:R-:W-:Y:S01]  /*1cc10*/  HMMA.16816.F32 R76, R164, R174.reuse, R76 ;  /* 0x000000aea44c723c */ /* 0x080fe2000000184c */
[----:B------:R-:W4:Y:S07]  /*1cc20*/  LDSM.16.M88.4 R192, [R206+0x2000] ;  /* 0x00200000cec0783b */ /* 0x000f2e0000000200 */
[----:B------:R-:W-:Y:S01]  /*1cc30*/  HMMA.16816.F32 R80, R156, R174, R80 ;  /* 0x000000ae9c50723c */ /* 0x000fe20000001850 */
[----:B------:R-:W-:Y:S07]  /*1cc40*/  LDSM.16.M88.4 R160, [R209] ;  /* 0x00000000d1a0783b */ /* 0x000fee0000000200 */
[-C--:B-1----:R-:W-:Y:S01]  /*1cc50*/  HMMA.16816.F32 R4, R168, R176.reuse, R4 ;  /* 0x000000b0a804723c */ /* 0x082fe20000001804 */
[----:B------:R-:W1:Y:S07]  /*1cc60*/  LDSM.16.M88.4 R196, [R203] ;  /* 0x00000000cbc4783b */ /* 0x000e6e0000000200 */
[C---:B------:R-:W-:Y:S01]  /*1cc70*/  HMMA.16816.F32 R8, R180.reuse, R176, R8 ;  /* 0x000000b0b408723c */ /* 0x040fe20000001808 */
[----:B------:R-:W1:Y:S07]  /*1cc80*/  LDSM.16.M88.4 R156, [R209+0x2000] ;  /* 0x00200000d19c783b */ /* 0x000e6e0000000200 */
[-C--:B------:R-:W-:Y:S01]  /*1cc90*/  HMMA.16816.F32 R12, R180, R178.reuse, R12 ;  /* 0x000000b2b40c723c */ /* 0x080fe2000000180c */
[----:B------:R-:W0:Y:S07]  /*1cca0*/  LDGDEPBAR ;  /* 0x00000000000079af */ /* 0x000e2e0000000000 */
        /* <DEDUP_REMOVED lines=58> */
[----:B------:R-:W-:Y:S01]  /*1d050*/  FMUL.FTZ R2, R43, c[0x0][0x320] ;  /* 0x0000c8002b027a20 */ /* 0x000fe20000410000 */
[-C--:B--2---:R-:W-:Y:S03]  /*1d060*/  HMMA.16816.F32 R52, R160, R4.reuse, R52 ;  /* 0x00000004a034723c */ /* 0x084fe60000001834 */
[----:B------:R-:W2:Y:S01]  /*1d070*/  MUFU.TANH R182, R2 ;  /* 0x0000000200b67308 */ /* 0x000ea20000002400 */
[----:B------:R-:W-:Y:S01]  /*1d080*/  BAR.SYNC.DEFER_BLOCKING 0x0 ;  /* 0x0000000000007b1d */ /* 0x000fe20000010000 */
[----:B------:R-:W-:Y:S02]  /*1d090*/  FMUL.FTZ R3, R42, c[0x0][0x320] ;  /* 0x0000c8002a037a20 */ /* 0x000fe40000410000 */
[----:B-1----:R-:W-:Y:S01]  /*1d0a0*/  FMUL.FTZ R0, R14, c[0x0][0x320] ;  /* 0x0000c8000e007a20 */ /* 0x002fe20000410000 */
[C---:B------:R-:W-:Y:S05]  /*1d0b0*/  HMMA.16816.F32 R56, R156.reuse, R4, R56 ;  /* 0x000000049c38723c */ /* 0x040fea0000001838 */
[----:B------:R1:W1:Y:S02]  /*1d0c0*/  MUFU.TANH R224, R0 ;  /* 0x0000000000e07308 */ /* 0x0002640000002400 */
[----:B------:R-:W-:Y:S01]  /*1d0d0*/  IADD3 R5, R229, R230, RZ ;  /* 0x000000e6e5057210 */ /* 0x000fe20007ffe0ff */
[-C--:B------:R-:W-:Y:S01]  /*1d0e0*/  HMMA.16816.F32 R60, R156, R6.reuse, R60 ;  /* 0x000000069c3c723c */ /* 0x080fe2000000183c */
[----:B------:R-:W-:Y:S04]  /*1d0f0*/  MOV R229, c[0x0][0x2c4] ;  /* 0x0000b10000e57a02 */ /* 0x000fe80000000f00 */
[----:B------:R-:W-:Y:S02]  /*1d100*/  ISETP.NE.AND P2, PT, R229, 0x1, PT ;  /* 0x00000001e500780c */ /* 0x000fe40003f45270 */
[----:B------:R2:W2:Y:S01]  /*1d110*/  MUFU.TANH R183, R3 ;  /* 0x0000000300b77308 */ /* 0x0004a20000002400 */
[C---:B------:R-:W-:Y:S07]  /*1d120*/  HMMA.16816.F32 R64, R160.reuse, R6, R64 ;  /* 0x00000006a040723c */ /* 0x040fee0000001840 */
[----:B------:R-:W-:Y:S01]  /*1d130*/  @P0 MOV R6, R232 ;  /* 0x000000e800060202 */ /* 0x000fe20000000f00 */
[-C--:B-----5:R-:W-:Y:S04]  /*1d140*/  HMMA.16816.F32 R68, R160, R8.reuse, R68 ;  /* 0x00000008a044723c */ /* 0x0a0fe80000001844 */
[----:B-1----:R-:W-:Y:S01]  /*1d150*/  FMUL.FTZ R0, R15, c[0x0][0x320] ;  /* 0x0000c8000f007a20 */ /* 0x002fe20000410000 */
[----:B------:R-:W-:Y:S01]  /*1d160*/  @P0 MOV R7, R231 ;  /* 0x000000e700070202 */ /* 0x000fe20000000f00 */
[----:B------:R-:W-:Y:S02]  /*1d170*/  FMUL.FTZ R2, R58, c[0x0][0x320] ;  /* 0x0000c8003a027a20 */ /* 0x000fe40000410000 */
[----:B------:R1:W1:Y:S01]  /*1d180*/  MUFU.TANH R223, R0 ;  /* 0x0000000000df7308 */ /* 0x0002620000002400 */
[C---:B------:R-:W-:Y:S04]  /*1d190*/  HMMA.16816.F32 R72, R156.reuse, R8, R72 ;  /* 0x000000089c48723c */ /* 0x040fe80000001848 */
[----:B--2---:R-:W-:Y:S02]  /*1d1a0*/  FMUL.FTZ R3, R57, c[0x0][0x320] ;  /* 0x0000c80039037a20 */ /* 0x004fe40000410000 */
[----:B------:R-:W2:Y:S01]  /*1d1b0*/  LDL R57, [R1+0x24] ;  /* 0x0000240001397983 */ /* 0x000ea20000100800 */
[----:B------:R-:W-:Y:S02]  /*1d1c0*/  @P0 MOV R9, c[0x0][0x1e0] ;  /* 0x0000780000090a02 */ /* 0x000fe40000000f00 */
[----:B------:R5:W2:Y:S01]  /*1d1d0*/  MUFU.TANH R167, R2 ;  /* 0x0000000200a77308 */ /* 0x000aa20000002400 */
[-C--:B------:R-:W-:Y:S08]  /*1d1e0*/  HMMA.16816.F32 R76, R156, R10.reuse, R76 ;  /* 0x0000000a9c4c723c */ /* 0x080ff0000000184c */
[----:B------:R-:W-:Y:S04]  /*1d1f0*/  HMMA.16816.F32 R80, R160, R10, R80 ;  /* 0x0000000aa050723c */ /* 0x000fe80000001850 */
[----:B-1----:R-:W-:Y:S04]  /*1d200*/  FMUL.FTZ R0, R16, c[0x0][0x320] ;  /* 0x0000c80010007a20 */ /* 0x002fe80000410000 */
[----:B------:R1:W1:Y:S01]  /*1d210*/  MUFU.TANH R175, R0 ;  /* 0x0000000000af7308 */ /* 0x0002620000002400 */
[----:B-----5:R-:W-:Y:S07]  /*1d220*/  @P0 IADD3 R2, R216, -0x1, RZ ;  /* 0xffffffffd8020810 */ /* 0x020fee0007ffe0ff */
[----:B------:R-:W-:Y:S02]  /*1d230*/  FMUL.FTZ R4, R78, c[0x0][0x320] ;  /* 0x0000c8004e047a20 */ /* 0x000fe40000410000 */
[----:B-1----:R-:W-:Y:S04]  /*1d240*/  FMUL.FTZ R0, R17, c[0x0][0x320] ;  /* 0x0000c80011007a20 */ /* 0x002fe80000410000 */
        /* <DEDUP_REMOVED lines=76> */
[----:B-----5:R-:W-:Y:S02]  /*1d710*/  FMUL.FTZ R0, R60, c[0x0][0x320] ;  /* 0x0000c8003c007a20 */ /* 0x020fe40000410000 */
[----:B------:R-:W5:Y:S06]  /*1d720*/  LDL R60, [R1+0x1c] ;  /* 0x00001c00013c7983 */ /* 0x000f6c0000100800 */
[----:B------:R1:W1:Y:S02]  /*1d730*/  MUFU.TANH R53, R0 ;  /* 0x0000000000357308 */ /* 0x0002640000002400 */
[----:B-1----:R-:W-:Y:S08]  /*1d740*/  FMUL.FTZ R0, R61, c[0x0][0x320] ;  /* 0x0000c8003d007a20 */ /* 0x002ff00000410000 */
[----:B------:R1:W1:Y:S02]  /*1d750*/  MUFU.TANH R52, R0 ;  /* 0x0000000000347308 */ /* 0x0002640000002400 */
[----:B-1----:R-:W-:Y:S02]  /*1d760*/  FMUL.FTZ R0, R62, c[0x0][0x320] ;  /* 0x0000c8003e007a20 */ /* 0x002fe40000410000 */
[----:B------:R-:W5:Y:S06]  /*1d770*/  LDL R62, [R1+0x20] ;  /* 0x00002000013e7983 */ /* 0x000f6c0000100800 */
        /* <DEDUP_REMOVED lines=8> */
[----:B-1----:R-:W-:Y:S01]  /*1d800*/  @P0 SHF.L.U32 R4, R9, 0x5, RZ ;  /* 0x0000000509040819 */ /* 0x002fe200000006ff */
[----:B--2---:R-:W-:Y:S08]  /*1d810*/  FMUL.FTZ R0, R66, c[0x0][0x320] ;  /* 0x0000c80042007a20 */ /* 0x004ff00000410000 */
[----:B------:R1:W2:Y:S02]  /*1d820*/  MUFU.TANH R46, R0 ;  /* 0x00000000002e7308 */ /* 0x0002a40000002400 */
[----:B-1----:R-:W-:Y:S08]  /*1d830*/  FMUL.FTZ R0, R67, c[0x0][0x320] ;  /* 0x0000c80043007a20 */ /* 0x002ff00000410000 */
        /* <DEDUP_REMOVED lines=62> */
[----:B------:R1:W1:Y:S02]  /*1dc20*/  MUFU.TANH R24, R2 ;  /* 0x0000000200187308 */ /* 0x0002640000002400 */
[----:B-1----:R-:W-:Y:S04]  /*1dc30*/  IADD3 R2, -R57, 0x1, R0 ;  /* 0x0000000139027810 */ /* 0x002fe80007ffe100 */
[----:B-----5:R-:W-:Y:S04]  /*1dc40*/  IADD3 R2, -R60, R2, R62 ;  /* 0x000000023c027210 */ /* 0x020fe80007ffe13e */
[C---:B------:R-:W-:Y:S02]  /*1dc50*/  IADD3 R6, R2.reuse, c[0x0][0x328], RZ ;  /* 0x0000ca0002067a10 */ /* 0x040fe40007ffe0ff */
[----:B------:R-:W-:Y:S02]  /*1dc60*/  IADD3 R7, R2, UR4, RZ ;  /* 0x0000000402077c10 */ /* 0x000fe4000fffe0ff */
[----:B--2---:R-:W-:Y:S02]  /*1dc70*/  IADD3 R3, R6, R4, RZ ;  /* 0x0000000406037210 */ /* 0x004fe40007ffe0ff */
[----:B------:R-:W-:Y:S01]  /*1dc80*/  IADD3 R2, R4, R7, RZ ;  /* 0x0000000704027210 */ /* 0x000fe20007ffe0ff */
[----:B------:R-:W-:-:S05]  /*1dc90*/  @!P5 BRA `(.L_x_962) ;  /* 0x000001800000d947 */ /* 0x000fca0003800000 */
[----:B---34-:R-:W-:Y:S01]  /*1dca0*/  IADD3 R4, -R60, R62, R4 ;  /* 0x0000003e3c047210 */ /* 0x018fe20007ffe104 */
        /* <DEDUP_REMOVED lines=12> */
.L_x_964:
[----:B------:R-:W-:Y:S04]  /*1dd70*/  MOV R8, c[0x0][0x32c] ;  /* 0x0000cb0000087a02 */ /* 0x000fe80000000f00 */
[----:B------:R-:W-:Y:S11]  /*1dd80*/  ISETP.NE.AND P0, PT, R8, 0x1, PT ;  /* 0x000000010800780c */ /* 0x000ff60003f05270 */
[----:B------:R-:W-:Y:S02]  /*1dd90*/  @!UPT UIADD3 URZ, URZ, URZ, URZ ;  /* 0x0000003f3f3ff290 */ /* 0x000fe4000fffe03f */
[----:B------:R-:W-:Y:S05]  /*1dda0*/  @P0 IMAD.HI.U32 R8, R4, c[0x0][0x330], RZ ;  /* 0x0000cc0004080a27 */ /* 0x000fea00078e00ff */
[----:B------:R-:W-:Y:S02]  /*1ddb0*/  @P0 SHF.R.U32.HI R4, RZ, c[0x0][0x334], R8 ;  /* 0x0000cd00ff040a19 */ /* 0x000fe40000011608 */
.L_x_965:
[----:B------:R-:W-:Y:S05]  /*1ddc0*/  BSYNC B0 ;  /* 0x0000000000007941 */ /* 0x000fea0003800000 */
.L_x_963:
[----:B------:R-:W-:Y:S04]  /*1ddd0*/  IMAD.IADD R8, R0, 0x1, -R57 ;  /* 0x0000000100087824 */ /* 0x000fe800078e0a39 */
[----:B------:R-:W-:Y:S05]  /*1dde0*/  IMAD R4, R4, c[0x0][0x32c], R8 ;  /* 0x0000cb0004047a24 */ /* 0x000fea00078e0208 */
[----:B------:R-:W-:Y:S02]  /*1ddf0*/  IADD3 R8, R4, c[0x0][0x32c], RZ ;  /* 0x0000cb0004087a10 */ /* 0x000fe40007ffe0ff */
[----:B------:R-:W-:Y:S02]  /*1de00*/  IMNMX R2, R2, R4, !PT ;  /* 0x0000000402027217 */ /* 0x000fe40007800200 */
[----:B------:R-:W-:Y:S02]  /*1de10*/  IMNMX R3, R3, R8, PT ;  /* 0x0000000803037217 */ /* 0x000fe40003800200 */
.L_x_962:
[C---:B---34-:R-:W-:Y:S01]  /*1de20*/  ISETP.GE.AND P0, PT, R0.reuse, 0x2, PT ;  /* 0x000000020000780c */ /* 0x058fe20003f06270 */
        /* <DEDUP_REMOVED lines=113> */
.L_x_968:
[----:B------:R-:W-:Y:S04]  /*1e540*/  MOV R23, c[0x0][0x32c] ;  /* 0x0000cb0000177a02 */ /* 0x000fe80000000f00 */
[----:B------:R-:W-:Y:S11]  /*1e550*/  ISETP.NE.AND P0, PT, R23, 0x1, PT ;  /* 0x000000011700780c */ /* 0x000ff60003f05270 */
[----:B------:R-:W-:Y:S02]  /*1e560*/  @!UPT UIADD3 URZ, URZ, URZ, URZ ;  /* 0x0000003f3f3ff290 */ /* 0x000fe4000fffe03f */
[----:B------:R-:W-:Y:S05]  /*1e570*/  @P0 IMAD.HI.U32 R23, R4, c[0x0][0x330], RZ ;  /* 0x0000cc0004170a27 */ /* 0x000fea00078e00ff */
[----:B------:R-:W-:Y:S02]  /*1e580*/  @P0 SHF.R.U32.HI R4, RZ, c[0x0][0x334], R23 ;  /* 0x0000cd00ff040a19 */ /* 0x000fe40000011617 */
.L_x_969:
[----:B------:R-:W-:Y:S05]  /*1e590*/  BSYNC B0 ;  /* 0x0000000000007941 */ /* 0x000fea0003800000 */
.L_x_967:
[----:B------:R-:W-:Y:S04]  /*1e5a0*/  IMAD.IADD R23, R0, 0x1, -R57 ;  /* 0x0000000100177824 */ /* 0x000fe800078e0a39 */
[----:B------:R-:W-:Y:S05]  /*1e5b0*/  IMAD R4, R4, c[0x0][0x32c], R23 ;  /* 0x0000cb0004047a24 */ /* 0x000fea00078e0217 */
[----:B------:R-:W-:Y:S02]  /*1e5c0*/  IADD3 R23, R4, c[0x0][0x32c], RZ ;  /* 0x0000cb0004177a10 */ /* 0x000fe40007ffe0ff */
[----:B------:R-:W-:Y:S02]  /*1e5d0*/  IMNMX R3, R3, R4, !PT ;  /* 0x0000000403037217 */ /* 0x000fe40007800200 */
[----:B------:R-:W-:Y:S02]  /*1e5e0*/  IMNMX R2, R2, R23, PT ;  /* 0x0000001702027217 */ /* 0x000fe40003800200 */
.L_x_966:
        /* <DEDUP_REMOVED lines=94> */
.L_x_972:
[----:B------:R-:W-:Y:S04]  /*1ebd0*/  MOV R23, c[0x0][0x32c] ;  /* 0x0000cb0000177a02 */ /* 0x000fe80000000f00 */
[----:B------:R-:W-:Y:S11]  /*1ebe0*/  ISETP.NE.AND P0, PT, R23, 0x1, PT ;  /* 0x000000011700780c */ /* 0x000ff60003f05270 */
[----:B------:R-:W-:Y:S02]  /*1ebf0*/  @!UPT UIADD3 URZ, URZ, URZ, URZ ;  /* 0x0000003f3f3ff290 */ /* 0x000fe4000fffe03f */
[----:B------:R-:W-:Y:S05]  /*1ec00*/  @P0 IMAD.HI.U32 R23, R4, c[0x0][0x330], RZ ;  /* 0x0000cc0004170a27 */ /* 0x000fea00078e00ff */
[----:B------:R-:W-:Y:S02]  /*1ec10*/  @P0 SHF.R.U32.HI R4, RZ, c[0x0][0x334], R23 ;  /* 0x0000cd00ff040a19 */ /* 0x000fe40000011617 */
.L_x_973:
[----:B------:R-:W-:Y:S05]  /*1ec20*/  BSYNC B0 ;  /* 0x0000000000007941 */ /* 0x000fea0003800000 */
.L_x_971:
[----:B------:R-:W-:Y:S04]  /*1ec30*/  IMAD.IADD R23, R0, 0x1, -R57 ;  /* 0x0000000100177824 */ /* 0x000fe800078e0a39 */
[----:B------:R-:W-:Y:S05]  /*1ec40*/  IMAD R4, R4, c[0x0][0x32c], R23 ;  /* 0x0000cb0004047a24 */ /* 0x000fea00078e0217 */
[----:B------:R-:W-:Y:S02]  /*1ec50*/  IADD3 R23, R4, c[0x0][0x32c], RZ ;  /* 0x0000cb0004177a10 */ /* 0x000fe40007ffe0ff */
[----:B------:R-:W-:Y:S02]  /*1ec60*/  IMNMX R3, R3, R4, !PT ;  /* 0x0000000403037217 */ /* 0x000fe40007800200 */
[----:B------:R-:W-:Y:S02]  /*1ec70*/  IMNMX R2, R2, R23, PT ;  /* 0x0000001702027217 */ /* 0x000fe40003800200 */
.L_x_970:
        /* <DEDUP_REMOVED lines=94> */
.L_x_976:
[----:B------:R-:W-:Y:S04]  /*1f260*/  MOV R5, c[0x0][0x32c] ;  /* 0x0000cb0000057a02 */ /* 0x000fe80000000f00 */
[----:B------:R-:W-:Y:S11]  /*1f270*/  ISETP.NE.AND P0, PT, R5, 0x1, PT ;  /* 0x000000010500780c */ /* 0x000ff60003f05270 */
[----:B------:R-:W-:Y:S02]  /*1f280*/  @!UPT UIADD3 URZ, URZ, URZ, URZ ;  /* 0x0000003f3f3ff290 */ /* 0x000fe4000fffe03f */
[----:B------:R-:W-:Y:S05]  /*1f290*/  @P0 IMAD.HI.U32 R5, R4, c[0x0][0x330], RZ ;  /* 0x0000cc0004050a27 */ /* 0x000fea00078e00ff */
[----:B------:R-:W-:Y:S02]  /*1f2a0*/  @P0 SHF.R.U32.HI R4, RZ, c[0x0][0x334], R5 ;  /* 0x0000cd00ff040a19 */ /* 0x000fe40000011605 */
.L_x_977:
[----:B------:R-:W-:Y:S05]  /*1f2b0*/  BSYNC B0 ;  /* 0x0000000000007941 */ /* 0x000fea0003800000 */
.L_x_975:
[----:B------:R-:W-:Y:S04]  /*1f2c0*/  IMAD.IADD R0, R0, 0x1, -R57 ;  /* 0x0000000100007824 */ /* 0x000fe800078e0a39 */
[----:B------:R-:W-:Y:S05]  /*1f2d0*/  IMAD R0, R4, c[0x0][0x32c], R0 ;  /* 0x0000cb0004007a24 */ /* 0x000fea00078e0200 */
[----:B------:R-:W-:Y:S02]  /*1f2e0*/  IADD3 R4, R0, c[0x0][0x32c], RZ ;  /* 0x0000cb0000047a10 */ /* 0x000fe40007ffe0ff */
[----:B------:R-:W-:Y:S02]  /*1f2f0*/  IMNMX R2, R2, R0, !PT ;  /* 0x0000000002027217 */ /* 0x000fe40007800200 */
[----:B------:R-:W-:Y:S02]  /*1f300*/  IMNMX R3, R3, R4, PT ;  /* 0x0000000403037217 */ /* 0x000fe40003800200 */
.L_x_974:
        /* <DEDUP_REMOVED lines=137> */
[----:B------:R-:W-:Y:S01]  /*1fba0*/  MOV R81, R228 ;  /* 0x000000e400517202 */ /* 0x000fe20000000f00 */
[----:B------:R-:W1:Y:S01]  /*1fbb0*/  MUFU.EX2 R49, R0 ;  /* 0x0000000000317308 */ /* 0x000e620000000800 */
[----:B--2---:R-:W-:Y:S02]  /*1fbc0*/  FMNMX.FTZ R4, R4, R6, !PT ;  /* 0x0000000604047209 */ /* 0x004fe40007810000 */
[----:B------:R-:W2:Y:S01]  /*1fbd0*/  SHFL.BFLY PT, R6, R5, 0x2, 0x1f ;  /* 0x0c401f0005067f89 */ /* 0x000ea200000e0000 */
[----:B------:R-:W-:Y:S02]  /*1fbe0*/  ISETP.GT.AND P0, PT, R2, 0x41, !P6 ;  /* 0x000000410200780c */ /* 0x000fe40007704270 */
[----:B------:R-:W-:Y:S02]  /*1fbf0*/  ISETP.NE.AND P5, PT, R8, RZ, PT ;  /* 0x000000ff0800720c */ /* 0x000fe40003fa5270 */
[C---:B------:R-:W-:Y:S02]  /*1fc00*/  ISETP.LT.OR P0, PT, R3.reuse, 0x42, P0 ;  /* 0x000000420300780c */ /* 0x040fe40000701670 */
[----:B------:R-:W-:Y:S01]  /*1fc10*/  MUFU.EX2 R228, R28 ;  /* 0x0000001c00e47308 */ /* 0x000fe20000000800 */
[----:B------:R-:W3:Y:S01]  /*1fc20*/  SHFL.BFLY PT, R7, R4, 0x1, 0x1f ;  /* 0x0c201f0004077f89 */ /* 0x000ee200000e0000 */
[----:B------:R-:W-:Y:S02]  /*1fc30*/  FSEL R166, R66, -INF , !P0 ;  /* 0xff80000042a67808 */ /* 0x000fe40004000000 */
[----:B------:R-:W-:Y:S02]  /*1fc40*/  ISETP.GT.AND P0, PT, R2, 0x48, !P5 ;  /* 0x000000480200780c */ /* 0x000fe40006f04270 */
[----:B------:R-:W-:Y:S02]  /*1fc50*/  ISETP.NE.AND P6, PT, R22, RZ, PT ;  /* 0x000000ff1600720c */ /* 0x000fe40003fc5270 */
[----:B------:R-:W-:Y:S02]  /*1fc60*/  ISETP.LT.OR P0, PT, R3, 0x49, P0 ;  /* 0x000000490300780c */ /* 0x000fe40000701670 */
[----:B------:R-:W-:Y:S02]  /*1fc70*/  ISETP.GT.AND P3, PT, R2, 0x49, !P6 ;  /* 0x000000490200780c */ /* 0x000fe40007764270 */
[----:B------:R-:W-:Y:S02]  /*1fc80*/  FSEL R165, R65, -INF , !P0 ;  /* 0xff80000041a57808 */ /* 0x000fe40004000000 */
[----:B------:R-:W-:Y:S01]  /*1fc90*/  ISETP.LT.OR P3, PT, R3, 0x4a, P3 ;  /* 0x0000004a0300780c */ /* 0x000fe20001f61670 */
[--C-:B------:R-:W-:Y:S01]  /*1fca0*/  FFMA.FTZ R3, R39, c[0x0][0x2d0], -R74.reuse ;  /* 0x0000b40027037a23 */ /* 0x100fe2000001084a */
[----:B-1----:R-:W-:Y:S02]  /*1fcb0*/  F2FP.PACK_AB R76, R49, R44 ;  /* 0x0000002c314c723e */ /* 0x002fe400000000ff */
[----:B--2---:R-:W-:Y:S01]  /*1fcc0*/  FMNMX.FTZ R0, R5, R6, !PT ;  /* 0x0000000605007209 */ /* 0x004fe20007810000 */
[----:B------:R1:W-:Y:S01]  /*1fcd0*/  MUFU.EX2 R247, R3 ;  /* 0x0000000300f77308 */ /* 0x0003e20000000800 */
[--C-:B------:R-:W-:Y:S01]  /*1fce0*/  FFMA.FTZ R5, R29, c[0x0][0x2d0], -R74.reuse ;  /* 0x0000b4001d057a23 */ /* 0x100fe2000001084a */
[----:B------:R-:W-:Y:S02]  /*1fcf0*/  FMNMX.FTZ R6, R21, R87, !PT ;  /* 0x0000005715067209 */ /* 0x000fe40007810000 */
[----:B------:R-:W-:Y:S02]  /*1fd00*/  FSEL R73, R67, -INF , !P3 ;  /* 0xff80000043497808 */ /* 0x000fe40005800000 */
[----:B---3--:R-:W-:Y:S02]  /*1fd10*/  FMNMX.FTZ R71, R4, R7, !PT ;  /* 0x0000000704477209 */ /* 0x008fe40007810000 */
[----:B------:R-:W2:Y:S02]  /*1fd20*/  SHFL.BFLY PT, R7, R0, 0x1, 0x1f ;  /* 0x0c201f0000077f89 */ /* 0x000ea400000e0000 */
[----:B------:R3:W-:Y:S01]  /*1fd30*/  MUFU.EX2 R50, R5 ;  /* 0x0000000500327308 */ /* 0x0007e20000000800 */
[C---:B------:R-:W-:Y:S01]  /*1fd40*/  FMUL.FTZ R4, R71.reuse, c[0x0][0x2d0] ;  /* 0x0000b40047047a20 */ /* 0x040fe20000410000 */
[----:B------:R-:W-:Y:S04]  /*1fd50*/  FSETP.NEU.FTZ.AND P1, PT, R71, -INF , PT ;  /* 0xff8000004700780b */ /* 0x000fe80003f3d000 */
[----:B------:R-:W-:Y:S02]  /*1fd60*/  FSEL R75, R4, RZ, P1 ;  /* 0x000000ff044b7208 */ /* 0x000fe40000800000 */
[----:B------:R-:W-:Y:S04]  /*1fd70*/  FMNMX.FTZ R4, R20, R6, !PT ;  /* 0x0000000614047209 */ /* 0x000fe80007810000 */
[----:B------:R-:W-:Y:S01]  /*1fd80*/  FMNMX.FTZ R4, R19, R4, !PT ;  /* 0x0000000413047209 */ /* 0x000fe20007810000 */
[--C-:B-1----:R-:W-:Y:S03]  /*1fd90*/  FFMA.FTZ R3, R35, c[0x0][0x2d0], -R75.reuse ;  /* 0x0000b40023037a23 */ /* 0x102fe6000001084b */
[----:B------:R-:W-:Y:S01]  /*1fda0*/  FMNMX.FTZ R4, R18, R4, !PT ;  /* 0x0000000412047209 */ /* 0x000fe20007810000 */
[----:B------:R1:W-:Y:S03]  /*1fdb0*/  MUFU.EX2 R241, R3 ;  /* 0x0000000300f17308 */ /* 0x0003e60000000800 */
[----:B------:R-:W-:Y:S02]  /*1fdc0*/  FMNMX.FTZ R4, R57, R4, !PT ;  /* 0x0000000439047209 */ /* 0x000fe40007810000 */
[----:B--2---:R-:W-:Y:S01]  /*1fdd0*/  FMNMX.FTZ R70, R0, R7, !PT ;  /* 0x0000000700467209 */ /* 0x004fe20007810000 */
[--C-:B------:R-:W-:Y:S01]  /*1fde0*/  FFMA.FTZ R0, R30, c[0x0][0x2d0], -R75.reuse ;  /* 0x0000b4001e007a23 */ /* 0x100fe2000001084b */
[----:B------:R-:W-:Y:S01]  /*1fdf0*/  FMNMX.FTZ R4, R60, R4, !PT ;  /* 0x000000043c047209 */ /* 0x000fe20007810000 */
[----:B---3--:R-:W-:Y:S01]  /*1fe00*/  FFMA.FTZ R5, R32, c[0x0][0x2d0], -R74 ;  /* 0x0000b40020057a23 */ /* 0x008fe2000001084a */
[----:B------:R-:W-:Y:S01]  /*1fe10*/  FSETP.NEU.FTZ.AND P0, PT, R70, -INF , PT ;  /* 0xff8000004600780b */ /* 0x000fe20003f1d000 */
[--C-:B------:R-:W-:Y:S01]  /*1fe20*/  FFMA.FTZ R32, R56, c[0x0][0x2d0], -R75.reuse ;  /* 0x0000b40038207a23 */ /* 0x100fe2000001084b */
[----:B------:R2:W-:Y:S01]  /*1fe30*/  MUFU.EX2 R251, R0 ;  /* 0x0000000000fb7308 */ /* 0x0005e20000000800 */
[----:B------:R-:W-:Y:S09]  /*1fe40*/  FMNMX.FTZ R4, R62, R4, !PT ;  /* 0x000000043e047209 */ /* 0x000ff20007810000 */
[----:B------:R3:W4:Y:S01]  /*1fe50*/  MUFU.EX2 R80, R5 ;  /* 0x0000000500507308 */ /* 0x0007220000000800 */
[--C-:B-1----:R-:W-:Y:S09]  /*1fe60*/  FFMA.FTZ R3, R36, c[0x0][0x2d0], -R75.reuse ;  /* 0x0000b40024037a23 */ /* 0x102ff2000001084b */
[----:B------:R1:W-:Y:S01]  /*1fe70*/  MUFU.EX2 R243, R3 ;  /* 0x0000000300f37308 */ /* 0x0003e20000000800 */
[----:B--2---:R-:W-:Y:S05]  /*1fe80*/  FMUL.FTZ R0, R70, c[0x0][0x2d0] ;  /* 0x0000b40046007a20 */ /* 0x004fea0000410000 */
[----:B------:R-:W-:Y:S04]  /*1fe90*/  FSEL R152, R0, RZ, P0 ;  /* 0x000000ff00987208 */ /* 0x000fe80000000000 */
[----:B------:R-:W-:Y:S01]  /*1fea0*/  MUFU.EX2 R227, R32 ;  /* 0x0000002000e37308 */ /* 0x000fe20000000800 */
[--C-:B---3--:R-:W-:Y:S01]  /*1feb0*/  FFMA.FTZ R5, R25, c[0x0][0x2d0], -R75.reuse ;  /* 0x0000b40019057a23 */ /* 0x108fe2000001084b */
[----:B----4-:R-:W-:Y:S01]  /*1fec0*/  F2FP.PACK_AB R78, R80, R50 ;  /* 0x00000032504e723e */ /* 0x010fe200000000ff */
[--C-:B------:R-:W-:Y:S02]  /*1fed0*/  FFMA.FTZ R2, R34, c[0x0][0x2d0], -R152.reuse ;  /* 0x0000b40022027a23 */ /* 0x100fe40000010898 */
[--C-:B------:R-:W-:Y:S05]  /*1fee0*/  FFMA.FTZ R16, R46, c[0x0][0x2d0], -R152.reuse ;  /* 0x0000b4002e107a23 */ /* 0x100fea0000010898 */
[----:B------:R2:W-:Y:S01]  /*1fef0*/  MUFU.EX2 R48, R5 ;  /* 0x0000000500307308 */ /* 0x0005e20000000800 */
[--C-:B------:R-:W-:Y:S02]  /*1ff00*/  FFMA.FTZ R8, R42, c[0x0][0x2d0], -R152.reuse ;  /* 0x0000b4002a087a23 */ /* 0x100fe40000010898 */
[----:B------:R-:W-:Y:S02]  /*1ff10*/  FFMA.FTZ R12, R45, c[0x0][0x2d0], -R152 ;  /* 0x0000b4002d0c7a23 */ /* 0x000fe40000010898 */
[--C-:B-1----:R-:W-:Y:S02]  /*1ff20*/  FFMA.FTZ R3, R40, c[0x0][0x2d0], -R74.reuse ;  /* 0x0000b40028037a23 */ /* 0x102fe4000001084a */
[--C-:B------:R-:W-:Y:S03]  /*1ff30*/  FFMA.FTZ R40, R61, c[0x0][0x2d0], -R74.reuse ;  /* 0x0000b4003d287a23 */ /* 0x100fe6000001084a */
[----:B------:R1:W-:Y:S10]  /*1ff40*/  MUFU.EX2 R242, R2 ;  /* 0x0000000200f27308 */ /* 0x0003f40000000800 */
[----:B------:R-:W-:Y:S01]  /*1ff50*/  MUFU.EX2 R245, R3 ;  /* 0x0000000300f57308 */ /* 0x000fe20000000800 */
[--C-:B--2---:R-:W-:Y:S09]  /*1ff60*/  FFMA.FTZ R5, R27, c[0x0][0x2d0], -R75.reuse ;  /* 0x0000b4001b057a23 */ /* 0x104ff2000001084b */
[----:B------:R2:W3:Y:S01]  /*1ff70*/  MUFU.EX2 R252, R5 ;  /* 0x0000000500fc7308 */ /* 0x0004e20000000800 */
[----:B-1----:R-:W-:Y:S09]  /*1ff80*/  FFMA.FTZ R2, R38, c[0x0][0x2d0], -R74 ;  /* 0x0000b40026027a23 */ /* 0x002ff2000001084a */
[----:B------:R-:W-:Y:S10]  /*1ff90*/  MUFU.EX2 R240, R2 ;  /* 0x0000000200f07308 */ /* 0x000ff40000000800 */
        /* <DEDUP_REMOVED lines=77> */
[C---:B------:R-:W-:Y:S02]  /*20470*/  FMUL.FTZ R13, R2.reuse, R97 ;  /* 0x00000061020d7220 */ /* 0x040fe40000410000 */
[--C-:B----4-:R-:W-:Y:S02]  /*20480*/  FFMA.FTZ R4, R43, c[0x0][0x2d0], -R75.reuse ;  /* 0x0000b4002b047a23 */ /* 0x110fe4000001084b */
        /* <DEDUP_REMOVED lines=12> */
[C---:B------:R-:W-:Y:S01]  /*20550*/  FMUL.FTZ R41, R2.reuse, R125 ;  /* 0x0000007d02297220 */ /* 0x040fe20000410000 */
[----:B------:R1:W-:Y:S01]  /*20560*/  MUFU.EX2 R223, R48 ;  /* 0x0000003000df7308 */ /* 0x0003e20000000800 */
[----:B------:R-:W-:Y:S02]  /*20570*/  FMUL.FTZ R45, R2, R129 ;  /* 0x00000081022d7220 */ /* 0x000fe40000410000 */
[----:B--2---:R-:W-:Y:S02]  /*20580*/  FFMA.FTZ R0, R20, c[0x0][0x2d0], -R153 ;  /* 0x0000b40014007a23 */ /* 0x004fe40000010899 */
[----:B------:R-:W2:Y:S01]  /*20590*/  LDSM.16.MT88.4 R20, [R201] ;  /* 0x00000000c914783b */ /* 0x000ea20000004200 */
[C---:B------:R-:W-:Y:S02]  /*205a0*/  FMUL.FTZ R49, R69.reuse, R133 ;  /* 0x0000008545317220 */ /* 0x040fe40000410000 */
[C---:B------:R-:W-:Y:S02]  /*205b0*/  FMUL.FTZ R50, R68.reuse, R134 ;  /* 0x0000008644327220 */ /* 0x040fe40000410000 */
[----:B------:R4:W5:Y:S01]  /*205c0*/  MUFU.EX2 R235, R0 ;  /* 0x0000000000eb7308 */ /* 0x0009620000000800 */
[----:B------:R-:W-:Y:S02]  /*205d0*/  FMUL.FTZ R51, R68, R135 ;  /* 0x0000008744337220 */ /* 0x000fe40000410000 */
[C---:B---3--:R-:W-:Y:S02]  /*205e0*/  FMUL.FTZ R4, R69.reuse, R88 ;  /* 0x0000005845047220 */ /* 0x048fe40000410000 */
[----:B------:R-:W-:Y:S01]  /*205f0*/  LDSM.16.MT88.4 R88, [R205+0x800] ;  /* 0x00080000cd58783b */ /* 0x000fe20000004200 */
[--C-:B------:R-:W-:Y:S02]  /*20600*/  FFMA.FTZ R92, R158, c[0x0][0x2d0], -R152.reuse ;  /* 0x0000b4009e5c7a23 */ /* 0x100fe40000010898 */
[C---:B------:R-:W-:Y:S02]  /*20610*/  FMUL.FTZ R56, R2.reuse, R140 ;  /* 0x0000008c02387220 */ /* 0x040fe40000410000 */
[----:B------:R-:W-:Y:S01]  /*20620*/  MUFU.EX2 R220, R92 ;  /* 0x0000005c00dc7308 */ /* 0x000fe20000000800 */
[----:B------:R-:W-:Y:S02]  /*20630*/  FMUL.FTZ R61, R2, R145 ;  /* 0x00000091023d7220 */ /* 0x000fe40000410000 */
[----:B-1----:R-:W-:Y:S02]  /*20640*/  FMUL.FTZ R48, R69, R132 ;  /* 0x0000008445307220 */ /* 0x002fe40000410000 */
[----:B------:R-:W-:Y:S05]  /*20650*/  LDSM.16.MT88.4 R132, [R202+0x2000] ;  /* 0x00200000ca84783b */ /* 0x000fea0000004200 */
        /* <DEDUP_REMOVED lines=16> */
[C---:B------:R-:W-:Y:S01]  /*20760*/  FMUL.FTZ R15, R0.reuse, R99 ;  /* 0x00000063000f7220 */ /* 0x040fe20000410000 */
[----:B------:R-:W3:Y:S01]  /*20770*/  LDL.LU R108, [R1+0xc] ;  /* 0x00000c00016c7983 */ /* 0x000ee20000300800 */
[----:B------:R-:W-:Y:S03]  /*20780*/  FFMA.FTZ R20, R47, c[0x0][0x2d0], -R152 ;  /* 0x0000b4002f147a23 */ /* 0x000fe60000010898 */
[----:B------:R-:W4:Y:S01]  /*20790*/  LDL.LU R114, [R1+0x14] ;  /* 0x0000140001727983 */ /* 0x000f220000300800 */
[----:B------:R1:W-:Y:S01]  /*207a0*/  MUFU.EX2 R230, R20 ;  /* 0x0000001400e67308 */ /* 0x0003e20000000800 */
[-C--:B------:R-:W-:Y:S03]  /*207b0*/  HMMA.16816.F32 R12, R64, R22.reuse, R12 ;  /* 0x00000016400c723c */ /* 0x080fe6000000180c */
[C---:B------:R-:W-:Y:S01]  /*207c0*/  FMUL.FTZ R27, R0.reuse, R111 ;  /* 0x0000006f001b7220 */ /* 0x040fe20000410000 */
[----:B------:R-:W-:Y:S01]  /*207d0*/  MOV R111, R44 ;  /* 0x0000002c006f7202 */ /* 0x000fe20000000f00 */
[C---:B------:R-:W-:Y:S02]  /*207e0*/  FMUL.FTZ R31, R0.reuse, R115 ;  /* 0x00000073001f7220 */ /* 0x040fe40000410000 */
[----:B------:R-:W-:Y:S01]  /*207f0*/  FMUL.FTZ R42, R0, R126 ;  /* 0x0000007e002a7220 */ /* 0x000fe20000410000 */
[C---:B------:R-:W-:Y:S04]  /*20800*/  HMMA.16816.F32 R16, R76.reuse, R22, R16 ;  /* 0x000000164c10723c */ /* 0x040fe80000001810 */
[----:B------:R-:W-:Y:S02]  /*20810*/  FMUL.FTZ R21, R69, R105 ;  /* 0x0000006945157220 */ /* 0x000fe40000410000 */
[----:B------:R-:W-:Y:S02]  /*20820*/  FFMA.FTZ R44, R155, c[0x0][0x2d0], -R74 ;  /* 0x0000b4009b2c7a23 */ /* 0x000fe4000001084a */
[C---:B------:R-:W-:Y:S02]  /*20830*/  FMUL.FTZ R22, R68.reuse, R106 ;  /* 0x0000006a44167220 */ /* 0x040fe40000410000 */
[----:B------:R5:W-:Y:S02]  /*20840*/  MUFU.EX2 R224, R44 ;  /* 0x0000002c00e07308 */ /* 0x000be40000000800 */
[----:B------:R-:W-:Y:S02]  /*20850*/  FMUL.FTZ R23, R68, R107 ;  /* 0x0000006b44177220 */ /* 0x000fe40000410000 */
[C---:B------:R-:W-:Y:S02]  /*20860*/  FMUL.FTZ R43, R0.reuse, R127 ;  /* 0x0000007f002b7220 */ /* 0x040fe40000410000 */
[C---:B-1----:R-:W-:Y:S02]  /*20870*/  FMUL.FTZ R20, R69.reuse, R104 ;  /* 0x0000006845147220 */ /* 0x042fe40000410000 */
[C---:B------:R-:W-:Y:S02]  /*20880*/  FMUL.FTZ R46, R0.reuse, R130 ;  /* 0x00000082002e7220 */ /* 0x040fe40000410000 */
[C---:B------:R-:W-:Y:S02]  /*20890*/  FMUL.FTZ R47, R0.reuse, R131 ;  /* 0x00000083002f7220 */ /* 0x040fe40000410000 */
[C---:B------:R-:W-:Y:S01]  /*208a0*/  FMUL.FTZ R59, R0.reuse, R143 ;  /* 0x0000008f003b7220 */ /* 0x040fe20000410000 */
[-C--:B------:R-:W-:Y:S03]  /*208b0*/  HMMA.16816.F32 R20, R76, R36.reuse, R20 ;  /* 0x000000244c14723c */ /* 0x080fe60000001814 */
[C---:B------:R-:W-:Y:S02]  /*208c0*/  FMUL.FTZ R62, R0.reuse, R146 ;  /* 0x00000092003e7220 */ /* 0x040fe40000410000 */
[----:B------:R-:W-:Y:S03]  /*208d0*/  FMUL.FTZ R63, R0, R147 ;  /* 0x00000093003f7220 */ /* 0x000fe60000410000 */
[C---:B------:R-:W-:Y:S04]  /*208e0*/  HMMA.16816.F32 R24, R64.reuse, R36, R24 ;  /* 0x000000244018723c */ /* 0x040fe80000001818 */
[----:B-----5:R-:W-:Y:S03]  /*208f0*/  FMUL.FTZ R44, R2, R128 ;  /* 0x00000080022c7220 */ /* 0x020fe60000410000 */
[----:B------:R-:W-:Y:S01]  /*20900*/  FFMA.FTZ R36, R58, c[0x0][0x2d0], -R75 ;  /* 0x0000b4003a247a23 */ /* 0x000fe2000001084b */
[-C--:B------:R-:W-:Y:S03]  /*20910*/  HMMA.16816.F32 R28, R64, R38.reuse, R28 ;  /* 0x00000026401c723c */ /* 0x080fe6000000181c */
[----:B------:R1:W-:Y:S01]  /*20920*/  MUFU.EX2 R226, R36 ;  /* 0x0000002400e27308 */ /* 0x0003e20000000800 */
[C---:B------:R-:W-:Y:S01]  /*20930*/  FMUL.FTZ R37, R69.reuse, R121 ;  /* 0x0000007945257220 */ /* 0x040fe20000410000 */
[----:B------:R-:W-:Y:S01]  /*20940*/  MOV R121, R80 ;  /* 0x0000005000797202 */ /* 0x000fe20000000f00 */
[--C-:B------:R-:W-:Y:S02]  /*20950*/  FFMA.FTZ R58, R60, c[0x0][0x2d0], -R153.reuse ;  /* 0x0000b4003c3a7a23 */ /* 0x100fe40000010899 */
[C---:B------:R-:W-:Y:S04]  /*20960*/  HMMA.16816.F32 R32, R76.reuse, R38, R32 ;  /* 0x000000264c20723c */ /* 0x040fe80000001820 */
[----:B------:R-:W-:Y:S01]  /*20970*/  FMUL.FTZ R60, R2, R144 ;  /* 0x00000090023c7220 */ /* 0x000fe20000410000 */
[----:B------:R5:W-:Y:S02]  /*20980*/  MUFU.EX2 R130, R58 ;  /* 0x0000003a00827308 */ /* 0x000be40000000800 */
[C---:B------:R-:W-:Y:S02]  /*20990*/  FMUL.FTZ R38, R68.reuse, R122 ;  /* 0x0000007a44267220 */ /* 0x040fe40000410000 */
[----:B------:R-:W-:Y:S01]  /*209a0*/  FMUL.FTZ R39, R68, R123 ;  /* 0x0000007b44277220 */ /* 0x000fe20000410000 */
[----:B------:R-:W2:Y:S02]  /*209b0*/  LDL.LU R122, [R1+0x18] ;  /* 0x00001800017a7983 */ /* 0x000ea40000300800 */
[----:B-1----:R-:W-:Y:S01]  /*209c0*/  FMUL.FTZ R36, R69, R120 ;  /* 0x0000007845247220 */ /* 0x002fe20000410000 */
[----:B------:R-:W-:Y:S02]  /*209d0*/  MOV R120, R81 ;  /* 0x0000005100787202 */ /* 0x000fe40000000f00 */
[----:B------:R-:W1:Y:S04]  /*209e0*/  LDSM.16.MT88.4 R80, [R204] ;  /* 0x00000000cc50783b */ /* 0x000e680000004200 */
[-C--:B------:R-:W-:Y:S03]  /*209f0*/  HMMA.16816.F32 R36, R76, R52.reuse, R36 ;  /* 0x000000344c24723c */ /* 0x080fe60000001824 */
[----:B-----5:R-:W-:Y:S05]  /*20a00*/  FMUL.FTZ R58, R0, R142 ;  /* 0x0000008e003a7220 */ /* 0x020fea0000410000 */
        /* <DEDUP_REMOVED lines=9> */
[C---:B-----5:R-:W-:Y:S07]  /*20aa0*/  FMUL.FTZ R52, R69.reuse, R136 ;  /* 0x0000008845347220 */ /* 0x060fee0000410000 */
[-C--:B-1----:R-:W-:Y:S08]  /*20ab0*/  HMMA.16816.F32 R52, R76, R80.reuse, R52 ;  /* 0x000000504c34723c */ /* 0x082ff00000001834 */
        /* <DEDUP_REMOVED lines=49> */
[----:B-1----:R-:W-:Y:S01]  /*20dd0*/  FFMA.FTZ R88, R181, c[0x0][0x2d0], -R74 ;  /* 0x0000b400b5587a23 */ /* 0x002fe2000001084a */
[----:B------:R-:W-:Y:S04]  /*20de0*/  MOV R181, R120 ;  /* 0x0000007800b57202 */ /* 0x000fe80000000f00 */
[----:B------:R-:W-:Y:S04]  /*20df0*/  ISETP.GT.AND P0, PT, R216, R181, PT ;  /* 0x000000b5d800720c */ /* 0x000fe80003f04270 */
        /* <DEDUP_REMOVED lines=234> */
[----:B------:R-:W-:Y:S01]  /*21ca0*/  MOV R216, R0 ;  /* 0x0000000000d87202 */ /* 0x000fe20000000f00 */
[----:B------:R-:W-:-:S05]  /*21cb0*/  @P0 BRA `(.L_x_978) ;  /* 0xffffa8f000000947 */ /* 0x000fca000383ffff */
.L_x_961:
[----:B------:R-:W-:Y:S02]  /*21cc0*/  MOV R11, 0x1f ;  /* 0x0000001f000b7802 */ /* 0x000fe40000000f00 */
[----:B------:R-:W-:Y:S01]  /*21cd0*/  MOV R10, 0xffffffff ;  /* 0xffffffff000a7802 */ /* 0x000fe20000000f00 */
[----:B------:R-:W-:Y:S05]  /*21ce0*/  BRA.DIV ~URZ, `(.L_x_979) ;  /* 0x000052527f007947 */ /* 0x000fea000b800000 */
[----:B------:R-:W3:Y:S04]  /*21cf0*/  LDL R0, [R1+0x10] ;  /* 0x0000100001007983 */ /* 0x000ee80000100800 */
[----:B--23--:R2:W3:Y:S02]  /*21d00*/  SHFL.BFLY PT, R2, R0, 0x2, 0x1f ;  /* 0x0c401f0000027f89 */ /* 0x00c4e400000e0000 */
.L_x_1065:
[----:B--2---:R-:W2:Y:S02]  /*21d10*/  LDL.LU R0, [R1+0x10] ;  /* 0x0000100001007983 */ /* 0x004ea40000300800 */
[----:B--23--:R-:W-:Y:S01]  /*21d20*/  FADD.FTZ R2, R2, R0 ;  /* 0x0000000002027221 */ /* 0x00cfe20000010000 */
[----:B------:R-:W-:Y:S05]  /*21d30*/  BRA.DIV ~URZ, `(.L_x_980) ;  /* 0x000052627f007947 */ /* 0x000fea000b800000 */
[----:B------:R-:W2:Y:S04]  /*21d40*/  LDL.LU R8, [R1+0xc] ;  /* 0x00000c0001087983 */ /* 0x000ea80000300800 */
[----:B-1----:R-:W3:Y:S04]  /*21d50*/  LDL.LU R4, [R1+0x14] ;  /* 0x0000140001047983 */ /* 0x002ee80000300800 */
[----:B------:R-:W4:Y:S04]  /*21d60*/  LDL.LU R10, [R1+0x18] ;  /* 0x00001800010a7983 */ /* 0x000f280000300800 */
[----:B--2---:R-:W1:Y:S04]  /*21d70*/  SHFL.BFLY PT, R0, R8, 0x2, 0x1f ;  /* 0x0c401f0008007f89 */ /* 0x004e6800000e0000 */
[----:B---3--:R-:W2:Y:S04]  /*21d80*/  SHFL.BFLY PT, R6, R4, 0x2, 0x1f ;  /* 0x0c401f0004067f89 */ /* 0x008ea800000e0000 */
[----:B----4-:R-:W3:Y:S01]  /*21d90*/  SHFL.BFLY PT, R7, R10, 0x2, 0x1f ;  /* 0x0c401f000a077f89 */ /* 0x010ee200000e0000 */
[----:B-1----:R-:W-:-:S02]  /*21da0*/  FADD.FTZ R0, R0, R8 ;  /* 0x0000000800007221 */ /* 0x002fc40000010000 */
[----:B--2---:R-:W-:-:S03]  /*21db0*/  FADD.FTZ R6, R6, R4 ;  /* 0x0000000406067221 */ /* 0x004fc60000010000 */
[----:B------:R-:W1:Y:S01]  /*21dc0*/  SHFL.BFLY PT, R5, R0, 0x1, 0x1f ;  /* 0x0c201f0000057f89 */ /* 0x000e6200000e0000 */
[----:B---3--:R-:W-:-:S03]  /*21dd0*/  FADD.FTZ R7, R7, R10 ;  /* 0x0000000a07077221 */ /* 0x008fc60000010000 */
[----:B------:R-:W2:Y:S04]  /*21de0*/  SHFL.BFLY PT, R4, R2, 0x1, 0x1f ;  /* 0x0c201f0002047f89 */ /* 0x000ea800000e0000 */
[----:B------:R-:W3:Y:S04]  /*21df0*/  SHFL.BFLY PT, R8, R6, 0x1, 0x1f ;  /* 0x0c201f0006087f89 */ /* 0x000ee800000e0000 */
[----:B------:R4:W4:Y:S01]  /*21e00*/  SHFL.BFLY PT, R9, R7, 0x1, 0x1f ;  /* 0x0c201f0007097f89 */ /* 0x00092200000e0000 */
[----:B-1----:R-:W-:Y:S02]  /*21e10*/  FADD.FTZ R5, R0, R5 ;  /* 0x0000000500057221 */ /* 0x002fe40000010000 */
[----:B--2---:R-:W-:-:S02]  /*21e20*/  FADD.FTZ R2, R2, R4 ;  /* 0x0000000402027221 */ /* 0x004fc40000010000 */
[----:B---3--:R-:W-:-:S03]  /*21e30*/  FADD.FTZ R6, R6, R8 ;  /* 0x0000000806067221 */ /* 0x008fc60000010000 */
.L_x_1066:
        /* <DEDUP_REMOVED lines=42> */
[----:B------:R-:W-:Y:S01]  /*220e0*/  FMUL.FTZ R47, R2, R109 ;  /* 0x0000006d022f7220 */ /* 0x000fe20000410000 */
        /* <DEDUP_REMOVED lines=33> */
[----:B------:R-:W-:Y:S01]  /*22300*/  @P2 FFMA.FTZ R23, R5, R71, R9 ;  /* 0x0000004705172223 */ /* 0x000fe20000010009 */
[----:B------:R-:W-:Y:S01]  /*22310*/  MOV R5, 0x1 ;  /* 0x0000000100057802 */ /* 0x000fe20000000f00 */
[----:B------:R-:W-:Y:S01]  /*22320*/  @P1 FFMA.FTZ R24, R4, R70, R8 ;  /* 0x0000004604181223 */ /* 0x000fe20000010008 */
[----:B------:R-:W-:Y:S01]  /*22330*/  @P0 MOV R4, 0x3f317218 ;  /* 0x3f31721800040802 */ /* 0x000fe20000000f00 */
[----:B-1----:R-:W-:Y:S02]  /*22340*/  @P0 FMUL.FTZ R2, R2, 0.69314718246459960938 ;  /* 0x3f31721802020820 */ /* 0x002fe40000410000 */
[----:B------:R-:W-:-:S02]  /*22350*/  @P3 FMUL.FTZ R10, R10, 0.69314718246459960938 ;  /* 0x3f3172180a0a3820 */ /* 0x000fc40000410000 */
[----:B------:R-:W-:Y:S02]  /*22360*/  @P0 FMUL.FTZ R4, R4, c[0x0][0x2d0] ;  /* 0x0000b40004040a20 */ /* 0x000fe40000410000 */
[----:B------:R-:W-:Y:S02]  /*22370*/  @P3 FMUL.FTZ R6, R6, c[0x0][0x2d0] ;  /* 0x0000b40006063a20 */ /* 0x000fe40000410000 */
[--C-:B------:R-:W-:Y:S01]  /*22380*/  @P0 FFMA.FTZ R19, R4, R3, R2.reuse ;  /* 0x0000000304130223 */ /* 0x100fe20000010002 */
[----:B------:R-:W-:Y:S01]  /*22390*/  PRMT R2, R5, 0x7610, R2 ;  /* 0x0000761005027816 */ /* 0x000fe20000000002 */
[----:B------:R-:W-:Y:S02]  /*223a0*/  @P3 FFMA.FTZ R22, R6, R72, R10 ;  /* 0x0000004806163223 */ /* 0x000fe4000001000a */
        /* <DEDUP_REMOVED lines=15> */
[----:B------:R-:W-:Y:S02]  /*224a0*/  FMUL.FTZ R35, R0, R147 ;  /* 0x0000009300237220 */ /* 0x000fe40000410000 */
.L_x_850:
        /* <DEDUP_REMOVED lines=19> */
.L_x_982:
[----:B--2---:R-:W-:Y:S05]  /*225e0*/  BSYNC B0 ;  /* 0x0000000000007941 */ /* 0x004fea0003800000 */
.L_x_981:
        /* <DEDUP_REMOVED lines=11> */
[----:B------:R-:W-:Y:S01]  /*226a0*/  SHF.R.S32.HI R70, RZ, 0x1f, R0 ;  /* 0x0000001fff467819 */ /* 0x000fe20000011400 */
[----:B------:R-:W-:Y:S05]  /*226b0*/  @!P0 BRA `(.L_x_984) ;  /* 0x0000219000008947 */ /* 0x000fea0003800000 */
[----:B------:R-:W2:Y:S04]  /*226c0*/  LDL.LU R12, [R1+0x5c] ;  /* 0x00005c00010c7983 */ /* 0x000ea80000300800 */
[----:B------:R-:W3:Y:S01]  /*226d0*/  LDL R18, [R1+0x64] ;  /* 0x0000640001127983 */ /* 0x000ee20000100800 */
[CC--:B------:R-:W-:Y:S01]  /*226e0*/  LEA.HI R5, R4.reuse, R71.reuse, RZ, 0x2 ;  /* 0x0000004704057211 */ /* 0x0c0fe200078f10ff */
[----:B------:R-:W-:Y:S01]  /*226f0*/  WARPSYNC 0xffffffff ;  /* 0xffffffff00007948 */ /* 0x000fe20003800000 */
[----:B------:R-:W-:Y:S01]  /*22700*/  LEA.HI R26, R4, R71, RZ, 0x5 ;  /* 0x00000047041a7211 */ /* 0x000fe200078f28ff */
[----:B------:R-:W-:Y:S01]  /*22710*/  IMAD.MOV.U32 R11, RZ, RZ, -0x10 ;  /* 0xfffffff0ff0b7424 */ /* 0x000fe200078e00ff */
[--C-:B------:R-:W-:Y:S01]  /*22720*/  SHF.R.S32.HI R3, RZ, 0x2, R5.reuse ;  /* 0x00000002ff037819 */ /* 0x100fe20000011405 */
[----:B------:R-:W-:Y:S01]  /*22730*/  IMAD.MOV.U32 R8, RZ, RZ, 0x40 ;  /* 0x00000040ff087424 */ /* 0x000fe200078e00ff */
[----:B------:R-:W-:Y:S01]  /*22740*/  SHF.R.S32.HI R2, RZ, 0x1f, R5 ;  /* 0x0000001fff027819 */ /* 0x000fe20000011405 */
[----:B------:R-:W-:Y:S01]  /*22750*/  IMAD.MOV.U32 R14, RZ, RZ, c[0x0][0x388] ;  /* 0x0000e200ff0e7624 */ /* 0x000fe200078e00ff */
[----:B------:R-:W-:-:S02]  /*22760*/  LOP3.LUT R5, R5, 0xfffffffc, RZ, 0xc0, !PT ;  /* 0xfffffffc05057812 */ /* 0x000fc400078ec0ff */
[----:B------:R-:W-:Y:S02]  /*22770*/  LEA.HI R2, R2, R3, RZ, 0x3 ;  /* 0x0000000302027211 */ /* 0x000fe400078f18ff */
[----:B------:R-:W-:Y:S01]  /*22780*/  SHF.R.S32.HI R25, RZ, 0x5, R26 ;  /* 0x00000005ff197819 */ /* 0x000fe2000001141a */
[----:B------:R-:W-:Y:S01]  /*22790*/  IMAD.IADD R5, R71, 0x1, -R5 ;  /* 0x0000000147057824 */ /* 0x000fe200078e0a05 */
[----:B------:R-:W-:Y:S02]  /*227a0*/  LOP3.LUT R2, R2, 0xfffffff8, RZ, 0xc0, !PT ;  /* 0xfffffff802027812 */ /* 0x000fe400078ec0ff */
[----:B------:R-:W-:Y:S01]  /*227b0*/  F2FP.PACK_AB R10, R67, R66 ;  /* 0x00000042430a723e */ /* 0x000fe200000000ff */
[----:B------:R-:W-:Y:S01]  /*227c0*/  IMAD.SHL.U32 R4, R25, 0x400, RZ ;  /* 0x0000040019047824 */ /* 0x000fe200078e00ff */
[----:B------:R-:W-:Y:S01]  /*227d0*/  F2FP.PACK_AB R9, R87, R86 ;  /* 0x000000565709723e */ /* 0x000fe200000000ff */
[----:B------:R-:W-:Y:S02]  /*227e0*/  IMAD.IADD R2, R3, 0x1, -R2 ;  /* 0x0000000103027824 */ /* 0x000fe400078e0a02 */
[----:B------:R-:W-:Y:S01]  /*227f0*/  IMAD R4, R5, 0x2, R4 ;  /* 0x0000000205047824 */ /* 0x000fe200078e0204 */
[----:B------:R-:W-:Y:S01]  /*22800*/  F2FP.PACK_AB R5, R85, R84 ;  /* 0x000000545505723e */ /* 0x000fe200000000ff */
[C---:B------:R-:W-:Y:S01]  /*22810*/  IMAD.SHL.U32 R3, R2.reuse, 0x40, RZ ;  /* 0x0000004002037824 */ /* 0x040fe200078e00ff */
[C---:B------:R-:W-:Y:S01]  /*22820*/  LOP3.LUT R7, R2.reuse, 0x1, RZ, 0xc0, !PT ;  /* 0x0000000102077812 */ /* 0x040fe200078ec0ff */
[----:B------:R-:W-:Y:S01]  /*22830*/  BAR.SYNC.DEFER_BLOCKING 0x1, 0x80 ;  /* 0x0042000000007b1d */ /* 0x000fe20000010000 */
[----:B------:R-:W-:-:S02]  /*22840*/  LOP3.LUT P2, RZ, R2, 0x2, RZ, 0xc0, !PT ;  /* 0x0000000202ff7812 */ /* 0x000fc4000784c0ff */
[----:B------:R-:W-:Y:S02]  /*22850*/  LOP3.LUT R3, R3, 0x1c0, RZ, 0xc0, !PT ;  /* 0x000001c003037812 */ /* 0x000fe400078ec0ff */
[----:B------:R-:W-:Y:S02]  /*22860*/  ISETP.NE.U32.AND P1, PT, R7, 0x1, PT ;  /* 0x000000010700780c */ /* 0x000fe40003f25070 */
[----:B------:R-:W-:Y:S02]  /*22870*/  SHF.R.U32.HI R6, RZ, 0x3, R3 ;  /* 0x00000003ff067819 */ /* 0x000fe40000011603 */
[----:B------:R-:W-:Y:S02]  /*22880*/  LOP3.LUT P0, RZ, R2, 0x4, RZ, 0xc0, !PT ;  /* 0x0000000402ff7812 */ /* 0x000fe4000780c0ff */
[----:B------:R-:W-:Y:S02]  /*22890*/  LOP3.LUT R3, R6, R3, RZ, 0xfc, !PT ;  /* 0x0000000306037212 */ /* 0x000fe400078efcff */
[----:B------:R-:W-:-:S02]  /*228a0*/  SEL R11, R11, 0x10, !P1 ;  /* 0x000000100b0b7807 */ /* 0x000fc40004800000 */
[----:B------:R-:W-:Y:S01]  /*228b0*/  F2FP.PACK_AB R7, R79, R78 ;  /* 0x0000004e4f07723e */ /* 0x000fe200000000ff */
[----:B------:R-:W-:Y:S01]  /*228c0*/  IMAD.IADD R3, R4, 0x1, R3 ;  /* 0x0000000104037824 */ /* 0x000fe200078e0203 */
[----:B------:R-:W-:-:S04]  /*228d0*/  F2FP.PACK_AB R6, R105, R104 ;  /* 0x000000686906723e */ /* 0x000fc800000000ff */
[----:B------:R-:W-:Y:S02]  /*228e0*/  LEA R2, R3, 0x80, 0x1 ;  /* 0x0000008003027811 */ /* 0x000fe400078e08ff */
[----:B------:R-:W-:-:S03]  /*228f0*/  F2FP.PACK_AB R3, R103, R102 ;  /* 0x000000666703723e */ /* 0x000fc600000000ff */
[----:B------:R-:W-:Y:S01]  /*22900*/  IMAD.IADD R4, R2, 0x1, R11 ;  /* 0x0000000102047824 */ /* 0x000fe200078e020b */
[----:B------:R1:W-:Y:S04]  /*22910*/  STS [R2], R7 ;  /* 0x0000000702007388 */ /* 0x0003e80000000800 */
[----:B------:R4:W-:Y:S04]  /*22920*/  STS [R2+0x400], R6 ;  /* 0x0004000602007388 */ /* 0x0009e80000000800 */
[----:B------:R4:W-:Y:S04]  /*22930*/  STS [R4+0x400], R3 ;  /* 0x0004000304007388 */ /* 0x0009e80000000800 */
[----:B------:R4:W-:Y:S01]  /*22940*/  STS [R4], R5 ;  /* 0x0000000504007388 */ /* 0x0009e20000000800 */
[----:B-1----:R-:W-:Y:S01]  /*22950*/  F2FP.PACK_AB R7, R43, R42 ;  /* 0x0000002a2b07723e */ /* 0x002fe200000000ff */
[----:B----4-:R-:W-:Y:S01]  /*22960*/  IMAD.MOV.U32 R6, RZ, RZ, 0x20 ;  /* 0x00000020ff067424 */ /* 0x010fe200078e00ff */
[----:B------:R-:W-:-:S04]  /*22970*/  F2FP.PACK_AB R3, R39, R38 ;  /* 0x000000262703723e */ /* 0x000fc800000000ff */
[----:B------:R-:W-:Y:S02]  /*22980*/  SEL R6, R6, 0xffffffe0, !P2 ;  /* 0xffffffe006067807 */ /* 0x000fe40005000000 */
[----:B------:R-:W-:Y:S01]  /*22990*/  F2FP.PACK_AB R5, R55, R54 ;  /* 0x000000363705723e */ /* 0x000fe200000000ff */
[----:B------:R1:W-:Y:S01]  /*229a0*/  STS [R2+0x2400], R3 ;  /* 0x0024000302007388 */ /* 0x0003e20000000800 */
[----:B------:R-:W-:-:S03]  /*229b0*/  ISETP.NE.U32.AND P2, PT, RZ, c[0x0][0x500], PT ;  /* 0x00014000ff007a0c */ /* 0x000fc60003f45070 */
[----:B------:R4:W-:Y:S01]  /*229c0*/  STS [R2+0x2000], R5 ;  /* 0x0020000502007388 */ /* 0x0009e20000000800 */
[----:B------:R-:W-:-:S03]  /*229d0*/  ISETP.NE.AND.EX P2, PT, RZ, c[0x0][0x504], PT, P2 ;  /* 0x00014100ff007a0c */ /* 0x000fc60003f45320 */
[----:B------:R4:W-:Y:S04]  /*229e0*/  STS [R4+0x2000], R7 ;  /* 0x0020000704007388 */ /* 0x0009e80000000800 */
[----:B------:R4:W-:Y:S01]  /*229f0*/  STS [R4+0x2400], R10 ;  /* 0x0024000a04007388 */ /* 0x0009e20000000800 */
[----:B-1----:R-:W-:Y:S02]  /*22a00*/  SEL R3, R8, 0xffffffc0, !P0 ;  /* 0xffffffc008037807 */ /* 0x002fe40004000000 */
[----:B------:R-:W-:Y:S01]  /*22a10*/  F2FP.PACK_AB R8, R107, R106 ;  /* 0x0000006a6b08723e */ /* 0x000fe200000000ff */
[C---:B----4-:R-:W-:Y:S01]  /*22a20*/  IMAD.IADD R5, R2.reuse, 0x1, R6 ;  /* 0x0000000102057824 */ /* 0x050fe200078e0206 */
[----:B------:R-:W-:Y:S01]  /*22a30*/  ISETP.NE.U32.AND P0, PT, RZ, c[0x0][0x508], PT ;  /* 0x00014200ff007a0c */ /* 0x000fe20003f05070 */
[----:B------:R-:W-:-:S02]  /*22a40*/  IMAD.IADD R3, R2, 0x1, R3 ;  /* 0x0000000102037824 */ /* 0x000fc400078e0203 */
[----:B------:R-:W-:Y:S01]  /*22a50*/  IMAD.IADD R2, R4, 0x1, R6 ;  /* 0x0000000104027824 */ /* 0x000fe200078e0206 */
[----:B------:R-:W-:Y:S01]  /*22a60*/  F2FP.PACK_AB R7, R89, R88 ;  /* 0x000000585907723e */ /* 0x000fe200000000ff */
[----:B------:R1:W-:Y:S01]  /*22a70*/  STS [R5], R9 ;  /* 0x0000000905007388 */ /* 0x0003e20000000800 */
[----:B------:R-:W-:Y:S02]  /*22a80*/  ISETP.NE.AND.EX P1, PT, RZ, c[0x0][0x50c], PT, P0 ;  /* 0x00014300ff007a0c */ /* 0x000fe40003f25300 */
[----:B------:R-:W-:Y:S01]  /*22a90*/  F2FP.PACK_AB R4, R119, R118 ;  /* 0x000000767704723e */ /* 0x000fe200000000ff */
[----:B------:R4:W-:Y:S04]  /*22aa0*/  STS [R5+0x400], R8 ;  /* 0x0004000805007388 */ /* 0x0009e80000000800 */
[----:B------:R4:W-:Y:S04]  /*22ab0*/  STS [R2+0x400], R4 ;  /* 0x0004000402007388 */ /* 0x0009e80000000800 */
[----:B------:R4:W-:Y:S01]  /*22ac0*/  STS [R2], R7 ;  /* 0x0000000702007388 */ /* 0x0009e20000000800 */
[----:B-1----:R-:W-:-:S02]  /*22ad0*/  F2FP.PACK_AB R9, R47, R46 ;  /* 0x0000002e2f09723e */ /* 0x002fc400000000ff */
[----:B----4-:R-:W-:-:S03]  /*22ae0*/  F2FP.PACK_AB R8, R65, R64 ;  /* 0x000000404108723e */ /* 0x010fc600000000ff */
[----:B------:R-:W-:Y:S01]  /*22af0*/  STS [R5+0x2000], R9 ;  /* 0x0020000905007388 */ /* 0x000fe20000000800 */
[----:B------:R-:W-:-:S03]  /*22b00*/  F2FP.PACK_AB R4, R63, R62 ;  /* 0x0000003e3f04723e */ /* 0x000fc600000000ff */
[----:B------:R1:W-:Y:S01]  /*22b10*/  STS [R5+0x2400], R8 ;  /* 0x0024000805007388 */ /* 0x0003e20000000800 */
[----:B------:R-:W-:-:S03]  /*22b20*/  F2FP.PACK_AB R7, R49, R48 ;  /* 0x000000303107723e */ /* 0x000fc600000000ff */
[----:B------:R4:W-:Y:S04]  /*22b30*/  STS [R2+0x2400], R4 ;  /* 0x0024000402007388 */ /* 0x0009e80000000800 */
[----:B------:R4:W-:Y:S01]  /*22b40*/  STS [R2+0x2000], R7 ;  /* 0x0020000702007388 */ /* 0x0009e20000000800 */
[----:B-1----:R-:W-:Y:S02]  /*22b50*/  F2FP.PACK_AB R5, R77, R76 ;  /* 0x0000004c4d05723e */ /* 0x002fe400000000ff */
[----:B------:R-:W-:Y:S02]  /*22b60*/  F2FP.PACK_AB R8, R117, R116 ;  /* 0x000000747508723e */ /* 0x000fe400000000ff */
[----:B----4-:R-:W-:Y:S01]  /*22b70*/  F2FP.PACK_AB R4, R123, R122 ;  /* 0x0000007a7b04723e */ /* 0x010fe200000000ff */
[----:B------:R1:W-:Y:S01]  /*22b80*/  STS [R3], R5 ;  /* 0x0000000503007388 */ /* 0x0003e20000000800 */
[----:B------:R-:W-:Y:S01]  /*22b90*/  IMAD.IADD R2, R11, 0x1, R3 ;  /* 0x000000010b027824 */ /* 0x000fe200078e0203 */
[----:B------:R-:W-:-:S02]  /*22ba0*/  F2FP.PACK_AB R7, R121, R120 ;  /* 0x000000787907723e */ /* 0x000fc400000000ff */
[----:B------:R4:W-:Y:S01]  /*22bb0*/  STS [R3+0x400], R4 ;  /* 0x0004000403007388 */ /* 0x0009e20000000800 */
[----:B------:R-:W-:-:S03]  /*22bc0*/  IMAD.IADD R9, R6, 0x1, R2 ;  /* 0x0000000106097824 */ /* 0x000fc600078e0202 */
[----:B------:R4:W-:Y:S04]  /*22bd0*/  STS [R2], R8 ;  /* 0x0000000802007388 */ /* 0x0009e80000000800 */
[----:B------:R4:W-:Y:S01]  /*22be0*/  STS [R2+0x400], R7 ;  /* 0x0004000702007388 */ /* 0x0009e20000000800 */
[----:B-1----:R-:W-:Y:S02]  /*22bf0*/  F2FP.PACK_AB R5, R61, R60 ;  /* 0x0000003c3d05723e */ /* 0x002fe400000000ff */
[----:B----4-:R-:W-:-:S03]  /*22c00*/  F2FP.PACK_AB R4, R59, R58 ;  /* 0x0000003a3b04723e */ /* 0x010fc600000000ff */
[----:B------:R1:W-:Y:S01]  /*22c10*/  STS [R3+0x2000], R5 ;  /* 0x0020000503007388 */ /* 0x0003e20000000800 */
[----:B------:R-:W-:-:S03]  /*22c20*/  F2FP.PACK_AB R8, R57, R56 ;  /* 0x000000383908723e */ /* 0x000fc600000000ff */
[----:B------:R4:W-:Y:S01]  /*22c30*/  STS [R3+0x2400], R4 ;  /* 0x0024000403007388 */ /* 0x0009e20000000800 */
[----:B------:R-:W-:-:S03]  /*22c40*/  F2FP.PACK_AB R7, R53, R52 ;  /* 0x000000343507723e */ /* 0x000fc600000000ff */
[----:B------:R4:W-:Y:S04]  /*22c50*/  STS [R2+0x2000], R8 ;  /* 0x0020000802007388 */ /* 0x0009e80000000800 */
[----:B------:R4:W-:Y:S01]  /*22c60*/  STS [R2+0x2400], R7 ;  /* 0x0024000702007388 */ /* 0x0009e20000000800 */
[----:B-1----:R-:W-:Y:S01]  /*22c70*/  F2FP.PACK_AB R5, R101, R100 ;  /* 0x000000646505723e */ /* 0x002fe200000000ff */
[----:B----4-:R-:W-:Y:S01]  /*22c80*/  IMAD.IADD R3, R6, 0x1, R3 ;  /* 0x0000000106037824 */ /* 0x010fe200078e0203 */
[----:B------:R-:W-:Y:S02]  /*22c90*/  F2FP.PACK_AB R4, R91, R90 ;  /* 0x0000005a5b04723e */ /* 0x000fe400000000ff */
[----:B------:R-:W-:Y:S01]  /*22ca0*/  F2FP.PACK_AB R6, R51, R50 ;  /* 0x000000323306723e */ /* 0x000fe200000000ff */
[----:B------:R-:W-:Y:S01]  /*22cb0*/  IMAD.IADD R8, R11, 0x1, R3 ;  /* 0x000000010b087824 */ /* 0x000fe200078e0203 */
[----:B------:R1:W-:Y:S01]  /*22cc0*/  STS [R3], R5 ;  /* 0x0000000503007388 */ /* 0x0003e20000000800 */
[----:B------:R-:W-:-:S03]  /*22cd0*/  F2FP.PACK_AB R2, R75, R74 ;  /* 0x0000004a4b02723e */ /* 0x000fc600000000ff */
[----:B------:R4:W-:Y:S01]  /*22ce0*/  STS [R3+0x400], R4 ;  /* 0x0004000403007388 */ /* 0x0009e20000000800 */
[----:B-1----:R-:W-:Y:S02]  /*22cf0*/  F2FP.PACK_AB R5, R41, R40 ;  /* 0x000000282905723e */ /* 0x002fe400000000ff */
[----:B----4-:R-:W-:-:S05]  /*22d00*/  F2FP.PACK_AB R4, R69, R68 ;  /* 0x000000444504723e */ /* 0x010fca00000000ff */
[----:B------:R1:W-:Y:S04]  /*22d10*/  STS [R9], R4 ;  /* 0x0000000409007388 */ /* 0x0003e80000000800 */
[----:B------:R4:W-:Y:S04]  /*22d20*/  STS [R8+0x400], R2 ;  /* 0x0004000208007388 */ /* 0x0009e80000000800 */
[----:B------:R2:W-:Y:S04]  /*22d30*/  STS [R3+0x2000], R6 ;  /* 0x0020000603007388 */ /* 0x0005e80000000800 */
[----:B------:R3:W-:Y:S01]  /*22d40*/  STS [R3+0x2400], R5 ;  /* 0x0024000503007388 */ /* 0x0007e20000000800 */
[----:B-1----:R-:W-:-:S02]  /*22d50*/  F2FP.PACK_AB R4, R37, R36 ;  /* 0x000000242504723e */ /* 0x002fc400000000ff */
[----:B----4-:R-:W-:-:S03]  /*22d60*/  F2FP.PACK_AB R2, R35, R34 ;  /* 0x000000222302723e */ /* 0x010fc600000000ff */
[----:B------:R1:W-:Y:S01]  /*22d70*/  STS [R9+0x2000], R4 ;  /* 0x0020000409007388 */ /* 0x0003e20000000800 */
[----:B--2---:R-:W-:-:S03]  /*22d80*/  IMAD.MOV.U32 R6, RZ, RZ, 0x4 ;  /* 0x00000004ff067424 */ /* 0x004fc600078e00ff */
[----:B------:R2:W-:Y:S01]  /*22d90*/  STS [R8+0x2400], R2 ;  /* 0x0024000208007388 */ /* 0x0005e20000000800 */
[----:B---3--:R-:W-:Y:S02]  /*22da0*/  IMAD.MOV.U32 R3, RZ, RZ, RZ ;  /* 0x000000ffff037224 */ /* 0x008fe400078e00ff */
[CC--:B------:R-:W-:Y:S01]  /*22db0*/  @P1 IMAD.WIDE R10, R18.reuse, R6.reuse, c[0x0][0x508] ;  /* 0x00014200120a1625 */ /* 0x0c0fe200078e0206 */
[----:B------:R-:W-:Y:S03]  /*22dc0*/  BAR.SYNC.DEFER_BLOCKING 0x1, 0x80 ;  /* 0x0042000000007b1d */ /* 0x000fe60000010000 */
[----:B------:R-:W-:-:S03]  /*22dd0*/  IMAD.WIDE R6, R18, R6, c[0x0][0x500] ;  /* 0x0001400012067625 */ /* 0x000fc600078e0206 */
[----:B------:R2:W5:Y:S04]  /*22de0*/  @P1 LDG.E R14, [R10.64] ;  /* 0x000000080a0e1981 */ /* 0x000568000c1e1900 */
[----:B------:R2:W5:Y:S01]  /*22df0*/  @P2 LDG.E R3, [R6.64] ;  /* 0x0000000806032981 */ /* 0x000562000c1e1900 */
[----:B------:R-:W-:-:S04]  /*22e00*/  ISETP.NE.AND P0, PT, R12, RZ, PT ;  /* 0x000000ff0c00720c */ /* 0x000fc80003f05270 */
[----:B-1----:R-:W-:Y:S01]  /*22e10*/  SEL R4, R12, c[0x0][0x3d4], P0 ;  /* 0x0000f5000c047a07 */ /* 0x002fe20000000000 */
[----:B------:R-:W-:Y:S05]  /*22e20*/  @P1 BRA `(.L_x_985) ;  /* 0x0000004000001947 */ /* 0x000fea0003800000 */
[----:B------:R-:W-:Y:S05]  /*22e30*/  @!P2 BRA `(.L_x_985) ;  /* 0x000000300000a947 */ /* 0x000fea0003800000 */
[----:B--2---:R1:W2:Y:S04]  /*22e40*/  LDG.E R2, [R6.64] ;  /* 0x0000000806027981 */ /* 0x0042a8000c1e1900 */
[----:B-1----:R-:W2:Y:S02]  /*22e50*/  LDG.E R6, [R6.64+0x4] ;  /* 0x0000040806067981 */ /* 0x002ea4000c1e1900 */
[----:B--2--5:R-:W-:Y:S02]  /*22e60*/  IADD3 R14, -R2, R6, RZ ;  /* 0x00000006020e7210 */ /* 0x024fe40007ffe1ff */
.L_x_985:
[----:B------:R-:W3:Y:S04]  /*22e70*/  LDL R5, [R1+0x4c] ;  /* 0x00004c0001057983 */ /* 0x000ee80000100800 */
[----:B------:R-:W3:Y:S04]  /*22e80*/  LDL R72, [R1+0x48] ;  /* 0x0000480001487983 */ /* 0x000ee80000100800 */
[----:B------:R-:W4:Y:S04]  /*22e90*/  LDL R28, [R1+0x50] ;  /* 0x00005000011c7983 */ /* 0x000f280000100800 */
[----:B--2---:R-:W2:Y:S04]  /*22ea0*/  LDL R15, [R1+0x60] ;  /* 0x00006000010f7983 */ /* 0x004ea80000100800 */
[----:B------:R-:W2:Y:S01]  /*22eb0*/  LDL.LU R29, [R1+0x54] ;  /* 0x00005400011d7983 */ /* 0x000ea20000300800 */
[----:B------:R-:W-:Y:S01]  /*22ec0*/  IMAD.MOV.U32 R6, RZ, RZ, 0x368 ;  /* 0x00000368ff067424 */ /* 0x000fe200078e00ff */
[----:B------:R-:W-:-:S04]  /*22ed0*/  ISETP.GT.AND P2, PT, R4, 0x1, PT ;  /* 0x000000010400780c */ /* 0x000fc80003f44270 */
[----:B------:R-:W-:-:S04]  /*22ee0*/  SEL R6, R6, 0x328, P2 ;  /* 0x0000032806067807 */ /* 0x000fc80001000000 */
[----:B------:R-:W1:Y:S08]  /*22ef0*/  LDC.64 R8, c[0x0][R6+0x170] ;  /* 0x00005c0006087b82 */ /* 0x000e700000000a00 */
[----:B------:R1:W4:Y:S08]  /*22f00*/  LDC.64 R12, c[0x0][R6+0x168] ;  /* 0x00005a00060c7b82 */ /* 0x0003300000000a00 */
[----:B------:R1:W1:Y:S08]  /*22f10*/  LDC.64 R16, c[0x0][R6+0x178] ;  /* 0x00005e0006107b82 */ /* 0x0002700000000a00 */
[----:B------:R1:W1:Y:S01]  /*22f20*/  LDC.64 R20, c[0x0][R6+0x160] ;  /* 0x0000580006147b82 */ /* 0x0002620000000a00 */
[----:B------:R-:W-:Y:S01]  /*22f30*/  ISETP.NE.U32.AND P0, PT, RZ, c[0x0][0x500], PT ;  /* 0x00014000ff007a0c */ /* 0x000fe20003f05070 */
[----:B------:R-:W-:-:S03]  /*22f40*/  IMAD.MOV.U32 R2, RZ, RZ, c[0x0][0x4e8] ;  /* 0x00013a00ff027624 */ /* 0x000fc600078e00ff */
[----:B------:R-:W-:Y:S02]  /*22f50*/  ISETP.NE.AND.EX P0, PT, RZ, c[0x0][0x504], PT, P0 ;  /* 0x00014100ff007a0c */ /* 0x000fe40003f05300 */
[----:B------:R-:W-:Y:S02]  /*22f60*/  ISETP.NE.AND P5, PT, R2, 0x1, PT ;  /* 0x000000010200780c */ /* 0x000fe40003fa5270 */
[----:B------:R-:W-:Y:S02]  /*22f70*/  SHF.R.S32.HI R4, RZ, 0x1f, R18 ;  /* 0x0000001fff047819 */ /* 0x000fe40000011412 */
[----:B------:R-:W-:Y:S02]  /*22f80*/  SEL R2, R18, RZ, !P0 ;  /* 0x000000ff12027207 */ /* 0x000fe40004000000 */
[----:B-----5:R-:W-:Y:S01]  /*22f90*/  SHF.R.S32.HI R18, RZ, 0x1f, R3 ;  /* 0x0000001fff127819 */ /* 0x020fe20000011403 */
[----:B---3--:R-:W-:Y:S01]  /*22fa0*/  IMAD.IADD R7, R5, 0x1, R72 ;  /* 0x0000000105077824 */ /* 0x008fe200078e0248 */
[----:B------:R-:W-:Y:S01]  /*22fb0*/  SEL R5, R4, RZ, !P0 ;  /* 0x000000ff04057207 */ /* 0x000fe20004000000 */
[----:B-1----:R-:W-:-:S04]  /*22fc0*/  IMAD R4, R9, R2, RZ ;  /* 0x0000000209047224 */ /* 0x002fc800078e02ff */
[----:B------:R-:W-:Y:S02]  /*22fd0*/  IMAD R6, R8, R5, R4 ;  /* 0x0000000508067224 */ /* 0x000fe400078e0204 */
[----:B------:R-:W-:-:S04]  /*22fe0*/  @P5 IMAD.HI.U32 R5, R7, c[0x0][0x4ec], RZ ;  /* 0x00013b0007055a27 */ /* 0x000fc800078e00ff */
[----:B------:R-:W-:Y:S01]  /*22ff0*/  IMAD.MOV.U32 R4, RZ, RZ, R7 ;  /* 0x000000ffff047224 */ /* 0x000fe200078e0007 */
[----:B------:R-:W-:Y:S01]  /*23000*/  @P5 SHF.R.U32.HI R4, RZ, c[0x0][0x4f0], R5 ;  /* 0x00013c00ff045a19 */ /* 0x000fe20000011605 */
[----:B------:R-:W-:Y:S01]  /*23010*/  IMAD.WIDE.U32 R8, R8, R2, RZ ;  /* 0x0000000208087225 */ /* 0x000fe200078e00ff */
[----:B--2---:R-:W-:-:S03]  /*23020*/  SEL R5, R15, RZ, P2 ;  /* 0x000000ff0f057207 */ /* 0x004fc60001000000 */
[----:B----4-:R-:W-:-:S04]  /*23030*/  IMAD.WIDE.U32 R10, R12, R28, RZ ;  /* 0x0000001c0c0a7225 */ /* 0x010fc800078e00ff */
[----:B------:R-:W-:Y:S01]  /*23040*/  IMAD R12, R13, R28, RZ ;  /* 0x0000001c0d0c7224 */ /* 0x000fe200078e02ff */
[----:B------:R-:W-:Y:S01]  /*23050*/  IADD3 R15, P1, P0, R8, R10, R3 ;  /* 0x0000000a080f7210 */ /* 0x000fe2000783e003 */
[----:B------:R-:W-:Y:S02]  /*23060*/  IMAD.IADD R13, R9, 0x1, R6 ;  /* 0x00000001090d7824 */ /* 0x000fe400078e0206 */
[----:B------:R-:W-:Y:S02]  /*23070*/  IMAD.IADD R10, R11, 0x1, R12 ;  /* 0x000000010b0a7824 */ /* 0x000fe400078e020c */
[----:B------:R-:W-:Y:S02]  /*23080*/  IMAD.MOV R6, RZ, RZ, -R4 ;  /* 0x000000ffff067224 */ /* 0x000fe400078e0a04 */
[-C--:B------:R-:W-:Y:S02]  /*23090*/  IMAD R11, R17, R5.reuse, RZ ;  /* 0x00000005110b7224 */ /* 0x080fe400078e02ff */
        /* <DEDUP_REMOVED lines=8> */
[----:B------:R-:W-:Y:S02]  /*23120*/  IADD3.X R9, R6, R13, R11, P1, P0 ;  /* 0x0000000d06097210 */ /* 0x000fe40000fe040b */
[----:B------:R-:W-:Y:S01]  /*23130*/  LOP3.LUT R12, R26, 0xffffffe0, RZ, 0xc0, !PT ;  /* 0xffffffe01a0c7812 */ /* 0x000fe200078ec0ff */
[----:B------:R-:W-:-:S02]  /*23140*/  IMAD R11, R20, R10, R4 ;  /* 0x0000000a140b7224 */ /* 0x000fc400078e0204 */
[----:B------:R-:W-:Y:S01]  /*23150*/  IMAD.WIDE.U32 R4, R20, R5, R8 ;  /* 0x0000000514047225 */ /* 0x000fe200078e0008 */
[----:B------:R-:W-:-:S03]  /*23160*/  SHF.R.S32.HI R6, RZ, 0x1f, R26 ;  /* 0x0000001fff067819 */ /* 0x000fc6000001141a */
[----:B------:R-:W-:Y:S02]  /*23170*/  IMAD.IADD R8, R71, 0x1, -R12 ;  /* 0x0000000147087824 */ /* 0x000fe400078e0a0c */
[----:B------:R-:W-:Y:S01]  /*23180*/  IMAD.MOV.U32 R12, RZ, RZ, c[0x0][0x4a8] ;  /* 0x00012a00ff0c7624 */ /* 0x000fe200078e00ff */
[----:B------:R-:W-:Y:S01]  /*23190*/  LEA.HI R6, R6, R25, RZ, 0x2 ;  /* 0x0000001906067211 */ /* 0x000fe200078f10ff */
[----:B------:R-:W-:Y:S01]  /*231a0*/  IMAD.MOV.U32 R13, RZ, RZ, c[0x0][0x4ac] ;  /* 0x00012b00ff0d7624 */ /* 0x000fe200078e00ff */
[----:B------:R-:W-:Y:S02]  /*231b0*/  SHF.R.S32.HI R9, RZ, 0x1f, R8 ;  /* 0x0000001fff097819 */ /* 0x000fe40000011408 */
[----:B------:R-:W-:Y:S01]  /*231c0*/  SEL R12, R12, c[0x0][0x450], P2 ;  /* 0x000114000c0c7a07 */ /* 0x000fe20001000000 */
[----:B------:R-:W-:Y:S01]  /*231d0*/  IMAD.IADD R5, R5, 0x1, R11 ;  /* 0x0000000105057824 */ /* 0x000fe200078e020b */
[----:B------:R-:W-:Y:S02]  /*231e0*/  LOP3.LUT R10, R6, 0xffffffc, RZ, 0xc0, !PT ;  /* 0x0ffffffc060a7812 */ /* 0x000fe400078ec0ff */
[----:B------:R-:W-:-:S02]  /*231f0*/  LEA.HI R9, R9, R8, RZ, 0x2 ;  /* 0x0000000809097211 */ /* 0x000fc400078f10ff */
[----:B------:R-:W-:Y:S02]  /*23200*/  SEL R13, R13, c[0x0][0x454], P2 ;  /* 0x000115000d0d7a07 */ /* 0x000fe40001000000 */
[C---:B------:R-:W-:Y:S01]  /*23210*/  LEA R6, P0, R4.reuse, R12, 0x2 ;  /* 0x0000000c04067211 */ /* 0x040fe200078010ff */
[----:B------:R-:W-:Y:S01]  /*23220*/  IMAD.IADD R10, R25, 0x1, -R10 ;  /* 0x00000001190a7824 */ /* 0x000fe200078e0a0a */
[----:B------:R-:W-:Y:S02]  /*23230*/  SHF.R.S32.HI R9, RZ, 0x2, R9 ;  /* 0x00000002ff097819 */ /* 0x000fe40000011409 */
[----:B------:R-:W-:Y:S01]  /*23240*/  LEA.HI.X R5, R4, R13, R5, 0x2, P0 ;  /* 0x0000000d04057211 */ /* 0x000fe200000f1405 */
[----:B------:R-:W-:Y:S01]  /*23250*/  IMAD R4, R14, c[0x0][0x4e8], RZ ;  /* 0x00013a000e047a24 */ /* 0x000fe200078e02ff */
[----:B------:R-:W-:Y:S01]  /*23260*/  SHFL.IDX PT, R16, R6, RZ, 0x1c1f ;  /* 0x001c1fff06107589 */ /* 0x000fe200000e0000 */
[----:B------:R-:W-:-:S03]  /*23270*/  IMAD R9, R10, 0x10, R9 ;  /* 0x000000100a097824 */ /* 0x000fc600078e0209 */
[----:B------:R-:W1:Y:S04]  /*23280*/  SHFL.IDX PT, R17, R5, RZ, 0x1c1f ;  /* 0x001c1fff05117589 */ /* 0x000e6800000e0000 */
[----:B------:R-:W-:Y:S04]  /*23290*/  SHFL.IDX PT, R14, R6, 0x1, 0x1c1f ;  /* 0x003c1f00060e7f89 */ /* 0x000fe800000e0000 */
[----:B------:R-:W2:Y:S04]  /*232a0*/  SHFL.IDX PT, R15, R5, 0x1, 0x1c1f ;  /* 0x003c1f00050f7f89 */ /* 0x000ea800000e0000 */
[----:B------:R-:W-:Y:S04]  /*232b0*/  SHFL.IDX PT, R13, R5, 0x2, 0x1c1f ;  /* 0x005c1f00050d7f89 */ /* 0x000fe800000e0000 */
[----:B------:R3:W-:Y:S01]  /*232c0*/  SHFL.IDX PT, R11, R5, 0x3, 0x1c1f ;  /* 0x007c1f00050b7f89 */ /* 0x0007e200000e0000 */
[----:B------:R-:W-:-:S03]  /*232d0*/  LOP3.LUT P0, RZ, R8, 0x3, RZ, 0xc0, !PT ;  /* 0x0000000308ff7812 */ /* 0x000fc6000780c0ff */
[----:B------:R-:W4:Y:S01]  /*232e0*/  SHFL.IDX PT, R12, R6, 0x2, 0x1c1f ;  /* 0x005c1f00060c7f89 */ /* 0x000f2200000e0000 */
[----:B---3--:R-:W-:-:S05]  /*232f0*/  IMAD.IADD R5, R9, 0x1, R72 ;  /* 0x0000000109057824 */ /* 0x008fca00078e0248 */
[C---:B------:R-:W-:Y:S02]  /*23300*/  IADD3 R9, R5.reuse, 0x8, RZ ;  /* 0x0000000805097810 */ /* 0x040fe40007ffe0ff */
[CC--:B------:R-:W-:Y:S02]  /*23310*/  ISETP.GE.OR P4, PT, R5.reuse, R4.reuse, P0 ;  /* 0x000000040500720c */ /* 0x0c0fe40000786670 */
[----:B------:R-:W-:Y:S02]  /*23320*/  IADD3 R8, R5, 0x40, RZ ;  /* 0x0000004005087810 */ /* 0x000fe40007ffe0ff */
[-C--:B------:R-:W-:Y:S02]  /*23330*/  ISETP.GE.OR P3, PT, R9, R4.reuse, P0 ;  /* 0x000000040900720c */ /* 0x080fe40000766670 */
[CC--:B------:R-:W-:Y:S01]  /*23340*/  ISETP.GE.OR P1, PT, R8.reuse, R4.reuse, P0 ;  /* 0x000000040800720c */ /* 0x0c0fe20000726670 */
[----:B------:R3:W3:Y:S06]  /*23350*/  SHFL.IDX PT, R10, R6, 0x3, 0x1c1f ;  /* 0x007c1f00060a7f89 */ /* 0x0006ec00000e0000 */
[----:B-1----:R1:W-:Y:S04]  /*23360*/  @!P4 ST.E [R16.64], R22 ;  /* 0x000000161000c985 */ /* 0x0023e8000c101908 */
[----:B--2---:R1:W-:Y:S01]  /*23370*/  @!P3 ST.E [R14.64], R23 ;  /* 0x000000170e00b985 */ /* 0x0043e2000c101908 */
[----:B------:R-:W-:-:S03]  /*23380*/  ISETP.GE.AND P3, PT, R8, R4, PT ;  /* 0x000000040800720c */ /* 0x000fc60003f66270 */
[----:B----4-:R1:W-:Y:S01]  /*23390*/  @!P1 ST.E [R12.64], R24 ;  /* 0x000000180c009985 */ /* 0x0103e2000c101908 */
[----:B------:R-:W-:Y:S02]  /*233a0*/  LOP3.LUT R29, R29, 0xfffffffd, RZ, 0xc0, !PT ;  /* 0xfffffffd1d1d7812 */ /* 0x000fe400078ec0ff */
[----:B---3--:R-:W-:-:S04]  /*233b0*/  IADD3 R6, R5, 0x48, RZ ;  /* 0x0000004805067810 */ /* 0x008fc80007ffe0ff */
[----:B------:R-:W-:Y:S02]  /*233c0*/  ISETP.GE.AND P1, PT, R6, R4, PT ;  /* 0x000000040600720c */ /* 0x000fe40003f26270 */
[----:B------:R-:W-:-:S04]  /*233d0*/  LOP3.LUT R29, R29, 0xfffffffe, RZ, 0xc0, !PT ;  /* 0xfffffffe1d1d7812 */ /* 0x000fc800078ec0ff */
[----:B------:R-:W-:-:S07]  /*233e0*/  @P3 LOP3.LUT R29, R29, 0x1, RZ, 0xfc, !PT ;  /* 0x000000011d1d3812 */ /* 0x000fce00078efcff */
[----:B------:R-:W-:-:S05]  /*233f0*/  @P1 LOP3.LUT R29, R29, 0x2, RZ, 0xfc, !PT ;  /* 0x000000021d1d1812 */ /* 0x000fca00078efcff */
[----:B------:R1:W-:Y:S01]  /*23400*/  STL [R1+0x54], R29 ;  /* 0x0000541d01007387 */ /* 0x0003e20000100800 */
[-C--:B------:R-:W-:Y:S02]  /*23410*/  ISETP.GE.OR P0, PT, R6, R4.reuse, P0 ;  /* 0x000000040600720c */ /* 0x080fe40000706670 */
[----:B------:R-:W-:-:S11]  /*23420*/  ISETP.GE.AND P6, PT, R9, R4, PT ;  /* 0x000000040900720c */ /* 0x000fd60003fc6270 */
[----:B------:R1:W-:Y:S01]  /*23430*/  @!P0 ST.E [R10.64], R19 ;  /* 0x000000130a008985 */ /* 0x0003e2000c101908 */
[----:B------:R-:W-:Y:S01]  /*23440*/  ISETP.GE.AND P0, PT, R5, R4, PT ;  /* 0x000000040500720c */ /* 0x000fe20003f06270 */
[----:B------:R-:W-:Y:S05]  /*23450*/  @P2 BRA `(.L_x_986) ;  /* 0x000006c000002947 */ /* 0x000fea0003800000 */
[----:B------:R-:W-:Y:S01]  /*23460*/  IMAD R18, R18, c[0x0][0x3a0], RZ ;  /* 0x0000e80012127a24 */ /* 0x000fe200078e02ff */
[----:B------:R-:W-:Y:S01]  /*23470*/  IADD3 R5, R27, R72, RZ ;  /* 0x000000481b057210 */ /* 0x000fe20007ffe0ff */
[C---:B------:R-:W-:Y:S01]  /*23480*/  IMAD.WIDE.U32 R6, R3.reuse, c[0x0][0x3a0], RZ ;  /* 0x0000e80003067a25 */ /* 0x040fe200078e00ff */
[----:B------:R-:W-:Y:S01]  /*23490*/  SHF.R.S32.HI R8, RZ, 0x1f, R2 ;  /* 0x0000001fff087819 */ /* 0x000fe20000011402 */
[----:B-1----:R1:W2:Y:S02]  /*234a0*/  LDS.128 R12, [R219+0x80] ;  /* 0x00008000db0c7984 */ /* 0x0022a40000000c00 */
        /* <DEDUP_REMOVED lines=31> */
[----:B------:R-:W-:Y:S02]  /*236a0*/  IADD3 R5, R44, R72, RZ ;  /* 0x000000482c057210 */ /* 0x000fe40007ffe0ff */
[----:B------:R-:W-:Y:S01]  /*236b0*/  LEA.HI.X R6, R2, c[0x0][0x384], R3, 0x1, P0 ;  /* 0x0000e10002067a11 */ /* 0x000fe200000f0c03 */
[----:B------:R-:W-:Y:S05]  /*236c0*/  BRA.DIV ~URZ, `(.L_x_987) ;  /* 0x00003b427f007947 */ /* 0x000fea000b800000 */
[----:B--234-:R2:W3:Y:S02]  /*236d0*/  SHFL.IDX PT, R8, R6, RZ, 0x181f ;  /* 0x00181fff06087589 */ /* 0x01c4e400000e0000 */
.L_x_1067:
[----:B------:R-:W-:Y:S05]  /*236e0*/  BRA.DIV ~URZ, `(.L_x_988) ;  /* 0x00003b927f007947 */ /* 0x000fea000b800000 */
[----:B------:R4:W2:Y:S02]  /*236f0*/  SHFL.IDX PT, R2, R7, RZ, 0x181f ;  /* 0x00181fff07027589 */ /* 0x0008a400000e0000 */
.L_x_1068:
        /* <DEDUP_REMOVED lines=8> */
.L_x_1069:
[----:B------:R-:W-:-:S04]  /*23780*/  IADD3 R3, R5, 0x10, RZ ;  /* 0x0000001005037810 */ /* 0x000fc80007ffe0ff */
[----:B------:R-:W-:-:S13]  /*23790*/  ISETP.GE.OR P0, PT, R3, R4, P2 ;  /* 0x000000040300720c */ /* 0x000fda0001706670 */
[----:B--2---:R-:W-:-:S04]  /*237a0*/  @!P0 LEA R2, P1, R0, R2, 0x1 ;  /* 0x0000000200028211 */ /* 0x004fc800078208ff */
[----:B------:R-:W-:-:S05]  /*237b0*/  @!P0 LEA.HI.X R3, R0, R8, R70, 0x1, P1 ;  /* 0x0000000800038211 */ /* 0x000fca00008f0c46 */
[----:B------:R2:W-:Y:S01]  /*237c0*/  @!P0 ST.E.128 [R2.64], R16 ;  /* 0x0000001002008985 */ /* 0x0005e2000c101d08 */
[----:B------:R-:W-:Y:S05]  /*237d0*/  BRA.DIV ~URZ, `(.L_x_990) ;  /* 0x00003be27f007947 */ /* 0x000fea000b800000 */
[----:B------:R2:W3:Y:S02]  /*237e0*/  SHFL.IDX PT, R8, R6, 0x2, 0x181f ;  /* 0x00581f0006087f89 */ /* 0x0004e400000e0000 */
.L_x_1070:
[----:B------:R-:W-:Y:S05]  /*237f0*/  BRA.DIV ~URZ, `(.L_x_991) ;  /* 0x00003c327f007947 */ /* 0x000fea000b800000 */
[----:B--2---:R2:W4:Y:S02]  /*23800*/  SHFL.IDX PT, R2, R7, 0x2, 0x181f ;  /* 0x00581f0007027f89 */ /* 0x00452400000e0000 */
.L_x_1071:
        /* <DEDUP_REMOVED lines=8> */
.L_x_1072:
[----:B------:R-:W-:-:S04]  /*23890*/  IADD3 R3, R5, 0x30, RZ ;  /* 0x0000003005037810 */ /* 0x000fc80007ffe0ff */
[----:B------:R-:W-:-:S13]  /*238a0*/  ISETP.GE.OR P0, PT, R3, R4, P2 ;  /* 0x000000040300720c */ /* 0x000fda0001706670 */
[----:B---3--:R-:W-:-:S04]  /*238b0*/  @!P0 LEA R2, P1, R0, R2, 0x1 ;  /* 0x0000000200028211 */ /* 0x008fc800078208ff */
[----:B--2---:R-:W-:-:S05]  /*238c0*/  @!P0 LEA.HI.X R3, R0, R8, R70, 0x1, P1 ;  /* 0x0000000800038211 */ /* 0x004fca00008f0c46 */
[----:B-1----:R1:W-:Y:S01]  /*238d0*/  @!P0 ST.E.128 [R2.64], R24 ;  /* 0x0000001802008985 */ /* 0x0023e2000c101d08 */
[----:B------:R-:W-:Y:S05]  /*238e0*/  BRA.DIV ~URZ, `(.L_x_993) ;  /* 0x00003c827f007947 */ /* 0x000fea000b800000 */
[----:B------:R2:W3:Y:S02]  /*238f0*/  SHFL.IDX PT, R8, R6, 0x4, 0x181f ;  /* 0x00981f0006087f89 */ /* 0x0004e400000e0000 */
.L_x_1073:
[----:B------:R-:W-:Y:S05]  /*23900*/  BRA.DIV ~URZ, `(.L_x_994) ;  /* 0x00003cd27f007947 */ /* 0x000fea000b800000 */
[----:B-1----:R1:W2:Y:S02]  /*23910*/  SHFL.IDX PT, R2, R7, 0x4, 0x181f ;  /* 0x00981f0007027f89 */ /* 0x0022a400000e0000 */
.L_x_1074:
        /* <DEDUP_REMOVED lines=8> */
.L_x_1075:
[----:B------:R-:W-:-:S04]  /*239a0*/  IADD3 R3, R5, 0x50, RZ ;  /* 0x0000005005037810 */ /* 0x000fc80007ffe0ff */
[----:B------:R-:W-:-:S13]  /*239b0*/  ISETP.GE.OR P0, PT, R3, R4, P2 ;  /* 0x000000040300720c */ /* 0x000fda0001706670 */
[----:B--2---:R-:W-:-:S04]  /*239c0*/  @!P0 LEA R2, P1, R0, R2, 0x1 ;  /* 0x0000000200028211 */ /* 0x004fc800078208ff */
[----:B-1----:R-:W-:-:S05]  /*239d0*/  @!P0 LEA.HI.X R3, R0, R8, R70, 0x1, P1 ;  /* 0x0000000800038211 */ /* 0x002fca00008f0c46 */
[----:B------:R1:W-:Y:S01]  /*239e0*/  @!P0 ST.E.128 [R2.64], R32 ;  /* 0x0000002002008985 */ /* 0x0003e2000c101d08 */
[----:B------:R-:W-:Y:S05]  /*239f0*/  BRA.DIV ~URZ, `(.L_x_996) ;  /* 0x00003d227f007947 */ /* 0x000fea000b800000 */
[----:B------:R2:W1:Y:S02]  /*23a00*/  SHFL.IDX PT, R8, R6, 0x6, 0x181f ;  /* 0x00d81f0006087f89 */ /* 0x00046400000e0000 */
.L_x_1076:
[----:B------:R-:W-:Y:S05]  /*23a10*/  BRA.DIV ~URZ, `(.L_x_997) ;  /* 0x00003d727f007947 */ /* 0x000fea000b800000 */
[----:B-1----:R1:W2:Y:S02]  /*23a20*/  SHFL.IDX PT, R2, R7, 0x6, 0x181f ;  /* 0x00d81f0007027f89 */ /* 0x0022a400000e0000 */
.L_x_1077:
        /* <DEDUP_REMOVED lines=8> */
.L_x_1078:
[----:B------:R-:W-:-:S04]  /*23ab0*/  IADD3 R2, R5, 0x70, RZ ;  /* 0x0000007005027810 */ /* 0x000fc80007ffe0ff */
[----:B------:R-:W-:-:S13]  /*23ac0*/  ISETP.GE.OR P0, PT, R2, R4, P2 ;  /* 0x000000040200720c */ /* 0x000fda0001706670 */
[----:B------:R-:W-:Y:S05]  /*23ad0*/  @P0 BRA `(.L_x_999) ;  /* 0x000018d000000947 */ /* 0x000fea0003800000 */
[----:B----4-:R-:W-:-:S04]  /*23ae0*/  LEA R2, P0, R0, R3, 0x1 ;  /* 0x0000000300027211 */ /* 0x010fc800078008ff */
[----:B---3--:R-:W-:-:S05]  /*23af0*/  LEA.HI.X R3, R0, R6, R70, 0x1, P0 ;  /* 0x0000000600037211 */ /* 0x008fca00000f0c46 */
[----:B------:R3:W-:Y:S01]  /*23b00*/  ST.E.128 [R2.64], R40 ;  /* 0x0000002802007985 */ /* 0x0007e2000c101d08 */
[----:B------:R-:W-:Y:S05]  /*23b10*/  BRA `(.L_x_999) ;  /* 0x0000189000007947 */ /* 0x000fea0003800000 */
.L_x_986:
[----:B------:R-:W2:Y:S04]  /*23b20*/  LDL.LU R6, [R1+0x50] ;  /* 0x0000500001067983 */ /* 0x000ea80000300800 */
[----:B------:R-:W3:Y:S01]  /*23b30*/  LDL.LU R9, [R1+0x60] ;  /* 0x0000600001097983 */ /* 0x000ee20000300800 */
[----:B------:R-:W-:Y:S02]  /*23b40*/  IMAD R0, R18, c[0x0][0x408], RZ ;  /* 0x0001020012007a24 */ /* 0x000fe400078e02ff */
[----:B------:R-:W-:-:S04]  /*23b50*/  IMAD.WIDE.U32 R4, R3, c[0x0][0x408], RZ ;  /* 0x0001020003047a25 */ /* 0x000fc800078e00ff */
[----:B------:R-:W-:Y:S01]  /*23b60*/  IMAD R3, R3, c[0x0][0x40c], R0 ;  /* 0x0001030003037a24 */ /* 0x000fe200078e0200 */
[----:B------:R-:W-:Y:S01]  /*23b70*/  SHF.R.S32.HI R0, RZ, 0x1f, R2 ;  /* 0x0000001fff007819 */ /* 0x000fe20000011402 */
[----:B------:R-:W-:-:S03]  /*23b80*/  @P5 IMAD.HI.U32 R8, R7, c[0x0][0x4ec], RZ ;  /* 0x00013b0007085a27 */ /* 0x000fc600078e00ff */
[----:B------:R-:W-:Y:S01]  /*23b90*/  IADD3 R5, R5, R3, RZ ;  /* 0x0000000305057210 */ /* 0x000fe20007ffe0ff */
[----:B------:R-:W-:-:S04]  /*23ba0*/  IMAD R0, R0, c[0x0][0x440], RZ ;  /* 0x0001100000007a24 */ /* 0x000fc800078e02ff */
        /* <DEDUP_REMOVED lines=20> */
[----:B-1----:R-:W-:-:S04]  /*23cf0*/  LEA R19, P1, R2, c[0x0][0x400], 0x2 ;  /* 0x0001000002137a11 */ /* 0x002fc800078210ff */
[----:B------:R-:W-:-:S04]  /*23d00*/  IADD3 R4, R3, R4, RZ ;  /* 0x0000000403047210 */ /* 0x000fc80007ffe0ff */
[----:B------:R-:W-:Y:S01]  /*23d10*/  LEA.HI.X R13, R2, c[0x0][0x404], R4, 0x2, P1 ;  /* 0x00010100020d7a11 */ /* 0x000fe200008f1404 */
[----:B------:R-:W-:Y:S05]  /*23d20*/  BRA.DIV ~URZ, `(.L_x_1000) ;  /* 0x00003ba27f007947 */ /* 0x000fea000b800000 */
[----:B------:R1:W2:Y:S02]  /*23d30*/  SHFL.IDX PT, R12, R13, RZ, 0x1c1f ;  /* 0x001c1fff0d0c7589 */ /* 0x0002a400000e0000 */
.L_x_1079:
[----:B------:R-:W-:Y:S05]  /*23d40*/  BRA.DIV ~URZ, `(.L_x_1001) ;  /* 0x00003bf27f007947 */ /* 0x000fea000b800000 */
[----:B------:R3:W4:Y:S02]  /*23d50*/  SHFL.IDX PT, R2, R19, RZ, 0x1c1f ;  /* 0x001c1fff13027589 */ /* 0x00072400000e0000 */
.L_x_1080:
        /* <DEDUP_REMOVED lines=50> */
.L_x_1003:
[----:B------:R-:W-:Y:S05]  /*24080*/  BSYNC B0 ;  /* 0x0000000000007941 */ /* 0x000fea0003800000 */
.L_x_1002:
[----:B------:R-:W-:Y:S05]  /*24090*/  BRA.DIV ~URZ, `(.L_x_1004) ;  /* 0x000039127f007947 */ /* 0x000fea000b800000 */
[----:B--2---:R2:W1:Y:S04]  /*240a0*/  SHFL.IDX PT, R12, R13, 0x1, 0x1c1f ;  /* 0x003c1f000d0c7f89 */ /* 0x00446800000e0000 */
[----:B----4-:R2:W4:Y:S02]  /*240b0*/  SHFL.IDX PT, R2, R19, 0x1, 0x1c1f ;  /* 0x003c1f0013027f89 */ /* 0x01052400000e0000 */
.L_x_1081:
[----:B------:R-:W-:Y:S01]  /*240c0*/  BSSY B0, `(.L_x_1005) ;  /* 0x0000023000007945 */ /* 0x000fe20003800000 */
[----:B------:R-:W-:Y:S05]  /*240d0*/  @P6 BRA `(.L_x_1006) ;  /* 0x0000021000006947 */ /* 0x000fea0003800000 */
[----:B------:R-:W5:Y:S01]  /*240e0*/  LDL R3, [R1+0x24] ;  /* 0x0000240001037983 */ /* 0x000f620000100800 */
        /* <DEDUP_REMOVED lines=32> */
.L_x_1006:
[----:B------:R-:W-:Y:S05]  /*242f0*/  BSYNC B0 ;  /* 0x0000000000007941 */ /* 0x000fea0003800000 */
.L_x_1005:
[----:B------:R-:W-:Y:S05]  /*24300*/  BRA.DIV ~URZ, `(.L_x_1007) ;  /* 0x000037727f007947 */ /* 0x000fea000b800000 */
[----:B-1----:R1:W2:Y:S02]  /*24310*/  SHFL.IDX PT, R12, R13, 0x2, 0x1c1f ;  /* 0x005c1f000d0c7f89 */ /* 0x0022a400000e0000 */
.L_x_1082:
[----:B------:R-:W-:Y:S05]  /*24320*/  BRA.DIV ~URZ, `(.L_x_1008) ;  /* 0x000037c27f007947 */ /* 0x000fea000b800000 */
[----:B----4-:R4:W1:Y:S02]  /*24330*/  SHFL.IDX PT, R2, R19, 0x2, 0x1c1f ;  /* 0x005c1f0013027f89 */ /* 0x01086400000e0000 */
.L_x_1083:
[----:B------:R-:W5:Y:S01]  /*24340*/  LDL R3, [R1+0x54] ;  /* 0x0000540001037983 */ /* 0x000f620000100800 */
[----:B------:R-:W-:Y:S01]  /*24350*/  BSSY B0, `(.L_x_1009) ;  /* 0x0000024000007945 */ /* 0x000fe20003800000 */
[----:B-----5:R-:W-:-:S13]  /*24360*/  LOP3.LUT P0, RZ, R3, 0x1, RZ, 0xc0, !PT ;  /* 0x0000000103ff7812 */ /* 0x020fda000780c0ff */
[----:B------:R-:W-:Y:S05]  /*24370*/  @P0 BRA `(.L_x_1010) ;  /* 0x0000021000000947 */ /* 0x000fea0003800000 */
[----:B------:R-:W5:Y:S01]  /*24380*/  LDL R3, [R1+0x24] ;  /* 0x0000240001037983 */ /* 0x000f620000100800 */
        /* <DEDUP_REMOVED lines=26> */
[CC--:B-1----:R-:W-:Y:S02]  /*24530*/  @!P1 LEA R10, P5, R7.reuse, R2.reuse, 0x2 ;  /* 0x00000002070a9211 */ /* 0x0c2fe400078a10ff */
[C---:B------:R-:W-:Y:S02]  /*24540*/  @!P0 LEA R2, P4, R6.reuse, R2, 0x2 ;  /* 0x0000000206028211 */ /* 0x040fe400078810ff */
[-C--:B------:R-:W-:Y:S02]  /*24550*/  @!P1 LEA.HI.X R11, R7, R12.reuse, R26, 0x2, P5 ;  /* 0x0000000c070b9211 */ /* 0x080fe400028f141a */
[----:B------:R-:W-:-:S03]  /*24560*/  @!P0 LEA.HI.X R3, R6, R12, R27, 0x2, P4 ;  /* 0x0000000c06038211 */ /* 0x000fc600020f141b */
[----:B------:R2:W-:Y:S04]  /*24570*/  @!P1 ST.E.64 [R10.64], R50 ;  /* 0x000000320a009985 */ /* 0x0005e8000c101b08 */
[----:B------:R2:W-:Y:S02]  /*24580*/  @!P0 ST.E.64 [R2.64], R36 ;  /* 0x0000002402008985 */ /* 0x0005e4000c101b08 */
.L_x_1010:
[----:B------:R-:W-:Y:S05]  /*24590*/  BSYNC B0 ;  /* 0x0000000000007941 */ /* 0x000fea0003800000 */
.L_x_1009:
[----:B------:R-:W-:Y:S05]  /*245a0*/  BRA.DIV ~URZ, `(.L_x_1011) ;  /* 0x000035b27f007947 */ /* 0x000fea000b800000 */
[----:B--2---:R2:W3:Y:S04]  /*245b0*/  SHFL.IDX PT, R12, R13, 0x3, 0x1c1f ;  /* 0x007c1f000d0c7f89 */ /* 0x0044e800000e0000 */
[----:B-1----:R2:W1:Y:S02]  /*245c0*/  SHFL.IDX PT, R2, R19, 0x3, 0x1c1f ;  /* 0x007c1f0013027f89 */ /* 0x00246400000e0000 */
.L_x_1084:
[----:B------:R-:W5:Y:S02]  /*245d0*/  LDL R3, [R1+0x54] ;  /* 0x0000540001037983 */ /* 0x000f640000100800 */
[----:B-----5:R-:W-:-:S13]  /*245e0*/  LOP3.LUT P0, RZ, R3, 0x2, RZ, 0xc0, !PT ;  /* 0x0000000203ff7812 */ /* 0x020fda000780c0ff */
[----:B------:R-:W-:Y:S05]  /*245f0*/  @P0 BRA `(.L_x_999) ;  /* 0x00000db000000947 */ /* 0x000fea0003800000 */
[----:B------:R-:W5:Y:S01]  /*24600*/  LDL R3, [R1+0x24] ;  /* 0x0000240001037983 */ /* 0x000f620000100800 */
[----:B------:R-:W-:Y:S02]  /*24610*/  ISETP.GE.AND P4, PT, R4, c[0x0][0x3c8], PT ;  /* 0x0000f20004007a0c */ /* 0x000fe40003f86270 */
[----:B------:R-:W-:Y:S02]  /*24620*/  ISETP.GE.AND P5, PT, R9, c[0x0][0x3c8], PT ;  /* 0x0000f20009007a0c */ /* 0x000fe40003fa6270 */
[----:B------:R-:W-:Y:S02]  /*24630*/  ISETP.GE.AND P3, PT, R0, c[0x0][0x3c8], PT ;  /* 0x0000f20000007a0c */ /* 0x000fe40003f66270 */
[----:B------:R-:W-:Y:S02]  /*24640*/  ISETP.GE.AND P2, PT, R5, c[0x0][0x3c8], PT ;  /* 0x0000f20005007a0c */ /* 0x000fe40003f46270 */
[----:B-----5:R-:W-:-:S13]  /*24650*/  ISETP.GE.AND P0, PT, R3, c[0x0][0x3c8], PT ;  /* 0x0000f20003007a0c */ /* 0x020fda0003f06270 */
[----:B-1----:R-:W-:-:S04]  /*24660*/  @!P0 LEA R10, P1, R3, R2, 0x2 ;  /* 0x00000002030a8211 */ /* 0x002fc800078210ff */
[----:B---3--:R-:W-:Y:S02]  /*24670*/  @!P0 LEA.HI.X R11, R3, R12, R18, 0x2, P1 ;  /* 0x0000000c030b8211 */ /* 0x008fe400008f1412 */
[-C--:B------:R-:W-:Y:S02]  /*24680*/  @!P4 LEA R18, P6, R4, R2.reuse, 0x2 ;  /* 0x000000020412c211 */ /* 0x080fe400078c10ff */
[----:B------:R-:W-:Y:S01]  /*24690*/  ISETP.GE.AND P1, PT, R8, c[0x0][0x3c8], PT ;  /* 0x0000f20008007a0c */ /* 0x000fe20003f26270 */
[----:B------:R1:W-:Y:S01]  /*246a0*/  @!P0 ST.E.64 [R10.64], R38 ;  /* 0x000000260a008985 */ /* 0x0003e2000c101b08 */
[----:B------:R-:W-:-:S04]  /*246b0*/  @!P5 LEA R20, P0, R9, R2, 0x2 ;  /* 0x000000020914d211 */ /* 0x000fc800078010ff */
[----:B------:R-:W-:-:S05]  /*246c0*/  @!P5 LEA.HI.X R21, R9, R12, R21, 0x2, P0 ;  /* 0x0000000c0915d211 */ /* 0x000fca00000f1415 */
[----:B------:R-:W-:Y:S01]  /*246d0*/  P2R R3, PR, RZ, 0x40 ;  /* 0x00000040ff037803 */ /* 0x000fe20000000000 */
[----:B------:R3:W-:Y:S01]  /*246e0*/  @!P5 ST.E.64 [R20.64], R66 ;  /* 0x000000421400d985 */ /* 0x0007e2000c101b08 */
[C---:B------:R-:W-:Y:S02]  /*246f0*/  @!P3 LEA R16, P6, R0.reuse, R2, 0x2 ;  /* 0x000000020010b211 */ /* 0x040fe400078c10ff */
[----:B------:R-:W-:Y:S02]  /*24700*/  ISETP.NE.AND P0, PT, R3, RZ, PT ;  /* 0x000000ff0300720c */ /* 0x000fe40003f05270 */
[-C--:B------:R-:W-:Y:S02]  /*24710*/  @!P3 LEA.HI.X R17, R0, R12.reuse, R22, 0x2, P6 ;  /* 0x0000000c0011b211 */ /* 0x080fe400030f1416 */
[----:B--2-4-:R-:W-:Y:S02]  /*24720*/  @!P4 LEA.HI.X R19, R4, R12, R23, 0x2, P0 ;  /* 0x0000000c0413c211 */ /* 0x014fe400000f1417 */
[----:B------:R-:W-:-:S02]  /*24730*/  ISETP.GE.AND P0, PT, R7, c[0x0][0x3c8], PT ;  /* 0x0000f20007007a0c */ /* 0x000fc40003f06270 */
[C---:B------:R-:W-:Y:S01]  /*24740*/  @!P2 LEA R14, P6, R5.reuse, R2, 0x2 ;  /* 0x00000002050ea211 */ /* 0x040fe200078c10ff */
[----:B------:R3:W-:Y:S03]  /*24750*/  @!P4 ST.E.64 [R18.64], R64 ;  /* 0x000000401200c985 */ /* 0x0007e6000c101b08 */
[----:B------:R-:W-:Y:S01]  /*24760*/  @!P2 LEA.HI.X R15, R5, R12, R24, 0x2, P6 ;  /* 0x0000000c050fa211 */ /* 0x000fe200030f1418 */
[----:B------:R3:W-:Y:S01]  /*24770*/  @!P3 ST.E.64 [R16.64], R62 ;  /* 0x0000003e1000b985 */ /* 0x0007e2000c101b08 */
[----:B-1----:R-:W-:-:S03]  /*24780*/  @!P1 LEA R10, P6, R8, R2, 0x2 ;  /* 0x00000002080a9211 */ /* 0x002fc600078c10ff */
        /* <DEDUP_REMOVED lines=12> */
.L_x_984:
[----:B------:R-:W2:Y:S04]  /*24850*/  LDL.LU R3, [R1+0x5c] ;  /* 0x00005c0001037983 */ /* 0x000ea80000300800 */
[----:B------:R-:W3:Y:S01]  /*24860*/  LDL R8, [R1+0x64] ;  /* 0x0000640001087983 */ /* 0x000ee20000100800 */
[----:B------:R-:W-:Y:S01]  /*24870*/  ISETP.NE.U32.AND P0, PT, RZ, c[0x0][0x508], PT ;  /* 0x00014200ff007a0c */ /* 0x000fe20003f05070 */
[----:B------:R-:W-:Y:S01]  /*24880*/  IMAD.MOV.U32 R6, RZ, RZ, 0x4 ;  /* 0x00000004ff067424 */ /* 0x000fe200078e00ff */
[----:B------:R-:W-:Y:S01]  /*24890*/  ISETP.NE.U32.AND P2, PT, RZ, c[0x0][0x500], PT ;  /* 0x00014000ff007a0c */ /* 0x000fe20003f45070 */
[----:B------:R-:W-:Y:S01]  /*248a0*/  IMAD.MOV.U32 R20, RZ, RZ, c[0x0][0x388] ;  /* 0x0000e200ff147624 */ /* 0x000fe200078e00ff */
[----:B------:R-:W-:Y:S01]  /*248b0*/  ISETP.NE.AND.EX P0, PT, RZ, c[0x0][0x50c], PT, P0 ;  /* 0x00014300ff007a0c */ /* 0x000fe20003f05300 */
[----:B------:R-:W-:Y:S01]  /*248c0*/  IMAD.MOV.U32 R2, RZ, RZ, RZ ;  /* 0x000000ffff027224 */ /* 0x000fe200078e00ff */
[----:B------:R-:W-:Y:S01]  /*248d0*/  ISETP.NE.AND.EX P2, PT, RZ, c[0x0][0x504], PT, P2 ;  /* 0x00014100ff007a0c */ /* 0x000fe20003f45320 */
[----:B---3--:R-:W-:-:S10]  /*248e0*/  IMAD.WIDE R4, R8, R6, c[0x0][0x500] ;  /* 0x0001400008047625 */ /* 0x008fd400078e0206 */
[----:B------:R-:W-:Y:S02]  /*248f0*/  @P0 IMAD.WIDE R6, R8, R6, c[0x0][0x508] ;  /* 0x0001420008060625 */ /* 0x000fe400078e0206 */
        /* <DEDUP_REMOVED lines=9> */
.L_x_1012:
[----:B------:R-:W-:Y:S01]  /*24990*/  ISETP.GT.AND P0, PT, R71, 0x7f, PT ;  /* 0x0000007f4700780c */ /* 0x000fe20003f04270 */
[----:B------:R-:W-:Y:S01]  /*249a0*/  BSSY B0, `(.L_x_1013) ;  /* 0x0000038000007945 */ /* 0x000fe20003800000 */
[----:B------:R-:W-:Y:S02]  /*249b0*/  SHF.R.S32.HI R3, RZ, 0x1f, R8 ;  /* 0x0000001fff037819 */ /* 0x000fe40000011408 */
[----:B-----5:R-:W-:-:S02]  /*249c0*/  SHF.R.S32.HI R18, RZ, 0x1f, R2 ;  /* 0x0000001fff127819 */ /* 0x020fc40000011402 */
[----:B------:R-:W-:Y:S02]  /*249d0*/  SEL R10, R8, RZ, !P2 ;  /* 0x000000ff080a7207 */ /* 0x000fe40005000000 */
[----:B------:R-:W-:-:S05]  /*249e0*/  SEL R21, R3, RZ, !P2 ;  /* 0x000000ff03157207 */ /* 0x000fca0005000000 */
[----:B------:R-:W-:Y:S05]  /*249f0*/  @P0 BRA `(.L_x_1014) ;  /* 0x0000032000000947 */ /* 0x000fea0003800000 */
[----:B-1----:R-:W2:Y:S01]  /*24a00*/  LDL R4, [R1+0x48] ;  /* 0x0000480001047983 */ /* 0x002ea20000100800 */
        /* <DEDUP_REMOVED lines=49> */
.L_x_1014:
[----:B------:R-:W-:Y:S05]  /*24d20*/  BSYNC B0 ;  /* 0x0000000000007941 */ /* 0x000fea0003800000 */
.L_x_1013:
[----:B------:R-:W-:-:S13]  /*24d30*/  ISETP.GT.AND P0, PT, R19, 0x1, PT ;  /* 0x000000011300780c */ /* 0x000fda0003f04270 */
[----:B------:R-:W-:Y:S05]  /*24d40*/  @P0 BRA `(.L_x_999) ;  /* 0x0000066000000947 */ /* 0x000fea0003800000 */
[----:B------:R-:W2:Y:S04]  /*24d50*/  LDL.LU R8, [R1+0x50] ;  /* 0x0000500001087983 */ /* 0x000ea80000300800 */
[----:B------:R-:W3:Y:S01]  /*24d60*/  LDL.LU R9, [R1+0x48] ;  /* 0x0000480001097983 */ /* 0x000ee20000300800 */
[----:B-1----:R-:W-:Y:S01]  /*24d70*/  MOV R4, c[0x0][0x4e8] ;  /* 0x00013a0000047a02 */ /* 0x002fe20000000f00 */
[----:B------:R-:W-:Y:S01]  /*24d80*/  IMAD R3, R18, c[0x0][0x3a0], RZ ;  /* 0x0000e80012037a24 */ /* 0x000fe200078e02ff */
[----:B------:R-:W-:Y:S01]  /*24d90*/  ISETP.GE.AND P2, PT, R0, c[0x0][0x3c8], PT ;  /* 0x0000f20000007a0c */ /* 0x000fe20003f46270 */
[----:B------:R-:W-:Y:S01]  /*24da0*/  IMAD R6, R21, c[0x0][0x3f0], RZ ;  /* 0x0000fc0015067a24 */ /* 0x000fe200078e02ff */
[----:B------:R-:W-:Y:S01]  /*24db0*/  ISETP.NE.AND P0, PT, R4, 0x1, PT ;  /* 0x000000010400780c */ /* 0x000fe20003f05270 */
[----:B------:R-:W-:-:S04]  /*24dc0*/  IMAD.WIDE.U32 R4, R2, c[0x0][0x3a0], RZ ;  /* 0x0000e80002047a25 */ /* 0x000fc800078e00ff */
[----:B------:R-:W-:-:S05]  /*24dd0*/  IMAD R2, R2, c[0x0][0x3a4], R3 ;  /* 0x0000e90002027a24 */ /* 0x000fca00078e0203 */
[----:B------:R-:W-:-:S05]  /*24de0*/  IADD3 R5, R5, R2, RZ ;  /* 0x0000000205057210 */ /* 0x000fca0007ffe0ff */
[----:B--2---:R-:W-:Y:S01]  /*24df0*/  IMAD.WIDE.U32 R4, R8, c[0x0][0x3e8], R4 ;  /* 0x0000fa0008047a25 */ /* 0x004fe200078e0004 */
[----:B---3--:R-:W-:-:S03]  /*24e00*/  IADD3 R3, R27, R9, RZ ;  /* 0x000000091b037210 */ /* 0x008fc60007ffe0ff */
        /* <DEDUP_REMOVED lines=23> */
[----:B------:R1:W2:Y:S02]  /*24f80*/  SHFL.IDX PT, R8, R6, RZ, 0x181f ;  /* 0x00181fff06087589 */ /* 0x0002a400000e0000 */
.L_x_1085:
[----:B------:R-:W-:Y:S05]  /*24f90*/  BRA.DIV ~URZ, `(.L_x_1016) ;  /* 0x00002d027f007947 */ /* 0x000fea000b800000 */
[----:B------:R3:W4:Y:S02]  /*24fa0*/  SHFL.IDX PT, R2, R7, RZ, 0x181f ;  /* 0x00181fff07027589 */ /* 0x00072400000e0000 */
.L_x_1086:
        /* <DEDUP_REMOVED lines=8> */
.L_x_1087:
[----:B------:R-:W-:-:S04]  /*25030*/  IADD3 R3, R4, 0x10, RZ ;  /* 0x0000001004037810 */ /* 0x000fc80007ffe0ff */
[----:B------:R-:W-:-:S13]  /*25040*/  ISETP.GE.OR P0, PT, R3, R5, P2 ;  /* 0x000000050300720c */ /* 0x000fda0001706670 */
[----:B--2---:R-:W-:-:S04]  /*25050*/  @!P0 LEA R2, P1, R0, R2, 0x1 ;  /* 0x0000000200028211 */ /* 0x004fc800078208ff */
[----:B-1----:R-:W-:-:S05]  /*25060*/  @!P0 LEA.HI.X R3, R0, R8, R70, 0x1, P1 ;  /* 0x0000000800038211 */ /* 0x002fca00008f0c46 */
[----:B------:R1:W-:Y:S01]  /*25070*/  @!P0 ST.E.128 [R2.64], RZ ;  /* 0x000000ff02008985 */ /* 0x0003e2000c101d08 */
[----:B------:R-:W-:Y:S05]  /*25080*/  BRA.DIV ~URZ, `(.L_x_1018) ;  /* 0x00002d527f007947 */ /* 0x000fea000b800000 */
[----:B------:R2:W1:Y:S02]  /*25090*/  SHFL.IDX PT, R8, R6, 0x2, 0x181f ;  /* 0x00581f0006087f89 */ /* 0x00046400000e0000 */
.L_x_1088:
[----:B------:R-:W-:Y:S05]  /*250a0*/  BRA.DIV ~URZ, `(.L_x_1019) ;  /* 0x00002da27f007947 */ /* 0x000fea000b800000 */
[----:B-1----:R1:W2:Y:S02]  /*250b0*/  SHFL.IDX PT, R2, R7, 0x2, 0x181f ;  /* 0x00581f0007027f89 */ /* 0x0022a400000e0000 */
.L_x_1089:
        /* <DEDUP_REMOVED lines=8> */
.L_x_1090:
[----:B------:R-:W-:-:S04]  /*25140*/  IADD3 R3, R4, 0x30, RZ ;  /* 0x0000003004037810 */ /* 0x000fc80007ffe0ff */
[----:B------:R-:W-:-:S13]  /*25150*/  ISETP.GE.OR P0, PT, R3, R5, P2 ;  /* 0x000000050300720c */ /* 0x000fda0001706670 */
[----:B--2---:R-:W-:-:S04]  /*25160*/  @!P0 LEA R2, P1, R0, R2, 0x1 ;  /* 0x0000000200028211 */ /* 0x004fc800078208ff */
[----:B------:R-:W-:-:S05]  /*25170*/  @!P0 LEA.HI.X R3, R0, R8, R70, 0x1, P1 ;  /* 0x0000000800038211 */ /* 0x000fca00008f0c46 */
[----:B------:R2:W-:Y:S01]  /*25180*/  @!P0 ST.E.128 [R2.64], RZ ;  /* 0x000000ff02008985 */ /* 0x0005e2000c101d08 */
[----:B------:R-:W-:Y:S05]  /*25190*/  BRA.DIV ~URZ, `(.L_x_1021) ;  /* 0x00002df27f007947 */ /* 0x000fea000b800000 */
[----:B------:R1:W2:Y:S02]  /*251a0*/  SHFL.IDX PT, R8, R6, 0x4, 0x181f ;  /* 0x00981f0006087f89 */ /* 0x0002a400000e0000 */
.L_x_1091:
[----:B------:R-:W-:Y:S05]  /*251b0*/  BRA.DIV ~URZ, `(.L_x_1022) ;  /* 0x00002e427f007947 */ /* 0x000fea000b800000 */
[----:B--2---:R2:W1:Y:S02]  /*251c0*/  SHFL.IDX PT, R2, R7, 0x4, 0x181f ;  /* 0x00981f0007027f89 */ /* 0x00446400000e0000 */
.L_x_1092:
        /* <DEDUP_REMOVED lines=8> */
.L_x_1093:
[----:B------:R-:W-:-:S04]  /*25250*/  IADD3 R3, R4, 0x50, RZ ;  /* 0x0000005004037810 */ /* 0x000fc80007ffe0ff */
[----:B------:R-:W-:-:S13]  /*25260*/  ISETP.GE.OR P0, PT, R3, R5, P2 ;  /* 0x000000050300720c */ /* 0x000fda0001706670 */
[----:B---3--:R-:W-:-:S04]  /*25270*/  @!P0 LEA R2, P1, R0, R2, 0x1 ;  /* 0x0000000200028211 */ /* 0x008fc800078208ff */
[----:B--2---:R-:W-:-:S05]  /*25280*/  @!P0 LEA.HI.X R3, R0, R8, R70, 0x1, P1 ;  /* 0x0000000800038211 */ /* 0x004fca00008f0c46 */
[----:B------:R2:W-:Y:S01]  /*25290*/  @!P0 ST.E.128 [R2.64], RZ ;  /* 0x000000ff02008985 */ /* 0x0005e2000c101d08 */
[----:B------:R-:W-:Y:S05]  /*252a0*/  BRA.DIV ~URZ, `(.L_x_1024) ;  /* 0x00002e927f007947 */ /* 0x000fea000b800000 */
[----:B------:R3:W1:Y:S02]  /*252b0*/  SHFL.IDX PT, R8, R6, 0x6, 0x181f ;  /* 0x00d81f0006087f89 */ /* 0x00066400000e0000 */
.L_x_1094:
[----:B------:R-:W-:Y:S05]  /*252c0*/  BRA.DIV ~URZ, `(.L_x_1025) ;  /* 0x00002ee27f007947 */ /* 0x000fea000b800000 */
[----:B--2---:R2:W3:Y:S02]  /*252d0*/  SHFL.IDX PT, R2, R7, 0x6, 0x181f ;  /* 0x00d81f0007027f89 */ /* 0x0044e400000e0000 */
.L_x_1095:
        /* <DEDUP_REMOVED lines=8> */
.L_x_1096:
[----:B------:R-:W-:-:S04]  /*25360*/  IADD3 R4, R4, 0x70, RZ ;  /* 0x0000007004047810 */ /* 0x000fc80007ffe0ff */
[----:B------:R-:W-:-:S13]  /*25370*/  ISETP.GE.OR P0, PT, R4, R5, P2 ;  /* 0x000000050400720c */ /* 0x000fda0001706670 */
[----:B----4-:R-:W-:-:S04]  /*25380*/  @!P0 LEA R2, P1, R0, R2, 0x1 ;  /* 0x0000000200028211 */ /* 0x010fc800078208ff */
[----:B---3--:R-:W-:-:S05]  /*25390*/  @!P0 LEA.HI.X R3, R0, R6, R70, 0x1, P1 ;  /* 0x0000000600038211 */ /* 0x008fca00008f0c46 */
[----:B------:R3:W-:Y:S04]  /*253a0*/  @!P0 ST.E.128 [R2.64], RZ ;  /* 0x000000ff02008985 */ /* 0x0007e8000c101d08 */
.L_x_999:
[----:B------:R-:W-:Y:S05]  /*253b0*/  BSYNC B1 ;  /* 0x0000000000017941 */ /* 0x000fea0003800000 */
.L_x_983:
        /* <DEDUP_REMOVED lines=9> */
[----:B------:R-:W-:Y:S01]  /*25450*/  LOP3.LUT R14, R71, 0x1f, RZ, 0xc0, !PT ;  /* 0x0000001f470e7812 */ /* 0x000fe200078ec0ff */
[----:B-1----:R-:W-:-:S03]  /*25460*/  IMAD.MOV.U32 R7, RZ, RZ, RZ ;  /* 0x000000ffff077224 */ /* 0x002fc600078e00ff */
[----:B------:R-:W-:Y:S01]  /*25470*/  ISETP.NE.AND P6, PT, R14, 0x1f, PT ;  /* 0x0000001f0e00780c */ /* 0x000fe20003fc5270 */
[----:B------:R-:W-:Y:S10]  /*25480*/  BRA.DIV ~URZ, `(.L_x_1028) ;  /* 0x00002e627f007947 */ /* 0x000ff4000b800000 */
[----:B------:R1:W2:Y:S02]  /*25490*/  SHFL.IDX PT, R9, R45, RZ, 0x1f ;  /* 0x00001fff2d097589 */ /* 0x0002a400000e0000 */
.L_x_1097:
[----:B------:R-:W-:Y:S05]  /*254a0*/  BRA.DIV ~URZ, `(.L_x_1029) ;  /* 0x00002eb27f007947 */ /* 0x000fea000b800000 */
[----:B------:R3:W1:Y:S02]  /*254b0*/  SHFL.IDX PT, R8, R45, 0x1, 0x1f ;  /* 0x00201f002d087f89 */ /* 0x00066400000e0000 */
.L_x_1098:
        /* <DEDUP_REMOVED lines=19> */
.L_x_1099:
        /* <DEDUP_REMOVED lines=16> */
.L_x_1100:
[----:B----4-:R-:W-:Y:S01]  /*256f0*/  IMAD R0, R0, c[0x0][0x538], RZ ;  /* 0x00014e0000007a24 */ /* 0x010fe200078e02ff */
[----:B------:R-:W-:Y:S04]  /*25700*/  BSSY B1, `(.L_x_1032) ;  /* 0x00000ce000017945 */ /* 0x000fe80003800000 */
[----:B-1----:R-:W-:-:S04]  /*25710*/  IADD3 R8, R0, R8, RZ ;  /* 0x0000000800087210 */ /* 0x002fc80007ffe0ff */
[----:B--2---:R-:W-:-:S13]  /*25720*/  ISETP.GT.AND P0, PT, R8, R9, PT ;  /* 0x000000090800720c */ /* 0x004fda0003f04270 */
[----:B------:R-:W-:Y:S05]  /*25730*/  @P0 BRA `(.L_x_1033) ;  /* 0x0000025000000947 */ /* 0x000fea0003800000 */
.L_x_1037:
        /* <DEDUP_REMOVED lines=17> */
.L_x_1101:
        /* <DEDUP_REMOVED lines=16> */
.L_x_1102:
[----:B--2---:R-:W-:-:S05]  /*25950*/  IMAD R0, R0, c[0x0][0x538], RZ ;  /* 0x00014e0000007a24 */ /* 0x004fca00078e02ff */
[----:B------:R-:W-:-:S04]  /*25960*/  IADD3 R8, R0, R8, RZ ;  /* 0x0000000800087210 */ /* 0x000fc80007ffe0ff */
[----:B------:R-:W-:-:S13]  /*25970*/  ISETP.GT.AND P0, PT, R8, R9, PT ;  /* 0x000000090800720c */ /* 0x000fda0003f04270 */
[----:B-1----:R-:W-:Y:S05]  /*25980*/  @!P0 BRA `(.L_x_1037) ;  /* 0xfffffdb000008947 */ /* 0x002fea000383ffff */
.L_x_1033:
[----:B------:R-:W-:-:S05]  /*25990*/  IADD3 R8, -R0, R8, RZ ;  /* 0x0000000800087210 */ /* 0x000fca0007ffe1ff */
[----:B------:R-:W-:-:S05]  /*259a0*/  IMAD R0, R4, c[0x0][0x538], R8 ;  /* 0x00014e0004007a24 */ /* 0x000fca00078e0208 */
[----:B------:R-:W-:Y:S01]  /*259b0*/  ISETP.GT.AND P0, PT, R0, R9, PT ;  /* 0x000000090000720c */ /* 0x000fe20003f04270 */
[----:B------:R-:W-:-:S12]  /*259c0*/  BRA.DIV ~URZ, `(.L_x_1038) ;  /* 0x00002df27f007947 */ /* 0x000fd8000b800000 */
[----:B------:R-:W-:-:S03]  /*259d0*/  VOTE.ANY R5, PT, !P0 ;  /* 0x0000000000057806 */ /* 0x000fc600040e0100 */
.L_x_1103:
[----:B------:R-:W2:Y:S01]  /*259e0*/  LDL.LU R2, [R1+0x64] ;  /* 0x0000640001027983 */ /* 0x000ea20000300800 */
[----:B------:R-:W2:Y:S02]  /*259f0*/  POPC R0, R5 ;  /* 0x0000000500007309 */ /* 0x000ea40000000000 */
[----:B--2---:R-:W-:-:S05]  /*25a00*/  IADD3 R2, R0, R2, RZ ;  /* 0x0000000200027210 */ /* 0x004fca0007ffe0ff */
[----:B------:R1:W-:Y:S01]  /*25a10*/  STL [R1+0x64], R2 ;  /* 0x0000640201007387 */ /* 0x0003e20000100800 */
[----:B------:R-:W-:Y:S05]  /*25a20*/  BRA.DIV ~URZ, `(.L_x_1039) ;  /* 0x00002de27f007947 */ /* 0x000fea000b800000 */
[----:B------:R2:W4:Y:S04]  /*25a30*/  SHFL.IDX PT, R12, R6, R0, 0x1f ;  /* 0x00001f00060c7589 */ /* 0x00052800000e0000 */
[----:B------:R2:W1:Y:S02]  /*25a40*/  SHFL.IDX PT, R7, R7, R0, 0x1f ;  /* 0x00001f0007077589 */ /* 0x00046400000e0000 */
.L_x_1104:
[----:B------:R-:W-:Y:S01]  /*25a50*/  ISETP.NE.AND P0, PT, R5, RZ, PT ;  /* 0x000000ff0500720c */ /* 0x000fe20003f05270 */
[----:B------:R-:W-:-:S12]  /*25a60*/  BSSY B0, `(.L_x_1040) ;  /* 0x0000005000007945 */ /* 0x000fd80003800000 */
[----:B------:R-:W-:Y:S05]  /*25a70*/  @!P0 BRA `(.L_x_1041) ;  /* 0x0000003000008947 */ /* 0x000fea0003800000 */
[----:B--2---:R-:W-:Y:S01]  /*25a80*/  IADD3 R0, R0, -0x1, RZ ;  /* 0xffffffff00007810 */ /* 0x004fe20007ffe0ff */
[----:B------:R-:W-:Y:S05]  /*25a90*/  BRA.DIV ~URZ, `(.L_x_1042) ;  /* 0x00002e427f007947 */ /* 0x000fea000b800000 */
[----:B------:R2:W3:Y:S02]  /*25aa0*/  SHFL.IDX PT, R13, R4, R0, 0x1f ;  /* 0x00001f00040d7589 */ /* 0x0004e400000e0000 */
.L_x_1041:
[----:B------:R-:W-:Y:S05]  /*25ab0*/  BSYNC B0 ;  /* 0x0000000000007941 */ /* 0x000fea0003800000 */
.L_x_1040:
        /* <DEDUP_REMOVED lines=68> */
.L_x_1044:
        /* <DEDUP_REMOVED lines=68> */
.L_x_1045:
[----:B------:R-:W-:Y:S05]  /*26340*/  BSYNC B0 ;  /* 0x0000000000007941 */ /* 0x000fea0003800000 */
.L_x_1043:
[----:B------:R-:W-:-:S04]  /*26350*/  LOP3.LUT R2, RZ, R2, RZ, 0x33, !PT ;  /* 0x00000002ff027212 */ /* 0x000fc800078e33ff */
[----:B-1----:R-:W-:-:S05]  /*26360*/  IADD3 R0, R2, R12, RZ ;  /* 0x0000000c02007210 */ /* 0x002fca0007ffe0ff */
[----:B------:R1:W-:Y:S01]  /*26370*/  STL [R1+0x5c], R0 ;  /* 0x00005c0001007387 */ /* 0x0003e20000100800 */
[----:B------:R-:W-:Y:S05]  /*26380*/  BRA `(.L_x_1046) ;  /* 0x0000005000007947 */ /* 0x000fea0003800000 */
.L_x_1034:
[----:B------:R-:W-:Y:S01]  /*26390*/  MOV R0, c[0x0][0x53c] ;  /* 0x00014f0000007a02 */ /* 0x000fe20000000f00 */
[----:B------:R1:W-:Y:S04]  /*263a0*/  STL [R1+0x58], R9 ;  /* 0x0000580901007387 */ /* 0x0003e80000100800 */
[----:B------:R1:W-:Y:S04]  /*263b0*/  STL [R1+0x5c], RZ ;  /* 0x00005cff01007387 */ /* 0x0003e80000100800 */
[----:B------:R1:W-:Y:S04]  /*263c0*/  STL [R1+0x60], RZ ;  /* 0x000060ff01007387 */ /* 0x0003e80000100800 */
[----:B------:R1:W-:Y:S02]  /*263d0*/  STL [R1+0x64], R0 ;  /* 0x0000640001007387 */ /* 0x0003e40000100800 */
.L_x_1046:
[----:B------:R-:W-:Y:S05]  /*263e0*/  BSYNC B1 ;  /* 0x0000000000017941 */ /* 0x000fea0003800000 */
.L_x_1032:
        /* <DEDUP_REMOVED lines=9> */
.L_x_1027:
[----:B-1----:R-:W3:Y:S02]  /*26480*/  LDL R0, [R1+0x64] ;  /* 0x0000640001007983 */ /* 0x002ee40000100800 */
[----:B---3--:R-:W-:-:S13]  /*26490*/  ISETP.GE.AND P0, PT, R0, c[0x0][0x53c], PT ;  /* 0x00014f0000007a0c */ /* 0x008fda0003f06270 */
[----:B--2-4-:R-:W-:Y:S01]  /*264a0*/  @P0 CALL.REL.NOINC `(.L_x_1047) ;  /* 0x0000001000000944 */ /* 0x014fe20003c00000 */
[----:B------:R-:W-:Y:S05]  /*264b0*/  BRA `(.L_x_1048) ;  /* 0xfffdb22000007947 */ /* 0x000fea000383ffff */
.L_x_1047:
[----:B------:R-:W-:Y:S05]  /*264c0*/  EXIT ;  /* 0x000000000000794d */ /* 0x000fea0003800000 */
.L_x_779:
[----:B------:R-:W-:Y:S01]  /*264d0*/  IMAD.MOV.U32 R0, RZ, RZ, R5 ;  /* 0x000000ffff007224 */ /* 0x000fe200078e0005 */
[----:B------:R-:W-:Y:S02]  /*264e0*/  MOV R2, 0x1 ;  /* 0x0000000100027802 */ /* 0x000fe40000000f00 */
[----:B------:R-:W-:Y:S02]  /*264f0*/  MOV R3, 0x26510 ;  /* 0x0002651000037802 */ /* 0x000fe40000000f00 */
[----:B------:R-:W-:Y:S05]  /*26500*/  CALL.REL.NOINC `($__internal_14_$__cuda_sm70_shflsync_up_p) ;  /* 0x000024e000007944 */ /* 0x000fea0003c00000 */
[----:B------:R-:W-:Y:S01]  /*26510*/  MOV R0, R4 ;  /* 0x0000000400007202 */ /* 0x000fe20000000f00 */
[----:B------:R-:W-:Y:S05]  /*26520*/  BRA `(.L_x_1049) ;  /* 0xfffd9f3000007947 */ /* 0x000fea000383ffff */
.L_x_780:
[----:B------:R-:W-:Y:S01]  /*26530*/  IMAD.MOV.U32 R0, RZ, RZ, R5 ;  /* 0x000000ffff007224 */ /* 0x000fe200078e0005 */
[----:B------:R-:W-:Y:S02]  /*26540*/  MOV R2, 0x2 ;  /* 0x0000000200027802 */ /* 0x000fe40000000f00 */
[----:B------:R-:W-:Y:S02]  /*26550*/  MOV R3, 0x26570 ;  /* 0x0002657000037802 */ /* 0x000fe40000000f00 */
[----:B------:R-:W-:Y:S05]  /*26560*/  CALL.REL.NOINC `($__internal_14_$__cuda_sm70_shflsync_up_p) ;  /* 0x0000248000007944 */ /* 0x000fea0003c00000 */
[----:B------:R-:W-:Y:S01]  /*26570*/  SEL R0, R4, RZ, P4 ;  /* 0x000000ff04007207 */ /* 0x000fe20002000000 */
[----:B------:R-:W-:Y:S01]  /*26580*/  IMAD.MOV.U32 R2, RZ, RZ, 0x4 ;  /* 0x00000004ff027424 */ /* 0x000fe200078e00ff */
[----:B------:R-:W-:-:S03]  /*26590*/  MOV R3, 0x265c0 ;  /* 0x000265c000037802 */ /* 0x000fc60000000f00 */
[----:B------:R-:W-:Y:S02]  /*265a0*/  IMAD.IADD R0, R5, 0x1, R0 ;  /* 0x0000000105007824 */ /* 0x000fe400078e0200 */
        /* <DEDUP_REMOVED lines=13> */
[----:B------:R-:W-:Y:S02]  /*26680*/  MOV R3, 0x1f ;  /* 0x0000001f00037802 */ /* 0x000fe40000000f00 */
[----:B------:R-:W-:Y:S01]  /*26690*/  MOV R2, 0x266d0 ;  /* 0x000266d000027802 */ /* 0x000fe20000000f00 */
[----:B------:R-:W-:-:S04]  /*266a0*/  IMAD.IADD R4, R0, 0x1, R4 ;  /* 0x0000000100047824 */ /* 0x000fc800078e0204 */
[----:B------:R-:W-:Y:S02]  /*266b0*/  IMAD.MOV.U32 R11, RZ, RZ, R4 ;  /* 0x000000ffff0b7224 */ /* 0x000fe400078e0004 */
[----:B------:R-:W-:Y:S05]  /*266c0*/  CALL.REL.NOINC `($__internal_13_$__cuda_sm70_shflsync_idx_p) ;  /* 0x000022d000007944 */ /* 0x000fea0003c00000 */
[----:B------:R-:W-:Y:S01]  /*266d0*/  MOV R0, R10 ;  /* 0x0000000a00007202 */ /* 0x000fe20000000f00 */
[----:B------:R-:W-:Y:S05]  /*266e0*/  BRA `(.L_x_1050) ;  /* 0xfffd9e7000007947 */ /* 0x000fea000383ffff */
.L_x_782:
[----:B------:R-:W-:Y:S02]  /*266f0*/  SEL R0, RZ, 0x1, P0 ;  /* 0x00000001ff007807 */ /* 0x000fe40000000000 */
[----:B------:R-:W-:Y:S02]  /*26700*/  MOV R2, 0x26720 ;  /* 0x0002672000027802 */ /* 0x000fe40000000f00 */
[----:B------:R-:W-:Y:S05]  /*26710*/  CALL.REL.NOINC `($__internal_15_$__cuda_sm70_votesync_ballot) ;  /* 0x0000234000007944 */ /* 0x000fea0003c00000 */
[----:B------:R-:W-:Y:S01]  /*26720*/  MOV R6, R0 ;  /* 0x0000000000067202 */ /* 0x000fe20000000f00 */
[----:B------:R-:W-:Y:S05]  /*26730*/  BRA `(.L_x_1051) ;  /* 0xfffd9eb000007947 */ /* 0x000fea000383ffff */
.L_x_783:
[----:B------:R-:W-:Y:S01]  /*26740*/  IMAD.MOV.U32 R11, RZ, RZ, R9 ;  /* 0x000000ffff0b7224 */ /* 0x000fe200078e0009 */
[----:B------:R-:W-:Y:S01]  /*26750*/  MOV R10, R0 ;  /* 0x00000000000a7202 */ /* 0x000fe20000000f00 */
[----:B------:R-:W-:Y:S01]  /*26760*/  IMAD.MOV.U32 R3, RZ, RZ, 0x1f ;  /* 0x0000001fff037424 */ /* 0x000fe200078e00ff */
[----:B-1----:R-:W-:Y:S02]  /*26770*/  MOV R2, 0x26790 ;  /* 0x0002679000027802 */ /* 0x002fe40000000f00 */
[----:B------:R-:W-:Y:S05]  /*26780*/  CALL.REL.NOINC `($__internal_13_$__cuda_sm70_shflsync_idx_p) ;  /* 0x0000221000007944 */ /* 0x000fea0003c00000 */
[----:B------:R-:W-:Y:S01]  /*26790*/  IMAD.MOV.U32 R13, RZ, RZ, R10 ;  /* 0x000000ffff0d7224 */ /* 0x000fe200078e000a */
[----:B------:R-:W-:Y:S01]  /*267a0*/  MOV R11, R8 ;  /* 0x00000008000b7202 */ /* 0x000fe20000000f00 */
[----:B------:R-:W-:Y:S01]  /*267b0*/  IMAD.MOV.U32 R5, RZ, RZ, RZ ;  /* 0x000000ffff057224 */ /* 0x000fe200078e00ff */
[----:B------:R-:W-:Y:S01]  /*267c0*/  MOV R10, R0 ;  /* 0x00000000000a7202 */ /* 0x000fe20000000f00 */
[----:B------:R-:W-:Y:S01]  /*267d0*/  IMAD.MOV.U32 R3, RZ, RZ, 0x1f ;  /* 0x0000001fff037424 */ /* 0x000fe200078e00ff */
[----:B------:R-:W-:-:S02]  /*267e0*/  MOV R2, 0x26800 ;  /* 0x0002680000027802 */ /* 0x000fc40000000f00 */
[----:B------:R-:W-:Y:S05]  /*267f0*/  CALL.REL.NOINC `($__internal_13_$__cuda_sm70_shflsync_idx_p) ;  /* 0x000021a000007944 */ /* 0x000fea0003c00000 */
[----:B------:R-:W-:Y:S01]  /*26800*/  MOV R9, R10 ;  /* 0x0000000a00097202 */ /* 0x000fe20000000f00 */
[----:B------:R-:W-:Y:S05]  /*26810*/  BRA `(.L_x_1052) ;  /* 0xfffd9e4000007947 */ /* 0x000fea000383ffff */
.L_x_786:
[----:B------:R-:W-:Y:S01]  /*26820*/  IMAD.MOV.U32 R11, RZ, RZ, R4 ;  /* 0x000000ffff0b7224 */ /* 0x000fe200078e0004 */
[----:B------:R-:W-:-:S02]  /*26830*/  MOV R3, 0x1f ;  /* 0x0000001f00037802 */ /* 0x000fc40000000f00 */
[----:B-1----:R-:W-:Y:S02]  /*26840*/  MOV R2, 0x26860 ;  /* 0x0002686000027802 */ /* 0x002fe40000000f00 */
[----:B--234-:R-:W-:Y:S05]  /*26850*/  CALL.REL.NOINC `($__internal_13_$__cuda_sm70_shflsync_idx_p) ;  /* 0x0000214000007944 */ /* 0x01cfea0003c00000 */
[----:B------:R-:W-:Y:S01]  /*26860*/  MOV R5, R10 ;  /* 0x0000000a00057202 */ /* 0x000fe20000000f00 */
[----:B------:R-:W-:Y:S05]  /*26870*/  BRA `(.L_x_785) ;  /* 0xfffd9e4000007947 */ /* 0x000fea000383ffff */
.L_x_851:
[----:B------:R-:W-:Y:S01]  /*26880*/  IMAD.MOV.U32 R11, RZ, RZ, R5 ;  /* 0x000000ffff0b7224 */ /* 0x000fe200078e0005 */
[----:B------:R-:W-:Y:S01]  /*26890*/  MOV R10, RZ ;  /* 0x000000ff000a7202 */ /* 0x000fe20000000f00 */
[----:B------:R-:W-:Y:S01]  /*268a0*/  IMAD.MOV.U32 R3, RZ, RZ, 0x181f ;  /* 0x0000181fff037424 */ /* 0x000fe200078e00ff */
[----:B-1----:R-:W-:Y:S02]  /*268b0*/  MOV R2, 0x268d0 ;  /* 0x000268d000027802 */ /* 0x002fe40000000f00 */
[----:B-----5:R-:W-:Y:S05]  /*268c0*/  CALL.REL.NOINC `($__internal_13_$__cuda_sm70_shflsync_idx_p) ;  /* 0x000020d000007944 */ /* 0x020fea0003c00000 */
[----:B------:R-:W-:Y:S01]  /*268d0*/  MOV R7, R10 ;  /* 0x0000000a00077202 */ /* 0x000fe20000000f00 */
[----:B------:R-:W-:Y:S05]  /*268e0*/  BRA `(.L_x_1053) ;  /* 0xfffe204000007947 */ /* 0x000fea000383ffff */
.L_x_852:
[----:B------:R-:W-:Y:S01]  /*268f0*/  IMAD.MOV.U32 R11, RZ, RZ, R6 ;  /* 0x000000ffff0b7224 */ /* 0x000fe200078e0006 */
[----:B------:R-:W-:Y:S01]  /*26900*/  MOV R10, RZ ;  /* 0x000000ff000a7202 */ /* 0x000fe20000000f00 */
[----:B------:R-:W-:Y:S01]  /*26910*/  IMAD.MOV.U32 R3, RZ, RZ, 0x181f ;  /* 0x0000181fff037424 */ /* 0x000fe200078e00ff */
[----:B-1----:R-:W-:Y:S02]  /*26920*/  MOV R2, 0x26940 ;  /* 0x0002694000027802 */ /* 0x002fe40000000f00 */
[----:B--23-5:R-:W-:Y:S05]  /*26930*/  CALL.REL.NOINC `($__internal_13_$__cuda_sm70_shflsync_idx_p) ;  /* 0x0000206000007944 */ /* 0x02cfea0003c00000 */
[----:B------:R-:W-:Y:S01]  /*26940*/  MOV R2, R10 ;  /* 0x0000000a00027202 */ /* 0x000fe20000000f00 */
[----:B------:R-:W-:Y:S05]  /*26950*/  BRA `(.L_x_1054) ;  /* 0xfffe1ff000007947 */ /* 0x000fea000383ffff */
.L_x_855:
[----:B------:R-:W-:Y:S01]  /*26960*/  IMAD.MOV.U32 R11, RZ, RZ, R5 ;  /* 0x000000ffff0b7224 */ /* 0x000fe200078e0005 */
[----:B------:R-:W-:Y:S01]  /*26970*/  MOV R10, 0x1 ;  /* 0x00000001000a7802 */ /* 0x000fe20000000f00 */
[----:B--2---:R-:W-:Y:S01]  /*26980*/  IMAD.MOV.U32 R3, RZ, RZ, 0x181f ;  /* 0x0000181fff037424 */ /* 0x004fe200078e00ff */
[----:B----4-:R-:W-:-:S02]  /*26990*/  MOV R2, 0x269b0 ;  /* 0x000269b000027802 */ /* 0x010fc40000000f00 */
[----:B-1-3-5:R-:W-:Y:S05]  /*269a0*/  CALL.REL.NOINC `($__internal_13_$__cuda_sm70_shflsync_idx_p) ;  /* 0x00001ff000007944 */ /* 0x02afea0003c00000 */
[----:B------:R-:W-:Y:S01]  /*269b0*/  IMAD.MOV.U32 R7, RZ, RZ, R10 ;  /* 0x000000ffff077224 */ /* 0x000fe200078e000a */
[----:B------:R-:W-:Y:S01]  /*269c0*/  MOV R10, 0x1 ;  /* 0x00000001000a7802 */ /* 0x000fe20000000f00 */
[----:B------:R-:W-:Y:S01]  /*269d0*/  IMAD.MOV.U32 R11, RZ, RZ, R6 ;  /* 0x000000ffff0b7224 */ /* 0x000fe200078e0006 */
[----:B------:R-:W-:-:S02]  /*269e0*/  MOV R3, 0x181f ;  /* 0x0000181f00037802 */ /* 0x000fc40000000f00 */
[----:B------:R-:W-:Y:S02]  /*269f0*/  MOV R2, 0x26a10 ;  /* 0x00026a1000027802 */ /* 0x000fe40000000f00 */
[----:B------:R-:W-:Y:S05]  /*26a00*/  CALL.REL.NOINC `($__internal_13_$__cuda_sm70_shflsync_idx_p) ;  /* 0x00001f9000007944 */ /* 0x000fea0003c00000 */
[----:B------:R-:W-:Y:S01]  /*26a10*/  MOV R2, R10 ;  /* 0x0000000a00027202 */ /* 0x000fe20000000f00 */
[----:B------:R-:W-:Y:S05]  /*26a20*/  BRA `(.L_x_1055) ;  /* 0xfffe201000007947 */ /* 0x000fea000383ffff */
.L_x_858:
[----:B------:R-:W-:Y:S01]  /*26a30*/  IMAD.MOV.U32 R11, RZ, RZ, R5 ;  /* 0x000000ffff0b7224 */ /* 0x000fe200078e0005 */
[----:B------:R-:W-:Y:S01]  /*26a40*/  MOV R10, 0x2 ;  /* 0x00000002000a7802 */ /* 0x000fe20000000f00 */
[----:B-1----:R-:W-:Y:S01]  /*26a50*/  IMAD.MOV.U32 R3, RZ, RZ, 0x181f ;  /* 0x0000181fff037424 */ /* 0x002fe200078e00ff */
[----:B--2---:R-:W-:Y:S02]  /*26a60*/  MOV R2, 0x26a80 ;  /* 0x00026a8000027802 */ /* 0x004fe40000000f00 */
[----:B---3-5:R-:W-:Y:S05]  /*26a70*/  CALL.REL.NOINC `($__internal_13_$__cuda_sm70_shflsync_idx_p) ;  /* 0x00001f2000007944 */ /* 0x028fea0003c00000 */
[----:B------:R-:W-:Y:S01]  /*26a80*/  MOV R7, R10 ;  /* 0x0000000a00077202 */ /* 0x000fe20000000f00 */
[----:B------:R-:W-:Y:S05]  /*26a90*/  BRA `(.L_x_1056) ;  /* 0xfffe207000007947 */ /* 0x000fea000383ffff */
.L_x_859:
[----:B------:R-:W-:Y:S01]  /*26aa0*/  IMAD.MOV.U32 R11, RZ, RZ, R6 ;  /* 0x000000ffff0b7224 */ /* 0x000fe200078e0006 */
[----:B------:R-:W-:Y:S01]  /*26ab0*/  MOV R10, 0x2 ;  /* 0x00000002000a7802 */ /* 0x000fe20000000f00 */
[----:B------:R-:W-:Y:S01]  /*26ac0*/  IMAD.MOV.U32 R3, RZ, RZ, 0x181f ;  /* 0x0000181fff037424 */ /* 0x000fe200078e00ff */
[----:B--2---:R-:W-:Y:S02]  /*26ad0*/  MOV R2, 0x26af0 ;  /* 0x00026af000027802 */ /* 0x004fe40000000f00 */
[----:B-1-345:R-:W-:Y:S05]  /*26ae0*/  CALL.REL.NOINC `($__internal_13_$__cuda_sm70_shflsync_idx_p) ;  /* 0x00001eb000007944 */ /* 0x03afea0003c00000 */
[----:B------:R-:W-:Y:S01]  /*26af0*/  MOV R2, R10 ;  /* 0x0000000a00027202 */ /* 0x000fe20000000f00 */
[----:B------:R-:W-:Y:S05]  /*26b00*/  BRA `(.L_x_1057) ;  /* 0xfffe202000007947 */ /* 0x000fea000383ffff */
.L_x_862:
[----:B------:R-:W-:Y:S01]  /*26b10*/  IMAD.MOV.U32 R11, RZ, RZ, R5 ;  /* 0x000000ffff0b7224 */ /* 0x000fe200078e0005 */
[----:B------:R-:W-:Y:S01]  /*26b20*/  MOV R10, 0x3 ;  /* 0x00000003000a7802 */ /* 0x000fe20000000f00 */
[----:B-1----:R-:W-:Y:S01]  /*26b30*/  IMAD.MOV.U32 R3, RZ, RZ, 0x181f ;  /* 0x0000181fff037424 */ /* 0x002fe200078e00ff */
[----:B------:R-:W-:-:S02]  /*26b40*/  MOV R2, 0x26b60 ;  /* 0x00026b6000027802 */ /* 0x000fc40000000f00 */
[----:B--2345:R-:W-:Y:S05]  /*26b50*/  CALL.REL.NOINC `($__internal_13_$__cuda_sm70_shflsync_idx_p) ;  /* 0x00001e4000007944 */ /* 0x03cfea0003c00000 */
        /* <DEDUP_REMOVED lines=8> */
.L_x_865:
[----:B------:R-:W-:Y:S01]  /*26be0*/  IMAD.MOV.U32 R11, RZ, RZ, R5 ;  /* 0x000000ffff0b7224 */ /* 0x000fe200078e0005 */
[----:B------:R-:W-:Y:S01]  /*26bf0*/  MOV R10, 0x4 ;  /* 0x00000004000a7802 */ /* 0x000fe20000000f00 */
[----:B-1----:R-:W-:Y:S01]  /*26c00*/  IMAD.MOV.U32 R3, RZ, RZ, 0x181f ;  /* 0x0000181fff037424 */ /* 0x002fe200078e00ff */
[----:B------:R-:W-:Y:S02]  /*26c10*/  MOV R2, 0x26c30 ;  /* 0x00026c3000027802 */ /* 0x000fe40000000f00 */
[----:B--2345:R-:W-:Y:S05]  /*26c20*/  CALL.REL.NOINC `($__internal_13_$__cuda_sm70_shflsync_idx_p) ;  /* 0x00001d7000007944 */ /* 0x03cfea0003c00000 */
[----:B------:R-:W-:Y:S01]  /*26c30*/  MOV R7, R10 ;  /* 0x0000000a00077202 */ /* 0x000fe20000000f00 */
[----:B------:R-:W-:Y:S05]  /*26c40*/  BRA `(.L_x_1059) ;  /* 0xfffe209000007947 */ /* 0x000fea000383ffff */
.L_x_866:
[----:B------:R-:W-:Y:S01]  /*26c50*/  IMAD.MOV.U32 R11, RZ, RZ, R6 ;  /* 0x000000ffff0b7224 */ /* 0x000fe200078e0006 */
[----:B------:R-:W-:Y:S01]  /*26c60*/  MOV R10, 0x4 ;  /* 0x00000004000a7802 */ /* 0x000fe20000000f00 */
[----:B-1----:R-:W-:Y:S01]  /*26c70*/  IMAD.MOV.U32 R3, RZ, RZ, 0x181f ;  /* 0x0000181fff037424 */ /* 0x002fe200078e00ff */
[----:B------:R-:W-:Y:S02]  /*26c80*/  MOV R2, 0x26ca0 ;  /* 0x00026ca000027802 */ /* 0x000fe40000000f00 */
[----:B--2345:R-:W-:Y:S05]  /*26c90*/  CALL.REL.NOINC `($__internal_13_$__cuda_sm70_shflsync_idx_p) ;  /* 0x00001d0000007944 */ /* 0x03cfea0003c00000 */
[----:B------:R-:W-:Y:S01]  /*26ca0*/  MOV R2, R10 ;  /* 0x0000000a00027202 */ /* 0x000fe20000000f00 */
[----:B------:R-:W-:Y:S05]  /*26cb0*/  BRA `(.L_x_1060) ;  /* 0xfffe204000007947 */ /* 0x000fea000383ffff */
.L_x_869:
[----:B------:R-:W-:Y:S01]  /*26cc0*/  IMAD.MOV.U32 R11, RZ, RZ, R5 ;  /* 0x000000ffff0b7224 */ /* 0x000fe200078e0005 */
[----:B------:R-:W-:Y:S01]  /*26cd0*/  MOV R10, 0x5 ;  /* 0x00000005000a7802 */ /* 0x000fe20000000f00 */
[----:B--2---:R-:W-:Y:S01]  /*26ce0*/  IMAD.MOV.U32 R3, RZ, RZ, 0x181f ;  /* 0x0000181fff037424 */ /* 0x004fe200078e00ff */
[----:B------:R-:W-:-:S02]  /*26cf0*/  MOV R2, 0x26d10 ;  /* 0x00026d1000027802 */ /* 0x000fc40000000f00 */
[----:B-1-345:R-:W-:Y:S05]  /*26d00*/  CALL.REL.NOINC `($__internal_13_$__cuda_sm70_shflsync_idx_p) ;  /* 0x00001c9000007944 */ /* 0x03afea0003c00000 */
        /* <DEDUP_REMOVED lines=8> */
.L_x_872:
[----:B------:R-:W-:Y:S01]  /*26d90*/  IMAD.MOV.U32 R11, RZ, RZ, R5 ;  /* 0x000000ffff0b7224 */ /* 0x000fe200078e0005 */
[----:B------:R-:W-:Y:S01]  /*26da0*/  MOV R10, 0x6 ;  /* 0x00000006000a7802 */ /* 0x000fe20000000f00 */
[----:B-1----:R-:W-:Y:S01]  /*26db0*/  IMAD.MOV.U32 R3, RZ, RZ, 0x181f ;  /* 0x0000181fff037424 */ /* 0x002fe200078e00ff */
[----:B--2---:R-:W-:Y:S02]  /*26dc0*/  MOV R2, 0x26de0 ;  /* 0x00026de000027802 */ /* 0x004fe40000000f00 */
[----:B---345:R-:W-:Y:S05]  /*26dd0*/  CALL.REL.NOINC `($__internal_13_$__cuda_sm70_shflsync_idx_p) ;  /* 0x00001bc000007944 */ /* 0x038fea0003c00000 */
[----:B------:R-:W-:Y:S01]  /*26de0*/  MOV R7, R10 ;  /* 0x0000000a00077202 */ /* 0x000fe20000000f00 */
[----:B------:R-:W-:Y:S05]  /*26df0*/  BRA `(.L_x_1062) ;  /* 0xfffe20b000007947 */ /* 0x000fea000383ffff */
.L_x_873:
[----:B------:R-:W-:Y:S01]  /*26e00*/  IMAD.MOV.U32 R11, RZ, RZ, R6 ;  /* 0x000000ffff0b7224 */ /* 0x000fe200078e0006 */
[----:B------:R-:W-:Y:S01]  /*26e10*/  MOV R10, 0x6 ;  /* 0x00000006000a7802 */ /* 0x000fe20000000f00 */
[----:B------:R-:W-:Y:S01]  /*26e20*/  IMAD.MOV.U32 R3, RZ, RZ, 0x181f ;  /* 0x0000181fff037424 */ /* 0x000fe200078e00ff */
[----:B--2---:R-:W-:Y:S02]  /*26e30*/  MOV R2, 0x26e50 ;  /* 0x00026e5000027802 */ /* 0x004fe40000000f00 */
[----:B-1-345:R-:W-:Y:S05]  /*26e40*/  CALL.REL.NOINC `($__internal_13_$__cuda_sm70_shflsync_idx_p) ;  /* 0x00001b5000007944 */ /* 0x03afea0003c00000 */
[----:B------:R-:W-:Y:S01]  /*26e50*/  MOV R2, R10 ;  /* 0x0000000a00027202 */ /* 0x000fe20000000f00 */
[----:B------:R-:W-:Y:S05]  /*26e60*/  BRA `(.L_x_1063) ;  /* 0xfffe206000007947 */ /* 0x000fea000383ffff */
.L_x_876:
        /* <DEDUP_REMOVED lines=13> */
.L_x_979:
[----:B------:R3:W5:Y:S01]  /*26f40*/  LDL R0, [R1+0x10] ;  /* 0x0000100001007983 */ /* 0x0007620000100800 */
[----:B------:R-:W-:Y:S02]  /*26f50*/  MOV R8, 0x2 ;  /* 0x0000000200087802 */ /* 0x000fe40000000f00 */
[----:B-12---:R-:W-:Y:S02]  /*26f60*/  MOV R4, 0x26f80 ;  /* 0x00026f8000047802 */ /* 0x006fe40000000f00 */
[----:B---3-5:R-:W-:Y:S05]  /*26f70*/  CALL.REL.NOINC `($__internal_12_$__cuda_sm70_shflsync_bfly_p) ;  /* 0x000019d000007944 */ /* 0x028fea0003c00000 */
[----:B------:R-:W-:Y:S01]  /*26f80*/  MOV R2, R0 ;  /* 0x0000000000027202 */ /* 0x000fe20000000f00 */
[----:B------:R-:W-:Y:S05]  /*26f90*/  BRA `(.L_x_1065) ;  /* 0xffffad7000007947 */ /* 0x000fea000383ffff */
.L_x_980:
[----:B------:R-:W-:Y:S01]  /*26fa0*/  IMAD.MOV.U32 R0, RZ, RZ, R2 ;  /* 0x000000ffff007224 */ /* 0x000fe200078e0002 */
[----:B------:R-:W-:Y:S02]  /*26fb0*/  MOV R8, 0x1 ;  /* 0x0000000100087802 */ /* 0x000fe40000000f00 */
[----:B-1----:R-:W-:Y:S02]  /*26fc0*/  MOV R4, 0x26fe0 ;  /* 0x00026fe000047802 */ /* 0x002fe40000000f00 */
[----:B------:R-:W-:Y:S05]  /*26fd0*/  CALL.REL.NOINC `($__internal_12_$__cuda_sm70_shflsync_bfly_p) ;  /* 0x0000197000007944 */ /* 0x000fea0003c00000 */
[----:B------:R-:W-:Y:S02]  /*26fe0*/  FADD.FTZ R2, R2, R0 ;  /* 0x0000000002027221 */ /* 0x000fe40000010000 */
[----:B------:R1:W5:Y:S01]  /*26ff0*/  LDL R0, [R1+0xc] ;  /* 0x00000c0001007983 */ /* 0x0003620000100800 */
[----:B------:R-:W-:-:S02]  /*27000*/  MOV R8, 0x2 ;  /* 0x0000000200087802 */ /* 0x000fc40000000f00 */
[----:B------:R-:W-:Y:S02]  /*27010*/  MOV R4, 0x27030 ;  /* 0x0002703000047802 */ /* 0x000fe40000000f00 */
[----:B-1---5:R-:W-:Y:S05]  /*27020*/  CALL.REL.NOINC `($__internal_12_$__cuda_sm70_shflsync_bfly_p) ;  /* 0x0000192000007944 */ /* 0x022fea0003c00000 */
[----:B------:R-:W2:Y:S01]  /*27030*/  LDL.LU R4, [R1+0xc] ;  /* 0x00000c0001047983 */ /* 0x000ea20000300800 */
[----:B------:R-:W-:Y:S01]  /*27040*/  MOV R8, 0x1 ;  /* 0x0000000100087802 */ /* 0x000fe20000000f00 */
[----:B--2---:R-:W-:Y:S01]  /*27050*/  FADD.FTZ R5, R4, R0 ;  /* 0x0000000004057221 */ /* 0x004fe20000010000 */
[----:B------:R-:W-:-:S04]  /*27060*/  MOV R4, 0x27090 ;  /* 0x0002709000047802 */ /* 0x000fc80000000f00 */
[----:B------:R-:W-:Y:S02]  /*27070*/  MOV R0, R5 ;  /* 0x0000000500007202 */ /* 0x000fe40000000f00 */
[----:B------:R-:W-:Y:S05]  /*27080*/  CALL.REL.NOINC `($__internal_12_$__cuda_sm70_shflsync_bfly_p) ;  /* 0x000018c000007944 */ /* 0x000fea0003c00000 */
[----:B------:R-:W-:Y:S02]  /*27090*/  FADD.FTZ R5, R5, R0 ;  /* 0x0000000005057221 */ /* 0x000fe40000010000 */
[----:B------:R1:W5:Y:S01]  /*270a0*/  LDL R0, [R1+0x14] ;  /* 0x0000140001007983 */ /* 0x0003620000100800 */
[----:B------:R-:W-:Y:S02]  /*270b0*/  MOV R8, 0x2 ;  /* 0x0000000200087802 */ /* 0x000fe40000000f00 */
        /* <DEDUP_REMOVED lines=19> */
[----:B------:R-:W-:Y:S01]  /*271f0*/  MOV R9, R0 ;  /* 0x0000000000097202 */ /* 0x000fe20000000f00 */
[----:B------:R-:W-:Y:S05]  /*27200*/  BRA `(.L_x_1066) ;  /* 0xffffac3000007947 */ /* 0x000fea000383ffff */
.L_x_987:
[----:B--234-:R-:W-:Y:S01]  /*27210*/  IMAD.MOV.U32 R11, RZ, RZ, R6 ;  /* 0x000000ffff0b7224 */ /* 0x01cfe200078e0006 */
[----:B------:R-:W-:Y:S01]  /*27220*/  MOV R10, RZ ;  /* 0x000000ff000a7202 */ /* 0x000fe20000000f00 */
[----:B------:R-:W-:Y:S01]  /*27230*/  IMAD.MOV.U32 R3, RZ, RZ, 0x181f ;  /* 0x0000181fff037424 */ /* 0x000fe200078e00ff */
[----:B------:R-:W-:Y:S02]  /*27240*/  MOV R2, 0x27260 ;  /* 0x0002726000027802 */ /* 0x000fe40000000f00 */
[----:B-1----:R-:W-:Y:S05]  /*27250*/  CALL.REL.NOINC `($__internal_13_$__cuda_sm70_shflsync_idx_p) ;  /* 0x0000174000007944 */ /* 0x002fea0003c00000 */
[----:B------:R-:W-:Y:S01]  /*27260*/  MOV R8, R10 ;  /* 0x0000000a00087202 */ /* 0x000fe20000000f00 */
[----:B------:R-:W-:Y:S05]  /*27270*/  BRA `(.L_x_1067) ;  /* 0xffffc46000007947 */ /* 0x000fea000383ffff */
.L_x_988:
[----:B------:R-:W-:Y:S01]  /*27280*/  IMAD.MOV.U32 R11, RZ, RZ, R7 ;  /* 0x000000ffff0b7224 */ /* 0x000fe200078e0007 */
[----:B------:R-:W-:Y:S01]  /*27290*/  MOV R10, RZ ;  /* 0x000000ff000a7202 */ /* 0x000fe20000000f00 */
[----:B------:R-:W-:Y:S01]  /*272a0*/  IMAD.MOV.U32 R3, RZ, RZ, 0x181f ;  /* 0x0000181fff037424 */ /* 0x000fe200078e00ff */
[----:B------:R-:W-:Y:S02]  /*272b0*/  MOV R2, 0x272d0 ;  /* 0x000272d000027802 */ /* 0x000fe40000000f00 */
[----:B-123--:R-:W-:Y:S05]  /*272c0*/  CALL.REL.NOINC `($__internal_13_$__cuda_sm70_shflsync_idx_p) ;  /* 0x000016d000007944 */ /* 0x00efea0003c00000 */
[----:B------:R-:W-:Y:S01]  /*272d0*/  MOV R2, R10 ;  /* 0x0000000a00027202 */ /* 0x000fe20000000f00 */
[----:B------:R-:W-:Y:S05]  /*272e0*/  BRA `(.L_x_1068) ;  /* 0xffffc41000007947 */ /* 0x000fea000383ffff */
.L_x_989:
[----:B------:R-:W-:Y:S01]  /*272f0*/  IMAD.MOV.U32 R11, RZ, RZ, R6 ;  /* 0x000000ffff0b7224 */ /* 0x000fe200078e0006 */
[----:B------:R-:W-:Y:S01]  /*27300*/  MOV R10, 0x1 ;  /* 0x00000001000a7802 */ /* 0x000fe20000000f00 */
[----:B--2---:R-:W-:Y:S01]  /*27310*/  IMAD.MOV.U32 R3, RZ, RZ, 0x181f ;  /* 0x0000181fff037424 */ /* 0x004fe200078e00ff */
[----:B------:R-:W-:-:S02]  /*27320*/  MOV R2, 0x27340 ;  /* 0x0002734000027802 */ /* 0x000fc40000000f00 */
[----:B-1--4-:R-:W-:Y:S05]  /*27330*/  CALL.REL.NOINC `($__internal_13_$__cuda_sm70_shflsync_idx_p) ;  /* 0x0000166000007944 */ /* 0x012fea0003c00000 */
        /* <DEDUP_REMOVED lines=8> */
.L_x_990:
[----:B------:R-:W-:Y:S01]  /*273c0*/  IMAD.MOV.U32 R11, RZ, RZ, R6 ;  /* 0x000000ffff0b7224 */ /* 0x000fe200078e0006 */
[----:B------:R-:W-:Y:S01]  /*273d0*/  MOV R10, 0x2 ;  /* 0x00000002000a7802 */ /* 0x000fe20000000f00 */
[----:B--2---:R-:W-:Y:S01]  /*273e0*/  IMAD.MOV.U32 R3, RZ, RZ, 0x181f ;  /* 0x0000181fff037424 */ /* 0x004fe200078e00ff */
[----:B------:R-:W-:Y:S02]  /*273f0*/  MOV R2, 0x27410 ;  /* 0x0002741000027802 */ /* 0x000fe40000000f00 */
[----:B-1-34-:R-:W-:Y:S05]  /*27400*/  CALL.REL.NOINC `($__internal_13_$__cuda_sm70_shflsync_idx_p) ;  /* 0x0000159000007944 */ /* 0x01afea0003c00000 */
[----:B------:R-:W-:Y:S01]  /*27410*/  MOV R8, R10 ;  /* 0x0000000a00087202 */ /* 0x000fe20000000f00 */
[----:B------:R-:W-:Y:S05]  /*27420*/  BRA `(.L_x_1070) ;  /* 0xffffc3c000007947 */ /* 0x000fea000383ffff */
.L_x_991:
[----:B------:R-:W-:Y:S01]  /*27430*/  IMAD.MOV.U32 R11, RZ, RZ, R7 ;  /* 0x000000ffff0b7224 */ /* 0x000fe200078e0007 */
[----:B------:R-:W-:Y:S01]  /*27440*/  MOV R10, 0x2 ;  /* 0x00000002000a7802 */ /* 0x000fe20000000f00 */
[----:B--2---:R-:W-:Y:S01]  /*27450*/  IMAD.MOV.U32 R3, RZ, RZ, 0x181f ;  /* 0x0000181fff037424 */ /* 0x004fe200078e00ff */
[----:B------:R-:W-:Y:S02]  /*27460*/  MOV R2, 0x27480 ;  /* 0x0002748000027802 */ /* 0x000fe40000000f00 */
[----:B-1-34-:R-:W-:Y:S05]  /*27470*/  CALL.REL.NOINC `($__internal_13_$__cuda_sm70_shflsync_idx_p) ;  /* 0x0000152000007944 */ /* 0x01afea0003c00000 */
[----:B------:R-:W-:Y:S01]  /*27480*/  MOV R2, R10 ;  /* 0x0000000a00027202 */ /* 0x000fe20000000f00 */
[----:B------:R-:W-:Y:S05]  /*27490*/  BRA `(.L_x_1071) ;  /* 0xffffc37000007947 */ /* 0x000fea000383ffff */
.L_x_992:
[----:B------:R-:W-:Y:S01]  /*274a0*/  IMAD.MOV.U32 R11, RZ, RZ, R6 ;  /* 0x000000ffff0b7224 */ /* 0x000fe200078e0006 */
[----:B------:R-:W-:Y:S01]  /*274b0*/  MOV R10, 0x3 ;  /* 0x00000003000a7802 */ /* 0x000fe20000000f00 */
[----:B---3--:R-:W-:Y:S01]  /*274c0*/  IMAD.MOV.U32 R3, RZ, RZ, 0x181f ;  /* 0x0000181fff037424 */ /* 0x008fe200078e00ff */
[----:B------:R-:W-:-:S02]  /*274d0*/  MOV R2, 0x274f0 ;  /* 0x000274f000027802 */ /* 0x000fc40000000f00 */
[----:B-12---:R-:W-:Y:S05]  /*274e0*/  CALL.REL.NOINC `($__internal_13_$__cuda_sm70_shflsync_idx_p) ;  /* 0x000014b000007944 */ /* 0x006fea0003c00000 */
        /* <DEDUP_REMOVED lines=8> */
.L_x_993:
[----:B------:R-:W-:Y:S01]  /*27570*/  IMAD.MOV.U32 R11, RZ, RZ, R6 ;  /* 0x000000ffff0b7224 */ /* 0x000fe200078e0006 */
[----:B------:R-:W-:Y:S01]  /*27580*/  MOV R10, 0x4 ;  /* 0x00000004000a7802 */ /* 0x000fe20000000f00 */
[----:B-1----:R-:W-:Y:S01]  /*27590*/  IMAD.MOV.U32 R3, RZ, RZ, 0x181f ;  /* 0x0000181fff037424 */ /* 0x002fe200078e00ff */
[----:B------:R-:W-:Y:S02]  /*275a0*/  MOV R2, 0x275c0 ;  /* 0x000275c000027802 */ /* 0x000fe40000000f00 */
[----:B----4-:R-:W-:Y:S05]  /*275b0*/  CALL.REL.NOINC `($__internal_13_$__cuda_sm70_shflsync_idx_p) ;  /* 0x000013e000007944 */ /* 0x010fea0003c00000 */
[----:B------:R-:W-:Y:S01]  /*275c0*/  MOV R8, R10 ;  /* 0x0000000a00087202 */ /* 0x000fe20000000f00 */
[----:B------:R-:W-:Y:S05]  /*275d0*/  BRA `(.L_x_1073) ;  /* 0xffffc32000007947 */ /* 0x000fea000383ffff */
.L_x_994:
[----:B------:R-:W-:Y:S01]  /*275e0*/  IMAD.MOV.U32 R11, RZ, RZ, R7 ;  /* 0x000000ffff0b7224 */ /* 0x000fe200078e0007 */
[----:B------:R-:W-:Y:S01]  /*275f0*/  MOV R10, 0x4 ;  /* 0x00000004000a7802 */ /* 0x000fe20000000f00 */
[----:B-1----:R-:W-:Y:S01]  /*27600*/  IMAD.MOV.U32 R3, RZ, RZ, 0x181f ;  /* 0x0000181fff037424 */ /* 0x002fe200078e00ff */
[----:B------:R-:W-:Y:S02]  /*27610*/  MOV R2, 0x27630 ;  /* 0x0002763000027802 */ /* 0x000fe40000000f00 */
[----:B--234-:R-:W-:Y:S05]  /*27620*/  CALL.REL.NOINC `($__internal_13_$__cuda_sm70_shflsync_idx_p) ;  /* 0x0000137000007944 */ /* 0x01cfea0003c00000 */
[----:B------:R-:W-:Y:S01]  /*27630*/  MOV R2, R10 ;  /* 0x0000000a00027202 */ /* 0x000fe20000000f00 */
[----:B------:R-:W-:Y:S05]  /*27640*/  BRA `(.L_x_1074) ;  /* 0xffffc2d000007947 */ /* 0x000fea000383ffff */
.L_x_995:
        /* <DEDUP_REMOVED lines=13> */
.L_x_996:
[----:B------:R-:W-:Y:S01]  /*27720*/  IMAD.MOV.U32 R11, RZ, RZ, R6 ;  /* 0x000000ffff0b7224 */ /* 0x000fe200078e0006 */
[----:B------:R-:W-:Y:S01]  /*27730*/  MOV R10, 0x6 ;  /* 0x00000006000a7802 */ /* 0x000fe20000000f00 */
[----:B-1----:R-:W-:Y:S01]  /*27740*/  IMAD.MOV.U32 R3, RZ, RZ, 0x181f ;  /* 0x0000181fff037424 */ /* 0x002fe200078e00ff */
[----:B------:R-:W-:Y:S02]  /*27750*/  MOV R2, 0x27770 ;  /* 0x0002777000027802 */ /* 0x000fe40000000f00 */
[----:B---34-:R-:W-:Y:S05]  /*27760*/  CALL.REL.NOINC `($__internal_13_$__cuda_sm70_shflsync_idx_p) ;  /* 0x0000123000007944 */ /* 0x018fea0003c00000 */
[----:B------:R-:W-:Y:S01]  /*27770*/  MOV R8, R10 ;  /* 0x0000000a00087202 */ /* 0x000fe20000000f00 */
[----:B------:R-:W-:Y:S05]  /*27780*/  BRA `(.L_x_1076) ;  /* 0xffffc28000007947 */ /* 0x000fea000383ffff */
.L_x_997:
[----:B------:R-:W-:Y:S01]  /*27790*/  IMAD.MOV.U32 R11, RZ, RZ, R7 ;  /* 0x000000ffff0b7224 */ /* 0x000fe200078e0007 */
[----:B------:R-:W-:Y:S01]  /*277a0*/  MOV R10, 0x6 ;  /* 0x00000006000a7802 */ /* 0x000fe20000000f00 */
[----:B-1----:R-:W-:Y:S01]  /*277b0*/  IMAD.MOV.U32 R3, RZ, RZ, 0x181f ;  /* 0x0000181fff037424 */ /* 0x002fe200078e00ff */
[----:B------:R-:W-:Y:S02]  /*277c0*/  MOV R2, 0x277e0 ;  /* 0x000277e000027802 */ /* 0x000fe40000000f00 */
[----:B--234-:R-:W-:Y:S05]  /*277d0*/  CALL.REL.NOINC `($__internal_13_$__cuda_sm70_shflsync_idx_p) ;  /* 0x000011c000007944 */ /* 0x01cfea0003c00000 */
[----:B------:R-:W-:Y:S01]  /*277e0*/  MOV R2, R10 ;  /* 0x0000000a00027202 */ /* 0x000fe20000000f00 */
[----:B------:R-:W-:Y:S05]  /*277f0*/  BRA `(.L_x_1077) ;  /* 0xffffc23000007947 */ /* 0x000fea000383ffff */
.L_x_998:
[----:B------:R-:W-:Y:S01]  /*27800*/  IMAD.MOV.U32 R11, RZ, RZ, R6 ;  /* 0x000000ffff0b7224 */ /* 0x000fe200078e0006 */
[----:B------:R-:W-:Y:S01]  /*27810*/  MOV R10, 0x7 ;  /* 0x00000007000a7802 */ /* 0x000fe20000000f00 */
[----:B--2---:R-:W-:Y:S01]  /*27820*/  IMAD.MOV.U32 R3, RZ, RZ, 0x181f ;  /* 0x0000181fff037424 */ /* 0x004fe200078e00ff */
[----:B------:R-:W-:-:S02]  /*27830*/  MOV R2, 0x27850 ;  /* 0x0002785000027802 */ /* 0x000fc40000000f00 */
[----:B-1-34-:R-:W-:Y:S05]  /*27840*/  CALL.REL.NOINC `($__internal_13_$__cuda_sm70_shflsync_idx_p) ;  /* 0x0000115000007944 */ /* 0x01afea0003c00000 */
        /* <DEDUP_REMOVED lines=8> */
.L_x_1000:
[----:B------:R-:W-:Y:S01]  /*278d0*/  IMAD.MOV.U32 R11, RZ, RZ, R13 ;  /* 0x000000ffff0b7224 */ /* 0x000fe200078e000d */
[----:B------:R-:W-:Y:S01]  /*278e0*/  MOV R10, RZ ;  /* 0x000000ff000a7202 */ /* 0x000fe20000000f00 */
[----:B------:R-:W-:Y:S01]  /*278f0*/  IMAD.MOV.U32 R3, RZ, RZ, 0x1c1f ;  /* 0x00001c1fff037424 */ /* 0x000fe200078e00ff */
[----:B------:R-:W-:Y:S02]  /*27900*/  MOV R2, 0x27920 ;  /* 0x0002792000027802 */ /* 0x000fe40000000f00 */
[----:B------:R-:W-:Y:S05]  /*27910*/  CALL.REL.NOINC `($__internal_13_$__cuda_sm70_shflsync_idx_p) ;  /* 0x0000108000007944 */ /* 0x000fea0003c00000 */
[----:B------:R-:W-:Y:S01]  /*27920*/  MOV R12, R10 ;  /* 0x0000000a000c7202 */ /* 0x000fe20000000f00 */
[----:B------:R-:W-:Y:S05]  /*27930*/  BRA `(.L_x_1079) ;  /* 0xffffc40000007947 */ /* 0x000fea000383ffff */
.L_x_1001:
[----:B------:R-:W-:Y:S01]  /*27940*/  IMAD.MOV.U32 R11, RZ, RZ, R19 ;  /* 0x000000ffff0b7224 */ /* 0x000fe200078e0013 */
[----:B------:R-:W-:Y:S01]  /*27950*/  MOV R10, RZ ;  /* 0x000000ff000a7202 */ /* 0x000fe20000000f00 */
[----:B------:R-:W-:Y:S01]  /*27960*/  IMAD.MOV.U32 R3, RZ, RZ, 0x1c1f ;  /* 0x00001c1fff037424 */ /* 0x000fe200078e00ff */
[----:B------:R-:W-:Y:S02]  /*27970*/  MOV R2, 0x27990 ;  /* 0x0002799000027802 */ /* 0x000fe40000000f00 */
[----:B-12---:R-:W-:Y:S05]  /*27980*/  CALL.REL.NOINC `($__internal_13_$__cuda_sm70_shflsync_idx_p) ;  /* 0x0000101000007944 */ /* 0x006fea0003c00000 */
[----:B------:R-:W-:Y:S01]  /*27990*/  MOV R2, R10 ;  /* 0x0000000a00027202 */ /* 0x000fe20000000f00 */
[----:B------:R-:W-:Y:S05]  /*279a0*/  BRA `(.L_x_1080) ;  /* 0xffffc3b000007947 */ /* 0x000fea000383ffff */
.L_x_1004:
[----:B----4-:R-:W-:Y:S01]  /*279b0*/  IMAD.MOV.U32 R11, RZ, RZ, R13 ;  /* 0x000000ffff0b7224 */ /* 0x010fe200078e000d */
[----:B------:R-:W-:Y:S01]  /*279c0*/  MOV R10, 0x1 ;  /* 0x00000001000a7802 */ /* 0x000fe20000000f00 */
[----:B------:R-:W-:Y:S01]  /*279d0*/  IMAD.MOV.U32 R3, RZ, RZ, 0x1c1f ;  /* 0x00001c1fff037424 */ /* 0x000fe200078e00ff */
[----:B------:R-:W-:-:S02]  /*279e0*/  MOV R2, 0x27a00 ;  /* 0x00027a0000027802 */ /* 0x000fc40000000f00 */
[----:B-123--:R-:W-:Y:S05]  /*279f0*/  CALL.REL.NOINC `($__internal_13_$__cuda_sm70_shflsync_idx_p) ;  /* 0x00000fa000007944 */ /* 0x00efea0003c00000 */
        /* <DEDUP_REMOVED lines=8> */
.L_x_1007:
[----:B----4-:R-:W-:Y:S01]  /*27a80*/  IMAD.MOV.U32 R11, RZ, RZ, R13 ;  /* 0x000000ffff0b7224 */ /* 0x010fe200078e000d */
[----:B------:R-:W-:Y:S01]  /*27a90*/  MOV R10, 0x2 ;  /* 0x00000002000a7802 */ /* 0x000fe20000000f00 */
[----:B------:R-:W-:Y:S01]  /*27aa0*/  IMAD.MOV.U32 R3, RZ, RZ, 0x1c1f ;  /* 0x00001c1fff037424 */ /* 0x000fe200078e00ff */
[----:B------:R-:W-:Y:S02]  /*27ab0*/  MOV R2, 0x27ad0 ;  /* 0x00027ad000027802 */ /* 0x000fe40000000f00 */
[----:B-123--:R-:W-:Y:S05]  /*27ac0*/  CALL.REL.NOINC `($__internal_13_$__cuda_sm70_shflsync_idx_p) ;  /* 0x00000ed000007944 */ /* 0x00efea0003c00000 */
[----:B------:R-:W-:Y:S01]  /*27ad0*/  MOV R12, R10 ;  /* 0x0000000a000c7202 */ /* 0x000fe20000000f00 */
[----:B------:R-:W-:Y:S05]  /*27ae0*/  BRA `(.L_x_1082) ;  /* 0xffffc83000007947 */ /* 0x000fea000383ffff */
.L_x_1008:
[----:B----4-:R-:W-:Y:S01]  /*27af0*/  IMAD.MOV.U32 R11, RZ, RZ, R19 ;  /* 0x000000ffff0b7224 */ /* 0x010fe200078e0013 */
[----:B------:R-:W-:Y:S01]  /*27b00*/  MOV R10, 0x2 ;  /* 0x00000002000a7802 */ /* 0x000fe20000000f00 */
[----:B------:R-:W-:Y:S01]  /*27b10*/  IMAD.MOV.U32 R3, RZ, RZ, 0x1c1f ;  /* 0x00001c1fff037424 */ /* 0x000fe200078e00ff */
[----:B------:R-:W-:Y:S02]  /*27b20*/  MOV R2, 0x27b40 ;  /* 0x00027b4000027802 */ /* 0x000fe40000000f00 */
[----:B-123--:R-:W-:Y:S05]  /*27b30*/  CALL.REL.NOINC `($__internal_13_$__cuda_sm70_shflsync_idx_p) ;  /* 0x00000e6000007944 */ /* 0x00efea0003c00000 */
[----:B------:R-:W-:Y:S01]  /*27b40*/  MOV R2, R10 ;  /* 0x0000000a00027202 */ /* 0x000fe20000000f00 */
[----:B------:R-:W-:Y:S05]  /*27b50*/  BRA `(.L_x_1083) ;  /* 0xffffc7e000007947 */ /* 0x000fea000383ffff */
.L_x_1011:
[----:B--2---:R-:W-:Y:S01]  /*27b60*/  IMAD.MOV.U32 R11, RZ, RZ, R13 ;  /* 0x000000ffff0b7224 */ /* 0x004fe200078e000d */
[----:B------:R-:W-:Y:S01]  /*27b70*/  MOV R10, 0x3 ;  /* 0x00000003000a7802 */ /* 0x000fe20000000f00 */
[----:B------:R-:W-:Y:S01]  /*27b80*/  IMAD.MOV.U32 R3, RZ, RZ, 0x1c1f ;  /* 0x00001c1fff037424 */ /* 0x000fe200078e00ff */
[----:B-1----:R-:W-:-:S02]  /*27b90*/  MOV R2, 0x27bb0 ;  /* 0x00027bb000027802 */ /* 0x002fc40000000f00 */
[----:B---34-:R-:W-:Y:S05]  /*27ba0*/  CALL.REL.NOINC `($__internal_13_$__cuda_sm70_shflsync_idx_p) ;  /* 0x00000df000007944 */ /* 0x018fea0003c00000 */
        /* <DEDUP_REMOVED lines=8> */
.L_x_1015:
[----:B------:R-:W-:Y:S01]  /*27c30*/  IMAD.MOV.U32 R11, RZ, RZ, R6 ;  /* 0x000000ffff0b7224 */ /* 0x000fe200078e0006 */
[----:B------:R-:W-:Y:S01]  /*27c40*/  MOV R10, RZ ;  /* 0x000000ff000a7202 */ /* 0x000fe20000000f00 */
[----:B------:R-:W-:Y:S01]  /*27c50*/  IMAD.MOV.U32 R3, RZ, RZ, 0x181f ;  /* 0x0000181fff037424 */ /* 0x000fe200078e00ff */
[----:B------:R-:W-:Y:S02]  /*27c60*/  MOV R2, 0x27c80 ;  /* 0x00027c8000027802 */ /* 0x000fe40000000f00 */
[----:B------:R-:W-:Y:S05]  /*27c70*/  CALL.REL.NOINC `($__internal_13_$__cuda_sm70_shflsync_idx_p) ;  /* 0x00000d2000007944 */ /* 0x000fea0003c00000 */
[----:B------:R-:W-:Y:S01]  /*27c80*/  MOV R8, R10 ;  /* 0x0000000a00087202 */ /* 0x000fe20000000f00 */
[----:B------:R-:W-:Y:S05]  /*27c90*/  BRA `(.L_x_1085) ;  /* 0xffffd2f000007947 */ /* 0x000fea000383ffff */
.L_x_1016:
[----:B------:R-:W-:Y:S01]  /*27ca0*/  IMAD.MOV.U32 R11, RZ, RZ, R7 ;  /* 0x000000ffff0b7224 */ /* 0x000fe200078e0007 */
[----:B------:R-:W-:Y:S01]  /*27cb0*/  MOV R10, RZ ;  /* 0x000000ff000a7202 */ /* 0x000fe20000000f00 */
[----:B------:R-:W-:Y:S01]  /*27cc0*/  IMAD.MOV.U32 R3, RZ, RZ, 0x181f ;  /* 0x0000181fff037424 */ /* 0x000fe200078e00ff */
[----:B------:R-:W-:Y:S02]  /*27cd0*/  MOV R2, 0x27cf0 ;  /* 0x00027cf000027802 */ /* 0x000fe40000000f00 */
[----:B-12---:R-:W-:Y:S05]  /*27ce0*/  CALL.REL.NOINC `($__internal_13_$__cuda_sm70_shflsync_idx_p) ;  /* 0x00000cb000007944 */ /* 0x006fea0003c00000 */
[----:B------:R-:W-:Y:S01]  /*27cf0*/  MOV R2, R10 ;  /* 0x0000000a00027202 */ /* 0x000fe20000000f00 */
[----:B------:R-:W-:Y:S05]  /*27d00*/  BRA `(.L_x_1086) ;  /* 0xffffd2a000007947 */ /* 0x000fea000383ffff */
.L_x_1017:
[----:B------:R-:W-:Y:S01]  /*27d10*/  IMAD.MOV.U32 R11, RZ, RZ, R6 ;  /* 0x000000ffff0b7224 */ /* 0x000fe200078e0006 */
[----:B------:R-:W-:Y:S01]  /*27d20*/  MOV R10, 0x1 ;  /* 0x00000001000a7802 */ /* 0x000fe20000000f00 */
[----:B--2---:R-:W-:Y:S01]  /*27d30*/  IMAD.MOV.U32 R3, RZ, RZ, 0x181f ;  /* 0x0000181fff037424 */ /* 0x004fe200078e00ff */
[----:B------:R-:W-:-:S02]  /*27d40*/  MOV R2, 0x27d60 ;  /* 0x00027d6000027802 */ /* 0x000fc40000000f00 */
[----:B-1-3--:R-:W-:Y:S05]  /*27d50*/  CALL.REL.NOINC `($__internal_13_$__cuda_sm70_shflsync_idx_p) ;  /* 0x00000c4000007944 */ /* 0x00afea0003c00000 */
        /* <DEDUP_REMOVED lines=8> */
.L_x_1018:
[----:B------:R-:W-:Y:S01]  /*27de0*/  IMAD.MOV.U32 R11, RZ, RZ, R6 ;  /* 0x000000ffff0b7224 */ /* 0x000fe200078e0006 */
[----:B------:R-:W-:Y:S01]  /*27df0*/  MOV R10, 0x2 ;  /* 0x00000002000a7802 */ /* 0x000fe20000000f00 */
[----:B-1----:R-:W-:Y:S01]  /*27e00*/  IMAD.MOV.U32 R3, RZ, RZ, 0x181f ;  /* 0x0000181fff037424 */ /* 0x002fe200078e00ff */
[----:B------:R-:W-:Y:S02]  /*27e10*/  MOV R2, 0x27e30 ;  /* 0x00027e3000027802 */ /* 0x000fe40000000f00 */
[----:B---34-:R-:W-:Y:S05]  /*27e20*/  CALL.REL.NOINC `($__internal_13_$__cuda_sm70_shflsync_idx_p) ;  /* 0x00000b7000007944 */ /* 0x018fea0003c00000 */
[----:B------:R-:W-:Y:S01]  /*27e30*/  MOV R8, R10 ;  /* 0x0000000a00087202 */ /* 0x000fe20000000f00 */
[----:B------:R-:W-:Y:S05]  /*27e40*/  BRA `(.L_x_1088) ;  /* 0xffffd25000007947 */ /* 0x000fea000383ffff */
.L_x_1019:
[----:B------:R-:W-:Y:S01]  /*27e50*/  IMAD.MOV.U32 R11, RZ, RZ, R7 ;  /* 0x000000ffff0b7224 */ /* 0x000fe200078e0007 */
[----:B------:R-:W-:Y:S01]  /*27e60*/  MOV R10, 0x2 ;  /* 0x00000002000a7802 */ /* 0x000fe20000000f00 */
[----:B-1----:R-:W-:Y:S01]  /*27e70*/  IMAD.MOV.U32 R3, RZ, RZ, 0x181f ;  /* 0x0000181fff037424 */ /* 0x002fe200078e00ff */
[----:B------:R-:W-:Y:S02]  /*27e80*/  MOV R2, 0x27ea0 ;  /* 0x00027ea000027802 */ /* 0x000fe40000000f00 */
[----:B--234-:R-:W-:Y:S05]  /*27e90*/  CALL.REL.NOINC `($__internal_13_$__cuda_sm70_shflsync_idx_p) ;  /* 0x00000b0000007944 */ /* 0x01cfea0003c00000 */
[----:B------:R-:W-:Y:S01]  /*27ea0*/  MOV R2, R10 ;  /* 0x0000000a00027202 */ /* 0x000fe20000000f00 */
[----:B------:R-:W-:Y:S05]  /*27eb0*/  BRA `(.L_x_1089) ;  /* 0xffffd20000007947 */ /* 0x000fea000383ffff */
.L_x_1020:
        /* <DEDUP_REMOVED lines=13> */
.L_x_1021:
[----:B------:R-:W-:Y:S01]  /*27f90*/  IMAD.MOV.U32 R11, RZ, RZ, R6 ;  /* 0x000000ffff0b7224 */ /* 0x000fe200078e0006 */
[----:B------:R-:W-:Y:S01]  /*27fa0*/  MOV R10, 0x4 ;  /* 0x00000004000a7802 */ /* 0x000fe20000000f00 */
[----:B--2---:R-:W-:Y:S01]  /*27fb0*/  IMAD.MOV.U32 R3, RZ, RZ, 0x181f ;  /* 0x0000181fff037424 */ /* 0x004fe200078e00ff */
[----:B------:R-:W-:Y:S02]  /*27fc0*/  MOV R2, 0x27fe0 ;  /* 0x00027fe000027802 */ /* 0x000fe40000000f00 */
[----:B-1-34-:R-:W-:Y:S05]  /*27fd0*/  CALL.REL.NOINC `($__internal_13_$__cuda_sm70_shflsync_idx_p) ;  /* 0x000009c000007944 */ /* 0x01afea0003c00000 */
[----:B------:R-:W-:Y:S01]  /*27fe0*/  MOV R8, R10 ;  /* 0x0000000a00087202 */ /* 0x000fe20000000f00 */
[----:B------:R-:W-:Y:S05]  /*27ff0*/  BRA `(.L_x_1091) ;  /* 0xffffd1b000007947 */ /* 0x000fea000383ffff */
.L_x_1022:
[----:B------:R-:W-:Y:S01]  /*28000*/  IMAD.MOV.U32 R11, RZ, RZ, R7 ;  /* 0x000000ffff0b7224 */ /* 0x000fe200078e0007 */
[----:B------:R-:W-:Y:S01]  /*28010*/  MOV R10, 0x4 ;  /* 0x00000004000a7802 */ /* 0x000fe20000000f00 */
[----:B--2---:R-:W-:Y:S01]  /*28020*/  IMAD.MOV.U32 R3, RZ, RZ, 0x181f ;  /* 0x0000181fff037424 */ /* 0x004fe200078e00ff */
[----:B------:R-:W-:Y:S02]  /*28030*/  MOV R2, 0x28050 ;  /* 0x0002805000027802 */ /* 0x000fe40000000f00 */
[----:B-1-34-:R-:W-:Y:S05]  /*28040*/  CALL.REL.NOINC `($__internal_13_$__cuda_sm70_shflsync_idx_p) ;  /* 0x0000095000007944 */ /* 0x01afea0003c00000 */
[----:B------:R-:W-:Y:S01]  /*28050*/  MOV R2, R10 ;  /* 0x0000000a00027202 */ /* 0x000fe20000000f00 */
[----:B------:R-:W-:Y:S05]  /*28060*/  BRA `(.L_x_1092) ;  /* 0xffffd16000007947 */ /* 0x000fea000383ffff */
.L_x_1023:
[----:B------:R-:W-:Y:S01]  /*28070*/  IMAD.MOV.U32 R11, RZ, RZ, R6 ;  /* 0x000000ffff0b7224 */ /* 0x000fe200078e0006 */
[----:B------:R-:W-:Y:S01]  /*28080*/  MOV R10, 0x5 ;  /* 0x00000005000a7802 */ /* 0x000fe20000000f00 */
[----:B-1----:R-:W-:Y:S01]  /*28090*/  IMAD.MOV.U32 R3, RZ, RZ, 0x181f ;  /* 0x0000181fff037424 */ /* 0x002fe200078e00ff */
[----:B------:R-:W-:-:S02]  /*280a0*/  MOV R2, 0x280c0 ;  /* 0x000280c000027802 */ /* 0x000fc40000000f00 */
[----:B--234-:R-:W-:Y:S05]  /*280b0*/  CALL.REL.NOINC `($__internal_13_$__cuda_sm70_shflsync_idx_p) ;  /* 0x000008e000007944 */ /* 0x01cfea0003c00000 */
        /* <DEDUP_REMOVED lines=8> */
.L_x_1024:
[----:B------:R-:W-:Y:S01]  /*28140*/  IMAD.MOV.U32 R11, RZ, RZ, R6 ;  /* 0x000000ffff0b7224 */ /* 0x000fe200078e0006 */
[----:B------:R-:W-:Y:S01]  /*28150*/  MOV R10, 0x6 ;  /* 0x00000006000a7802 */ /* 0x000fe20000000f00 */
[----:B--2---:R-:W-:Y:S01]  /*28160*/  IMAD.MOV.U32 R3, RZ, RZ, 0x181f ;  /* 0x0000181fff037424 */ /* 0x004fe200078e00ff */
[----:B------:R-:W-:Y:S02]  /*28170*/  MOV R2, 0x28190 ;  /* 0x0002819000027802 */ /* 0x000fe40000000f00 */
[----:B-1--4-:R-:W-:Y:S05]  /*28180*/  CALL.REL.NOINC `($__internal_13_$__cuda_sm70_shflsync_idx_p) ;  /* 0x0000081000007944 */ /* 0x012fea0003c00000 */
[----:B------:R-:W-:Y:S01]  /*28190*/  MOV R8, R10 ;  /* 0x0000000a00087202 */ /* 0x000fe20000000f00 */
[----:B------:R-:W-:Y:S05]  /*281a0*/  BRA `(.L_x_1094) ;  /* 0xffffd11000007947 */ /* 0x000fea000383ffff */
.L_x_1025:
[----:B------:R-:W-:Y:S01]  /*281b0*/  IMAD.MOV.U32 R11, RZ, RZ, R7 ;  /* 0x000000ffff0b7224 */ /* 0x000fe200078e0007 */
[----:B------:R-:W-:Y:S01]  /*281c0*/  MOV R10, 0x6 ;  /* 0x00000006000a7802 */ /* 0x000fe20000000f00 */
[----:B--2---:R-:W-:Y:S01]  /*281d0*/  IMAD.MOV.U32 R3, RZ, RZ, 0x181f ;  /* 0x0000181fff037424 */ /* 0x004fe200078e00ff */
[----:B------:R-:W-:Y:S02]  /*281e0*/  MOV R2, 0x28200 ;  /* 0x0002820000027802 */ /* 0x000fe40000000f00 */
[----:B-1-34-:R-:W-:Y:S05]  /*281f0*/  CALL.REL.NOINC `($__internal_13_$__cuda_sm70_shflsync_idx_p) ;  /* 0x000007a000007944 */ /* 0x01afea0003c00000 */
[----:B------:R-:W-:Y:S01]  /*28200*/  MOV R2, R10 ;  /* 0x0000000a00027202 */ /* 0x000fe20000000f00 */
[----:B------:R-:W-:Y:S05]  /*28210*/  BRA `(.L_x_1095) ;  /* 0xffffd0c000007947 */ /* 0x000fea000383ffff */
.L_x_1026:
[----:B------:R-:W-:Y:S01]  /*28220*/  IMAD.MOV.U32 R11, RZ, RZ, R6 ;  /* 0x000000ffff0b7224 */ /* 0x000fe200078e0006 */
[----:B------:R-:W-:Y:S01]  /*28230*/  MOV R10, 0x7 ;  /* 0x00000007000a7802 */ /* 0x000fe20000000f00 */
[----:B-1----:R-:W-:Y:S01]  /*28240*/  IMAD.MOV.U32 R3, RZ, RZ, 0x181f ;  /* 0x0000181fff037424 */ /* 0x002fe200078e00ff */
[----:B------:R-:W-:-:S02]  /*28250*/  MOV R2, 0x28270 ;  /* 0x0002827000027802 */ /* 0x000fc40000000f00 */
[----:B--2-4-:R-:W-:Y:S05]  /*28260*/  CALL.REL.NOINC `($__internal_13_$__cuda_sm70_shflsync_idx_p) ;  /* 0x0000073000007944 */ /* 0x014fea0003c00000 */
        /* <DEDUP_REMOVED lines=8> */
.L_x_1028:
[----:B------:R-:W-:Y:S01]  /*282f0*/  IMAD.MOV.U32 R11, RZ, RZ, R45 ;  /* 0x000000ffff0b7224 */ /* 0x000fe200078e002d */
[----:B------:R-:W-:Y:S01]  /*28300*/  MOV R10, RZ ;  /* 0x000000ff000a7202 */ /* 0x000fe20000000f00 */
[----:B----4-:R-:W-:Y:S01]  /*28310*/  IMAD.MOV.U32 R3, RZ, RZ, 0x1f ;  /* 0x0000001fff037424 */ /* 0x010fe200078e00ff */
[----:B------:R-:W-:Y:S02]  /*28320*/  MOV R2, 0x28340 ;  /* 0x0002834000027802 */ /* 0x000fe40000000f00 */
[----:B------:R-:W-:Y:S05]  /*28330*/  CALL.REL.NOINC `($__internal_13_$__cuda_sm70_shflsync_idx_p) ;  /* 0x0000066000007944 */ /* 0x000fea0003c00000 */
[----:B------:R-:W-:Y:S01]  /*28340*/  MOV R9, R10 ;  /* 0x0000000a00097202 */ /* 0x000fe20000000f00 */
[----:B------:R-:W-:Y:S05]  /*28350*/  BRA `(.L_x_1097) ;  /* 0xffffd14000007947 */ /* 0x000fea000383ffff */
.L_x_1029:
[----:B------:R-:W-:Y:S01]  /*28360*/  IMAD.MOV.U32 R11, RZ, RZ, R45 ;  /* 0x000000ffff0b7224 */ /* 0x000fe200078e002d */
[----:B------:R-:W-:Y:S01]  /*28370*/  MOV R10, 0x1 ;  /* 0x00000001000a7802 */ /* 0x000fe20000000f00 */
[----:B----4-:R-:W-:Y:S01]  /*28380*/  IMAD.MOV.U32 R3, RZ, RZ, 0x1f ;  /* 0x0000001fff037424 */ /* 0x010fe200078e00ff */
[----:B------:R-:W-:Y:S02]  /*28390*/  MOV R2, 0x283b0 ;  /* 0x000283b000027802 */ /* 0x000fe40000000f00 */
[----:B-12---:R-:W-:Y:S05]  /*283a0*/  CALL.REL.NOINC `($__internal_13_$__cuda_sm70_shflsync_idx_p) ;  /* 0x000005f000007944 */ /* 0x006fea0003c00000 */
[----:B------:R-:W-:Y:S01]  /*283b0*/  MOV R8, R10 ;  /* 0x0000000a00087202 */ /* 0x000fe20000000f00 */
[----:B------:R-:W-:Y:S05]  /*283c0*/  BRA `(.L_x_1098) ;  /* 0xffffd0f000007947 */ /* 0x000fea000383ffff */
.L_x_1030:
[----:B------:R-:W-:Y:S02]  /*283d0*/  MOV R2, 0x1 ;  /* 0x0000000100027802 */ /* 0x000fe40000000f00 */
[----:B------:R-:W-:-:S02]  /*283e0*/  MOV R3, 0x28400 ;  /* 0x0002840000037802 */ /* 0x000fc40000000f00 */
[----:B-123--:R-:W-:Y:S05]  /*283f0*/  CALL.REL.NOINC `($__internal_14_$__cuda_sm70_shflsync_up_p) ;  /* 0x000005f000007944 */ /* 0x00efea0003c00000 */
[----:B------:R-:W-:Y:S05]  /*28400*/  BRA `(.L_x_1099) ;  /* 0xffffd1e000007947 */ /* 0x000fea000383ffff */
.L_x_1031:
[----:B------:R-:W-:Y:S02]  /*28410*/  MOV R2, 0x2 ;  /* 0x0000000200027802 */ /* 0x000fe40000000f00 */
[----:B------:R-:W-:-:S02]  /*28420*/  MOV R3, 0x28440 ;  /* 0x0002844000037802 */ /* 0x000fc40000000f00 */
[----:B-12---:R-:W-:Y:S05]  /*28430*/  CALL.REL.NOINC `($__internal_14_$__cuda_sm70_shflsync_up_p) ;  /* 0x000005b000007944 */ /* 0x006fea0003c00000 */
        /* <DEDUP_REMOVED lines=24> */
.L_x_1035:
[----:B------:R-:W-:Y:S02]  /*285c0*/  MOV R2, 0x1 ;  /* 0x0000000100027802 */ /* 0x000fe40000000f00 */
[----:B------:R-:W-:Y:S02]  /*285d0*/  MOV R3, 0x285f0 ;  /* 0x000285f000037802 */ /* 0x000fe40000000f00 */
[----:B------:R-:W-:Y:S05]  /*285e0*/  CALL.REL.NOINC `($__internal_14_$__cuda_sm70_shflsync_up_p) ;  /* 0x0000040000007944 */ /* 0x000fea0003c00000 */
[----:B------:R-:W-:Y:S01]  /*285f0*/  MOV R2, R4 ;  /* 0x0000000400027202 */ /* 0x000fe20000000f00 */
[----:B------:R-:W-:Y:S05]  /*28600*/  BRA `(.L_x_1101) ;  /* 0xffffd24000007947 */ /* 0x000fea000383ffff */
.L_x_1036:
        /* <DEDUP_REMOVED lines=27> */
.L_x_1038:
[----:B------:R-:W-:Y:S02]  /*287c0*/  SEL R0, RZ, 0x1, P0 ;  /* 0x00000001ff007807 */ /* 0x000fe40000000000 */
[----:B------:R-:W-:Y:S02]  /*287d0*/  MOV R2, 0x287f0 ;  /* 0x000287f000027802 */ /* 0x000fe40000000f00 */
[----:B---3--:R-:W-:Y:S05]  /*287e0*/  CALL.REL.NOINC `($__internal_15_$__cuda_sm70_votesync_ballot) ;  /* 0x0000027000007944 */ /* 0x008fea0003c00000 */
[----:B------:R-:W-:Y:S01]  /*287f0*/  MOV R5, R0 ;  /* 0x0000000000057202 */ /* 0x000fe20000000f00 */
[----:B------:R-:W-:Y:S05]  /*28800*/  BRA `(.L_x_1103) ;  /* 0xffffd1d000007947 */ /* 0x000fea000383ffff */
.L_x_1039:
[----:B------:R-:W-:Y:S01]  /*28810*/  IMAD.MOV.U32 R11, RZ, RZ, R6 ;  /* 0x000000ffff0b7224 */ /* 0x000fe200078e0006 */
[----:B------:R-:W-:Y:S01]  /*28820*/  MOV R10, R0 ;  /* 0x00000000000a7202 */ /* 0x000fe20000000f00 */
[----:B------:R-:W-:Y:S01]  /*28830*/  IMAD.MOV.U32 R3, RZ, RZ, 0x1f ;  /* 0x0000001fff037424 */ /* 0x000fe200078e00ff */
[----:B-1----:R-:W-:Y:S02]  /*28840*/  MOV R2, 0x28860 ;  /* 0x0002886000027802 */ /* 0x002fe40000000f00 */
[----:B---3--:R-:W-:Y:S05]  /*28850*/  CALL.REL.NOINC `($__internal_13_$__cuda_sm70_shflsync_idx_p) ;  /* 0x0000014000007944 */ /* 0x008fea0003c00000 */
[----:B------:R-:W-:Y:S01]  /*28860*/  IMAD.MOV.U32 R12, RZ, RZ, R10 ;  /* 0x000000ffff0c7224 */ /* 0x000fe200078e000a */
[----:B------:R-:W-:Y:S01]  /*28870*/  MOV R10, R0 ;  /* 0x00000000000a7202 */ /* 0x000fe20000000f00 */
[----:B------:R-:W-:Y:S01]  /*28880*/  IMAD.MOV.U32 R11, RZ, RZ, R7 ;  /* 0x000000ffff0b7224 */ /* 0x000fe200078e0007 */
[----:B------:R-:W-:-:S02]  /*28890*/  MOV R3, 0x1f ;  /* 0x0000001f00037802 */ /* 0x000fc40000000f00 */
[----:B------:R-:W-:Y:S02]  /*288a0*/  MOV R2, 0x288c0 ;  /* 0x000288c000027802 */ /* 0x000fe40000000f00 */
[----:B------:R-:W-:Y:S05]  /*288b0*/  CALL.REL.NOINC `($__internal_13_$__cuda_sm70_shflsync_idx_p) ;  /* 0x000000e000007944 */ /* 0x000fea0003c00000 */
[----:B------:R-:W-:Y:S01]  /*288c0*/  MOV R7, R10 ;  /* 0x0000000a00077202 */ /* 0x000fe20000000f00 */
[----:B------:R-:W-:Y:S05]  /*288d0*/  BRA `(.L_x_1104) ;  /* 0xffffd17000007947 */ /* 0x000fea000383ffff */
.L_x_1042:
[----:B------:R-:W-:Y:S01]  /*288e0*/  IMAD.MOV.U32 R11, RZ, RZ, R4 ;  /* 0x000000ffff0b7224 */ /* 0x000fe200078e0004 */
[----:B------:R-:W-:Y:S01]  /*288f0*/  MOV R10, R0 ;  /* 0x00000000000a7202 */ /* 0x000fe20000000f00 */
[----:B------:R-:W-:Y:S01]  /*28900*/  IMAD.MOV.U32 R3, RZ, RZ, 0x1f ;  /* 0x0000001fff037424 */ /* 0x000fe200078e00ff */
[----:B-1----:R-:W-:Y:S02]  /*28910*/  MOV R2, 0x28930 ;  /* 0x0002893000027802 */ /* 0x002fe40000000f00 */
[----:B---34-:R-:W-:Y:S05]  /*28920*/  CALL.REL.NOINC `($__internal_13_$__cuda_sm70_shflsync_idx_p) ;  /* 0x0000007000007944 */ /* 0x018fea0003c00000 */
[----:B------:R-:W-:Y:S01]  /*28930*/  MOV R13, R10 ;  /* 0x0000000a000d7202 */ /* 0x000fe20000000f00 */
[----:B------:R-:W-:Y:S05]  /*28940*/  BRA `(.L_x_1041) ;  /* 0xffffd16000007947 */ /* 0x000fea000383ffff */
        .weak           $__internal_12_$__cuda_sm70_shflsync_bfly_p
        .type           $__internal_12_$__cuda_sm70_shflsync_bfly_p,@function
        .size           $__internal_12_$__cuda_sm70_shflsync_bfly_p,($__internal_13_$__cuda_sm70_shflsync_idx_p - $__internal_12_$__cuda_sm70_shflsync_bfly_p)
$__internal_12_$__cuda_sm70_shflsync_bfly_p:
[----:B------:R-:W-:Y:S04]  /*28950*/  WARPSYNC R10 ;  /* 0x0000000a00007348 */ /* 0x000fe80003800000 */
[----:B------:R1:W2:Y:S01]  /*28960*/  SHFL.BFLY PT, R0, R0, R8, R11 ;  /* 0x0c00000800007389 */ /* 0x0002a200000e000b */
[----:B------:R-:W-:-:S02]  /*28970*/  MOV R9, 0x0 ;  /* 0x0000000000097802 */ /* 0x000fc40000000f00 */
[----:B-1----:R-:W-:-:S04]  /*28980*/  MOV R8, R4 ;  /* 0x0000000400087202 */ /* 0x002fc80000000f00 */
[----:B--2---:R-:W-:Y:S05]  /*28990*/  RET.REL.NODEC R8 `(_ZN7cutlass13device_kernelIN5flash19enable_sm80_to_sm89INS1_16FlashAttnFwdSm80INS1_25CollectiveMainloopFwdSm80ILi4ELi1ELb0EN4cute5tupleIJNS5_1CILi128EEENS7_ILi80EEENS7_ILi64EEEEEELi64ENS_6half_tEfNS_4arch4Sm80ELb0ELb1ELb1ELb1ELb0ELb1ELb1ELb1EEENS1_21CollectiveEpilogueFwdINS6_IJS8_SA_S9_EEENS6_IJNS7_ILi1EEESI_SI_EEESC_SE_Li128ELb1ELb1ELb1ELb0EEENS1_36VarlenDynamicPersistentTileSchedulerILi128ELi80ELi128ELi128ELb1ELb1ELb0ELb1ELb0ELb1EEEEEEEEEvNT_6ParamsE) ;  /* 0xfffd766008007950 */ /* 0x004fea0003c3ffff */
        .weak           $__internal_13_$__cuda_sm70_shflsync_idx_p
        .type           $__internal_13_$__cuda_sm70_shflsync_idx_p,@function
        .size           $__internal_13_$__cuda_sm70_shflsync_idx_p,($__internal_14_$__cuda_sm70_shflsync_up_p - $__internal_13_$__cuda_sm70_shflsync_idx_p)
$__internal_13_$__cuda_sm70_shflsync_idx_p:
[----:B------:R-:W-:-:S04]  /*289a0*/  MOV R44, 0xffffffff ;  /* 0xffffffff002c7802 */ /* 0x000fc80000000f00 */
[----:B------:R-:W-:Y:S04]  /*289b0*/  WARPSYNC R44 ;  /* 0x0000002c00007348 */ /* 0x000fe80003800000 */
[----:B------:R1:W2:Y:S02]  /*289c0*/  SHFL.IDX PT, R10, R11, R10, R3 ;  /* 0x0000000a0b0a7389 */ /* 0x0002a400000e0003 */
[----:B-1----:R-:W-:-:S04]  /*289d0*/  MOV R3, 0x0 ;  /* 0x0000000000037802 */ /* 0x002fc80000000f00 */
[----:B--2---:R-:W-:Y:S05]  /*289e0*/  RET.REL.NODEC R2 `(_ZN7cutlass13device_kernelIN5flash19enable_sm80_to_sm89INS1_16FlashAttnFwdSm80INS1_25CollectiveMainloopFwdSm80ILi4ELi1ELb0EN4cute5tupleIJNS5_1CILi128EEENS7_ILi80EEENS7_ILi64EEEEEELi64ENS_6half_tEfNS_4arch4Sm80ELb0ELb1ELb1ELb1ELb0ELb1ELb1ELb1EEENS1_21CollectiveEpilogueFwdINS6_IJS8_SA_S9_EEENS6_IJNS7_ILi1EEESI_SI_EEESC_SE_Li128ELb1ELb1ELb1ELb0EEENS1_36VarlenDynamicPersistentTileSchedulerILi128ELi80ELi128ELi128ELb1ELb1ELb0ELb1ELb0ELb1EEEEEEEEEvNT_6ParamsE) ;  /* 0xfffd761002007950 */ /* 0x004fea0003c3ffff */
        .weak           $__internal_14_$__cuda_sm70_shflsync_up_p
        .type           $__internal_14_$__cuda_sm70_shflsync_up_p,@function
        .size           $__internal_14_$__cuda_sm70_shflsync_up_p,($__internal_15_$__cuda_sm70_votesync_ballot - $__internal_14_$__cuda_sm70_shflsync_up_p)
$__internal_14_$__cuda_sm70_shflsync_up_p:
[----:B------:R-:W-:Y:S02]  /*289f0*/  IMAD.MOV.U32 R4, RZ, RZ, RZ ;  /* 0x000000ffff047224 */ /* 0x000fe400078e00ff */
[----:B------:R-:W-:-:S04]  /*28a00*/  IMAD.MOV.U32 R10, RZ, RZ, -0x1 ;  /* 0xffffffffff0a7424 */ /* 0x000fc800078e00ff */
[----:B------:R-:W-:Y:S04]  /*28a10*/  WARPSYNC R10 ;  /* 0x0000000a00007348 */ /* 0x000fe80003800000 */
[----:B------:R1:W2:Y:S02]  /*28a20*/  SHFL.UP PT, R4, R0, R2, R4 ;  /* 0x0400000200047389 */ /* 0x0002a400000e0004 */
[----:B-1----:R-:W-:Y:S02]  /*28a30*/  MOV R2, R3 ;  /* 0x0000000300027202 */ /* 0x002fe40000000f00 */
[----:B------:R-:W-:-:S04]  /*28a40*/  MOV R3, 0x0 ;  /* 0x0000000000037802 */ /* 0x000fc80000000f00 */
[----:B--2---:R-:W-:Y:S05]  /*28a50*/  RET.REL.NODEC R2 `(_ZN7cutlass13device_kernelIN5flash19enable_sm80_to_sm89INS1_16FlashAttnFwdSm80INS1_25CollectiveMainloopFwdSm80ILi4ELi1ELb0EN4cute5tupleIJNS5_1CILi128EEENS7_ILi80EEENS7_ILi64EEEEEELi64ENS_6half_tEfNS_4arch4Sm80ELb0ELb1ELb1ELb1ELb0ELb1ELb1ELb1EEENS1_21CollectiveEpilogueFwdINS6_IJS8_SA_S9_EEENS6_IJNS7_ILi1EEESI_SI_EEESC_SE_Li128ELb1ELb1ELb1ELb0EEENS1_36VarlenDynamicPersistentTileSchedulerILi128ELi80ELi128ELi128ELb1ELb1ELb0ELb1ELb0ELb1EEEEEEEEEvNT_6ParamsE) ;  /* 0xfffd75a002007950 */ /* 0x004fea0003c3ffff */
        .weak           $__internal_15_$__cuda_sm70_votesync_ballot
        .type           $__internal_15_$__cuda_sm70_votesync_ballot,@function
        .size           $__internal_15_$__cuda_sm70_votesync_ballot,(.L_x_1631 - $__internal_15_$__cuda_sm70_votesync_ballot)
$__internal_15_$__cuda_sm70_votesync_ballot:
[----:B------:R-:W-:Y:S01]  /*28a60*/  ISETP.NE.U32.AND P0, PT, R0, 0x1, PT ;  /* 0x000000010000780c */ /* 0x000fe20003f05070 */
[----:B------:R-:W-:-:S04]  /*28a70*/  IMAD.MOV.U32 R3, RZ, RZ, -0x1 ;  /* 0xffffffffff037424 */ /* 0x000fc800078e00ff */
[----:B------:R-:W-:Y:S08]  /*28a80*/  WARPSYNC R3 ;  /* 0x0000000300007348 */ /* 0x000ff00003800000 */
[----:B------:R-:W-:-:S04]  /*28a90*/  VOTE.ANY R0, PT, !P0 ;  /* 0x0000000000007806 */ /* 0x000fc800040e0100 */
[----:B------:R-:W-:Y:S01]  /*28aa0*/  LOP3.LUT R0, R0, R3, RZ, 0xc0, !PT ;  /* 0x0000000300007212 */ /* 0x000fe200078ec0ff */
[----:B------:R-:W-:-:S04]  /*28ab0*/  IMAD.MOV.U32 R3, RZ, RZ, 0x0 ;  /* 0x00000000ff037424 */ /* 0x000fc800078e00ff */
[----:B------:R-:W-:Y:S05]  /*28ac0*/  RET.REL.NODEC R2 `(_ZN7cutlass13device_kernelIN5flash19enable_sm80_to_sm89INS1_16FlashAttnFwdSm80INS1_25CollectiveMainloopFwdSm80ILi4ELi1ELb0EN4cute5tupleIJNS5_1CILi128EEENS7_ILi80EEENS7_ILi64EEEEEELi64ENS_6half_tEfNS_4arch4Sm80ELb0ELb1ELb1ELb1ELb0ELb1ELb1ELb1EEENS1_21CollectiveEpilogueFwdINS6_IJS8_SA_S9_EEENS6_IJNS7_ILi1EEESI_SI_EEESC_SE_Li128ELb1ELb1ELb1ELb0EEENS1_36VarlenDynamicPersistentTileSchedulerILi128ELi80ELi128ELi128ELb1ELb1ELb0ELb1ELb0ELb1EEEEEEEEEvNT_6ParamsE) ;  /* 0xfffd753002007950 */ /* 0x000fea0003c3ffff */
.L_x_1105:
        /* <DEDUP_REMOVED lines=11> */
.L_x_1631:


//--------------------- .text._ZN7cutlass13device_kernelIN5flash19enable_sm80_to_sm89INS1_16FlashAttnFwdSm80INS1_25CollectiveMainloopFwdSm80ILi4ELi1ELb0EN4cute5tupleIJNS5_1CILi128EEENS7_ILi112EEENS7_ILi64EEEEEELi64ENS_6half_tEfNS_4arch4Sm80ELb1ELb0ELb1ELb0ELb0ELb0ELb1ELb1EEENS1_21CollectiveEpilogueFwdINS6_IJS8_SA_S9_EEENS6_IJNS7_ILi1EEESI_SI_EEESC_SE_Li128ELb0ELb1ELb1ELb0EEENS1_30DynamicPersistentTileSchedulerILi128ELi128ELb1ELb1ELb0EEEEEEEEEvNT_6ParamsE --------------------------
	.section	.text._ZN7cutlass13device_kernelIN5flash19enable_sm80_to_sm89INS1_16FlashAttnFwdSm80INS1_25CollectiveMainloopFwdSm80ILi4ELi1ELb0EN4cute5tupleIJNS5_1CILi128EEENS7_ILi112EEENS7_ILi64EEEEEELi64ENS_6half_tEfNS_4arch4Sm80ELb1ELb0ELb1ELb0ELb0ELb0ELb1ELb1EEENS1_21CollectiveEpilogueFwdINS6_IJS8_SA_S9_EEENS6_IJNS7_ILi1EEESI_SI_EEESC_SE_Li128ELb0ELb1ELb1ELb0EEENS1_30DynamicPersistentTileSchedulerILi128ELi128ELb1ELb1ELb0EEEEEEEEEvNT_6ParamsE,"ax",@progbits
	.sectioninfo	@"SHI_REGISTERS=255"
	.align	128
.text._ZN7cutlass13device_kernelIN5flash19enable_sm80_to_sm89INS1_16FlashAttnFwdSm80INS1_25CollectiveMainloopFwdSm80ILi4ELi1ELb0EN4cute5tupleIJNS5_1CILi128EEENS7_ILi112EEENS7_ILi64EEEEEELi64ENS_6half_tEfNS_4arch4Sm80ELb1ELb0ELb1ELb0ELb0ELb0ELb1ELb1EEENS1_21CollectiveEpilogueFwdINS6_IJS8_SA_S9_EEENS6_IJNS7_ILi1EEESI_SI_EEESC_SE_Li128ELb0ELb1ELb1ELb0EEENS1_30DynamicPersistentTileSchedulerILi128ELi128ELb1ELb1ELb0EEEEEEEEEvNT_6ParamsE:
        .type           _ZN7cutlass13device_kernelIN5flash19enable_sm80_to_sm89INS1_16FlashAttnFwdSm80INS1_25CollectiveMainloopFwdSm80ILi4ELi1ELb0EN4cute5tupleIJNS5_1CILi128EEENS7_ILi112EEENS7_ILi64EEEEEELi64ENS_6half_tEfNS_4arch4Sm80ELb1ELb0ELb1ELb0ELb0ELb0ELb1ELb1EEENS1_21CollectiveEpilogueFwdINS6_IJS8_SA_S9_EEENS6_IJNS7_ILi1EEESI_SI_EEESC_SE_Li128ELb0ELb1ELb1ELb0EEENS1_30DynamicPersistentTileSchedulerILi128ELi128ELb1ELb1ELb0EEEEEEEEEvNT_6ParamsE,@function
        .size           _ZN7cutlass13device_kernelIN5flash19enable_sm80_to_sm89INS1_16FlashAttnFwdSm80INS1_25CollectiveMainloopFwdSm80ILi4ELi1ELb0EN4cute5tupleIJNS5_1CILi128EEENS7_ILi112EEENS7_ILi64EEEEEELi64ENS_6half_tEfNS_4arch4Sm80ELb1ELb0ELb1ELb0ELb0ELb0ELb1ELb1EEENS1_21CollectiveEpilogueFwdINS6_IJS8_SA_S9_EEENS6_IJNS7_ILi1EEESI_SI_EEESC_SE_Li128ELb0ELb1ELb1ELb0EEENS1_30DynamicPersistentTileSchedulerILi128ELi128ELb1ELb1ELb0EEEEEEEEEvNT_6ParamsE,(.L_x_1636 - _ZN7cutlass13device_kernelIN5flash19enable_sm80_to_sm89INS1_16FlashAttnFwdSm80INS1_25CollectiveMainloopFwdSm80ILi4ELi1ELb0EN4cute5tupleIJNS5_1CILi128EEENS7_ILi112EEENS7_ILi64EEEEEELi64ENS_6half_tEfNS_4arch4Sm80ELb1ELb0ELb1ELb0ELb0ELb0ELb1ELb1EEENS1_21CollectiveEpilogueFwdINS6_IJS8_SA_S9_EEENS6_IJNS7_ILi1EEESI_SI_EEESC_SE_Li128ELb0ELb1ELb1ELb0EEENS1_30DynamicPersistentTileSchedulerILi128ELi128ELb1ELb1ELb0EEEEEEEEEvNT_6ParamsE)
        .other          _ZN7cutlass13device_kernelIN5flash19enable_sm80_to_sm89INS1_16FlashAttnFwdSm80INS1_25CollectiveMainloopFwdSm80ILi4ELi1ELb0EN4cute5tupleIJNS5_1CILi128EEENS7_ILi112EEENS7_ILi64EEEEEELi64ENS_6half_tEfNS_4arch4Sm80ELb1ELb0ELb1ELb0ELb0ELb0ELb1ELb1EEENS1_21CollectiveEpilogueFwdINS6_IJS8_SA_S9_EEENS6_IJNS7_ILi1EEESI_SI_EEESC_SE_Li128ELb0ELb1ELb1ELb0EEENS1_30DynamicPersistentTileSchedulerILi128ELi128ELb1ELb1ELb0EEEEEEEEEvNT_6ParamsE,@"STO_CUDA_ENTRY STV_DEFAULT"
_ZN7cutlass13device_kernelIN5flash19enable_sm80_to_sm89INS1_16FlashAttnFwdSm80INS1_25CollectiveMainloopFwdSm80ILi4ELi1ELb0EN4cute5tupleIJNS5_1CILi128EEENS7_ILi112EEENS7_ILi64EEEEEELi64ENS_6half_tEfNS_4arch4Sm80ELb1ELb0ELb1ELb0ELb0ELb0ELb1ELb1EEENS1_21CollectiveEpilogueFwdINS6_IJS8_SA_S9_EEENS6_IJNS7_ILi1EEESI_SI_EEESC_SE_Li128ELb0ELb1ELb1ELb0EEENS1_30DynamicPersistentTileSchedulerILi128ELi128ELb1ELb1ELb0EEEEEEEEEvNT_6ParamsE:
[----:B------:R-:W-:-:S03]  /*0000*/  MOV R1, c[0x0][0x28] ;  /* 0x00000a0000017a02 */ /* 0x000fc60000000f00 */
[----:B------:R-:W1:Y:S01]  /*0010*/  S2R R17, SR_TID.X ;  /* 0x0000000000117919 */ /* 0x000e620000002100 */
[----:B------:R-:W-:-:S03]  /*0020*/  IADD3 R1, R1, -0x98, RZ ;  /* 0xffffff6801017810 */ /* 0x000fc60007ffe0ff */
[----:B------:R-:W2:Y:S01]  /*0030*/  S2R R16, SR_CTAID.X ;  /* 0x0000000000107919 */ /* 0x000ea20000002500 */
[----:B-1----:R-:W-:-:S05]  /*0040*/  SHF.R.U32.HI R2, RZ, 0x5, R17 ;  /* 0x00000005ff027819 */ /* 0x002fca0000011611 */
[----:B------:R-:W1:Y:S02]  /*0050*/  SHFL.IDX PT, R0, R2, RZ, 0x1f ;  /* 0x00001fff02007589 */ /* 0x000e6400000e0000 */
[----:B-1----:R-:W-:Y:S02]  /*0060*/  ISETP.GE.AND P0, PT, R0, 0x1, PT ;  /* 0x000000010000780c */ /* 0x002fe40003f06270 */
[----:B------:R1:W-:Y:S11]  /*0070*/  STL [R1+0x64], R0 ;  /* 0x0000640001007387 */ /* 0x0003f60000100800 */
[----:B------:R-:W-:Y:S06]  /*0080*/  @P0 BAR.ARV 0x4, 0x80 ;  /* 0x0102000000000b1d */ /* 0x000fec0000002000 */
[----:B--2---:R-:W-:-:S13]  /*0090*/  ISETP.GE.AND P0, PT, R16, c[0x0][0x538], PT ;  /* 0x00014e0010007a0c */ /* 0x004fda0003f06270 */
[----:B------:R-:W-:Y:S05]  /*00a0*/  @P0 EXIT ;  /* 0x000000000000094d */ /* 0x000fea0003800000 */
[----:B-1----:R-:W-:Y:S01]  /*00b0*/  SHF.R.S32.HI R15, RZ, 0x1f, R17 ;  /* 0x0000001fff0f7819 */ /* 0x002fe20000011411 */
[----:B------:R-:W-:Y:S01]  /*00c0*/  IMAD.MOV.U32 R225, RZ, RZ, 0x40 ;  /* 0x00000040ffe17424 */ /* 0x000fe200078e00ff */
[----:B------:R-:W-:Y:S01]  /*00d0*/  ULDC.64 UR8, c[0x0][0x118] ;  /* 0x0000460000087ab9 */ /* 0x000fe20000000a00 */
[----:B------:R-:W-:Y:S01]  /*00e0*/  IMAD.MOV.U32 R227, RZ, RZ, 0x20 ;  /* 0x00000020ffe37424 */ /* 0x000fe200078e00ff */
[CC--:B------:R-:W-:Y:S02]  /*00f0*/  LEA.HI R4, R15.reuse, R17.reuse, RZ, 0x4 ;  /* 0x000000110f047211 */ /* 0x0c0fe400078f20ff */
[CC--:B------:R-:W-:Y:S02]  /*0100*/  LEA.HI R12, R15.reuse, R17.reuse, RZ, 0x3 ;  /* 0x000000110f0c7211 */ /* 0x0c0fe400078f18ff */
[----:B------:R-:W-:Y:S02]  /*0110*/  LEA.HI R0, R15, R17, RZ, 0x2 ;  /* 0x000000110f007211 */ /* 0x000fe400078f10ff */
[----:B------:R-:W-:-:S02]  /*0120*/  LOP3.LUT R2, R4, 0xfffffff0, RZ, 0xc0, !PT ;  /* 0xfffffff004027812 */ /* 0x000fc400078ec0ff */
[----:B------:R-:W-:Y:S02]  /*0130*/  SHF.R.S32.HI R18, RZ, 0x3, R12 ;  /* 0x00000003ff127819 */ /* 0x000fe4000001140c */
[----:B------:R-:W-:Y:S01]  /*0140*/  LOP3.LUT R3, R12, 0xfffffff8, RZ, 0xc0, !PT ;  /* 0xfffffff80c037812 */ /* 0x000fe200078ec0ff */
[C---:B------:R-:W-:Y:S01]  /*0150*/  IMAD.IADD R2, R17.reuse, 0x1, -R2 ;  /* 0x0000000111027824 */ /* 0x040fe200078e0a02 */
[----:B------:R-:W-:Y:S01]  /*0160*/  LOP3.LUT R0, R0, 0xfffffffc, RZ, 0xc0, !PT ;  /* 0xfffffffc00007812 */ /* 0x000fe200078ec0ff */
[----:B------:R-:W-:Y:S01]  /*0170*/  IMAD.SHL.U32 R7, R18, 0x40, RZ ;  /* 0x0000004012077824 */ /* 0x000fe200078e00ff */
[----:B------:R-:W-:Y:S01]  /*0180*/  SHF.R.S32.HI R5, RZ, 0x4, R4 ;  /* 0x00000004ff057819 */ /* 0x000fe20000011404 */
[C---:B------:R-:W-:Y:S02]  /*0190*/  IMAD.IADD R9, R17.reuse, 0x1, -R3 ;  /* 0x0000000111097824 */ /* 0x040fe400078e0a03 */
[----:B------:R-:W-:Y:S01]  /*01a0*/  IMAD.IADD R3, R17, 0x1, -R0 ;  /* 0x0000000111037824 */ /* 0x000fe200078e0a00 */
[----:B------:R-:W-:Y:S01]  /*01b0*/  LEA.HI R4, R4, R5, RZ, 0x1 ;  /* 0x0000000504047211 */ /* 0x000fe200078f08ff */
[----:B------:R-:W-:Y:S01]  /*01c0*/  IMAD.SHL.U32 R10, R9, 0x8, RZ ;  /* 0x00000008090a7824 */ /* 0x000fe200078e00ff */
[----:B------:R-:W-:-:S02]  /*01d0*/  LOP3.LUT R0, R7, 0x1c0, RZ, 0xc0, !PT ;  /* 0x000001c007007812 */ /* 0x000fc400078ec0ff */
[----:B------:R-:W-:Y:S02]  /*01e0*/  LOP3.LUT R6, R4, 0xfffffffe, RZ, 0xc0, !PT ;  /* 0xfffffffe04067812 */ /* 0x000fe400078ec0ff */
[----:B------:R-:W-:Y:S01]  /*01f0*/  SHF.R.S32.HI R4, RZ, 0x1f, R2 ;  /* 0x0000001fff047819 */ /* 0x000fe20000011402 */
[----:B------:R1:W-:Y:S01]  /*0200*/  STL [R1+0x48], R10 ;  /* 0x0000480a01007387 */ /* 0x0003e20000100800 */
[----:B------:R-:W-:Y:S01]  /*0210*/  LEA.HI R8, R3, R3, RZ, 0x1 ;  /* 0x0000000303087211 */ /* 0x000fe200078f08ff */
[----:B------:R-:W-:Y:S01]  /*0220*/  IMAD.IADD R13, R5, 0x1, -R6 ;  /* 0x00000001050d7824 */ /* 0x000fe200078e0a06 */
[----:B------:R-:W-:Y:S02]  /*0230*/  SHF.R.U32.HI R7, RZ, 0x3, R0 ;  /* 0x00000003ff077819 */ /* 0x000fe40000011600 */
[----:B------:R-:W-:Y:S02]  /*0240*/  LEA.HI R11, R4, R2, RZ, 0x3 ;  /* 0x00000002040b7211 */ /* 0x000fe400078f18ff */
[----:B------:R-:W-:-:S02]  /*0250*/  LOP3.LUT R0, R0, 0x38, R10, 0xf8, !PT ;  /* 0x0000003800007812 */ /* 0x000fc400078ef80a */
[----:B------:R-:W-:Y:S02]  /*0260*/  LOP3.LUT R4, R8, 0x1ffffffe, RZ, 0xc0, !PT ;  /* 0x1ffffffe08047812 */ /* 0x000fe400078ec0ff */
[----:B------:R-:W-:-:S03]  /*0270*/  LEA.HI R5, R15, R17, RZ, 0x5 ;  /* 0x000000110f057211 */ /* 0x000fc600078f28ff */
[----:B------:R-:W-:Y:S01]  /*0280*/  IMAD.IADD R14, R3, 0x1, -R4 ;  /* 0x00000001030e7824 */ /* 0x000fe200078e0a04 */
[----:B------:R-:W-:Y:S01]  /*0290*/  SHF.R.S32.HI R230, RZ, 0x5, R5 ;  /* 0x00000005ffe67819 */ /* 0x000fe20000011405 */
[----:B------:R-:W-:Y:S01]  /*02a0*/  IMAD.SHL.U32 R3, R9, 0x40, RZ ;  /* 0x0000004009037824 */ /* 0x000fe200078e00ff */
[----:B------:R-:W-:-:S05]  /*02b0*/  LEA.HI R4, R15, R17, RZ, 0x6 ;  /* 0x000000110f047211 */ /* 0x000fca00078f30ff */
[----:B------:R-:W-:Y:S01]  /*02c0*/  IMAD.SHL.U32 R4, R4, 0x8, RZ ;  /* 0x0000000804047824 */ /* 0x000fe200078e00ff */
[----:B-1----:R-:W-:Y:S02]  /*02d0*/  LOP3.LUT R10, R0, R7, RZ, 0x3c, !PT ;  /* 0x00000007000a7212 */ /* 0x002fe400078e3cff */
[----:B------:R-:W-:Y:S02]  /*02e0*/  LOP3.LUT R0, R11, 0xfffffff8, RZ, 0xc0, !PT ;  /* 0xfffffff80b007812 */ /* 0x000fe400078ec0ff */
[----:B------:R-:W-:Y:S01]  /*02f0*/  LOP3.LUT R10, R10, 0x7ffffe00, R4, 0xf8, !PT ;  /* 0x7ffffe000a0a7812 */ /* 0x000fe200078ef804 */
[----:B------:R-:W-:Y:S02]  /*0300*/  IMAD.SHL.U32 R4, R8, 0x20, RZ ;  /* 0x0000002008047824 */ /* 0x000fe400078e00ff */
[----:B------:R-:W-:Y:S01]  /*0310*/  IMAD.IADD R7, R2, 0x1, -R0 ;  /* 0x0000000102077824 */ /* 0x000fe200078e0a00 */
[----:B------:R-:W-:Y:S01]  /*0320*/  LOP3.LUT R0, R3, 0x1c0, RZ, 0xc0, !PT ;  /* 0x000001c003007812 */ /* 0x000fe200078ec0ff */
[----:B------:R-:W-:Y:S01]  /*0330*/  IMAD.SHL.U32 R241, R10, 0x2, RZ ;  /* 0x000000020af17824 */ /* 0x000fe200078e00ff */
[----:B------:R-:W-:-:S02]  /*0340*/  SHF.R.S32.HI R2, RZ, 0x1f, R5 ;  /* 0x0000001fff027819 */ /* 0x000fc40000011405 */
[----:B------:R-:W-:Y:S02]  /*0350*/  LOP3.LUT R6, R0, 0x8, R12, 0xf8, !PT ;  /* 0x0000000800067812 */ /* 0x000fe400078ef80c */
[----:B------:R-:W-:Y:S02]  /*0360*/  SHF.R.U32.HI R3, RZ, 0x3, R0 ;  /* 0x00000003ff037819 */ /* 0x000fe40000011600 */
[----:B------:R-:W-:Y:S01]  /*0370*/  LEA.HI R0, R2, R230, RZ, 0x2 ;  /* 0x000000e602007211 */ /* 0x000fe200078f10ff */
[----:B------:R-:W-:Y:S01]  /*0380*/  IMAD.SHL.U32 R2, R13, 0x8, RZ ;  /* 0x000000080d027824 */ /* 0x000fe200078e00ff */
[----:B------:R-:W-:Y:S02]  /*0390*/  LOP3.LUT R5, R5, 0xffffffe0, RZ, 0xc0, !PT ;  /* 0xffffffe005057812 */ /* 0x000fe400078ec0ff */
[----:B------:R-:W-:Y:S01]  /*03a0*/  LOP3.LUT R12, R6, R3, RZ, 0x3c, !PT ;  /* 0x00000003060c7212 */ /* 0x000fe200078e3cff */
[----:B------:R-:W-:Y:S01]  /*03b0*/  IMAD.SHL.U32 R3, R7, 0x40, RZ ;  /* 0x0000004007037824 */ /* 0x000fe200078e00ff */
[----:B------:R-:W-:Y:S01]  /*03c0*/  LOP3.LUT R0, R0, 0xffffffc, RZ, 0xc0, !PT ;  /* 0x0ffffffc00007812 */ /* 0x000fe200078ec0ff */
[----:B------:R-:W-:Y:S01]  /*03d0*/  IMAD.IADD R17, R17, 0x1, -R5 ;  /* 0x0000000111117824 */ /* 0x000fe200078e0a05 */
[----:B------:R-:W-:-:S02]  /*03e0*/  LOP3.LUT R4, R4, 0xffffffc0, RZ, 0xc0, !PT ;  /* 0xffffffc004047812 */ /* 0x000fc400078ec0ff */
[----:B------:R-:W-:Y:S01]  /*03f0*/  LOP3.LUT P3, RZ, R7, 0x2, RZ, 0xc0, !PT ;  /* 0x0000000207ff7812 */ /* 0x000fe2000786c0ff */
[----:B------:R-:W-:Y:S01]  /*0400*/  IMAD.IADD R8, R230, 0x1, -R0 ;  /* 0x00000001e6087824 */ /* 0x000fe200078e0a00 */
[----:B------:R-:W-:Y:S01]  /*0410*/  LOP3.LUT R0, R3, 0x1c0, RZ, 0xc0, !PT ;  /* 0x000001c003007812 */ /* 0x000fe200078ec0ff */
[----:B------:R-:W-:Y:S01]  /*0420*/  IMAD.SHL.U32 R3, R11, 0x40, RZ ;  /* 0x000000400b037824 */ /* 0x000fe200078e00ff */
[----:B------:R-:W-:Y:S01]  /*0430*/  SHF.R.S32.HI R6, RZ, 0x1f, R17 ;  /* 0x0000001fff067819 */ /* 0x000fe20000011411 */
[----:B------:R-:W-:Y:S01]  /*0440*/  IMAD R4, R14, 0x8, R4 ;  /* 0x000000080e047824 */ /* 0x000fe200078e0204 */
[----:B------:R-:W-:Y:S02]  /*0450*/  LOP3.LUT R2, R0, 0x8, R2, 0xf8, !PT ;  /* 0x0000000800027812 */ /* 0x000fe400078ef802 */
[----:B------:R-:W-:Y:S02]  /*0460*/  LEA.HI R6, R6, R17, RZ, 0x2 ;  /* 0x0000001106067211 */ /* 0x000fe400078f10ff */
[----:B------:R-:W-:-:S02]  /*0470*/  SHF.R.U32.HI R0, RZ, 0x3, R0 ;  /* 0x00000003ff007819 */ /* 0x000fc40000011600 */
[----:B------:R-:W-:Y:S02]  /*0480*/  SHF.R.S32.HI R5, RZ, 0x2, R6 ;  /* 0x00000002ff057819 */ /* 0x000fe40000011406 */
[----:B------:R-:W-:Y:S01]  /*0490*/  LOP3.LUT R224, R2, R0, RZ, 0x3c, !PT ;  /* 0x0000000002e07212 */ /* 0x000fe200078e3cff */
[----:B------:R-:W-:Y:S01]  /*04a0*/  IMAD R0, R13, 0x200, R12 ;  /* 0x000002000d007824 */ /* 0x000fe200078e020c */
[----:B------:R-:W-:Y:S01]  /*04b0*/  LOP3.LUT R3, R3, 0xfffffe00, RZ, 0xc0, !PT ;  /* 0xfffffe0003037812 */ /* 0x000fe200078ec0ff */
[----:B------:R-:W-:Y:S01]  /*04c0*/  IMAD R15, R8, 0x10, R5 ;  /* 0x00000010080f7824 */ /* 0x000fe200078e0205 */
[----:B------:R-:W-:Y:S02]  /*04d0*/  LOP3.LUT R2, R6, 0x7ffffffc, RZ, 0xc0, !PT ;  /* 0x7ffffffc06027812 */ /* 0x000fe400078ec0ff */
[----:B------:R-:W-:Y:S01]  /*04e0*/  LEA R119, R0, 0x3900, 0x1 ;  /* 0x0000390000777811 */ /* 0x000fe200078e08ff */
[----:B------:R-:W-:Y:S01]  /*04f0*/  IMAD R230, R230, 0x400, R3 ;  /* 0x00000400e6e67824 */ /* 0x000fe200078e0203 */
[----:B------:R-:W-:Y:S01]  /*0500*/  STL [R1+0x68], R15 ;  /* 0x0000680f01007387 */ /* 0x000fe20000100800 */
[----:B------:R-:W-:Y:S01]  /*0510*/  IMAD R0, R9, 0x10, R18 ;  /* 0x0000001009007824 */ /* 0x000fe200078e0212 */
[----:B------:R-:W-:Y:S01]  /*0520*/  LOP3.LUT P0, RZ, R7, 0x4, RZ, 0xc0, !PT ;  /* 0x0000000407ff7812 */ /* 0x000fe2000780c0ff */
[----:B------:R-:W-:Y:S01]  /*0530*/  IMAD.IADD R2, R17, 0x1, -R2 ;  /* 0x0000000111027824 */ /* 0x000fe200078e0a02 */
[----:B------:R-:W-:Y:S01]  /*0540*/  STL [R1+0x5c], R16 ;  /* 0x00005c1001007387 */ /* 0x000fe20000100800 */
[----:B------:R-:W-:Y:S01]  /*0550*/  IMAD.IADD R230, R230, 0x1, R224 ;  /* 0x00000001e6e67824 */ /* 0x000fe200078e02e0 */
[----:B------:R-:W-:Y:S01]  /*0560*/  LOP3.LUT R224, R224, R3, RZ, 0xfc, !PT ;  /* 0x00000003e0e07212 */ /* 0x000fe200078efcff */
[----:B------:R-:W-:Y:S01]  /*0570*/  IMAD.IADD R3, R15, 0x1, R4 ;  /* 0x000000010f037824 */ /* 0x000fe200078e0204 */
[----:B------:R1:W-:Y:S01]  /*0580*/  STL [R1+0x6c], R0 ;  /* 0x00006c0001007387 */ /* 0x0003e20000100800 */
[----:B------:R-:W-:-:S02]  /*0590*/  R2P PR, R9, 0x6 ;  /* 0x0000000609007804 */ /* 0x000fc40000000000 */
[----:B------:R-:W-:Y:S01]  /*05a0*/  LEA R230, R230, 0x7100, 0x1 ;  /* 0x00007100e6e67811 */ /* 0x000fe200078e08ff */
[----:B------:R2:W-:Y:S01]  /*05b0*/  STL [R1+0x60], R3 ;  /* 0x0000600301007387 */ /* 0x0005e20000100800 */
[----:B------:R-:W-:Y:S02]  /*05c0*/  LEA R224, R224, 0x100, 0x1 ;  /* 0x00000100e0e07811 */ /* 0x000fe400078e08ff */
[C---:B------:R-:W-:Y:S02]  /*05d0*/  SEL R226, R225.reuse, 0xffffffc0, !P2 ;  /* 0xffffffc0e1e27807 */ /* 0x040fe40005000000 */
[----:B------:R-:W-:Y:S02]  /*05e0*/  SEL R225, R225, 0xffffffc0, !P0 ;  /* 0xffffffc0e1e17807 */ /* 0x000fe40004000000 */
[C---:B------:R-:W-:Y:S01]  /*05f0*/  IADD3 R234, R119.reuse, 0x20, RZ ;  /* 0x0000002077ea7810 */ /* 0x040fe20007ffe0ff */
[----:B------:R-:W-:Y:S01]  /*0600*/  IMAD.IADD R229, R119, 0x1, R226 ;  /* 0x0000000177e57824 */ /* 0x000fe200078e02e2 */
[----:B------:R-:W-:Y:S01]  /*0610*/  SEL R227, R227, 0xffffffe0, !P3 ;  /* 0xffffffe0e3e37807 */ /* 0x000fe20005800000 */
[----:B------:R-:W-:Y:S01]  /*0620*/  IMAD.IADD R231, R230, 0x1, R225 ;  /* 0x00000001e6e77824 */ /* 0x000fe200078e02e1 */
[----:B------:R-:W-:Y:S01]  /*0630*/  @P1 IADD3 R234, R119, -0x20, RZ ;  /* 0xffffffe077ea1810 */ /* 0x000fe20007ffe0ff */
[----:B------:R-:W-:-:S02]  /*0640*/  IMAD.IADD R225, R225, 0x1, R224 ;  /* 0x00000001e1e17824 */ /* 0x000fc400078e02e0 */
[----:B------:R-:W-:Y:S01]  /*0650*/  IMAD.IADD R233, R230, 0x1, R227 ;  /* 0x00000001e6e97824 */ /* 0x000fe200078e02e3 */
[C---:B------:R-:W-:Y:S01]  /*0660*/  IADD3 R240, R234.reuse, 0x800, RZ ;  /* 0x00000800eaf07810 */ /* 0x040fe20007ffe0ff */
[C---:B------:R-:W-:Y:S01]  /*0670*/  IMAD.IADD R228, R227.reuse, 0x1, R224 ;  /* 0x00000001e3e47824 */ /* 0x040fe200078e02e0 */
[C---:B------:R-:W-:Y:S01]  /*0680*/  IADD3 R239, R234.reuse, 0x1000, RZ ;  /* 0x00001000eaef7810 */ /* 0x040fe20007ffe0ff */
[C---:B------:R-:W-:Y:S01]  /*0690*/  IMAD.IADD R232, R227.reuse, 0x1, R231 ;  /* 0x00000001e3e87824 */ /* 0x040fe200078e02e7 */
[----:B------:R-:W-:Y:S01]  /*06a0*/  IADD3 R238, R234, 0x1800, RZ ;  /* 0x00001800eaee7810 */ /* 0x000fe20007ffe0ff */
[----:B------:R-:W-:Y:S01]  /*06b0*/  IMAD.IADD R226, R226, 0x1, R234 ;  /* 0x00000001e2e27824 */ /* 0x000fe200078e02ea */
[----:B------:R-:W-:Y:S01]  /*06c0*/  IADD3 R237, R234, 0x2000, RZ ;  /* 0x00002000eaed7810 */ /* 0x000fe20007ffe0ff */
[----:B-1----:R-:W-:Y:S01]  /*06d0*/  IMAD.SHL.U32 R0, R2, 0x2, RZ ;  /* 0x0000000202007824 */ /* 0x002fe200078e00ff */
[C---:B------:R-:W-:Y:S01]  /*06e0*/  IADD3 R236, R234.reuse, 0x2800, RZ ;  /* 0x00002800eaec7810 */ /* 0x040fe20007ffe0ff */
[----:B------:R-:W-:Y:S01]  /*06f0*/  IMAD.IADD R227, R227, 0x1, R225 ;  /* 0x00000001e3e37824 */ /* 0x000fe200078e02e1 */
[----:B------:R-:W-:-:S02]  /*0700*/  IADD3 R235, R234, 0x3000, RZ ;  /* 0x00003000eaeb7810 */ /* 0x000fc40007ffe0ff */
[----:B------:R2:W-:Y:S04]  /*0710*/  STL [R1+0x40], R0 ;  /* 0x0000400001007387 */ /* 0x0005e80000100800 */
.L_x_1161:
[----:B------:R-:W3:Y:S01]  /*0720*/  LDL R4, [R1+0x5c] ;  /* 0x00005c0001047983 */ /* 0x000ee20000100800 */
[----:B--2---:R-:W-:Y:S01]  /*0730*/  IMAD.MOV.U32 R0, RZ, RZ, c[0x0][0x560] ;  /* 0x00015800ff007624 */ /* 0x004fe200078e00ff */
[----:B------:R-:W-:Y:S01]  /*0740*/  YIELD ;  /* 0x0000000000007946 */ /* 0x000fe20003800000 */
[----:B------:R-:W-:Y:S03]  /*0750*/  BSSY B0, `(.L_x_1106) ;  /* 0x0000016000007945 */ /* 0x000fe60003800000 */
[----:B------:R-:W-:-:S13]  /*0760*/  ISETP.NE.AND P0, PT, R0, 0x1, PT ;  /* 0x000000010000780c */ /* 0x000fda0003f05270 */
[----:B---3--:R-:W-:Y:S01]  /*0770*/  @P0 IMAD.HI.U32 R0, R4, c[0x0][0x564], RZ ;  /* 0x0001590004000a27 */ /* 0x008fe200078e00ff */
[----:B------:R-:W-:-:S04]  /*0780*/  MOV R3, R4 ;  /* 0x0000000400037202 */ /* 0x000fc80000000f00 */
[----:B------:R-:W-:-:S04]  /*0790*/  @P0 SHF.R.U32.HI R3, RZ, c[0x0][0x568], R0 ;  /* 0x00015a00ff030a19 */ /* 0x000fc80000011600 */
[----:B------:R-:W-:Y:S01]  /*07a0*/  ISETP.GE.AND P0, PT, R3, c[0x0][0x578], PT ;  /* 0x00015e0003007a0c */ /* 0x000fe20003f06270 */
[----:B------:R-:W-:-:S04]  /*07b0*/  IMAD.MOV R2, RZ, RZ, -R3 ;  /* 0x000000ffff027224 */ /* 0x000fc800078e0a03 */
[----:B------:R-:W-:-:S08]  /*07c0*/  IMAD R2, R2, c[0x0][0x560], R4 ;  /* 0x0001580002027a24 */ /* 0x000fd000078e0204 */
[----:B------:R-:W-:Y:S05]  /*07d0*/  @!P0 BRA `(.L_x_1107) ;  /* 0x0000007000008947 */ /* 0x000fea0003800000 */
[----:B------:R-:W-:-:S04]  /*07e0*/  MOV R0, c[0x0][0x56c] ;  /* 0x00015b0000007a02 */ /* 0x000fc80000000f00 */
[----:B------:R-:W-:Y:S02]  /*07f0*/  ISETP.NE.AND P0, PT, R0, 0x1, PT ;  /* 0x000000010000780c */ /* 0x000fe40003f05270 */
[----:B------:R-:W-:-:S11]  /*0800*/  MOV R0, R2 ;  /* 0x0000000200007202 */ /* 0x000fd60000000f00 */
[----:B------:R-:W-:-:S05]  /*0810*/  @P0 IMAD.HI.U32 R4, R2, c[0x0][0x570], RZ ;  /* 0x00015c0002040a27 */ /* 0x000fca00078e00ff */
[----:B------:R-:W-:-:S05]  /*0820*/  @P0 SHF.R.U32.HI R0, RZ, c[0x0][0x574], R4 ;  /* 0x00015d00ff000a19 */ /* 0x000fca0000011604 */
[----:B------:R-:W-:Y:S01]  /*0830*/  IMAD R6, R0, c[0x0][0x56c], RZ ;  /* 0x00015b0000067a24 */ /* 0x000fe200078e02ff */
[----:B------:R-:W-:Y:S05]  /*0840*/  BRA `(.L_x_1108) ;  /* 0x0000006000007947 */ /* 0x000fea0003800000 */
.L_x_1107:
[----:B------:R-:W-:-:S04]  /*0850*/  MOV R0, c[0x0][0x554] ;  /* 0x0001550000007a02 */ /* 0x000fc80000000f00 */
[----:B------:R-:W-:Y:S02]  /*0860*/  ISETP.NE.AND P0, PT, R0, 0x1, PT ;  /* 0x000000010000780c */ /* 0x000fe40003f05270 */
[----:B------:R-:W-:-:S11]  /*0870*/  MOV R0, R2 ;  /* 0x0000000200007202 */ /* 0x000fd60000000f00 */
[----:B------:R-:W-:-:S05]  /*0880*/  @P0 IMAD.HI.U32 R4, R2, c[0x0][0x558], RZ ;  /* 0x0001560002040a27 */ /* 0x000fca00078e00ff */
[----:B------:R-:W-:-:S05]  /*0890*/  @P0 SHF.R.U32.HI R0, RZ, c[0x0][0x55c], R4 ;  /* 0x00015700ff000a19 */ /* 0x000fca0000011604 */
[----:B------:R-:W-:Y:S02]  /*08a0*/  IMAD R6, R0, c[0x0][0x554], RZ ;  /* 0x0001550000067a24 */ /* 0x000fe400078e02ff */
.L_x_1108:
[----:B------:R-:W-:Y:S05]  /*08b0*/  BSYNC B0 ;  /* 0x0000000000007941 */ /* 0x000fea0003800000 */
.L_x_1106:
[----:B------:R-:W-:Y:S01]  /*08c0*/  IMAD.MOV.U32 R4, RZ, RZ, c[0x0][0x53c] ;  /* 0x00014f00ff047624 */ /* 0x000fe200078e00ff */
[----:B------:R-:W-:Y:S01]  /*08d0*/  ULDC UR4, c[0x0][0x1d0] ;  /* 0x0000740000047ab9 */ /* 0x000fe20000000800 */
[----:B------:R-:W-:Y:S01]  /*08e0*/  IMAD.MOV.U32 R11, RZ, RZ, R0 ;  /* 0x000000ffff0b7224 */ /* 0x000fe200078e0000 */
[----:B------:R-:W-:Y:S01]  /*08f0*/  UIADD3 UR5, UR4, 0x6f, URZ ;  /* 0x0000006f04057890 */ /* 0x000fe2000fffe03f */
[----:B------:R-:W-:Y:S01]  /*0900*/  BSSY B0, `(.L_x_1109) ;  /* 0x0000048000007945 */ /* 0x000fe20003800000 */
[----:B------:R-:W-:Y:S01]  /*0910*/  ISETP.NE.AND P0, PT, R4, 0x1, PT ;  /* 0x000000010400780c */ /* 0x000fe20003f05270 */
[----:B------:R-:W-:Y:S01]  /*0920*/  UMOV UR4, URZ ;  /* 0x0000003f00047c82 */ /* 0x000fe20008000000 */
[----:B------:R-:W-:Y:S01]  /*0930*/  LOP3.LUT R4, RZ, R0, RZ, 0x33, !PT ;  /* 0x00000000ff047212 */ /* 0x000fe200078e33ff */
[----:B------:R-:W-:-:S04]  /*0940*/  UIMAD.WIDE UR4, UR5, -0x6db6db6d, UR4 ;  /* 0x92492493050478a5 */ /* 0x000fc8000f8e0204 */
[----:B------:R-:W-:-:S04]  /*0950*/  USHF.R.U32.HI UR4, URZ, 0x1f, UR5 ;  /* 0x0000001f3f047899 */ /* 0x000fc80008011605 */
[----:B------:R-:W-:Y:S02]  /*0960*/  ULEA.HI.SX32 UR4, UR5, UR4, 0x1a ;  /* 0x0000000405047291 */ /* 0x000fe4000f8fd23f */
[----:B------:R-:W-:Y:S01]  /*0970*/  @P0 IMAD.HI.U32 R5, R0, c[0x0][0x540], RZ ;  /* 0x0001500000050a27 */ /* 0x000fe200078e00ff */
[----:B------:R-:W-:-:S03]  /*0980*/  IADD3 R0, R4, c[0x0][0x53c], RZ ;  /* 0x00014f0004007a10 */ /* 0x000fc60007ffe0ff */
[----:B------:R-:W-:Y:S01]  /*0990*/  IMAD.MOV.U32 R4, RZ, RZ, c[0x0][0x2c4] ;  /* 0x0000b100ff047624 */ /* 0x000fe200078e00ff */
[----:B------:R-:W-:Y:S01]  /*09a0*/  @P0 SHF.R.U32.HI R11, RZ, c[0x0][0x544], R5 ;  /* 0x00015100ff0b0a19 */ /* 0x000fe20000011605 */
[----:B------:R-:W-:-:S03]  /*09b0*/  IMAD.MOV.U32 R5, RZ, RZ, c[0x0][0x168] ;  /* 0x00005a00ff057624 */ /* 0x000fc600078e00ff */
[----:B------:R-:W-:Y:S01]  /*09c0*/  ISETP.NE.AND P4, PT, R4, 0x1, PT ;  /* 0x000000010400780c */ /* 0x000fe20003f85270 */
[----:B------:R-:W-:Y:S01]  /*09d0*/  IMAD R0, R11, c[0x0][0x53c], R0 ;  /* 0x00014f000b007a24 */ /* 0x000fe200078e0200 */
[----:B------:R-:W-:Y:S01]  /*09e0*/  IADD3 R5, -R5, 0x70, RZ ;  /* 0x0000007005057810 */ /* 0x000fe20007ffe1ff */
[----:B------:R1:W-:Y:S03]  /*09f0*/  STL [R1+0x54], R11 ;  /* 0x0000540b01007387 */ /* 0x0003e60000100800 */
[----:B------:R-:W-:-:S04]  /*0a00*/  SHF.L.U32 R16, R0, 0x7, RZ ;  /* 0x0000000700107819 */ /* 0x000fc800000006ff */
[----:B------:R-:W-:Y:S01]  /*0a10*/  IADD3 R4, R16, 0x7f, RZ ;  /* 0x0000007f10047810 */ /* 0x000fe20007ffe0ff */
[----:B------:R1:W-:Y:S04]  /*0a20*/  STL [R1+0x58], R16 ;  /* 0x0000581001007387 */ /* 0x0003e80000100800 */
[----:B------:R-:W-:-:S05]  /*0a30*/  @P4 IMAD.HI.U32 R0, R4, c[0x0][0x2c8], RZ ;  /* 0x0000b20004004a27 */ /* 0x000fca00078e00ff */
[----:B------:R-:W-:Y:S01]  /*0a40*/  @P4 SHF.R.U32.HI R4, RZ, c[0x0][0x2cc], R0 ;  /* 0x0000b300ff044a19 */ /* 0x000fe20000011600 */
[----:B------:R-:W-:-:S03]  /*0a50*/  IMAD.MOV.U32 R0, RZ, RZ, c[0x0][0x548] ;  /* 0x00015200ff007624 */ /* 0x000fc600078e00ff */
[----:B------:R-:W-:Y:S01]  /*0a60*/  IADD3 R5, R4, c[0x0][0x1d0], R5 ;  /* 0x0000740004057a10 */ /* 0x000fe20007ffe005 */
[----:B------:R-:W-:Y:S01]  /*0a70*/  IMAD.MOV.U32 R4, RZ, RZ, RZ ;  /* 0x000000ffff047224 */ /* 0x000fe200078e00ff */
[----:B------:R-:W-:Y:S02]  /*0a80*/  ISETP.NE.AND P0, PT, R0, 0x1, PT ;  /* 0x000000010000780c */ /* 0x000fe40003f05270 */
[----:B------:R-:W-:Y:S01]  /*0a90*/  IADD3 R0, R2, -R6, RZ ;  /* 0x8000000602007210 */ /* 0x000fe20007ffe0ff */
[----:B------:R-:W-:-:S04]  /*0aa0*/  IMAD.HI R4, R5, -0x6db6db6d, R4 ;  /* 0x9249249305047827 */ /* 0x000fc800078e0204 */
[----:B------:R-:W-:Y:S01]  /*0ab0*/  IMAD R0, R3, c[0x0][0x554], R0 ;  /* 0x0001550003007a24 */ /* 0x000fe200078e0200 */
[----:B------:R-:W-:-:S03]  /*0ac0*/  SHF.R.U32.HI R6, RZ, 0x1f, R4 ;  /* 0x0000001fff067819 */ /* 0x000fc60000011604 */
[----:B------:R-:W-:Y:S01]  /*0ad0*/  IMAD.MOV.U32 R18, RZ, RZ, R0 ;  /* 0x000000ffff127224 */ /* 0x000fe200078e0000 */
[----:B------:R-:W-:Y:S01]  /*0ae0*/  LEA.HI.SX32 R6, R4, R6, 0x1a ;  /* 0x0000000604067211 */ /* 0x000fe200078fd2ff */
[----:B------:R-:W-:-:S03]  /*0af0*/  @P0 IMAD.HI.U32 R2, R0, c[0x0][0x54c], RZ ;  /* 0x0001530000020a27 */ /* 0x000fc600078e00ff */
[----:B------:R-:W-:Y:S02]  /*0b00*/  IMNMX R6, R6, UR4, PT ;  /* 0x0000000406067c17 */ /* 0x000fe4000b800200 */
[----:B------:R-:W-:Y:S01]  /*0b10*/  @P0 SHF.R.U32.HI R18, RZ, c[0x0][0x550], R2 ;  /* 0x00015400ff120a19 */ /* 0x000fe20000011602 */
[----:B------:R-:W-:Y:S01]  /*0b20*/  IMAD.MOV.U32 R2, RZ, RZ, RZ ;  /* 0x000000ffff027224 */ /* 0x000fe200078e00ff */
[----:B------:R-:W-:Y:S02]  /*0b30*/  ISETP.GE.AND P0, PT, R6, 0x1, PT ;  /* 0x000000010600780c */ /* 0x000fe40003f06270 */
[----:B------:R-:W-:Y:S01]  /*0b40*/  IADD3 R3, -R18, RZ, RZ ;  /* 0x000000ff12037210 */ /* 0x000fe20007ffe1ff */
[----:B------:R1:W-:Y:S04]  /*0b50*/  STL [R1+0x50], R18 ;  /* 0x0000501201007387 */ /* 0x0003e80000100800 */
[----:B------:R-:W-:-:S05]  /*0b60*/  IMAD R23, R3, c[0x0][0x548], R0 ;  /* 0x0001520003177a24 */ /* 0x000fca00078e0200 */
[----:B------:R1:W-:Y:S01]  /*0b70*/  STL [R1+0x44], R23 ;  /* 0x0000441701007387 */ /* 0x0003e20000100800 */
[----:B------:R-:W-:Y:S05]  /*0b80*/  @!P0 BRA `(.L_x_1110) ;  /* 0x000001f000008947 */ /* 0x000fea0003800000 */
[----:B------:R-:W-:-:S04]  /*0b90*/  SHF.R.U32.HI R0, RZ, 0x10, R11 ;  /* 0x00000010ff007819 */ /* 0x000fc8000001160b */
[----:B------:R-:W-:-:S04]  /*0ba0*/  ISETP.NE.AND P0, PT, R0, RZ, PT ;  /* 0x000000ff0000720c */ /* 0x000fc80003f05270 */
[----:B------:R-:W-:-:S04]  /*0bb0*/  SEL R0, R0, c[0x0][0x338], P0 ;  /* 0x0000ce0000007a07 */ /* 0x000fc80000000000 */
[-C--:B------:R-:W-:Y:S02]  /*0bc0*/  IABS R3, R0.reuse ;  /* 0x0000000000037213 */ /* 0x080fe40000000000 */
[----:B------:R-:W-:Y:S02]  /*0bd0*/  IADD3 R7, R0, -0x1, R6 ;  /* 0xffffffff00077810 */ /* 0x000fe40007ffe006 */
[----:B------:R-:W2:Y:S02]  /*0be0*/  I2F.RP R4, R3 ;  /* 0x0000000300047306 */ /* 0x000ea40000209400 */
[----:B------:R-:W-:Y:S02]  /*0bf0*/  IABS R10, R7 ;  /* 0x00000007000a7213 */ /* 0x000fe40000000000 */
[----:B------:R-:W-:-:S04]  /*0c00*/  LOP3.LUT R7, R7, R0, RZ, 0x3c, !PT ;  /* 0x0000000007077212 */ /* 0x000fc800078e3cff */
[----:B------:R-:W-:Y:S01]  /*0c10*/  ISETP.GE.AND P0, PT, R7, RZ, PT ;  /* 0x000000ff0700720c */ /* 0x000fe20003f06270 */
[----:B--2---:R-:W2:Y:S02]  /*0c20*/  MUFU.RCP R4, R4 ;  /* 0x0000000400047308 */ /* 0x004ea40000001000 */
[----:B--2---:R-:W-:-:S06]  /*0c30*/  IADD3 R4, R4, 0xffffffe, RZ ;  /* 0x0ffffffe04047810 */ /* 0x004fcc0007ffe0ff */
[----:B------:R-:W2:Y:S02]  /*0c40*/  F2I.FTZ.U32.TRUNC.NTZ R5, R4 ;  /* 0x0000000400057305 */ /* 0x000ea4000021f000 */
[----:B--2---:R-:W-:Y:S02]  /*0c50*/  IMAD.MOV R2, RZ, RZ, -R5 ;  /* 0x000000ffff027224 */ /* 0x004fe400078e0a05 */
        /* <DEDUP_REMOVED lines=14> */
[----:B------:R-:W-:-:S13]  /*0d40*/  ISETP.GE.U32.AND P2, PT, R4, R3, PT ;  /* 0x000000030400720c */ /* 0x000fda0003f46070 */
[----:B------:R-:W-:-:S05]  /*0d50*/  @P2 IADD3 R2, R2, 0x1, RZ ;  /* 0x0000000102022810 */ /* 0x000fca0007ffe0ff */
[----:B------:R-:W-:Y:S01]  /*0d60*/  @!P0 IMAD.MOV R2, RZ, RZ, -R2 ;  /* 0x000000ffff028224 */ /* 0x000fe200078e0a02 */
[----:B------:R-:W-:Y:S02]  /*0d70*/  @!P1 LOP3.LUT R2, RZ, R0, RZ, 0x33, !PT ;  /* 0x00000000ff029212 */ /* 0x000fe400078e33ff */
.L_x_1110:
[----:B------:R-:W-:Y:S05]  /*0d80*/  BSYNC B0 ;  /* 0x0000000000007941 */ /* 0x000fea0003800000 */
.L_x_1109:
[----:B------:R-:W-:Y:S01]  /*0d90*/  LOP3.LUT R0, R11, 0xffff, RZ, 0xc0, !PT ;  /* 0x0000ffff0b007812 */ /* 0x000fe200078ec0ff */
[----:B------:R-:W-:Y:S01]  /*0da0*/  IMAD.MOV.U32 R19, RZ, RZ, RZ ;  /* 0x000000ffff137224 */ /* 0x000fe200078e00ff */
[----:B------:R-:W-:Y:S01]  /*0db0*/  CS2R R20, SRZ ;  /* 0x0000000000147805 */ /* 0x000fe2000001ff00 */
[----:B------:R-:W-:Y:S01]  /*0dc0*/  IMAD.MOV.U32 R22, RZ, RZ, RZ ;  /* 0x000000ffff167224 */ /* 0x000fe200078e00ff */
[----:B------:R-:W-:Y:S01]  /*0dd0*/  CS2R R178, SRZ ;  /* 0x0000000000b27805 */ /* 0x000fe2000001ff00 */
[----:B------:R-:W-:Y:S01]  /*0de0*/  IMAD R3, R0, R2, RZ ;  /* 0x0000000200037224 */ /* 0x000fe200078e02ff */
[----:B------:R-:W-:Y:S01]  /*0df0*/  PRMT R0, RZ, 0x7610, R0 ;  /* 0x00007610ff007816 */ /* 0x000fe20000000000 */
        /* <DEDUP_REMOVED lines=12> */
[----:B------:R2:W-:Y:S01]  /*0ec0*/  STL [R1+0xc], R17 ;  /* 0x00000c1101007387 */ /* 0x0005e20000100800 */
        /* <DEDUP_REMOVED lines=24> */
[----:B------:R-:W3:Y:S04]  /*1050*/  LDL R5, [R1+0x6c] ;  /* 0x00006c0001057983 */ /* 0x000ee80000100800 */
[----:B------:R-:W4:Y:S04]  /*1060*/  LDL.64 R6, [R1+0x48] ;  /* 0x0000480001067983 */ /* 0x000f280000100a00 */
[----:B------:R1:W4:Y:S01]  /*1070*/  LDL.64 R24, [R1+0x48] ;  /* 0x0000480001187983 */ /* 0x0003220000100a00 */
[----:B------:R-:W-:-:S03]  /*1080*/  ISETP.NE.U32.AND P0, PT, RZ, c[0x0][0x340], PT ;  /* 0x0000d000ff007a0c */ /* 0x000fc60003f05070 */
[----:B------:R-:W5:Y:S01]  /*1090*/  S2R R4, SR_TID.X ;  /* 0x0000000000047919 */ /* 0x000f620000002100 */
[----:B------:R-:W-:-:S13]  /*10a0*/  ISETP.NE.AND.EX P0, PT, RZ, c[0x0][0x344], PT, P0 ;  /* 0x0000d100ff007a0c */ /* 0x000fda0003f05300 */
[----:B------:R-:W-:-:S05]  /*10b0*/  @P0 MOV R2, 0x4 ;  /* 0x0000000400020802 */ /* 0x000fca0000000f00 */
[----:B--2---:R-:W-:-:S05]  /*10c0*/  @P0 IMAD.WIDE R2, R18, R2, c[0x0][0x340] ;  /* 0x0000d00012020625 */ /* 0x004fca00078e0202 */
[----:B------:R2:W4:Y:S01]  /*10d0*/  @P0 LDG.E R14, [R2.64] ;  /* 0x00000008020e0981 */ /* 0x000522000c1e1900 */
[----:B-----5:R-:W-:Y:S02]  /*10e0*/  SHF.R.S32.HI R15, RZ, 0x1f, R4 ;  /* 0x0000001fff0f7819 */ /* 0x020fe40000011404 */
[----:B------:R-:W-:Y:S02]  /*10f0*/  SHF.R.S32.HI R12, RZ, 0x1f, R23 ;  /* 0x0000001fff0c7819 */ /* 0x000fe40000011417 */
[----:B------:R-:W-:Y:S02]  /*1100*/  LEA.HI R15, R15, R4, RZ, 0x3 ;  /* 0x000000040f0f7211 */ /* 0x000fe400078f18ff */
[----:B------:R-:W-:Y:S02]  /*1110*/  SHF.R.S32.HI R13, RZ, 0x1f, R18 ;  /* 0x0000001fff0d7819 */ /* 0x000fe40000011412 */
[----:B------:R-:W-:Y:S02]  /*1120*/  SHF.R.S32.HI R15, RZ, 0x3, R15 ;  /* 0x00000003ff0f7819 */ /* 0x000fe4000001140f */
[----:B------:R-:W-:Y:S01]  /*1130*/  IADD3 R92, R17, -0x1, RZ ;  /* 0xffffffff115c7810 */ /* 0x000fe20007ffe0ff */
[----:B-1----:R-:W-:Y:S01]  /*1140*/  IMAD R11, R13, c[0x0][0x1c0], RZ ;  /* 0x000070000d0b7a24 */ /* 0x002fe200078e02ff */
[----:B------:R-:W-:-:S03]  /*1150*/  SHF.R.S32.HI R9, RZ, 0x1f, R15 ;  /* 0x0000001fff097819 */ /* 0x000fc6000001140f */
[----:B------:R-:W-:Y:S02]  /*1160*/  IMAD R11, R18, c[0x0][0x1c4], R11 ;  /* 0x00007100120b7a24 */ /* 0x000fe400078e020b */
[C---:B------:R-:W-:Y:S02]  /*1170*/  IMAD R4, R9.reuse, c[0x0][0x1e0], RZ ;  /* 0x0000780009047a24 */ /* 0x040fe400078e02ff */
[----:B------:R-:W-:Y:S02]  /*1180*/  IMAD R9, R9, c[0x0][0x208], RZ ;  /* 0x0000820009097a24 */ /* 0x000fe400078e02ff */
[C---:B------:R-:W-:Y:S02]  /*1190*/  IMAD R10, R15.reuse, c[0x0][0x1e4], R4 ;  /* 0x000079000f0a7a24 */ /* 0x040fe400078e0204 */
[----:B------:R-:W-:Y:S01]  /*11a0*/  IMAD R9, R15, c[0x0][0x20c], R9 ;  /* 0x000083000f097a24 */ /* 0x000fe200078e0209 */
[----:B---3--:R-:W-:Y:S01]  /*11b0*/  IADD3 R8, R5, R16, RZ ;  /* 0x0000001005087210 */ /* 0x008fe20007ffe0ff */
[----:B------:R-:W-:-:S03]  /*11c0*/  IMAD R5, R12, c[0x0][0x1b8], RZ ;  /* 0x00006e000c057a24 */ /* 0x000fc600078e02ff */
[----:B------:R-:W-:Y:S01]  /*11d0*/  MOV R0, R8 ;  /* 0x0000000800007202 */ /* 0x000fe20000000f00 */
[----:B--2---:R-:W-:Y:S01]  /*11e0*/  @P4 IMAD.HI.U32 R2, R8, c[0x0][0x2c8], RZ ;  /* 0x0000b20008024a27 */ /* 0x004fe200078e00ff */
[----:B----4-:R-:W-:-:S03]  /*11f0*/  MOV R24, R6 ;  /* 0x0000000600187202 */ /* 0x010fc60000000f00 */
[C---:B------:R-:W-:Y:S01]  /*1200*/  IMAD R5, R23.reuse, c[0x0][0x1bc], R5 ;  /* 0x00006f0017057a24 */ /* 0x040fe200078e0205 */
[----:B------:R-:W-:Y:S01]  /*1210*/  @P4 SHF.R.U32.HI R0, RZ, c[0x0][0x2cc], R2 ;  /* 0x0000b300ff004a19 */ /* 0x000fe20000011602 */
[----:B------:R-:W-:Y:S01]  /*1220*/  IMAD.WIDE.U32 R2, R23, c[0x0][0x1b8], RZ ;  /* 0x00006e0017027a25 */ /* 0x000fe200078e00ff */
[--C-:B------:R-:W-:Y:S02]  /*1230*/  SHF.R.S32.HI R25, RZ, 0x1f, R24.reuse ;  /* 0x0000001fff197819 */ /* 0x100fe40000011418 */
[----:B------:R-:W-:Y:S02]  /*1240*/  ISETP.GE.AND P2, PT, R24, c[0x0][0x198], PT ;  /* 0x0000660018007a0c */ /* 0x000fe40003f46270 */
[----:B------:R-:W-:Y:S01]  /*1250*/  IADD3 R3, R3, R5, RZ ;  /* 0x0000000503037210 */ /* 0x000fe20007ffe0ff */
[C-C-:B------:R-:W-:Y:S01]  /*1260*/  IMAD.WIDE.U32 R4, R15.reuse, c[0x0][0x208], R24.reuse ;  /* 0x000082000f047a25 */ /* 0x140fe200078e0018 */
[----:B------:R1:W-:Y:S03]  /*1270*/  STL [R1+0x4c], R25 ;  /* 0x00004c1901007387 */ /* 0x0003e60000100800 */
[----:B------:R-:W-:Y:S01]  /*1280*/  IMAD.WIDE.U32 R6, R15, c[0x0][0x1e0], R24 ;  /* 0x000078000f067a25 */ /* 0x000fe200078e0018 */
[----:B------:R-:W-:-:S02]  /*1290*/  IADD3 R5, R5, R9, RZ ;  /* 0x0000000905057210 */ /* 0x000fc40007ffe0ff */
[----:B------:R-:W-:Y:S01]  /*12a0*/  SHF.R.S32.HI R9, RZ, 0x1f, R0 ;  /* 0x0000001fff097819 */ /* 0x000fe20000011400 */
[----:B------:R-:W-:Y:S01]  /*12b0*/  IMAD.WIDE.U32 R2, R18, c[0x0][0x1c0], R2 ;  /* 0x0000700012027a25 */ /* 0x000fe200078e0002 */
[----:B------:R-:W-:Y:S02]  /*12c0*/  IADD3 R7, R7, R10, RZ ;  /* 0x0000000a07077210 */ /* 0x000fe40007ffe0ff */
[----:B------:R-:W-:Y:S01]  /*12d0*/  IADD3 R10, -R0, RZ, RZ ;  /* 0x000000ff000a7210 */ /* 0x000fe20007ffe1ff */
[----:B------:R-:W-:Y:S01]  /*12e0*/  IMAD R9, R9, c[0x0][0x1b0], RZ ;  /* 0x00006c0009097a24 */ /* 0x000fe200078e02ff */
[----:B------:R-:W-:Y:S01]  /*12f0*/  IADD3 R3, R3, R11, RZ ;  /* 0x0000000b03037210 */ /* 0x000fe20007ffe0ff */
[C---:B------:R-:W-:Y:S02]  /*1300*/  IMAD R11, R12.reuse, c[0x0][0x1e8], RZ ;  /* 0x00007a000c0b7a24 */ /* 0x040fe400078e02ff */
[----:B------:R-:W-:Y:S02]  /*1310*/  IMAD R12, R12, c[0x0][0x210], RZ ;  /* 0x000084000c0c7a24 */ /* 0x000fe400078e02ff */
[----:B------:R-:W-:-:S02]  /*1320*/  IMAD R10, R10, c[0x0][0x2c4], R8 ;  /* 0x0000b1000a0a7a24 */ /* 0x000fc400078e0208 */
[C---:B------:R-:W-:Y:S02]  /*1330*/  IMAD R11, R23.reuse, c[0x0][0x1ec], R11 ;  /* 0x00007b00170b7a24 */ /* 0x040fe400078e020b */
[----:B------:R-:W-:-:S04]  /*1340*/  IMAD.WIDE.U32 R6, R23, c[0x0][0x1e8], R6 ;  /* 0x00007a0017067a25 */ /* 0x000fc800078e0006 */
[C---:B------:R-:W-:Y:S02]  /*1350*/  IMAD R12, R23.reuse, c[0x0][0x214], R12 ;  /* 0x00008500170c7a24 */ /* 0x040fe400078e020c */
[----:B------:R-:W-:-:S04]  /*1360*/  IMAD.WIDE.U32 R4, R23, c[0x0][0x210], R4 ;  /* 0x0000840017047a25 */ /* 0x000fc800078e0004 */
[C---:B------:R-:W-:Y:S01]  /*1370*/  IMAD R8, R0.reuse, c[0x0][0x1b4], R9 ;  /* 0x00006d0000087a24 */ /* 0x040fe200078e0209 */
[----:B------:R-:W-:Y:S01]  /*1380*/  IADD3 R9, R5, R12, RZ ;  /* 0x0000000c05097210 */ /* 0x000fe20007ffe0ff */
[----:B------:R-:W-:-:S04]  /*1390*/  IMAD.WIDE.U32 R2, R0, c[0x0][0x1b0], R2 ;  /* 0x00006c0000027a25 */ /* 0x000fc800078e0002 */
[----:B------:R-:W-:Y:S01]  /*13a0*/  IMAD.IADD R7, R7, 0x1, R11 ;  /* 0x0000000107077824 */ /* 0x000fe200078e020b */
[----:B------:R-:W-:Y:S02]  /*13b0*/  SHF.R.S32.HI R11, RZ, 0x1f, R10 ;  /* 0x0000001fff0b7819 */ /* 0x000fe4000001140a */
[----:B------:R-:W-:Y:S02]  /*13c0*/  IADD3 R5, R3, R8, RZ ;  /* 0x0000000803057210 */ /* 0x000fe40007ffe0ff */
[----:B------:R-:W-:Y:S01]  /*13d0*/  MOV R8, R4 ;  /* 0x0000000400087202 */ /* 0x000fe20000000f00 */
[----:B------:R-:W-:Y:S01]  /*13e0*/  IMAD R11, R11, c[0x0][0x1a8], RZ ;  /* 0x00006a000b0b7a24 */ /* 0x000fe200078e02ff */
[----:B------:R-:W-:Y:S02]  /*13f0*/  MOV R4, R2 ;  /* 0x0000000200047202 */ /* 0x000fe40000000f00 */
[----:B------:R-:W-:Y:S01]  /*1400*/  @P0 SHF.R.S32.HI R3, RZ, 0x1f, R14 ;  /* 0x0000001fff030819 */ /* 0x000fe2000001140e */
[C---:B------:R-:W-:Y:S01]  /*1410*/  IMAD R11, R10.reuse, c[0x0][0x1ac], R11 ;  /* 0x00006b000a0b7a24 */ /* 0x040fe200078e020b */
[----:B------:R-:W-:Y:S01]  /*1420*/  @P0 MOV R2, R14 ;  /* 0x0000000e00020202 */ /* 0x000fe20000000f00 */
[----:B------:R-:W-:Y:S01]  /*1430*/  @!P0 IMAD.MOV.U32 R2, RZ, RZ, R18 ;  /* 0x000000ffff028224 */ /* 0x000fe200078e0012 */
[----:B------:R-:W-:Y:S01]  /*1440*/  @!P0 MOV R3, R13 ;  /* 0x0000000d00038202 */ /* 0x000fe20000000f00 */
[----:B------:R-:W-:-:S04]  /*1450*/  IMAD.WIDE.U32 R4, R10, c[0x0][0x1a8], R4 ;  /* 0x00006a000a047a25 */ /* 0x000fc800078e0004 */
[----:B------:R-:W-:Y:S01]  /*1460*/  IMAD.WIDE.U32 R12, R2, c[0x0][0x1f0], R6 ;  /* 0x00007c00020c7a25 */ /* 0x000fe200078e0006 */
[----:B------:R-:W-:-:S03]  /*1470*/  IADD3 R7, R5, R11, RZ ;  /* 0x0000000b05077210 */ /* 0x000fc60007ffe0ff */
[C---:B------:R-:W-:Y:S01]  /*1480*/  IMAD R0, R3.reuse, c[0x0][0x218], RZ ;  /* 0x0000860003007a24 */ /* 0x040fe200078e02ff */
[----:B------:R1:W-:Y:S01]  /*1490*/  STL.64 [R1+0x28], R12 ;  /* 0x0000280c01007387 */ /* 0x0003e20000100a00 */
[----:B------:R-:W-:Y:S01]  /*14a0*/  IMAD R6, R3, c[0x0][0x1f0], RZ ;  /* 0x00007c0003067a24 */ /* 0x000fe200078e02ff */
[----:B------:R-:W-:Y:S01]  /*14b0*/  LEA R3, P0, R4, c[0x0][0x160], 0x1 ;  /* 0x0000580004037a11 */ /* 0x000fe200078008ff */
[----:B------:R-:W-:-:S04]  /*14c0*/  IMAD.WIDE.U32 R8, R2, c[0x0][0x218], R8 ;  /* 0x0000860002087a25 */ /* 0x000fc800078e0008 */
[C---:B------:R-:W-:Y:S01]  /*14d0*/  IMAD R5, R2.reuse, c[0x0][0x21c], R0 ;  /* 0x0000870002057a24 */ /* 0x040fe200078e0200 */
[----:B------:R1:W-:Y:S01]  /*14e0*/  STL.64 [R1+0x30], R8 ;  /* 0x0000300801007387 */ /* 0x0003e20000100a00 */
[----:B------:R-:W-:Y:S01]  /*14f0*/  IMAD R6, R2, c[0x0][0x1f4], R6 ;  /* 0x00007d0002067a24 */ /* 0x000fe200078e0206 */
[----:B------:R-:W-:Y:S02]  /*1500*/  LEA.HI.X R2, R4, c[0x0][0x164], R7, 0x1, P0 ;  /* 0x0000590004027a11 */ /* 0x000fe400000f0c07 */
[----:B------:R-:W-:Y:S02]  /*1510*/  IADD3 R4, R9, R5, RZ ;  /* 0x0000000509047210 */ /* 0x000fe40007ffe0ff */
[----:B------:R-:W-:Y:S02]  /*1520*/  IADD3 R6, R13, R6, RZ ;  /* 0x000000060d067210 */ /* 0x000fe40007ffe0ff */
[----:B------:R-:W-:Y:S01]  /*1530*/  IADD3 R0, R15, R16, RZ ;  /* 0x000000100f007210 */ /* 0x000fe20007ffe0ff */
[----:B------:R1:W-:Y:S04]  /*1540*/  STL [R1+0x3c], R4 ;  /* 0x00003c0401007387 */ /* 0x0003e80000100800 */
[----:B------:R1:W-:Y:S01]  /*1550*/  STL [R1+0x38], R6 ;  /* 0x0000380601007387 */ /* 0x0003e20000100800 */
[----:B------:R-:W-:Y:S05]  /*1560*/  BRA.DIV ~URZ, `(.L_x_1112) ;  /* 0x00014a627f007947 */ /* 0x000fea000b800000 */
[----:B------:R2:W3:Y:S02]  /*1570*/  SHFL.IDX PT, R5, R2, RZ, 0x181f ;  /* 0x00181fff02057589 */ /* 0x0004e400000e0000 */
.L_x_1162:
[----:B------:R-:W-:Y:S05]  /*1580*/  BRA.DIV ~URZ, `(.L_x_1113) ;  /* 0x00014ab27f007947 */ /* 0x000fea000b800000 */
[----:B-1----:R1:W4:Y:S02]  /*1590*/  SHFL.IDX PT, R4, R3, RZ, 0x181f ;  /* 0x00181fff03047589 */ /* 0x00232400000e0000 */
.L_x_1163:
[----:B------:R-:W-:Y:S01]  /*15a0*/  MOV R11, c[0x0][0x168] ;  /* 0x00005a00000b7a02 */ /* 0x000fe20000000f00 */
[----:B------:R-:W-:Y:S04]  /*15b0*/  BSSY B0, `(.L_x_1114) ;  /* 0x000000b000007945 */ /* 0x000fe80003800000 */
[----:B------:R-:W-:-:S05]  /*15c0*/  IMAD R11, R11, c[0x0][0x2c4], RZ ;  /* 0x0000b1000b0b7a24 */ /* 0x000fca00078e02ff */
[----:B------:R-:W-:-:S13]  /*15d0*/  ISETP.GE.AND P0, PT, R0, R11, PT ;  /* 0x0000000b0000720c */ /* 0x000fda0003f06270 */
[----:B------:R-:W-:Y:S05]  /*15e0*/  @P0 BRA `(.L_x_1115) ;  /* 0x0000007000000947 */ /* 0x000fea0003800000 */
[----:B------:R-:W5:Y:S02]  /*15f0*/  LDL.64 R6, [R1+0x48] ;  /* 0x0000480001067983 */ /* 0x000f640000100a00 */
[----:B----45:R-:W-:-:S04]  /*1600*/  LEA R4, P0, R6, R4, 0x1 ;  /* 0x0000000406047211 */ /* 0x030fc800078008ff */
[----:B---3--:R-:W-:-:S05]  /*1610*/  LEA.HI.X R5, R6, R5, R7, 0x1, P0 ;  /* 0x0000000506057211 */ /* 0x008fca00000f0c07 */
[----:B------:R-:W-:Y:S01]  /*1620*/  @!PT LDS RZ, [RZ] ;  /* 0x00000000fffff984 */ /* 0x000fe20000000800 */
[----:B------:R-:W-:Y:S01]  /*1630*/  @!PT LDS RZ, [RZ] ;  /* 0x00000000fffff984 */ /* 0x000fe20000000800 */
[----:B------:R-:W-:Y:S01]  /*1640*/  @!PT LDS RZ, [RZ] ;  /* 0x00000000fffff984 */ /* 0x000fe20000000800 */
[----:B------:R3:W-:Y:S04]  /*1650*/  LDGSTS.E.BYPASS.LTC128B.128 [R241+0x7100], [R4.64], !P2 ;  /* 0x0710000004f17fae */ /* 0x0007e8000d101d48 */
.L_x_1115:
[----:B------:R-:W-:Y:S05]  /*1660*/  BSYNC B0 ;  /* 0x0000000000007941 */ /* 0x000fea0003800000 */
.L_x_1114:
[----:B------:R-:W-:Y:S05]  /*1670*/  BRA.DIV ~URZ, `(.L_x_1116) ;  /* 0x00014a327f007947 */ /* 0x000fea000b800000 */
[----:B------:R1:W2:Y:S04]  /*1680*/  SHFL.IDX PT, R6, R2, 0x1, 0x181f ;  /* 0x00381f0002067f89 */ /* 0x0002a800000e0000 */
[----:B---34-:R1:W3:Y:S02]  /*1690*/  SHFL.IDX PT, R4, R3, 0x1, 0x181f ;  /* 0x00381f0003047f89 */ /* 0x0182e400000e0000 */
.L_x_1164:
[----:B------:R-:W-:Y:S01]  /*16a0*/  IADD3 R5, R0, 0x10, RZ ;  /* 0x0000001000057810 */ /* 0x000fe20007ffe0ff */
[----:B------:R-:W-:Y:S03]  /*16b0*/  BSSY B0, `(.L_x_1117) ;  /* 0x000000a000007945 */ /* 0x000fe60003800000 */
[----:B------:R-:W-:-:S13]  /*16c0*/  ISETP.GE.AND P0, PT, R5, R11, PT ;  /* 0x0000000b0500720c */ /* 0x000fda0003f06270 */
[----:B------:R-:W-:Y:S05]  /*16d0*/  @P0 BRA `(.L_x_1118) ;  /* 0x0000007000000947 */ /* 0x000fea0003800000 */
[----:B------:R-:W4:Y:S02]  /*16e0*/  LDL.64 R8, [R1+0x48] ;  /* 0x0000480001087983 */ /* 0x000f240000100a00 */
[----:B---34-:R-:W-:-:S04]  /*16f0*/  LEA R4, P0, R8, R4, 0x1 ;  /* 0x0000000408047211 */ /* 0x018fc800078008ff */
[----:B--2---:R-:W-:-:S05]  /*1700*/  LEA.HI.X R5, R8, R6, R9, 0x1, P0 ;  /* 0x0000000608057211 */ /* 0x004fca00000f0c09 */
[----:B------:R-:W-:Y:S01]  /*1710*/  @!PT LDS RZ, [RZ] ;  /* 0x00000000fffff984 */ /* 0x000fe20000000800 */
[----:B------:R-:W-:Y:S01]  /*1720*/  @!PT LDS RZ, [RZ] ;  /* 0x00000000fffff984 */ /* 0x000fe20000000800 */
[----:B------:R-:W-:Y:S01]  /*1730*/  @!PT LDS RZ, [RZ] ;  /* 0x00000000fffff984 */ /* 0x000fe20000000800 */
[----:B------:R2:W-:Y:S04]  /*1740*/  LDGSTS.E.BYPASS.LTC128B.128 [R241+0x7900], [R4.64], !P2 ;  /* 0x0790000004f17fae */ /* 0x0005e8000d101d48 */
.L_x_1118:
[----:B------:R-:W-:Y:S05]  /*1750*/  BSYNC B0 ;  /* 0x0000000000007941 */ /* 0x000fea0003800000 */
.L_x_1117:
[----:B------:R-:W-:Y:S05]  /*1760*/  BRA.DIV ~URZ, `(.L_x_1119) ;  /* 0x00014a127f007947 */ /* 0x000fea000b800000 */
[----:B--2---:R2:W4:Y:S02]  /*1770*/  SHFL.IDX PT, R6, R2, 0x2, 0x181f ;  /* 0x00581f0002067f89 */ /* 0x00452400000e0000 */
.L_x_1165:
[----:B------:R-:W-:Y:S05]  /*1780*/  BRA.DIV ~URZ, `(.L_x_1120) ;  /* 0x00014a627f007947 */ /* 0x000fea000b800000 */
[----:B---3--:R3:W1:Y:S02]  /*1790*/  SHFL.IDX PT, R4, R3, 0x2, 0x181f ;  /* 0x00581f0003047f89 */ /* 0x00866400000e0000 */
.L_x_1166:
[----:B------:R-:W-:Y:S01]  /*17a0*/  IADD3 R5, R0, 0x20, RZ ;  /* 0x0000002000057810 */ /* 0x000fe20007ffe0ff */
[----:B------:R-:W-:Y:S03]  /*17b0*/  BSSY B0, `(.L_x_1121) ;  /* 0x000000a000007945 */ /* 0x000fe60003800000 */
[----:B------:R-:W-:-:S13]  /*17c0*/  ISETP.GE.AND P0, PT, R5, R11, PT ;  /* 0x0000000b0500720c */ /* 0x000fda0003f06270 */
[----:B------:R-:W-:Y:S05]  /*17d0*/  @P0 BRA `(.L_x_1122) ;  /* 0x0000007000000947 */ /* 0x000fea0003800000 */
[----:B------:R-:W5:Y:S02]  /*17e0*/  LDL.64 R8, [R1+0x48] ;  /* 0x0000480001087983 */ /* 0x000f640000100a00 */
[----:B-1---5:R-:W-:-:S04]  /*17f0*/  LEA R4, P0, R8, R4, 0x1 ;  /* 0x0000000408047211 */ /* 0x022fc800078008ff */
[----:B----4-:R-:W-:-:S05]  /*1800*/  LEA.HI.X R5, R8, R6, R9, 0x1, P0 ;  /* 0x0000000608057211 */ /* 0x010fca00000f0c09 */
[----:B------:R-:W-:Y:S01]  /*1810*/  @!PT LDS RZ, [RZ] ;  /* 0x00000000fffff984 */ /* 0x000fe20000000800 */
[----:B------:R-:W-:Y:S01]  /*1820*/  @!PT LDS RZ, [RZ] ;  /* 0x00000000fffff984 */ /* 0x000fe20000000800 */
[----:B------:R-:W-:Y:S01]  /*1830*/  @!PT LDS RZ, [RZ] ;  /* 0x00000000fffff984 */ /* 0x000fe20000000800 */
[----:B------:R1:W-:Y:S04]  /*1840*/  LDGSTS.E.BYPASS.LTC128B.128 [R241+0x8100], [R4.64], !P2 ;  /* 0x0810000004f17fae */ /* 0x0003e8000d101d48 */
.L_x_1122:
[----:B------:R-:W-:Y:S05]  /*1850*/  BSYNC B0 ;  /* 0x0000000000007941 */ /* 0x000fea0003800000 */
.L_x_1121:
[----:B------:R-:W-:Y:S05]  /*1860*/  BRA.DIV ~URZ, `(.L_x_1123) ;  /* 0x000149f27f007947 */ /* 0x000fea000b800000 */
[----:B----4-:R4:W2:Y:S04]  /*1870*/  SHFL.IDX PT, R6, R2, 0x3, 0x181f ;  /* 0x00781f0002067f89 */ /* 0x0108a800000e0000 */
[----:B-1----:R4:W1:Y:S02]  /*1880*/  SHFL.IDX PT, R4, R3, 0x3, 0x181f ;  /* 0x00781f0003047f89 */ /* 0x00286400000e0000 */
.L_x_1167:
        /* <DEDUP_REMOVED lines=11> */
.L_x_1125:
[----:B------:R-:W-:Y:S05]  /*1940*/  BSYNC B0 ;  /* 0x0000000000007941 */ /* 0x000fea0003800000 */
.L_x_1124:
[----:B------:R-:W-:Y:S05]  /*1950*/  BRA.DIV ~URZ, `(.L_x_1126) ;  /* 0x000149d27f007947 */ /* 0x000fea000b800000 */
[----:B--2---:R2:W3:Y:S02]  /*1960*/  SHFL.IDX PT, R6, R2, 0x4, 0x181f ;  /* 0x00981f0002067f89 */ /* 0x0044e400000e0000 */
.L_x_1168:
[----:B------:R-:W-:Y:S05]  /*1970*/  BRA.DIV ~URZ, `(.L_x_1127) ;  /* 0x00014a227f007947 */ /* 0x000fea000b800000 */
[----:B-1----:R1:W2:Y:S02]  /*1980*/  SHFL.IDX PT, R4, R3, 0x4, 0x181f ;  /* 0x00981f0003047f89 */ /* 0x0022a400000e0000 */
.L_x_1169:
[----:B------:R-:W-:Y:S01]  /*1990*/  IADD3 R5, R0, 0x40, RZ ;  /* 0x0000004000057810 */ /* 0x000fe20007ffe0ff */
[----:B------:R-:W-:Y:S03]  /*19a0*/  BSSY B0, `(.L_x_1128) ;  /* 0x000000a000007945 */ /* 0x000fe60003800000 */
[----:B------:R-:W-:-:S13]  /*19b0*/  ISETP.GE.AND P0, PT, R5, R11, PT ;  /* 0x0000000b0500720c */ /* 0x000fda0003f06270 */
[----:B------:R-:W-:Y:S05]  /*19c0*/  @P0 BRA `(.L_x_1129) ;  /* 0x0000007000000947 */ /* 0x000fea0003800000 */
[----:B------:R-:W5:Y:S02]  /*19d0*/  LDL.64 R8, [R1+0x48] ;  /* 0x0000480001087983 */ /* 0x000f640000100a00 */
[----:B--2--5:R-:W-:-:S04]  /*19e0*/  LEA R4, P0, R8, R4, 0x1 ;  /* 0x0000000408047211 */ /* 0x024fc800078008ff */
[----:B---3--:R-:W-:-:S05]  /*19f0*/  LEA.HI.X R5, R8, R6, R9, 0x1, P0 ;  /* 0x0000000608057211 */ /* 0x008fca00000f0c09 */
[----:B------:R-:W-:Y:S01]  /*1a00*/  @!PT LDS RZ, [RZ] ;  /* 0x00000000fffff984 */ /* 0x000fe20000000800 */
[----:B------:R-:W-:Y:S01]  /*1a10*/  @!PT LDS RZ, [RZ] ;  /* 0x00000000fffff984 */ /* 0x000fe20000000800 */
[----:B------:R-:W-:Y:S01]  /*1a20*/  @!PT LDS RZ, [RZ] ;  /* 0x00000000fffff984 */ /* 0x000fe20000000800 */
[----:B------:R2:W-:Y:S04]  /*1a30*/  LDGSTS.E.BYPASS.LTC128B.128 [R241+0x9100], [R4.64], !P2 ;  /* 0x0910000004f17fae */ /* 0x0005e8000d101d48 */
.L_x_1129:
[----:B------:R-:W-:Y:S05]  /*1a40*/  BSYNC B0 ;  /* 0x0000000000007941 */ /* 0x000fea0003800000 */
.L_x_1128:
[----:B------:R-:W-:Y:S05]  /*1a50*/  BRA.DIV ~URZ, `(.L_x_1130) ;  /* 0x000149b27f007947 */ /* 0x000fea000b800000 */
[----:B---3--:R3:W1:Y:S04]  /*1a60*/  SHFL.IDX PT, R6, R2, 0x5, 0x181f ;  /* 0x00b81f0002067f89 */ /* 0x00866800000e0000 */
[----:B--2---:R3:W2:Y:S02]  /*1a70*/  SHFL.IDX PT, R4, R3, 0x5, 0x181f ;  /* 0x00b81f0003047f89 */ /* 0x0046a400000e0000 */
.L_x_1170:
[----:B------:R-:W-:Y:S01]  /*1a80*/  IADD3 R5, R0, 0x50, RZ ;  /* 0x0000005000057810 */ /* 0x000fe20007ffe0ff */
[----:B------:R-:W-:Y:S03]  /*1a90*/  BSSY B0, `(.L_x_1131) ;  /* 0x000000a000007945 */ /* 0x000fe60003800000 */
[----:B------:R-:W-:-:S13]  /*1aa0*/  ISETP.GE.AND P0, PT, R5, R11, PT ;  /* 0x0000000b0500720c */ /* 0x000fda0003f06270 */
[----:B------:R-:W-:Y:S05]  /*1ab0*/  @P0 BRA `(.L_x_1132) ;  /* 0x0000007000000947 */ /* 0x000fea0003800000 */
[----:B------:R-:W5:Y:S02]  /*1ac0*/  LDL.64 R8, [R1+0x48] ;  /* 0x0000480001087983 */ /* 0x000f640000100a00 */
[----:B--2--5:R-:W-:-:S04]  /*1ad0*/  LEA R4, P0, R8, R4, 0x1 ;  /* 0x0000000408047211 */ /* 0x024fc800078008ff */
[----:B-1----:R-:W-:-:S05]  /*1ae0*/  LEA.HI.X R5, R8, R6, R9, 0x1, P0 ;  /* 0x0000000608057211 */ /* 0x002fca00000f0c09 */
[----:B------:R-:W-:Y:S01]  /*1af0*/  @!PT LDS RZ, [RZ] ;  /* 0x00000000fffff984 */ /* 0x000fe20000000800 */
[----:B------:R-:W-:Y:S01]  /*1b00*/  @!PT LDS RZ, [RZ] ;  /* 0x00000000fffff984 */ /* 0x000fe20000000800 */
[----:B------:R-:W-:Y:S01]  /*1b10*/  @!PT LDS RZ, [RZ] ;  /* 0x00000000fffff984 */ /* 0x000fe20000000800 */
[----:B------:R1:W-:Y:S04]  /*1b20*/  LDGSTS.E.BYPASS.LTC128B.128 [R241+0x9900], [R4.64], !P2 ;  /* 0x0990000004f17fae */ /* 0x0003e8000d101d48 */
.L_x_1132:
[----:B------:R-:W-:Y:S05]  /*1b30*/  BSYNC B0 ;  /* 0x0000000000007941 */ /* 0x000fea0003800000 */
.L_x_1131:
[----:B------:R-:W-:Y:S05]  /*1b40*/  BRA.DIV ~URZ, `(.L_x_1133) ;  /* 0x000149927f007947 */ /* 0x000fea000b800000 */
[----:B-1----:R1:W3:Y:S02]  /*1b50*/  SHFL.IDX PT, R6, R2, 0x6, 0x181f ;  /* 0x00d81f0002067f89 */ /* 0x0022e400000e0000 */
.L_x_1171:
[----:B------:R-:W-:Y:S05]  /*1b60*/  BRA.DIV ~URZ, `(.L_x_1134) ;  /* 0x000149e27f007947 */ /* 0x000fea000b800000 */
[----:B--2---:R2:W1:Y:S02]  /*1b70*/  SHFL.IDX PT, R4, R3, 0x6, 0x181f ;  /* 0x00d81f0003047f89 */ /* 0x00446400000e0000 */
.L_x_1172:
        /* <DEDUP_REMOVED lines=11> */
.L_x_1136:
[----:B------:R-:W-:Y:S05]  /*1c30*/  BSYNC B0 ;  /* 0x0000000000007941 */ /* 0x000fea0003800000 */
.L_x_1135:
[----:B------:R-:W-:Y:S05]  /*1c40*/  BRA.DIV ~URZ, `(.L_x_1137) ;  /* 0x000149727f007947 */ /* 0x000fea000b800000 */
[----:B-1----:R1:W2:Y:S04]  /*1c50*/  SHFL.IDX PT, R4, R2, 0x7, 0x181f ;  /* 0x00f81f0002047f89 */ /* 0x0022a800000e0000 */
[----:B--234-:R-:W2:Y:S02]  /*1c60*/  SHFL.IDX PT, R3, R3, 0x7, 0x181f ;  /* 0x00f81f0003037f89 */ /* 0x01cea400000e0000 */
.L_x_1173:
[----:B------:R-:W3:Y:S01]  /*1c70*/  LDL.64 R18, [R1+0x48] ;  /* 0x0000480001127983 */ /* 0x000ee20000100a00 */
[----:B------:R-:W-:-:S04]  /*1c80*/  IADD3 R0, R0, 0x70, RZ ;  /* 0x0000007000007810 */ /* 0x000fc80007ffe0ff */
[----:B------:R-:W-:-:S13]  /*1c90*/  ISETP.GE.AND P1, PT, R0, R11, PT ;  /* 0x0000000b0000720c */ /* 0x000fda0003f26270 */
[C---:B-123--:R-:W-:Y:S02]  /*1ca0*/  @!P1 LEA R2, P0, R18.reuse, R3, 0x1 ;  /* 0x0000000312029211 */ /* 0x04efe400078008ff */
[C---:B------:R-:W-:Y:S02]  /*1cb0*/  ISETP.GE.AND P6, PT, R18.reuse, c[0x0][0x1d4], PT ;  /* 0x0000750012007a0c */ /* 0x040fe40003fc6270 */
[----:B------:R-:W-:-:S05]  /*1cc0*/  @!P1 LEA.HI.X R3, R18, R4, R19, 0x1, P0 ;  /* 0x0000000412039211 */ /* 0x000fca00000f0c13 */
[----:B------:R-:W-:Y:S01]  /*1cd0*/  @!PT LDS RZ, [RZ] ;  /* 0x00000000fffff984 */ /* 0x000fe20000000800 */
[----:B------:R-:W-:Y:S01]  /*1ce0*/  @!PT LDS RZ, [RZ] ;  /* 0x00000000fffff984 */ /* 0x000fe20000000800 */
[----:B------:R-:W-:Y:S01]  /*1cf0*/  @!PT LDS RZ, [RZ] ;  /* 0x00000000fffff984 */ /* 0x000fe20000000800 */
[----:B------:R1:W-:Y:S04]  /*1d00*/  @!P1 LDGSTS.E.BYPASS.LTC128B.128 [R241+0xa900], [R2.64], !P2 ;  /* 0x0a90000002f19fae */ /* 0x0003e8000d101d48 */
[----:B------:R-:W0:Y:S01]  /*1d10*/  LDGDEPBAR ;  /* 0x00000000000079af */ /* 0x000e220000000000 */
[----:B------:R-:W-:Y:S02]  /*1d20*/  WARPSYNC 0xffffffff ;  /* 0xffffffff00007948 */ /* 0x000fe40003800000 */
[----:B------:R-:W2:Y:S04]  /*1d30*/  LDL R204, [R1+0xc] ;  /* 0x00000c0001cc7983 */ /* 0x000ea80000100800 */
[----:B------:R-:W3:Y:S04]  /*1d40*/  LDL R5, [R1+0x38] ;  /* 0x0000380001057983 */ /* 0x000ee80000100800 */
[----:B------:R-:W4:Y:S04]  /*1d50*/  LDL.64 R6, [R1+0x28] ;  /* 0x0000280001067983 */ /* 0x000f280000100a00 */
[----:B------:R-:W5:Y:S04]  /*1d60*/  LDL R22, [R1+0x3c] ;  /* 0x00003c0001167983 */ /* 0x000f680000100800 */
[----:B------:R-:W5:Y:S04]  /*1d70*/  LDL.64 R20, [R1+0x30] ;  /* 0x0000300001147983 */ /* 0x000f680000100a00 */
[----:B------:R-:W1:Y:S01]  /*1d80*/  S2R R9, SR_TID.X ;  /* 0x0000000000097919 */ /* 0x000e620000002100 */
[----:B------:R-:W-:-:S02]  /*1d90*/  MOV R93, 0xffffff90 ;  /* 0xffffff90005d7802 */ /* 0x000fc40000000f00 */
[----:B------:R-:W-:Y:S01]  /*1da0*/  SHF.R.S32.HI R10, RZ, 0x1f, R92 ;  /* 0x0000001fff0a7819 */ /* 0x000fe2000001145c */
[----:B-1----:R-:W-:Y:S01]  /*1db0*/  IMAD.WIDE.U32 R2, R92, c[0x0][0x1e0], RZ ;  /* 0x000078005c027a25 */ /* 0x002fe200078e00ff */
[----:B------:R-:W-:Y:S01]  /*1dc0*/  MOV R179, c[0x0][0x1e0] ;  /* 0x0000780000b37a02 */ /* 0x000fe20000000f00 */
[----:B------:R-:W-:Y:S01]  /*1dd0*/  ULDC.64 UR4, c[0x0][0x208] ;  /* 0x0000820000047ab9 */ /* 0x000fe20000000a00 */
[----:B------:R-:W-:Y:S01]  /*1de0*/  MOV R180, c[0x0][0x1e4] ;  /* 0x0000790000b47a02 */ /* 0x000fe20000000f00 */
[----:B------:R-:W-:Y:S01]  /*1df0*/  IMAD R0, R10, c[0x0][0x1e0], RZ ;  /* 0x000078000a007a24 */ /* 0x000fe200078e02ff */
[----:B------:R-:W-:Y:S01]  /*1e00*/  UMOV UR6, 0x5 ;  /* 0x0000000500067882 */ /* 0x000fe20000000000 */
[----:B------:R-:W5:Y:S01]  /*1e10*/  LDL R181, [R1+0x20] ;  /* 0x0000200001b57983 */ /* 0x000f620000100800 */
[----:B------:R-:W-:-:S04]  /*1e20*/  SHF.R.S32.HI R8, RZ, 0x1f, R9 ;  /* 0x0000001fff087819 */ /* 0x000fc80000011409 */
[----:B------:R-:W-:-:S04]  /*1e30*/  LEA.HI R8, R8, R9, RZ, 0x3 ;  /* 0x0000000908087211 */ /* 0x000fc800078f18ff */
[----:B------:R-:W-:Y:S01]  /*1e40*/  SHF.R.S32.HI R8, RZ, 0x3, R8 ;  /* 0x00000003ff087819 */ /* 0x000fe20000011408 */
[----:B------:R-:W-:-:S05]  /*1e50*/  IMAD R0, R92, c[0x0][0x1e4], R0 ;  /* 0x000079005c007a24 */ /* 0x000fca00078e0200 */
[----:B------:R-:W-:-:S05]  /*1e60*/  IADD3 R0, R3, R0, RZ ;  /* 0x0000000003007210 */ /* 0x000fca0007ffe0ff */
[----:B------:R-:W-:Y:S02]  /*1e70*/  IMAD R0, R0, 0x70, RZ ;  /* 0x0000007000007824 */ /* 0x000fe400078e02ff */
[----:B------:R-:W-:Y:S01]  /*1e80*/  IMAD.WIDE.U32 R12, R179, 0x20, RZ ;  /* 0x00000020b30c7825 */ /* 0x000fe200078e00ff */
[----:B------:R-:W-:Y:S02]  /*1e90*/  USHF.L.U32 UR7, UR4, 0x5, URZ ;  /* 0x0000000504077899 */ /* 0x000fe4000800063f */
[----:B------:R-:W-:Y:S01]  /*1ea0*/  USHF.L.U64.HI UR5, UR4, UR6, UR5 ;  /* 0x0000000604057299 */ /* 0x000fe20008010205 */
[----:B------:R-:W-:Y:S01]  /*1eb0*/  BAR.SYNC.DEFER_BLOCKING 0x0 ;  /* 0x0000000000007b1d */ /* 0x000fe20000010000 */
[----:B--2---:R-:W-:-:S05]  /*1ec0*/  IMAD R93, R204, R93, 0x70 ;  /* 0x00000070cc5d7424 */ /* 0x004fca00078e025d */
[----:B------:R-:W-:-:S04]  /*1ed0*/  IADD3 R16, R93, c[0x0][0x1d0], -R8 ;  /* 0x000074005d107a10 */ /* 0x000fc80007ffe808 */
[C---:B------:R-:W-:Y:S02]  /*1ee0*/  ISETP.GE.AND P3, PT, R16.reuse, 0x1, PT ;  /* 0x000000011000780c */ /* 0x040fe40003f66270 */
[----:B------:R-:W-:Y:S02]  /*1ef0*/  ISETP.GE.AND P2, PT, R16, 0x11, PT ;  /* 0x000000111000780c */ /* 0x000fe40003f46270 */
[----:B----4-:R-:W-:Y:S02]  /*1f00*/  MOV R94, R6 ;  /* 0x00000006005e7202 */ /* 0x010fe40000000f00 */
[----:B---3--:R-:W-:-:S05]  /*1f10*/  MOV R95, R5 ;  /* 0x00000005005f7202 */ /* 0x008fca0000000f00 */
[----:B------:R-:W-:Y:S01]  /*1f20*/  IMAD.WIDE.U32 R2, R2, 0x70, R94 ;  /* 0x0000007002027825 */ /* 0x000fe200078e005e */
[----:B------:R-:W-:-:S04]  /*1f30*/  ISETP.GE.AND P0, PT, R16, 0x21, PT ;  /* 0x000000211000780c */ /* 0x000fc80003f06270 */
[C---:B------:R-:W-:Y:S02]  /*1f40*/  @P3 LEA R6, P5, R2.reuse, c[0x0][0x1c8], 0x1 ;  /* 0x0000720002063a11 */ /* 0x040fe400078a08ff */
[----:B------:R-:W-:Y:S02]  /*1f50*/  IADD3 R3, R3, R0, RZ ;  /* 0x0000000003037210 */ /* 0x000fe40007ffe0ff */
[C---:B------:R-:W-:Y:S02]  /*1f60*/  @P2 LEA R0, P1, R179.reuse, R2, 0x4 ;  /* 0x00000002b3002211 */ /* 0x040fe400078220ff */
[----:B------:R-:W-:Y:S02]  /*1f70*/  @P3 LEA.HI.X R7, R2, c[0x0][0x1cc], R3, 0x1, P5 ;  /* 0x0000730002073a11 */ /* 0x000fe400028f0c03 */
[C---:B------:R-:W-:Y:S02]  /*1f80*/  @P2 LEA R4, P5, R0.reuse, c[0x0][0x1c8], 0x1 ;  /* 0x0000720000042a11 */ /* 0x040fe400078a08ff */
[----:B------:R-:W-:Y:S01]  /*1f90*/  @P2 LEA.HI.X R5, R179, R3, R180, 0x4, P1 ;  /* 0x00000003b3052211 */ /* 0x000fe200008f24b4 */
[----:B------:R-:W-:Y:S01]  /*1fa0*/  @!PT LDS RZ, [RZ] ;  /* 0x00000000fffff984 */ /* 0x000fe20000000800 */
[----:B------:R-:W-:Y:S01]  /*1fb0*/  @!PT LDS RZ, [RZ] ;  /* 0x00000000fffff984 */ /* 0x000fe20000000800 */
[----:B------:R-:W-:Y:S01]  /*1fc0*/  @!PT LDS RZ, [RZ] ;  /* 0x00000000fffff984 */ /* 0x000fe20000000800 */
[----:B------:R1:W-:Y:S03]  /*1fd0*/  @P3 LDGSTS.E.BYPASS.LTC128B.128 [R241+0x3900], [R6.64], !P6 ;  /* 0x0390000006f13fae */ /* 0x0003e6000f101d48 */
[----:B------:R-:W-:-:S02]  /*1fe0*/  @P2 LEA.HI.X R5, R0, c[0x0][0x1cc], R5, 0x1, P5 ;  /* 0x0000730000052a11 */ /* 0x000fc400028f0c05 */
[----:B------:R-:W-:Y:S02]  /*1ff0*/  ISETP.GE.AND P5, PT, R16, 0x31, PT ;  /* 0x000000311000780c */ /* 0x000fe40003fa6270 */
[----:B------:R-:W-:Y:S01]  /*2000*/  SHF.L.U32 R8, R180, 0x5, RZ ;  /* 0x00000005b4087819 */ /* 0x000fe200000006ff */
[----:B------:R2:W-:Y:S01]  /*2010*/  @P2 LDGSTS.E.BYPASS.LTC128B.128 [R241+0x4100], [R4.64], !P6 ;  /* 0x0410000004f12fae */ /* 0x0005e2000f101d48 */
[----:B------:R-:W-:-:S04]  /*2020*/  @P0 IADD3 R9, P1, R2, R12, RZ ;  /* 0x0000000c02090210 */ /* 0x000fc80007f3e0ff */
[----:B------:R-:W-:Y:S02]  /*2030*/  @P0 IADD3.X R0, R3, R13, R8, P1, !PT ;  /* 0x0000000d03000210 */ /* 0x000fe40000ffe408 */
[C---:B------:R-:W-:Y:S02]  /*2040*/  @P0 LEA R8, P1, R9.reuse, c[0x0][0x1c8], 0x1 ;  /* 0x0000720009080a11 */ /* 0x040fe400078208ff */
[C---:B------:R-:W-:Y:S02]  /*2050*/  ISETP.GE.AND P3, PT, R16.reuse, 0x41, PT ;  /* 0x000000411000780c */ /* 0x040fe40003f66270 */
[----:B------:R-:W-:Y:S02]  /*2060*/  ISETP.GE.AND P2, PT, R16, 0x51, PT ;  /* 0x000000511000780c */ /* 0x000fe40003f46270 */
[----:B------:R-:W-:Y:S01]  /*2070*/  @P0 LEA.HI.X R9, R9, c[0x0][0x1cc], R0, 0x1, P1 ;  /* 0x0000730009090a11 */ /* 0x000fe200008f0c00 */
[----:B------:R-:W-:-:S04]  /*2080*/  @P5 IMAD R0, R180, 0x30, RZ ;  /* 0x00000030b4005824 */ /* 0x000fc800078e02ff */
[----:B------:R3:W-:Y:S01]  /*2090*/  @P0 LDGSTS.E.BYPASS.LTC128B.128 [R241+0x4900], [R8.64], !P6 ;  /* 0x0490000008f10fae */ /* 0x0007e2000f101d48 */
[----:B------:R-:W-:Y:S01]  /*20a0*/  ISETP.GE.AND P1, PT, R16, 0x61, PT ;  /* 0x000000611000780c */ /* 0x000fe20003f26270 */
[----:B--2---:R-:W-:-:S05]  /*20b0*/  @P5 IMAD.WIDE.U32 R4, R179, 0x30, R2 ;  /* 0x00000030b3045825 */ /* 0x004fca00078e0002 */
[----:B------:R-:W-:Y:S02]  /*20c0*/  @P5 IADD3 R0, R5, R0, RZ ;  /* 0x0000000005005210 */ /* 0x000fe40007ffe0ff */
[C---:B------:R-:W-:Y:S02]  /*20d0*/  @P5 LEA R14, P0, R4.reuse, c[0x0][0x1c8], 0x1 ;  /* 0x00007200040e5a11 */ /* 0x040fe400078008ff */
[-C--:B-1----:R-:W-:Y:S02]  /*20e0*/  @P2 MOV R6, R2.reuse ;  /* 0x0000000200062202 */ /* 0x082fe40000000f00 */
[----:B------:R-:W-:Y:S02]  /*20f0*/  @P5 LEA.HI.X R15, R4, c[0x0][0x1cc], R0, 0x1, P0 ;  /* 0x00007300040f5a11 */ /* 0x000fe400000f0c00 */
[C---:B------:R-:W-:Y:S02]  /*2100*/  @P3 LEA R0, P0, R179.reuse, R2, 0x6 ;  /* 0x00000002b3003211 */ /* 0x040fe400078030ff */
[-C--:B------:R-:W-:Y:S01]  /*2110*/  @P2 MOV R7, R3.reuse ;  /* 0x0000000300072202 */ /* 0x080fe20000000f00 */
[C---:B------:R-:W-:Y:S01]  /*2120*/  @P2 IMAD R5, R180.reuse, 0x50, RZ ;  /* 0x00000050b4052824 */ /* 0x040fe200078e02ff */
[C---:B------:R-:W-:Y:S01]  /*2130*/  @P3 LEA.HI.X R4, R179.reuse, R3, R180, 0x6, P0 ;  /* 0x00000003b3043211 */ /* 0x040fe200000f34b4 */
[----:B------:R-:W-:Y:S01]  /*2140*/  @P1 IMAD R17, R180, 0x60, RZ ;  /* 0x00000060b4111824 */ /* 0x000fe200078e02ff */
[C---:B------:R-:W-:Y:S01]  /*2150*/  @P3 LEA R12, P0, R0.reuse, c[0x0][0x1c8], 0x1 ;  /* 0x00007200000c3a11 */ /* 0x040fe200078008ff */
[----:B------:R-:W-:Y:S01]  /*2160*/  @P2 IMAD.WIDE.U32 R6, R179, 0x50, R6 ;  /* 0x00000050b3062825 */ /* 0x000fe200078e0006 */
[----:B------:R1:W-:Y:S02]  /*2170*/  @P5 LDGSTS.E.BYPASS.LTC128B.128 [R241+0x5100], [R14.64], !P6 ;  /* 0x051000000ef15fae */ /* 0x0003e4000f101d48 */
[----:B------:R-:W-:Y:S01]  /*2180*/  @P3 LEA.HI.X R13, R0, c[0x0][0x1cc], R4, 0x1, P0 ;  /* 0x00007300000d3a11 */ /* 0x000fe200000f0c04 */
[----:B------:R-:W-:Y:S01]  /*2190*/  IMAD R0, R10, c[0x0][0x208], RZ ;  /* 0x000082000a007a24 */ /* 0x000fe200078e02ff */
[----:B------:R-:W-:Y:S01]  /*21a0*/  @P2 IADD3 R7, R7, R5, RZ ;  /* 0x0000000507072210 */ /* 0x000fe20007ffe0ff */
[----:B------:R-:W-:Y:S01]  /*21b0*/  @P1 IMAD.WIDE.U32 R4, R179, 0x60, R2 ;  /* 0x00000060b3041825 */ /* 0x000fe200078e0002 */
[C---:B------:R-:W-:Y:S01]  /*21c0*/  @P2 LEA R10, P0, R6.reuse, c[0x0][0x1c8], 0x1 ;  /* 0x00007200060a2a11 */ /* 0x040fe200078008ff */
[----:B------:R2:W-:Y:S03]  /*21d0*/  @P3 LDGSTS.E.BYPASS.LTC128B.128 [R241+0x5900], [R12.64], !P6 ;  /* 0x059000000cf13fae */ /* 0x0005e6000f101d48 */
[----:B------:R-:W-:-:S02]  /*21e0*/  @P2 LEA.HI.X R11, R6, c[0x0][0x1cc], R7, 0x1, P0 ;  /* 0x00007300060b2a11 */ /* 0x000fc400000f0c07 */
[----:B------:R-:W-:Y:S02]  /*21f0*/  @P1 IADD3 R5, R5, R17, RZ ;  /* 0x0000001105051210 */ /* 0x000fe40007ffe0ff */
[C---:B------:R-:W-:Y:S01]  /*2200*/  @P1 LEA R6, P0, R4.reuse, c[0x0][0x1c8], 0x1 ;  /* 0x0000720004061a11 */ /* 0x040fe200078008ff */
[----:B------:R4:W-:Y:S03]  /*2210*/  @P2 LDGSTS.E.BYPASS.LTC128B.128 [R241+0x6100], [R10.64], !P6 ;  /* 0x061000000af12fae */ /* 0x0009e6000f101d48 */
[----:B------:R-:W-:-:S05]  /*2220*/  @P1 LEA.HI.X R7, R4, c[0x0][0x1cc], R5, 0x1, P0 ;  /* 0x0000730004071a11 */ /* 0x000fca00000f0c05 */
[----:B------:R1:W-:Y:S04]  /*2230*/  @P1 LDGSTS.E.BYPASS.LTC128B.128 [R241+0x6900], [R6.64], !P6 ;  /* 0x0690000006f11fae */ /* 0x0003e8000f101d48 */
[----:B------:R-:W0:Y:S01]  /*2240*/  LDGDEPBAR ;  /* 0x00000000000079af */ /* 0x000e220000000000 */
[----:B---3--:R-:W-:-:S04]  /*2250*/  IMAD.WIDE.U32 R8, R92, c[0x0][0x208], RZ ;  /* 0x000082005c087a25 */ /* 0x008fc800078e00ff */
[----:B------:R-:W-:Y:S01]  /*2260*/  IMAD R0, R92, c[0x0][0x20c], R0 ;  /* 0x000083005c007a24 */ /* 0x000fe200078e0200 */
[----:B-----5:R-:W-:Y:S02]  /*2270*/  MOV R2, R20 ;  /* 0x0000001400027202 */ /* 0x020fe40000000f00 */
[----:B------:R-:W-:Y:S01]  /*2280*/  MOV R3, R22 ;  /* 0x0000001600037202 */ /* 0x000fe20000000f00 */
[----:B------:R-:W-:-:S04]  /*2290*/  DEPBAR.LE SB0, 0x1 ;  /* 0x000080400000791a */ /* 0x000fc80000000000 */
[----:B------:R-:W-:-:S04]  /*22a0*/  DEPBAR.LE SB0, 0x0 ;  /* 0x000080000000791a */ /* 0x000fc80000000000 */
[----:B------:R-:W-:Y:S01]  /*22b0*/  BAR.SYNC.DEFER_BLOCKING 0x0 ;  /* 0x0000000000007b1d */ /* 0x000fe20000010000 */
[----:B------:R-:W-:Y:S01]  /*22c0*/  IADD3 R0, R9, R0, RZ ;  /* 0x0000000009007210 */ /* 0x000fe20007ffe0ff */
[----:B------:R-:W-:-:S04]  /*22d0*/  IMAD.WIDE.U32 R2, R8, 0x70, R2 ;  /* 0x0000007008027825 */ /* 0x000fc800078e0002 */
[----:B------:R-:W-:Y:S01]  /*22e0*/  IMAD R0, R0, 0x70, RZ ;  /* 0x0000007000007824 */ /* 0x000fe200078e02ff */
[----:B--2---:R-:W-:-:S04]  /*22f0*/  LEA R12, P1, R2, c[0x0][0x1f8], 0x1 ;  /* 0x00007e00020c7a11 */ /* 0x004fc800078208ff */
[----:B------:R-:W-:Y:S02]  /*2300*/  IADD3 R0, R3, R0, RZ ;  /* 0x0000000003007210 */ /* 0x000fe40007ffe0ff */
[----:B----4-:R-:W-:Y:S02]  /*2310*/  IADD3 R10, P0, R12, UR7, RZ ;  /* 0x000000070c0a7c10 */ /* 0x010fe4000ff1e0ff */
[----:B------:R-:W-:Y:S02]  /*2320*/  LEA.HI.X R13, R2, c[0x0][0x1fc], R0, 0x1, P1 ;  /* 0x00007f00020d7a11 */ /* 0x000fe400008f0c00 */
[----:B------:R-:W-:Y:S01]  /*2330*/  IADD3 R8, P2, R10, UR7, RZ ;  /* 0x000000070a087c10 */ /* 0x000fe2000ff5e0ff */
[----:B------:R-:W-:Y:S04]  /*2340*/  LDSM.16.M88.4 R32, [R230] ;  /* 0x00000000e620783b */ /* 0x000fe80000000200 */
[----:B------:R-:W2:Y:S01]  /*2350*/  LDSM.16.M88.4 R44, [R119] ;  /* 0x00000000772c783b */ /* 0x000ea20000000200 */
[----:B------:R-:W-:-:S02]  /*2360*/  IADD3.X R11, R13, UR5, RZ, P0, !PT ;  /* 0x000000050d0b7c10 */ /* 0x000fc400087fe4ff */
[----:B-1----:R-:W-:Y:S01]  /*2370*/  IADD3 R6, P1, R8, UR7, RZ ;  /* 0x0000000708067c10 */ /* 0x002fe2000ff3e0ff */
[----:B------:R-:W1:Y:S01]  /*2380*/  LDSM.16.M88.4 R28, [R230+0x2000] ;  /* 0x00200000e61c783b */ /* 0x000e620000000200 */
[----:B------:R-:W-:-:S03]  /*2390*/  IADD3.X R9, R11, UR5, RZ, P2, !PT ;  /* 0x000000050b097c10 */ /* 0x000fc600097fe4ff */
[----:B------:R-:W-:Y:S01]  /*23a0*/  LDSM.16.M88.4 R24, [R233] ;  /* 0x00000000e918783b */ /* 0x000fe20000000200 */
[----:B------:R-:W-:Y:S02]  /*23b0*/  IADD3.X R7, R9, UR5, RZ, P1, !PT ;  /* 0x0000000509077c10 */ /* 0x000fe40008ffe4ff */
[----:B------:R-:W-:Y:S01]  /*23c0*/  ISETP.GE.AND P1, PT, R18, c[0x0][0x1d4], PT ;  /* 0x0000750012007a0c */ /* 0x000fe20003f26270 */
[----:B------:R-:W3:Y:S01]  /*23d0*/  LDSM.16.M88.4 R48, [R234] ;  /* 0x00000000ea30783b */ /* 0x000ee20000000200 */
[----:B------:R-:W-:Y:S02]  /*23e0*/  IADD3 R4, P0, R6, UR7, RZ ;  /* 0x0000000706047c10 */ /* 0x000fe4000ff1e0ff */
[C---:B------:R-:W-:Y:S01]  /*23f0*/  ISETP.LT.OR P3, PT, R16.reuse, 0x1, P1 ;  /* 0x000000011000780c */ /* 0x040fe20000f61670 */
[----:B------:R-:W-:Y:S01]  /*2400*/  LDSM.16.M88.4 R72, [R119+0x800] ;  /* 0x000800007748783b */ /* 0x000fe20000000200 */
[C---:B------:R-:W-:Y:S02]  /*2410*/  ISETP.LT.OR P2, PT, R16.reuse, 0x11, P1 ;  /* 0x000000111000780c */ /* 0x040fe40000f41670 */
[----:B------:R-:W-:Y:S01]  /*2420*/  IADD3.X R5, R7, UR5, RZ, P0, !PT ;  /* 0x0000000507057c10 */ /* 0x000fe200087fe4ff */
[----:B------:R-:W-:Y:S01]  /*2430*/  LDSM.16.M88.4 R84, [R119+0x1000] ;  /* 0x001000007754783b */ /* 0x000fe20000000200 */
[----:B------:R-:W-:-:S02]  /*2440*/  ISETP.LT.OR P0, PT, R16, 0x21, P1 ;  /* 0x000000211000780c */ /* 0x000fc40000f01670 */
[----:B------:R-:W-:Y:S01]  /*2450*/  IADD3 R2, P5, R4, UR7, RZ ;  /* 0x0000000704027c10 */ /* 0x000fe2000ffbe0ff */
[----:B------:R-:W-:Y:S03]  /*2460*/  LDSM.16.M88.4 R96, [R119+0x1800] ;  /* 0x001800007760783b */ /* 0x000fe60000000200 */
[----:B------:R-:W-:Y:S01]  /*2470*/  IADD3.X R3, R5, UR5, RZ, P5, !PT ;  /* 0x0000000505037c10 */ /* 0x000fe2000affe4ff */
[----:B------:R-:W-:Y:S01]  /*2480*/  LDSM.16.M88.4 R104, [R119+0x2000] ;  /* 0x002000007768783b */ /* 0x000fe20000000200 */
[----:B------:R-:W-:-:S03]  /*2490*/  ISETP.LT.OR P5, PT, R16, 0x31, P1 ;  /* 0x000000311000780c */ /* 0x000fc60000fa1670 */
[----:B------:R-:W-:Y:S04]  /*24a0*/  LDSM.16.M88.4 R112, [R119+0x2800] ;  /* 0x002800007770783b */ /* 0x000fe80000000200 */
[----:B------:R-:W-:Y:S04]  /*24b0*/  LDSM.16.M88.4 R124, [R119+0x3000] ;  /* 0x00300000777c783b */ /* 0x000fe80000000200 */
[----:B------:R-:W4:Y:S04]  /*24c0*/  LDSM.16.M88.4 R20, [R233+0x2000] ;  /* 0x00200000e914783b */ /* 0x000f280000000200 */
[----:B------:R-:W-:Y:S04]  /*24d0*/  LDSM.16.M88.4 R80, [R240] ;  /* 0x00000000f050783b */ /* 0x000fe80000000200 */
[----:B------:R-:W-:Y:S04]  /*24e0*/  LDSM.16.M88.4 R88, [R239] ;  /* 0x00000000ef58783b */ /* 0x000fe80000000200 */
[----:B------:R-:W-:Y:S04]  /*24f0*/  LDSM.16.M88.4 R100, [R238] ;  /* 0x00000000ee64783b */ /* 0x000fe80000000200 */
[----:B------:R-:W-:Y:S04]  /*2500*/  LDSM.16.M88.4 R108, [R237] ;  /* 0x00000000ed6c783b */ /* 0x000fe80000000200 */
[----:B------:R-:W-:Y:S04]  /*2510*/  LDSM.16.M88.4 R120, [R236] ;  /* 0x00000000ec78783b */ /* 0x000fe80000000200 */
[----:B------:R-:W-:Y:S04]  /*2520*/  LDSM.16.M88.4 R128, [R235] ;  /* 0x00000000eb80783b */ /* 0x000fe80000000200 */
        /* <DEDUP_REMOVED lines=8> */
[----:B------:R1:W-:Y:S04]  /*25b0*/  LDGSTS.E.BYPASS.LTC128B.128 [R241+0x1100], [R8.64], !P0 ;  /* 0x0110000008f17fae */ /* 0x0003e8000c101d48 */
[----:B------:R3:W-:Y:S04]  /*25c0*/  LDGSTS.E.BYPASS.LTC128B.128 [R241+0x1900], [R6.64], !P5 ;  /* 0x0190000006f17fae */ /* 0x0007e8000e901d48 */
[----:B------:R3:W-:Y:S04]  /*25d0*/  LDGSTS.E.BYPASS.LTC128B.128 [R241+0x2100], [R4.64], !P3 ;  /* 0x0210000004f17fae */ /* 0x0007e8000d901d48 */
[----:B------:R3:W-:Y:S01]  /*25e0*/  LDGSTS.E.BYPASS.LTC128B.128 [R241+0x2900], [R2.64], !P2 ;  /* 0x0290000002f17fae */ /* 0x0007e2000d101d48 */
[----:B--2---:R-:W-:Y:S01]  /*25f0*/  HMMA.16816.F32 R12, R32, R44, RZ ;  /* 0x0000002c200c723c */ /* 0x004fe200000018ff */
[----:B-1----:R-:W-:-:S04]  /*2600*/  IADD3 R8, P0, R2, UR7, RZ ;  /* 0x0000000702087c10 */ /* 0x002fc8000ff1e0ff */
[----:B------:R-:W-:-:S05]  /*2610*/  IADD3.X R9, R3, UR5, RZ, P0, !PT ;  /* 0x0000000503097c10 */ /* 0x000fca00087fe4ff */
[----:B------:R5:W-:Y:S04]  /*2620*/  LDGSTS.E.BYPASS.LTC128B.128 [R241+0x3100], [R8.64], !P1 ;  /* 0x0310000008f17fae */ /* 0x000be8000c901d48 */
[----:B------:R-:W-:Y:S04]  /*2630*/  LDSM.16.M88.4 R36, [R229] ;  /* 0x00000000e524783b */ /* 0x000fe80000000200 */
[----:B------:R-:W1:Y:S01]  /*2640*/  LDSM.16.M88.4 R16, [R231] ;  /* 0x00000000e710783b */ /* 0x000e620000000200 */
[----:B------:R-:W-:Y:S03]  /*2650*/  HMMA.16816.F32 R52, R28, R44, RZ ;  /* 0x0000002c1c34723c */ /* 0x000fe600000018ff */
[----:B------:R-:W-:Y:S04]  /*2660*/  LDSM.16.M88.4 R40, [R226] ;  /* 0x00000000e228783b */ /* 0x000fe80000000200 */
[----:B---3--:R-:W-:Y:S01]  /*2670*/  LDSM.16.M88.4 R4, [R232+0x2000] ;  /* 0x00200000e804783b */ /* 0x008fe20000000200 */
[----:B------:R-:W-:Y:S03]  /*2680*/  HMMA.16816.F32 R56, R24, R48, R12 ;  /* 0x000000301838723c */ /* 0x000fe6000000180c */
[----:B------:R-:W2:Y:S04]  /*2690*/  LDSM.16.M88.4 R12, [R231+0x2000] ;  /* 0x00200000e70c783b */ /* 0x000ea80000000200 */
[----:B------:R-:W0:Y:S04]  /*26a0*/  LDGDEPBAR ;  /* 0x00000000000079af */ /* 0x000e280000000000 */
[----:B-----5:R-:W3:Y:S01]  /*26b0*/  LDSM.16.M88.4 R8, [R232] ;  /* 0x00000000e808783b */ /* 0x020ee20000000200 */
[----:B------:R-:W-:Y:S08]  /*26c0*/  HMMA.16816.F32 R64, R32, R46, RZ ;  /* 0x0000002e2040723c */ /* 0x000ff000000018ff */
[----:B----4-:R-:W-:Y:S08]  /*26d0*/  HMMA.16816.F32 R52, R20, R48, R52 ;  /* 0x000000301434723c */ /* 0x010ff00000001834 */
[----:B-1----:R-:W-:Y:S08]  /*26e0*/  HMMA.16816.F32 R60, R16, R36, R56 ;  /* 0x00000024103c723c */ /* 0x002ff00000001838 */
[----:B------:R-:W-:Y:S08]  /*26f0*/  HMMA.16816.F32 R56, R28, R46, RZ ;  /* 0x0000002e1c38723c */ /* 0x000ff000000018ff */
[----:B--2---:R-:W-:Y:S08]  /*2700*/  HMMA.16816.F32 R44, R12, R36, R52 ;  /* 0x000000240c2c723c */ /* 0x004ff00000001834 */
[----:B------:R-:W-:Y:S08]  /*2710*/  HMMA.16816.F32 R52, R24, R50, R64 ;  /* 0x000000321834723c */ /* 0x000ff00000001840 */
[----:B---3--:R-:W-:Y:S08]  /*2720*/  HMMA.16816.F32 R64, R8, R40, R60 ;  /* 0x000000280840723c */ /* 0x008ff0000000183c */
        /* <DEDUP_REMOVED lines=149> */
[----:B-1----:R-:W-:-:S07]  /*3080*/  FMUL.FTZ R0, R69, c[0x0][0x320] ;  /* 0x0000c80045007a20 */ /* 0x002fce0000410000 */
[----:B------:R-:W-:Y:S01]  /*3090*/  HMMA.16816.F32 R52, R28, R104, RZ ;  /* 0x000000681c34723c */ /* 0x000fe200000018ff */
        /* <DEDUP_REMOVED lines=12> */
[----:B------:R-:W-:Y:S01]  /*3160*/  HMMA.16816.F32 R52, R32, R106, RZ ;  /* 0x0000006a2034723c */ /* 0x000fe200000018ff */
[----:B-1----:R-:W-:-:S06]  /*3170*/  FMUL.FTZ R0, R66, c[0x0][0x320] ;  /* 0x0000c80042007a20 */ /* 0x002fcc0000410000 */
[----:B------:R1:W1:Y:S02]  /*3180*/  MUFU.TANH R103, R0 ;  /* 0x0000000000677308 */ /* 0x0002640000002400 */
[----:B-1----:R-:W-:Y:S02]  /*3190*/  FMUL.FTZ R0, R67, c[0x0][0x320] ;  /* 0x0000c80043007a20 */ /* 0x002fe40000410000 */
[----:B------:R-:W-:Y:S01]  /*31a0*/  HMMA.16816.F32 R64, R8, R38, R44 ;  /* 0x000000260840723c */ /* 0x000fe2000000182c */
[----:B------:R-:W1:Y:S03]  /*31b0*/  LDSM.16.M88.4 R44, [R226+0x2000] ;  /* 0x00200000e22c783b */ /* 0x000e660000000200 */
[----:B------:R2:W1:Y:S02]  /*31c0*/  MUFU.TANH R102, R0 ;  /* 0x0000000000667308 */ /* 0x0004640000002400 */
[----:B--2---:R-:W-:-:S06]  /*31d0*/  FMUL.FTZ R0, R72, c[0x0][0x320] ;  /* 0x0000c80048007a20 */ /* 0x004fcc0000410000 */
[----:B------:R2:W1:Y:S01]  /*31e0*/  MUFU.TANH R150, R0 ;  /* 0x0000000000967308 */ /* 0x0004620000002400 */
[----:B------:R-:W-:Y:S08]  /*31f0*/  HMMA.16816.F32 R68, R4, R38, R60 ;  /* 0x000000260444723c */ /* 0x000ff0000000183c */
[----:B-----5:R-:W-:Y:S01]  /*3200*/  HMMA.16816.F32 R56, R16, R40, R56 ;  /* 0x000000281038723c */ /* 0x020fe20000001838 */
[----:B--2---:R-:W-:-:S07]  /*3210*/  FMUL.FTZ R0, R73, c[0x0][0x320] ;  /* 0x0000c80049007a20 */ /* 0x004fce0000410000 */
[----:B------:R-:W-:Y:S01]  /*3220*/  HMMA.16816.F32 R60, R28, R106, RZ ;  /* 0x0000006a1c3c723c */ /* 0x000fe200000018ff */
[----:B------:R2:W1:Y:S07]  /*3230*/  MUFU.TANH R151, R0 ;  /* 0x0000000000977308 */ /* 0x00046e0000002400 */
        /* <DEDUP_REMOVED lines=10> */
[----:B------:R2:W2:Y:S01]  /*32e0*/  MUFU.TANH R91, R0 ;  /* 0x00000000005b7308 */ /* 0x0004a20000002400 */
[----:B-1----:R-:W-:Y:S01]  /*32f0*/  HMMA.16816.F32 R72, R4, R44, R36 ;  /* 0x0000002c0448723c */ /* 0x002fe20000001824 */
[----:B--2---:R-:W-:-:S06]  /*3300*/  FMUL.FTZ R0, R66, c[0x0][0x320] ;  /* 0x0000c80042007a20 */ /* 0x004fcc0000410000 */
[----:B------:R1:W2:Y:S01]  /*3310*/  MUFU.TANH R101, R0 ;  /* 0x0000000000657308 */ /* 0x0002a20000002400 */
[----:B------:R-:W-:Y:S01]  /*3320*/  HMMA.16816.F32 R36, R16, R42, R48 ;  /* 0x0000002a1024723c */ /* 0x000fe20000001830 */
[----:B------:R-:W5:Y:S01]  /*3330*/  LDSM.16.M88.4 R48, [R229+0x2800] ;  /* 0x00280000e530783b */ /* 0x000f620000000200 */
[----:B-1----:R-:W-:-:S06]  /*3340*/  FMUL.FTZ R0, R67, c[0x0][0x320] ;  /* 0x0000c80043007a20 */ /* 0x002fcc0000410000 */
[----:B------:R-:W-:Y:S08]  /*3350*/  HMMA.16816.F32 R64, R8, R44, R56 ;  /* 0x0000002c0840723c */ /* 0x000ff00000001838 */
[----:B------:R-:W-:Y:S01]  /*3360*/  HMMA.16816.F32 R56, R32, R112, RZ ;  /* 0x000000702038723c */ /* 0x000fe200000018ff */
[----:B------:R1:W1:Y:S02]  /*3370*/  MUFU.TANH R100, R0 ;  /* 0x0000000000647308 */ /* 0x0002640000002400 */
[----:B-1----:R-:W-:-:S06]  /*3380*/  FMUL.FTZ R0, R68, c[0x0][0x320] ;  /* 0x0000c80044007a20 */ /* 0x002fcc0000410000 */
[----:B------:R1:W1:Y:S01]  /*3390*/  MUFU.TANH R90, R0 ;  /* 0x00000000005a7308 */ /* 0x0002620000002400 */
[----:B------:R-:W-:Y:S08]  /*33a0*/  HMMA.16816.F32 R52, R28, R112, RZ ;  /* 0x000000701c34723c */ /* 0x000ff000000018ff */
        /* <DEDUP_REMOVED lines=13> */
[----:B------:R-:W-:Y:S08]  /*3480*/  HMMA.16816.F32 R68, R4, R46, R60 ;  /* 0x0000002e0444723c */ /* 0x000ff0000000183c */
[----:B-----5:R-:W-:Y:S01]  /*3490*/  HMMA.16816.F32 R52, R16, R48, R56 ;  /* 0x000000301034723c */ /* 0x020fe20000001838 */
[----:B-1----:R-:W-:-:S04]  /*34a0*/  FMUL.FTZ R0, R66, c[0x0][0x320] ;  /* 0x0000c80042007a20 */ /* 0x002fc80000410000 */
[----:B------:R1:W1:Y:S03]  /*34b0*/  MUFU.TANH R145, R0 ;  /* 0x0000000000917308 */ /* 0x0002660000002400 */
[----:B------:R-:W-:Y:S01]  /*34c0*/  HMMA.16816.F32 R56, R28, R114, RZ ;  /* 0x000000721c38723c */ /* 0x000fe200000018ff */
[----:B-1----:R-:W-:-:S07]  /*34d0*/  FMUL.FTZ R0, R67, c[0x0][0x320] ;  /* 0x0000c80043007a20 */ /* 0x002fce0000410000 */
[----:B------:R-:W-:Y:S01]  /*34e0*/  HMMA.16816.F32 R64, R8, R46, R36 ;  /* 0x0000002e0840723c */ /* 0x000fe20000001824 */
[----:B------:R-:W1:Y:S07]  /*34f0*/  LDSM.16.M88.4 R36, [R226+0x2800] ;  /* 0x00280000e224783b */ /* 0x000e6e0000000200 */
[----:B------:R-:W-:Y:S01]  /*3500*/  HMMA.16816.F32 R44, R32, R114, RZ ;  /* 0x00000072202c723c */ /* 0x000fe200000018ff */
[----:B------:R5:W1:Y:S07]  /*3510*/  MUFU.TANH R153, R0 ;  /* 0x0000000000997308 */ /* 0x000a6e0000002400 */
[-C--:B------:R-:W-:Y:S01]  /*3520*/  HMMA.16816.F32 R60, R20, R122.reuse, R56 ;  /* 0x0000007a143c723c */ /* 0x080fe20000001838 */
[----:B-----5:R-:W-:Y:S11]  /*3530*/  FMUL.FTZ R0, R72, c[0x0][0x320] ;  /* 0x0000c80048007a20 */ /* 0x020ff60000410000 */
[----:B------:R-:W-:Y:S04]  /*3540*/  @!UPT UIADD3 URZ, URZ, URZ, URZ ;  /* 0x0000003f3f3ff290 */ /* 0x000fe8000fffe03f */
[----:B------:R-:W-:Y:S01]  /*3550*/  HMMA.16816.F32 R44, R24, R122, R44 ;  /* 0x0000007a182c723c */ /* 0x000fe2000000182c */
[----:B------:R5:W1:Y:S02]  /*3560*/  MUFU.TANH R82, R0 ;  /* 0x0000000000527308 */ /* 0x000a640000002400 */
[----:B-----5:R-:W-:-:S06]  /*3570*/  FMUL.FTZ R0, R73, c[0x0][0x320] ;  /* 0x0000c80049007a20 */ /* 0x020fcc0000410000 */
[----:B------:R5:W1:Y:S01]  /*3580*/  MUFU.TANH R81, R0 ;  /* 0x0000000000517308 */ /* 0x000a620000002400 */
[----:B------:R-:W-:Y:S01]  /*3590*/  HMMA.16816.F32 R40, R12, R48, R40 ;  /* 0x000000300c28723c */ /* 0x000fe20000001828 */
[----:B-----5:R-:W-:-:S06]  /*35a0*/  FMUL.FTZ R0, R74, c[0x0][0x320] ;  /* 0x0000c8004a007a20 */ /* 0x020fcc0000410000 */
[----:B------:R5:W1:Y:S07]  /*35b0*/  MUFU.TANH R85, R0 ;  /* 0x0000000000557308 */ /* 0x000a6e0000002400 */
[-C--:B------:R-:W-:Y:S08]  /*35c0*/  HMMA.16816.F32 R44, R16, R50.reuse, R44 ;  /* 0x00000032102c723c */ /* 0x080ff0000000182c */
[----:B------:R-:W-:Y:S01]  /*35d0*/  HMMA.16816.F32 R48, R12, R50, R60 ;  /* 0x000000320c30723c */ /* 0x000fe2000000183c */
[----:B-----5:R-:W-:-:S04]  /*35e0*/  FMUL.FTZ R0, R75, c[0x0][0x320] ;  /* 0x0000c8004b007a20 */ /* 0x020fc80000410000 */
[----:B------:R5:W1:Y:S02]  /*35f0*/  MUFU.TANH R86, R0 ;  /* 0x0000000000567308 */ /* 0x000a640000002400 */
[----:B-----5:R-:W-:-:S06]  /*3600*/  FMUL.FTZ R0, R64, c[0x0][0x320] ;  /* 0x0000c80040007a20 */ /* 0x020fcc0000410000 */
[----:B------:R5:W1:Y:S02]  /*3610*/  MUFU.TANH R79, R0 ;  /* 0x00000000004f7308 */ /* 0x000a640000002400 */
[----:B-----5:R-:W-:-:S06]  /*3620*/  FMUL.FTZ R0, R65, c[0x0][0x320] ;  /* 0x0000c80041007a20 */ /* 0x020fcc0000410000 */
[----:B------:R5:W1:Y:S01]  /*3630*/  MUFU.TANH R78, R0 ;  /* 0x00000000004e7308 */ /* 0x000a620000002400 */
[----:B------:R-:W-:Y:S01]  /*3640*/  HMMA.16816.F32 R56, R32, R124, RZ ;  /* 0x0000007c2038723c */ /* 0x000fe200000018ff */
[----:B-----5:R-:W-:-:S06]  /*3650*/  FMUL.FTZ R0, R66, c[0x0][0x320] ;  /* 0x0000c80042007a20 */ /* 0x020fcc0000410000 */
[----:B------:R5:W1:Y:S01]  /*3660*/  MUFU.TANH R155, R0 ;  /* 0x00000000009b7308 */ /* 0x000a620000002400 */
[----:B------:R-:W-:Y:S01]  /*3670*/  HMMA.16816.F32 R32, R32, R126, RZ ;  /* 0x0000007e2020723c */ /* 0x000fe200000018ff */
[----:B-----5:R-:W-:-:S07]  /*3680*/  FMUL.FTZ R0, R67, c[0x0][0x320] ;  /* 0x0000c80043007a20 */ /* 0x020fce0000410000 */
[----:B-1----:R-:W-:Y:S01]  /*3690*/  HMMA.16816.F32 R64, R8, R36, R52 ;  /* 0x000000240840723c */ /* 0x002fe20000001834 */
[----:B------:R1:W1:Y:S07]  /*36a0*/  MUFU.TANH R156, R0 ;  /* 0x00000000009c7308 */ /* 0x00026e0000002400 */
[----:B------:R-:W-:Y:S01]  /*36b0*/  HMMA.16816.F32 R52, R28, R124, RZ ;  /* 0x0000007c1c34723c */ /* 0x000fe200000018ff */
[----:B-1----:R-:W-:-:S07]  /*36c0*/  FMUL.FTZ R0, R68, c[0x0][0x320] ;  /* 0x0000c80044007a20 */ /* 0x002fce0000410000 */
[----:B------:R-:W-:Y:S01]  /*36d0*/  HMMA.16816.F32 R60, R4, R38, R48 ;  /* 0x00000026043c723c */ /* 0x000fe20000001830 */
[----:B------:R1:W1:Y:S07]  /*36e0*/  MUFU.TANH R77, R0 ;  /* 0x00000000004d7308 */ /* 0x00026e0000002400 */
[----:B------:R-:W-:Y:S01]  /*36f0*/  HMMA.16816.F32 R48, R28, R126, RZ ;  /* 0x0000007e1c30723c */ /* 0x000fe200000018ff */
[----:B-1----:R-:W-:-:S07]  /*3700*/  FMUL.FTZ R0, R69, c[0x0][0x320] ;  /* 0x0000c80045007a20 */ /* 0x002fce0000410000 */
[----:B------:R-:W-:Y:S01]  /*3710*/  HMMA.16816.F32 R72, R4, R36, R40 ;  /* 0x000000240448723c */ /* 0x000fe20000001828 */
[----:B------:R-:W1:Y:S01]  /*3720*/  LDSM.16.M88.4 R40, [R229+0x3000] ;  /* 0x00300000e528783b */ /* 0x000e620000000200 */
[----:B------:R5:W1:Y:S02]  /*3730*/  MUFU.TANH R76, R0 ;  /* 0x00000000004c7308 */ /* 0x000a640000002400 */
[----:B-----5:R-:W-:-:S06]  /*3740*/  FMUL.FTZ R0, R70, c[0x0][0x320] ;  /* 0x0000c80046007a20 */ /* 0x020fcc0000410000 */
[----:B------:R5:W1:Y:S01]  /*3750*/  MUFU.TANH R80, R0 ;  /* 0x0000000000507308 */ /* 0x000a620000002400 */
[----:B------:R-:W-:Y:S01]  /*3760*/  HMMA.16816.F32 R56, R24, R128, R56 ;  /* 0x000000801838723c */ /* 0x000fe20000001838 */
[----:B-----5:R-:W-:-:S06]  /*3770*/  FMUL.FTZ R0, R71, c[0x0][0x320] ;  /* 0x0000c80047007a20 */ /* 0x020fcc0000410000 */
[----:B------:R5:W1:Y:S01]  /*3780*/  MUFU.TANH R71, R0 ;  /* 0x0000000000477308 */ /* 0x000a620000002400 */
[----:B------:R-:W-:Y:S01]  /*3790*/  HMMA.16816.F32 R52, R20, R128, R52 ;  /* 0x000000801434723c */ /* 0x000fe20000001834 */
[----:B-----5:R-:W-:-:S06]  /*37a0*/  FMUL.FTZ R0, R64, c[0x0][0x320] ;  /* 0x0000c80040007a20 */ /* 0x020fcc0000410000 */
[----:B------:R5:W1:Y:S01]  /*37b0*/  MUFU.TANH R70, R0 ;  /* 0x0000000000467308 */ /* 0x000a620000002400 */
[-C--:B------:R-:W-:Y:S08]  /*37c0*/  HMMA.16816.F32 R24, R24, R130.reuse, R32 ;  /* 0x000000821818723c */ /* 0x080ff00000001820 */
[----:B------:R-:W-:Y:S01]  /*37d0*/  HMMA.16816.F32 R32, R20, R130, R48 ;  /* 0x000000821420723c */ /* 0x000fe20000001830 */
[----:B-----5:R-:W-:-:S04]  /*37e0*/  FMUL.FTZ R0, R65, c[0x0][0x320] ;  /* 0x0000c80041007a20 */ /* 0x020fc80000410000 */
[----:B------:R5:W1:Y:S02]  /*37f0*/  MUFU.TANH R69, R0 ;  /* 0x0000000000457308 */ /* 0x000a640000002400 */
[----:B-----5:R-:W-:-:S06]  /*3800*/  FMUL.FTZ R0, R66, c[0x0][0x320] ;  /* 0x0000c80042007a20 */ /* 0x020fcc0000410000 */
[----:B------:R5:W1:Y:S02]  /*3810*/  MUFU.TANH R174, R0 ;  /* 0x0000000000ae7308 */ /* 0x000a640000002400 */
[----:B-----5:R-:W-:Y:S02]  /*3820*/  FMUL.FTZ R0, R67, c[0x0][0x320] ;  /* 0x0000c80043007a20 */ /* 0x020fe40000410000 */
[----:B------:R-:W-:Y:S01]  /*3830*/  HMMA.16816.F32 R64, R8, R38, R44 ;  /* 0x000000260840723c */ /* 0x000fe2000000182c */
[----:B------:R-:W5:Y:S07]  /*3840*/  LDSM.16.M88.4 R44, [R226+0x3000] ;  /* 0x00300000e22c783b */ /* 0x000f6e0000000200 */
[----:B-1----:R-:W-:Y:S01]  /*3850*/  HMMA.16816.F32 R28, R12, R40, R52 ;  /* 0x000000280c1c723c */ /* 0x002fe20000001834 */
[----:B------:R-:W-:Y:S01]  /*3860*/  FMUL.FTZ R73, R73, c[0x0][0x320] ;  /* 0x0000c80049497a20 */ /* 0x000fe20000410000 */
[----:B------:R1:W1:Y:S01]  /*3870*/  MUFU.TANH R173, R0 ;  /* 0x0000000000ad7308 */ /* 0x0002620000002400 */
[----:B------:R-:W-:Y:S01]  /*3880*/  FMUL.FTZ R74, R74, c[0x0][0x320] ;  /* 0x0000c8004a4a7a20 */ /* 0x000fe20000410000 */
[----:B------:R-:W-:Y:S01]  /*3890*/  ISETP.GT.AND P0, PT, R92, R181, PT ;  /* 0x000000b55c00720c */ /* 0x000fe20003f04270 */
[----:B------:R-:W-:Y:S01]  /*38a0*/  FMUL.FTZ R75, R75, c[0x0][0x320] ;  /* 0x0000c8004b4b7a20 */ /* 0x000fe20000410000 */
[----:B------:R-:W-:-:S04]  /*38b0*/  DEPBAR.LE SB0, 0x0 ;  /* 0x000080000000791a */ /* 0x000fc80000000000 */
[C---:B------:R-:W-:Y:S08]  /*38c0*/  HMMA.16816.F32 R36, R16.reuse, R40, R56 ;  /* 0x000000281024723c */ /* 0x040ff00000001838 */
[-C--:B------:R-:W-:Y:S08]  /*38d0*/  HMMA.16816.F32 R16, R16, R42.reuse, R24 ;  /* 0x0000002a1010723c */ /* 0x080ff00000001818 */
[----:B------:R-:W-:Y:S08]  /*38e0*/  HMMA.16816.F32 R12, R12, R42, R32 ;  /* 0x0000002a0c0c723c */ /* 0x000ff00000001820 */
[-C--:B-----5:R-:W-:Y:S08]  /*38f0*/  HMMA.16816.F32 R36, R8, R44.reuse, R36 ;  /* 0x0000002c0824723c */ /* 0x0a0ff00000001824 */
[----:B------:R-:W-:Y:S08]  /*3900*/  HMMA.16816.F32 R20, R4, R44, R28 ;  /* 0x0000002c0414723c */ /* 0x000ff0000000181c */
[-C--:B------:R-:W-:Y:S08]  /*3910*/  HMMA.16816.F32 R8, R8, R46.reuse, R16 ;  /* 0x0000002e0808723c */ /* 0x080ff00000001810 */
[----:B------:R-:W-:Y:S01]  /*3920*/  HMMA.16816.F32 R4, R4, R46, R12 ;  /* 0x0000002e0404723c */ /* 0x000fe2000000180c */
[----:B------:R-:W-:-:S02]  /*3930*/  FMUL.FTZ R64, R64, c[0x0][0x320] ;  /* 0x0000c80040407a20 */ /* 0x000fc40000410000 */
[----:B------:R-:W-:Y:S02]  /*3940*/  FMUL.FTZ R65, R65, c[0x0][0x320] ;  /* 0x0000c80041417a20 */ /* 0x000fe40000410000 */
[----:B------:R-:W-:Y:S02]  /*3950*/  FMUL.FTZ R66, R66, c[0x0][0x320] ;  /* 0x0000c80042427a20 */ /* 0x000fe40000410000 */
[----:B------:R-:W-:Y:S02]  /*3960*/  FMUL.FTZ R67, R67, c[0x0][0x320] ;  /* 0x0000c80043437a20 */ /* 0x000fe40000410000 */
[----:B------:R-:W-:Y:S02]  /*3970*/  FMUL.FTZ R60, R60, c[0x0][0x320] ;  /* 0x0000c8003c3c7a20 */ /* 0x000fe40000410000 */
[----:B------:R-:W-:Y:S02]  /*3980*/  FMUL.FTZ R61, R61, c[0x0][0x320] ;  /* 0x0000c8003d3d7a20 */ /* 0x000fe40000410000 */
        /* <DEDUP_REMOVED lines=8> */
[----:B-1----:R-:W-:Y:S02]  /*3a10*/  FMUL.FTZ R0, R72, c[0x0][0x320] ;  /* 0x0000c80048007a20 */ /* 0x002fe40000410000 */
        /* <DEDUP_REMOVED lines=9> */
[----:B------:R-:W-:Y:S01]  /*3ab0*/  FMUL.FTZ R7, R7, c[0x0][0x320] ;  /* 0x0000c80007077a20 */ /* 0x000fe20000410000 */
[----:B------:R1:W1:Y:S08]  /*3ac0*/  MUFU.TANH R68, R0 ;  /* 0x0000000000447308 */ /* 0x0002700000002400 */
        /* <DEDUP_REMOVED lines=17> */
[----:B------:R1:W1:Y:S08]  /*3be0*/  MUFU.TANH R28, R22 ;  /* 0x00000016001c7308 */ /* 0x0002700000002400 */
        /* <DEDUP_REMOVED lines=8> */
[----:B------:R1:W1:Y:S01]  /*3c70*/  MUFU.TANH R27, R7 ;  /* 0x00000007001b7308 */ /* 0x0002620000002400 */
[----:B------:R-:W-:Y:S01]  /*3c80*/  BSSY B0, `(.L_x_1138) ;  /* 0x0000026000007945 */ /* 0x000fe20003800000 */
[----:B------:R-:W-:Y:S06]  /*3c90*/  BAR.SYNC.DEFER_BLOCKING 0x0 ;  /* 0x0000000000007b1d */ /* 0x000fec0000010000 */
[----:B------:R-:W-:Y:S05]  /*3ca0*/  @!P0 BRA `(.L_x_1139) ;  /* 0x0000023000008947 */ /* 0x000fea0003800000 */
[----:B-1234-:R-:W-:Y:S01]  /*3cb0*/  IADD3 R0, R204, -0x2, RZ ;  /* 0xfffffffecc007810 */ /* 0x01efe20007ffe0ff */
[C---:B------:R-:W-:Y:S01]  /*3cc0*/  IMAD.SHL.U32 R19, R179.reuse, 0x20, RZ ;  /* 0x00000020b3137824 */ /* 0x040fe200078e00ff */
[----:B------:R-:W-:-:S02]  /*3cd0*/  SHF.L.U64.HI R14, R179, 0x5, R180 ;  /* 0x00000005b30e7819 */ /* 0x000fc400000102b4 */
[----:B------:R-:W-:-:S05]  /*3ce0*/  SHF.R.S32.HI R2, RZ, 0x1f, R0 ;  /* 0x0000001fff027819 */ /* 0x000fca0000011400 */
[----:B------:R-:W-:Y:S02]  /*3cf0*/  IMAD R4, R2, c[0x0][0x1e0], RZ ;  /* 0x0000780002047a24 */ /* 0x000fe400078e02ff */
[----:B------:R-:W-:-:S04]  /*3d00*/  IMAD.WIDE.U32 R2, R0, c[0x0][0x1e0], RZ ;  /* 0x0000780000027a25 */ /* 0x000fc800078e00ff */
[----:B------:R-:W-:-:S04]  /*3d10*/  IMAD R0, R0, c[0x0][0x1e4], R4 ;  /* 0x0000790000007a24 */ /* 0x000fc800078e0204 */
[----:B------:R-:W-:Y:S02]  /*3d20*/  IMAD.IADD R0, R3, 0x1, R0 ;  /* 0x0000000103007824 */ /* 0x000fe400078e0200 */
[----:B------:R-:W-:-:S04]  /*3d30*/  IMAD.WIDE.U32 R2, R2, 0x70, R94 ;  /* 0x0000007002027825 */ /* 0x000fc800078e005e */
[----:B------:R-:W-:Y:S01]  /*3d40*/  IMAD R0, R0, 0x70, RZ ;  /* 0x0000007000007824 */ /* 0x000fe200078e02ff */
[----:B------:R-:W-:-:S03]  /*3d50*/  LEA R12, P0, R2, c[0x0][0x1c8], 0x1 ;  /* 0x00007200020c7a11 */ /* 0x000fc600078008ff */
[----:B------:R-:W-:Y:S01]  /*3d60*/  IMAD.IADD R0, R3, 0x1, R0 ;  /* 0x0000000103007824 */ /* 0x000fe200078e0200 */
[----:B------:R-:W-:-:S04]  /*3d70*/  IADD3 R10, P1, R19, R12, RZ ;  /* 0x0000000c130a7210 */ /* 0x000fc80007f3e0ff */
[----:B------:R-:W-:Y:S02]  /*3d80*/  LEA.HI.X R13, R2, c[0x0][0x1cc], R0, 0x1, P0 ;  /* 0x00007300020d7a11 */ /* 0x000fe400000f0c00 */
[----:B------:R-:W-:Y:S02]  /*3d90*/  IADD3 R8, P0, R10, R19, RZ ;  /* 0x000000130a087210 */ /* 0x000fe40007f1e0ff */
[----:B------:R-:W-:Y:S01]  /*3da0*/  IADD3.X R11, R14, R13, RZ, P1, !PT ;  /* 0x0000000d0e0b7210 */ /* 0x000fe20000ffe4ff */
[----:B------:R-:W-:Y:S01]  /*3db0*/  @!PT LDS RZ, [RZ] ;  /* 0x00000000fffff984 */ /* 0x000fe20000000800 */
[----:B------:R-:W-:Y:S01]  /*3dc0*/  @!PT LDS RZ, [RZ] ;  /* 0x00000000fffff984 */ /* 0x000fe20000000800 */
[----:B------:R-:W-:Y:S01]  /*3dd0*/  @!PT LDS RZ, [RZ] ;  /* 0x00000000fffff984 */ /* 0x000fe20000000800 */
[----:B------:R1:W-:Y:S01]  /*3de0*/  LDGSTS.E.BYPASS.LTC128B.128 [R241+0x3900], [R12.64], !P6 ;  /* 0x039000000cf17fae */ /* 0x0003e2000f101d48 */
[----:B------:R-:W-:-:S03]  /*3df0*/  IADD3 R6, P1, R8, R19, RZ ;  /* 0x0000001308067210 */ /* 0x000fc60007f3e0ff */
[--C-:B------:R-:W-:Y:S01]  /*3e00*/  IMAD.X R9, R11, 0x1, R14.reuse, P0 ;  /* 0x000000010b097824 */ /* 0x100fe200000e060e */
[-C--:B------:R-:W-:Y:S01]  /*3e10*/  IADD3 R4, P0, R6, R19.reuse, RZ ;  /* 0x0000001306047210 */ /* 0x080fe20007f1e0ff */
[----:B------:R2:W-:Y:S02]  /*3e20*/  LDGSTS.E.BYPASS.LTC128B.128 [R241+0x4100], [R10.64], !P6 ;  /* 0x041000000af17fae */ /* 0x0005e4000f101d48 */
[--C-:B------:R-:W-:Y:S01]  /*3e30*/  IMAD.X R7, R9, 0x1, R14.reuse, P1 ;  /* 0x0000000109077824 */ /* 0x100fe200008e060e */
[-C--:B------:R-:W-:Y:S01]  /*3e40*/  IADD3 R2, P1, R4, R19.reuse, RZ ;  /* 0x0000001304027210 */ /* 0x080fe20007f3e0ff */
[----:B------:R2:W-:Y:S03]  /*3e50*/  LDGSTS.E.BYPASS.LTC128B.128 [R241+0x4900], [R8.64], !P6 ;  /* 0x0490000008f17fae */ /* 0x0005e6000f101d48 */
[----:B------:R-:W-:Y:S01]  /*3e60*/  IADD3.X R5, R7, R14, RZ, P0, !PT ;  /* 0x0000000e07057210 */ /* 0x000fe200007fe4ff */
[----:B------:R2:W-:Y:S04]  /*3e70*/  LDGSTS.E.BYPASS.LTC128B.128 [R241+0x5100], [R6.64], !P6 ;  /* 0x0510000006f17fae */ /* 0x0005e8000f101d48 */
[----:B------:R-:W-:Y:S01]  /*3e80*/  IMAD.X R3, R5, 0x1, R14, P1 ;  /* 0x0000000105037824 */ /* 0x000fe200008e060e */
[----:B------:R2:W-:Y:S04]  /*3e90*/  LDGSTS.E.BYPASS.LTC128B.128 [R241+0x5900], [R4.64], !P6 ;  /* 0x0590000004f17fae */ /* 0x0005e8000f101d48 */
[----:B------:R2:W-:Y:S01]  /*3ea0*/  LDGSTS.E.BYPASS.LTC128B.128 [R241+0x6100], [R2.64], !P6 ;  /* 0x0610000002f17fae */ /* 0x0005e2000f101d48 */
[----:B-1----:R-:W-:-:S04]  /*3eb0*/  IADD3 R12, P0, R2, R19, RZ ;  /* 0x00000013020c7210 */ /* 0x002fc80007f1e0ff */
[----:B------:R-:W-:-:S05]  /*3ec0*/  IADD3.X R13, R3, R14, RZ, P0, !PT ;  /* 0x0000000e030d7210 */ /* 0x000fca00007fe4ff */
[----:B------:R2:W-:Y:S04]  /*3ed0*/  LDGSTS.E.BYPASS.LTC128B.128 [R241+0x6900], [R12.64], !P6 ;  /* 0x069000000cf17fae */ /* 0x0005e8000f101d48 */
.L_x_1139:
[----:B--234-:R-:W-:Y:S05]  /*3ee0*/  BSYNC B0 ;  /* 0x0000000000007941 */ /* 0x01cfea0003800000 */
.L_x_1138:
[----:B------:R-:W2:Y:S04]  /*3ef0*/  LDL R2, [R1+0x58] ;  /* 0x0000580001027983 */ /* 0x000ea80000100800 */
[----:B-1----:R-:W2:Y:S04]  /*3f00*/  LDL R0, [R1+0x60] ;  /* 0x0000600001007983 */ /* 0x002ea80000100800 */
[----:B------:R-:W3:Y:S04]  /*3f10*/  LDL R8, [R1+0x40] ;  /* 0x0000400001087983 */ /* 0x000ee80000100800 */
        /* <DEDUP_REMOVED lines=10> */
[----:B------:R-:W-:Y:S04]  /*3fc0*/  LDSM.16.MT88.4 R48, [R225] ;  /* 0x00000000e130783b */ /* 0x000fe80000004200 */
[----:B------:R-:W-:Y:S04]  /*3fd0*/  LDSM.16.MT88.4 R56, [R227] ;  /* 0x00000000e338783b */ /* 0x000fe80000004200 */
[----:B------:R-:W-:Y:S04]  /*3fe0*/  LDSM.16.MT88.4 R52, [R224+0x800] ;  /* 0x00080000e034783b */ /* 0x000fe80000004200 */
[----:B------:R-:W-:Y:S04]  /*3ff0*/  LDSM.16.MT88.4 R40, [R225+0x800] ;  /* 0x00080000e128783b */ /* 0x000fe80000004200 */
[----:B------:R-:W-:Y:S04]  /*4000*/  LDSM.16.MT88.4 R44, [R228+0x800] ;  /* 0x00080000e42c783b */ /* 0x000fe80000004200 */
[----:B------:R-:W0:Y:S01]  /*4010*/  LDGDEPBAR ;  /* 0x00000000000079af */ /* 0x000e220000000000 */
[----:B--2---:R-:W-:-:S04]  /*4020*/  IMAD.IADD R2, R0, 0x1, R2 ;  /* 0x0000000100027824 */ /* 0x004fc800078e0202 */
[----:B------:R-:W-:Y:S01]  /*4030*/  @P4 IMAD.HI.U32 R0, R2, c[0x0][0x2c8], RZ ;  /* 0x0000b20002004a27 */ /* 0x000fe200078e00ff */
[----:B------:R-:W-:Y:S03]  /*4040*/  STL [R1+0x8], R2 ;  /* 0x0000080201007387 */ /* 0x000fe60000100800 */
[----:B------:R-:W-:Y:S01]  /*4050*/  IMAD.MOV.U32 R6, RZ, RZ, R2 ;  /* 0x000000ffff067224 */ /* 0x000fe200078e0002 */
[----:B------:R-:W-:Y:S02]  /*4060*/  @P4 SHF.R.U32.HI R6, RZ, c[0x0][0x2cc], R0 ;  /* 0x0000b300ff064a19 */ /* 0x000fe40000011600 */
[----:B------:R-:W-:-:S03]  /*4070*/  IADD3 R0, R93, c[0x0][0x1d0], RZ ;  /* 0x000074005d007a10 */ /* 0x000fc60007ffe0ff */
[----:B------:R-:W1:Y:S01]  /*4080*/  SHFL.IDX PT, R2, R6, RZ, 0x1c1f ;  /* 0x001c1fff06027589 */ /* 0x000e6200000e0000 */
[----:B---3--:R-:W-:Y:S01]  /*4090*/  IADD3 R3, -R8, 0x1, R0 ;  /* 0x0000000108037810 */ /* 0x008fe20007ffe100 */
[----:B------:R-:W-:Y:S02]  /*40a0*/  IMAD.IADD R8, R0, 0x1, -R8 ;  /* 0x0000000100087824 */ /* 0x000fe400078e0a08 */
[----:B------:R-:W2:Y:S01]  /*40b0*/  SHFL.IDX PT, R4, R6, 0x2, 0x1c1f ;  /* 0x005c1f0006047f89 */ /* 0x000ea200000e0000 */
[----:B------:R-:W-:-:S03]  /*40c0*/  IADD3 R7, R3, -c[0x0][0x168], RZ ;  /* 0x80005a0003077a10 */ /* 0x000fc60007ffe0ff */
[----:B------:R-:W3:Y:S04]  /*40d0*/  SHFL.IDX PT, R5, R6, 0x3, 0x1c1f ;  /* 0x007c1f0006057f89 */ /* 0x000ee800000e0000 */
[----:B------:R-:W-:Y:S01]  /*40e0*/  SHFL.IDX PT, R6, R6, 0x1, 0x1c1f ;  /* 0x003c1f0006067f89 */ /* 0x000fe200000e0000 */
[C---:B-1----:R-:W-:Y:S02]  /*40f0*/  IMAD.IADD R0, R7.reuse, 0x1, R2 ;  /* 0x0000000107007824 */ /* 0x042fe400078e0202 */
[----:B--2---:R-:W-:-:S03]  /*4100*/  IMAD.IADD R2, R7, 0x1, R4 ;  /* 0x0000000107027824 */ /* 0x004fc600078e0204 */
[----:B------:R-:W-:Y:S01]  /*4110*/  IMNMX R0, R8, R0, PT ;  /* 0x0000000008007217 */ /* 0x000fe20003800200 */
[----:B---3--:R-:W-:-:S03]  /*4120*/  IMAD.IADD R3, R7, 0x1, R5 ;  /* 0x0000000107037824 */ /* 0x008fc600078e0205 */
[C---:B------:R-:W-:Y:S02]  /*4130*/  ISETP.GT.AND P3, PT, R0.reuse, RZ, PT ;  /* 0x000000ff0000720c */ /* 0x040fe40003f64270 */
[C---:B------:R-:W-:Y:S02]  /*4140*/  ISETP.GT.AND P2, PT, R0.reuse, 0x1, PT ;  /* 0x000000010000780c */ /* 0x040fe40003f44270 */
[C---:B------:R-:W-:Y:S02]  /*4150*/  ISETP.GT.AND P1, PT, R0.reuse, 0x8, PT ;  /* 0x000000080000780c */ /* 0x040fe40003f24270 */
[----:B------:R-:W-:Y:S02]  /*4160*/  FSEL R9, R177, -INF , P3 ;  /* 0xff800000b1097808 */ /* 0x000fe40001800000 */
[C---:B------:R-:W-:Y:S02]  /*4170*/  ISETP.GT.AND P0, PT, R0.reuse, 0x9, PT ;  /* 0x000000090000780c */ /* 0x040fe40003f04270 */
[----:B------:R-:W-:-:S02]  /*4180*/  ISETP.GT.AND P5, PT, R0, 0x10, PT ;  /* 0x000000100000780c */ /* 0x000fc40003fa4270 */
[----:B------:R-:W-:Y:S02]  /*4190*/  ISETP.GT.AND P3, PT, R0, 0x11, PT ;  /* 0x000000110000780c */ /* 0x000fe40003f64270 */
[----:B------:R-:W-:Y:S02]  /*41a0*/  FSEL R11, R170, -INF , P2 ;  /* 0xff800000aa0b7808 */ /* 0x000fe40001000000 */
[----:B------:R-:W-:Y:S02]  /*41b0*/  FSEL R88, R165, -INF , P1 ;  /* 0xff800000a5587808 */ /* 0x000fe40000800000 */
[C---:B------:R-:W-:Y:S02]  /*41c0*/  ISETP.GT.AND P2, PT, R0.reuse, 0x18, PT ;  /* 0x000000180000780c */ /* 0x040fe40003f44270 */
[----:B------:R-:W-:Y:S02]  /*41d0*/  ISETP.GT.AND P1, PT, R0, 0x19, PT ;  /* 0x000000190000780c */ /* 0x000fe40003f24270 */
[----:B------:R-:W-:-:S02]  /*41e0*/  FSEL R89, R160, -INF , P0 ;  /* 0xff800000a0597808 */ /* 0x000fc40000000000 */
[----:B------:R-:W-:Y:S02]  /*41f0*/  FSEL R93, R159, -INF , P5 ;  /* 0xff8000009f5d7808 */ /* 0x000fe40002800000 */
[----:B------:R-:W-:Y:S02]  /*4200*/  FSEL R94, R152, -INF , P3 ;  /* 0xff800000985e7808 */ /* 0x000fe40001800000 */
[C---:B------:R-:W-:Y:S02]  /*4210*/  ISETP.GT.AND P0, PT, R0.reuse, 0x20, PT ;  /* 0x000000200000780c */ /* 0x040fe40003f04270 */
[C---:B------:R-:W-:Y:S02]  /*4220*/  ISETP.GT.AND P5, PT, R0.reuse, 0x21, PT ;  /* 0x000000210000780c */ /* 0x040fe40003fa4270 */
[----:B------:R-:W-:Y:S02]  /*4230*/  ISETP.GT.AND P3, PT, R0, 0x28, PT ;  /* 0x000000280000780c */ /* 0x000fe40003f64270 */
[----:B------:R-:W-:-:S02]  /*4240*/  FSEL R95, R138, -INF , P2 ;  /* 0xff8000008a5f7808 */ /* 0x000fc40001000000 */
[----:B------:R-:W-:Y:S02]  /*4250*/  FSEL R96, R116, -INF , P1 ;  /* 0xff80000074607808 */ /* 0x000fe40000800000 */
[C---:B------:R-:W-:Y:S02]  /*4260*/  ISETP.GT.AND P2, PT, R0.reuse, 0x29, PT ;  /* 0x000000290000780c */ /* 0x040fe40003f44270 */
[----:B------:R-:W-:Y:S02]  /*4270*/  ISETP.GT.AND P1, PT, R0, 0x30, PT ;  /* 0x000000300000780c */ /* 0x000fe40003f24270 */
[----:B------:R-:W-:Y:S02]  /*4280*/  FSEL R139, R139, -INF , P0 ;  /* 0xff8000008b8b7808 */ /* 0x000fe40000000000 */
[----:B------:R-:W-:Y:S02]  /*4290*/  FSEL R140, R140, -INF , P5 ;  /* 0xff8000008c8c7808 */ /* 0x000fe40002800000 */
[----:B------:R-:W-:-:S02]  /*42a0*/  FSEL R141, R141, -INF , P3 ;  /* 0xff8000008d8d7808 */ /* 0x000fc40001800000 */
[C---:B------:R-:W-:Y:S02]  /*42b0*/  ISETP.GT.AND P0, PT, R0.reuse, 0x31, PT ;  /* 0x000000310000780c */ /* 0x040fe40003f04270 */
[C---:B------:R-:W-:Y:S02]  /*42c0*/  ISETP.GT.AND P5, PT, R0.reuse, 0x38, PT ;  /* 0x000000380000780c */ /* 0x040fe40003fa4270 */
[C---:B------:R-:W-:Y:S02]  /*42d0*/  ISETP.GT.AND P3, PT, R0.reuse, 0x39, PT ;  /* 0x000000390000780c */ /* 0x040fe40003f64270 */
[----:B------:R-:W-:Y:S02]  /*42e0*/  FSEL R143, R143, -INF , P2 ;  /* 0xff8000008f8f7808 */ /* 0x000fe40001000000 */
[----:B------:R-:W-:Y:S02]  /*42f0*/  FSEL R157, R157, -INF , P1 ;  /* 0xff8000009d9d7808 */ /* 0x000fe40000800000 */
[----:B------:R-:W-:-:S02]  /*4300*/  ISETP.GT.AND P2, PT, R0, 0x40, PT ;  /* 0x000000400000780c */ /* 0x000fc40003f44270 */
[----:B------:R-:W-:Y:S02]  /*4310*/  ISETP.GT.AND P1, PT, R0, 0x41, PT ;  /* 0x000000410000780c */ /* 0x000fe40003f24270 */
[----:B------:R-:W-:Y:S02]  /*4320*/  FSEL R158, R158, -INF , P0 ;  /* 0xff8000009e9e7808 */ /* 0x000fe40000000000 */
[----:B------:R-:W-:Y:S02]  /*4330*/  FSEL R159, R97, -INF , P5 ;  /* 0xff800000619f7808 */ /* 0x000fe40002800000 */
        /* <DEDUP_REMOVED lines=14> */
[----:B------:R-:W-:-:S02]  /*4420*/  IMNMX R2, R8, R2, PT ;  /* 0x0000000208027217 */ /* 0x000fc40003800200 */
[----:B------:R-:W-:Y:S02]  /*4430*/  FSEL R234, R69, -INF , P2 ;  /* 0xff80000045ea7808 */ /* 0x000fe40001000000 */
[----:B------:R-:W-:Y:S02]  /*4440*/  FSEL R197, R64, -INF , P1 ;  /* 0xff80000040c57808 */ /* 0x000fe40000800000 */
[C---:B------:R-:W-:Y:S02]  /*4450*/  ISETP.GT.AND P2, PT, R0.reuse, 0x68, PT ;  /* 0x000000680000780c */ /* 0x040fe40003f44270 */
[----:B------:R-:W-:Y:S02]  /*4460*/  ISETP.GT.AND P1, PT, R0, 0x69, PT ;  /* 0x000000690000780c */ /* 0x000fe40003f24270 */
[----:B------:R-:W-:Y:S02]  /*4470*/  FSEL R233, R65, -INF , P0 ;  /* 0xff80000041e97808 */ /* 0x000fe40000000000 */
[----:B------:R-:W-:-:S02]  /*4480*/  FSEL R232, R36, -INF , P5 ;  /* 0xff80000024e87808 */ /* 0x000fc40002800000 */
[----:B------:R-:W-:Y:S02]  /*4490*/  FSEL R230, R37, -INF , P3 ;  /* 0xff80000025e67808 */ /* 0x000fe40001800000 */
[C---:B------:R-:W-:Y:S02]  /*44a0*/  ISETP.GT.AND P0, PT, R2.reuse, RZ, PT ;  /* 0x000000ff0200720c */ /* 0x040fe40003f04270 */
[C---:B------:R-:W-:Y:S02]  /*44b0*/  ISETP.GT.AND P5, PT, R2.reuse, 0x1, PT ;  /* 0x000000010200780c */ /* 0x040fe40003fa4270 */
[----:B------:R-:W-:Y:S02]  /*44c0*/  ISETP.GT.AND P3, PT, R2, 0x8, PT ;  /* 0x000000080200780c */ /* 0x000fe40003f64270 */
[----:B------:R-:W-:Y:S02]  /*44d0*/  FSEL R229, R18, -INF , P2 ;  /* 0xff80000012e57808 */ /* 0x000fe40001000000 */
[----:B------:R-:W-:-:S02]  /*44e0*/  FSEL R226, R17, -INF , P1 ;  /* 0xff80000011e27808 */ /* 0x000fc40000800000 */
[C---:B------:R-:W-:Y:S02]  /*44f0*/  ISETP.GT.AND P2, PT, R2.reuse, 0x9, PT ;  /* 0x000000090200780c */ /* 0x040fe40003f44270 */
[----:B------:R-:W-:Y:S02]  /*4500*/  ISETP.GT.AND P1, PT, R2, 0x10, PT ;  /* 0x000000100200780c */ /* 0x000fe40003f24270 */
[----:B------:R-:W-:Y:S02]  /*4510*/  FSEL R10, R178, -INF , P0 ;  /* 0xff800000b20a7808 */ /* 0x000fe40000000000 */
[----:B------:R-:W-:Y:S02]  /*4520*/  FSEL R12, R171, -INF , P5 ;  /* 0xff800000ab0c7808 */ /* 0x000fe40002800000 */
[----:B------:R-:W-:Y:S02]  /*4530*/  FSEL R13, R166, -INF , P3 ;  /* 0xff800000a60d7808 */ /* 0x000fe40001800000 */
[----:B------:R-:W-:-:S02]  /*4540*/  ISETP.GT.AND P0, PT, R2, 0x11, PT ;  /* 0x000000110200780c */ /* 0x000fc40003f04270 */
[C---:B------:R-:W-:Y:S02]  /*4550*/  ISETP.GT.AND P5, PT, R2.reuse, 0x18, PT ;  /* 0x000000180200780c */ /* 0x040fe40003fa4270 */
[----:B------:R-:W-:Y:S02]  /*4560*/  ISETP.GT.AND P3, PT, R2, 0x19, PT ;  /* 0x000000190200780c */ /* 0x000fe40003f64270 */
[----:B------:R-:W-:Y:S02]  /*4570*/  FSEL R17, R164, -INF , P2 ;  /* 0xff800000a4117808 */ /* 0x000fe40001000000 */
[----:B------:R-:W-:Y:S02]  /*4580*/  FSEL R19, R161, -INF , P1 ;  /* 0xff800000a1137808 */ /* 0x000fe40000800000 */
[C---:B------:R-:W-:Y:S02]  /*4590*/  ISETP.GT.AND P2, PT, R2.reuse, 0x20, PT ;  /* 0x000000200200780c */ /* 0x040fe40003f44270 */
[----:B------:R-:W-:-:S02]  /*45a0*/  ISETP.GT.AND P1, PT, R2, 0x21, PT ;  /* 0x000000210200780c */ /* 0x000fc40003f24270 */
[----:B------:R-:W-:Y:S02]  /*45b0*/  FSEL R22, R154, -INF , P0 ;  /* 0xff8000009a167808 */ /* 0x000fe40000000000 */
[----:B------:R-:W-:Y:S02]  /*45c0*/  FSEL R23, R142, -INF , P5 ;  /* 0xff8000008e177808 */ /* 0x000fe40002800000 */
[----:B------:R-:W-:Y:S02]  /*45d0*/  FSEL R24, R135, -INF , P3 ;  /* 0xff80000087187808 */ /* 0x000fe40001800000 */
[C---:B------:R-:W-:Y:S02]  /*45e0*/  ISETP.GT.AND P0, PT, R2.reuse, 0x28, PT ;  /* 0x000000280200780c */ /* 0x040fe40003f04270 */
[C---:B------:R-:W-:Y:S02]  /*45f0*/  ISETP.GT.AND P5, PT, R2.reuse, 0x29, PT ;  /* 0x000000290200780c */ /* 0x040fe40003fa4270 */
[----:B------:R-:W-:-:S02]  /*4600*/  ISETP.GT.AND P3, PT, R2, 0x30, PT ;  /* 0x000000300200780c */ /* 0x000fc40003f64270 */
[----:B------:R-:W-:Y:S02]  /*4610*/  FSEL R132, R132, -INF , P2 ;  /* 0xff80000084847808 */ /* 0x000fe40001000000 */
[----:B------:R-:W-:Y:S02]  /*4620*/  FSEL R133, R133, -INF , P1 ;  /* 0xff80000085857808 */ /* 0x000fe40000800000 */
[C---:B------:R-:W-:Y:S02]  /*4630*/  ISETP.GT.AND P2, PT, R2.reuse, 0x31, PT ;  /* 0x000000310200780c */ /* 0x040fe40003f44270 */
[----:B------:R-:W-:Y:S02]  /*4640*/  ISETP.GT.AND P1, PT, R2, 0x38, PT ;  /* 0x000000380200780c */ /* 0x000fe40003f24270 */
[----:B------:R-:W-:Y:S02]  /*4650*/  FSEL R134, R134, -INF , P0 ;  /* 0xff80000086867808 */ /* 0x000fe40000000000 */
[----:B------:R-:W-:-:S02]  /*4660*/  FSEL R136, R136, -INF , P5 ;  /* 0xff80000088887808 */ /* 0x000fc40002800000 */
[----:B------:R-:W-:Y:S02]  /*4670*/  FSEL R150, R150, -INF , P3 ;  /* 0xff80000096967808 */ /* 0x000fe40001800000 */
[C---:B------:R-:W-:Y:S02]  /*4680*/  ISETP.GT.AND P0, PT, R2.reuse, 0x39, PT ;  /* 0x000000390200780c */ /* 0x040fe40003f04270 */
        /* <DEDUP_REMOVED lines=14> */
[C---:B------:R-:W-:Y:S01]  /*4770*/  ISETP.GT.AND P2, PT, R2.reuse, 0x59, PT ;  /* 0x000000590200780c */ /* 0x040fe20003f44270 */
[----:B------:R-:W-:Y:S01]  /*4780*/  LDSM.16.MT88.4 R76, [R227+0x800] ;  /* 0x00080000e34c783b */ /* 0x000fe20000004200 */
[----:B------:R-:W-:-:S02]  /*4790*/  ISETP.GT.AND P1, PT, R2, 0x60, PT ;  /* 0x000000600200780c */ /* 0x000fc40003f24270 */
[----:B------:R-:W-:Y:S02]  /*47a0*/  IMNMX R0, R8, R3, PT ;  /* 0x0000000308007217 */ /* 0x000fe40003800200 */
[----:B------:R-:W-:Y:S02]  /*47b0*/  FSEL R25, R68, -INF , P0 ;  /* 0xff80000044197808 */ /* 0x000fe40000000000 */
[----:B------:R-:W-:Y:S02]  /*47c0*/  FSEL R203, R73, -INF , P5 ;  /* 0xff80000049cb7808 */ /* 0x000fe40002800000 */
[----:B------:R-:W-:Y:S02]  /*47d0*/  FSEL R196, R60, -INF , P3 ;  /* 0xff8000003cc47808 */ /* 0x000fe40001800000 */
[C---:B------:R-:W-:Y:S02]  /*47e0*/  ISETP.GT.AND P0, PT, R2.reuse, 0x61, PT ;  /* 0x000000610200780c */ /* 0x040fe40003f04270 */
[----:B------:R-:W-:-:S02]  /*47f0*/  ISETP.GT.AND P5, PT, R2, 0x68, PT ;  /* 0x000000680200780c */ /* 0x000fc40003fa4270 */
[----:B------:R-:W-:Y:S02]  /*4800*/  ISETP.GT.AND P3, PT, R2, 0x69, PT ;  /* 0x000000690200780c */ /* 0x000fe40003f64270 */
[----:B------:R-:W-:Y:S02]  /*4810*/  FMNMX.FTZ R2, R9, R11, !PT ;  /* 0x0000000b09027209 */ /* 0x000fe40007810000 */
[----:B------:R-:W-:Y:S02]  /*4820*/  FSEL R231, R61, -INF , P2 ;  /* 0xff8000003de77808 */ /* 0x000fe40001000000 */
[----:B------:R-:W-:Y:S02]  /*4830*/  FSEL R199, R20, -INF , P1 ;  /* 0xff80000014c77808 */ /* 0x000fe40000800000 */
[----:B------:R-:W-:Y:S02]  /*4840*/  FMNMX.FTZ R4, R10, R12, !PT ;  /* 0x0000000c0a047209 */ /* 0x000fe40007810000 */
[----:B------:R-:W-:-:S02]  /*4850*/  ISETP.GT.AND P2, PT, R0, RZ, PT ;  /* 0x000000ff0000720c */ /* 0x000fc40003f44270 */
[----:B------:R-:W-:Y:S02]  /*4860*/  ISETP.GT.AND P1, PT, R0, 0x1, PT ;  /* 0x000000010000780c */ /* 0x000fe40003f24270 */
[----:B------:R-:W-:Y:S02]  /*4870*/  FMNMX.FTZ R2, R88, R2, !PT ;  /* 0x0000000258027209 */ /* 0x000fe40007810000 */
[----:B------:R-:W-:Y:S02]  /*4880*/  FSEL R207, R21, -INF , P0 ;  /* 0xff80000015cf7808 */ /* 0x000fe40000000000 */
[----:B------:R-:W-:Y:S02]  /*4890*/  FSEL R200, R15, -INF , P3 ;  /* 0xff8000000fc87808 */ /* 0x000fe40001800000 */
[----:B------:R-:W-:Y:S02]  /*48a0*/  FMNMX.FTZ R4, R13, R4, !PT ;  /* 0x000000040d047209 */ /* 0x000fe40007810000 */
[----:B------:R-:W-:-:S02]  /*48b0*/  ISETP.GT.AND P0, PT, R0, 0x8, PT ;  /* 0x000000080000780c */ /* 0x000fc40003f04270 */
[----:B------:R-:W-:Y:S02]  /*48c0*/  FSEL R14, R185, -INF , P2 ;  /* 0xff800000b90e7808 */ /* 0x000fe40001000000 */
[----:B------:R-:W-:Y:S01]  /*48d0*/  FSEL R15, R184, -INF , P1 ;  /* 0xff800000b80f7808 */ /* 0x000fe20000800000 */
[----:B------:R-:W-:Y:S01]  /*48e0*/  IMAD.MOV.U32 R184, RZ, RZ, R25 ;  /* 0x000000ffffb87224 */ /* 0x000fe200078e0019 */
[----:B------:R-:W-:Y:S02]  /*48f0*/  FMNMX.FTZ R2, R89, R2, !PT ;  /* 0x0000000259027209 */ /* 0x000fe40007810000 */
[----:B------:R-:W-:Y:S02]  /*4900*/  FSEL R212, R16, -INF , P5 ;  /* 0xff80000010d47808 */ /* 0x000fe40002800000 */
[----:B------:R-:W-:Y:S02]  /*4910*/  FMNMX.FTZ R4, R17, R4, !PT ;  /* 0x0000000411047209 */ /* 0x000fe40007810000 */
[----:B------:R-:W-:-:S02]  /*4920*/  ISETP.GT.AND P5, PT, R0, 0x9, PT ;  /* 0x000000090000780c */ /* 0x000fc40003fa4270 */
[----:B------:R-:W-:Y:S02]  /*4930*/  FSEL R16, R169, -INF , P0 ;  /* 0xff800000a9107808 */ /* 0x000fe40000000000 */
[----:B------:R-:W-:Y:S02]  /*4940*/  FMNMX.FTZ R5, R14, R15, !PT ;  /* 0x0000000f0e057209 */ /* 0x000fe40007810000 */
[----:B------:R-:W-:Y:S02]  /*4950*/  FMNMX.FTZ R2, R93, R2, !PT ;  /* 0x000000025d027209 */ /* 0x000fe40007810000 */
[----:B------:R-:W-:Y:S02]  /*4960*/  FMNMX.FTZ R4, R19, R4, !PT ;  /* 0x0000000413047209 */ /* 0x000fe40007810000 */
[----:B------:R-:W-:Y:S02]  /*4970*/  ISETP.GT.AND P3, PT, R0, 0x10, PT ;  /* 0x000000100000780c */ /* 0x000fe40003f64270 */
[----:B------:R-:W-:-:S02]  /*4980*/  FSEL R18, R168, -INF , P5 ;  /* 0xff800000a8127808 */ /* 0x000fc40002800000 */
[----:B------:R-:W-:Y:S02]  /*4990*/  FMNMX.FTZ R5, R16, R5, !PT ;  /* 0x0000000510057209 */ /* 0x000fe40007810000 */
[----:B------:R-:W-:Y:S02]  /*49a0*/  FMNMX.FTZ R2, R94, R2, !PT ;  /* 0x000000025e027209 */ /* 0x000fe40007810000 */
[----:B------:R-:W-:Y:S02]  /*49b0*/  FMNMX.FTZ R4, R22, R4, !PT ;  /* 0x0000000416047209 */ /* 0x000fe40007810000 */
[----:B------:R-:W-:Y:S02]  /*49c0*/  ISETP.GT.AND P2, PT, R0, 0x11, PT ;  /* 0x000000110000780c */ /* 0x000fe40003f44270 */
[----:B------:R-:W-:Y:S02]  /*49d0*/  FSEL R20, R163, -INF , P3 ;  /* 0xff800000a3147808 */ /* 0x000fe40001800000 */
[----:B------:R-:W-:-:S02]  /*49e0*/  FMNMX.FTZ R5, R18, R5, !PT ;  /* 0x0000000512057209 */ /* 0x000fc40007810000 */
[----:B------:R-:W-:Y:S02]  /*49f0*/  FMNMX.FTZ R2, R95, R2, !PT ;  /* 0x000000025f027209 */ /* 0x000fe40007810000 */
[----:B------:R-:W-:Y:S02]  /*4a00*/  FMNMX.FTZ R4, R23, R4, !PT ;  /* 0x0000000417047209 */ /* 0x000fe40007810000 */
[----:B------:R-:W-:Y:S02]  /*4a10*/  ISETP.GT.AND P1, PT, R0, 0x18, PT ;  /* 0x000000180000780c */ /* 0x000fe40003f24270 */
[----:B------:R-:W-:Y:S02]  /*4a20*/  FSEL R21, R162, -INF , P2 ;  /* 0xff800000a2157808 */ /* 0x000fe40001000000 */
[----:B------:R-:W-:Y:S02]  /*4a30*/  FMNMX.FTZ R5, R20, R5, !PT ;  /* 0x0000000514057209 */ /* 0x000fe40007810000 */
[----:B------:R-:W-:-:S02]  /*4a40*/  FMNMX.FTZ R2, R96, R2, !PT ;  /* 0x0000000260027209 */ /* 0x000fc40007810000 */
[----:B------:R-:W-:Y:S02]  /*4a50*/  FMNMX.FTZ R4, R24, R4, !PT ;  /* 0x0000000418047209 */ /* 0x000fe40007810000 */
[----:B------:R-:W-:Y:S02]  /*4a60*/  ISETP.GT.AND P0, PT, R0, 0x19, PT ;  /* 0x000000190000780c */ /* 0x000fe40003f04270 */
[----:B------:R-:W-:Y:S02]  /*4a70*/  FSEL R25, R149, -INF , P1 ;  /* 0xff80000095197808 */ /* 0x000fe40000800000 */
[----:B------:R-:W-:Y:S02]  /*4a80*/  FMNMX.FTZ R5, R21, R5, !PT ;  /* 0x0000000515057209 */ /* 0x000fe40007810000 */
[----:B------:R-:W-:Y:S02]  /*4a90*/  FMNMX.FTZ R2, R139, R2, !PT ;  /* 0x000000028b027209 */ /* 0x000fe40007810000 */
[----:B------:R-:W-:-:S02]  /*4aa0*/  FMNMX.FTZ R4, R132, R4, !PT ;  /* 0x0000000484047209 */ /* 0x000fc40007810000 */
[----:B------:R-:W-:Y:S02]  /*4ab0*/  ISETP.GT.AND P5, PT, R0, 0x20, PT ;  /* 0x000000200000780c */ /* 0x000fe40003fa4270 */
[----:B------:R-:W-:Y:S02]  /*4ac0*/  FSEL R72, R146, -INF , P0 ;  /* 0xff80000092487808 */ /* 0x000fe40000000000 */
[----:B------:R-:W-:Y:S02]  /*4ad0*/  FMNMX.FTZ R5, R25, R5, !PT ;  /* 0x0000000519057209 */ /* 0x000fe40007810000 */
[----:B------:R-:W-:Y:S02]  /*4ae0*/  FMNMX.FTZ R2, R140, R2, !PT ;  /* 0x000000028c027209 */ /* 0x000fe40007810000 */
        /* <DEDUP_REMOVED lines=48> */
[----:B------:R-:W-:Y:S01]  /*4df0*/  FMNMX.FTZ R5, R170, R5, !PT ;  /* 0x00000005aa057209 */ /* 0x000fe20007810000 */
[----:B------:R-:W-:Y:S01]  /*4e00*/  LDSM.16.MT88.4 R84, [R228] ;  /* 0x00000000e454783b */ /* 0x000fe20000004200 */
[----:B------:R-:W-:-:S02]  /*4e10*/  FMNMX.FTZ R2, R183, R2, !PT ;  /* 0x00000002b7027209 */ /* 0x000fc40007810000 */
[----:B------:R-:W-:Y:S02]  /*4e20*/  FMNMX.FTZ R4, R179, R4, !PT ;  /* 0x00000004b3047209 */ /* 0x000fe40007810000 */
[----:B------:R-:W-:Y:S02]  /*4e30*/  ISETP.GT.AND P3, PT, R0, 0x49, PT ;  /* 0x000000490000780c */ /* 0x000fe40003f64270 */
[----:B------:R-:W-:Y:S02]  /*4e40*/  FSEL R169, R80, -INF , P5 ;  /* 0xff80000050a97808 */ /* 0x000fe40002800000 */
[----:B------:R-:W-:Y:S01]  /*4e50*/  FMNMX.FTZ R5, R168, R5, !PT ;  /* 0x00000005a8057209 */ /* 0x000fe20007810000 */
[----:B------:R-:W-:Y:S01]  /*4e60*/  LDSM.16.MT88.4 R80, [R224] ;  /* 0x00000000e050783b */ /* 0x000fe20000004200 */
[C---:B------:R-:W-:Y:S02]  /*4e70*/  ISETP.GT.AND P2, PT, R0.reuse, 0x50, PT ;  /* 0x000000500000780c */ /* 0x040fe40003f44270 */
[----:B------:R-:W-:-:S02]  /*4e80*/  ISETP.GT.AND P1, PT, R0, 0x51, PT ;  /* 0x000000510000780c */ /* 0x000fc40003f24270 */
[----:B------:R-:W-:Y:S02]  /*4e90*/  ISETP.GT.AND P0, PT, R0, 0x58, PT ;  /* 0x000000580000780c */ /* 0x000fe40003f04270 */
[----:B------:R-:W-:Y:S02]  /*4ea0*/  FMNMX.FTZ R3, R194, R2, !PT ;  /* 0x00000002c2037209 */ /* 0x000fe40007810000 */
[----:B------:R-:W-:Y:S02]  /*4eb0*/  FMNMX.FTZ R2, R184, R4, !PT ;  /* 0x00000004b8027209 */ /* 0x000fe40007810000 */
[----:B------:R-:W-:Y:S02]  /*4ec0*/  FSEL R166, R71, -INF , P3 ;  /* 0xff80000047a67808 */ /* 0x000fe40001800000 */
[----:B------:R-:W-:Y:S02]  /*4ed0*/  FMNMX.FTZ R5, R169, R5, !PT ;  /* 0x00000005a9057209 */ /* 0x000fe40007810000 */
[----:B------:R-:W-:-:S02]  /*4ee0*/  FSEL R218, R74, -INF , P2 ;  /* 0xff8000004ada7808 */ /* 0x000fc40001000000 */
[----:B------:R-:W-:Y:S02]  /*4ef0*/  FSEL R209, R75, -INF , P1 ;  /* 0xff8000004bd17808 */ /* 0x000fe40000800000 */
[----:B------:R-:W-:Y:S02]  /*4f00*/  FSEL R202, R62, -INF , P0 ;  /* 0xff8000003eca7808 */ /* 0x000fe40000000000 */
[C---:B------:R-:W-:Y:S02]  /*4f10*/  ISETP.GT.AND P5, PT, R0.reuse, 0x59, PT ;  /* 0x000000590000780c */ /* 0x040fe40003fa4270 */
[C---:B------:R-:W-:Y:S02]  /*4f20*/  ISETP.GT.AND P3, PT, R0.reuse, 0x60, PT ;  /* 0x000000600000780c */ /* 0x040fe40003f64270 */
[C---:B------:R-:W-:Y:S02]  /*4f30*/  ISETP.GT.AND P2, PT, R0.reuse, 0x61, PT ;  /* 0x000000610000780c */ /* 0x040fe40003f44270 */
[----:B------:R-:W-:-:S02]  /*4f40*/  ISETP.GT.AND P1, PT, R0, 0x68, PT ;  /* 0x000000680000780c */ /* 0x000fc40003f24270 */
[----:B------:R-:W-:Y:S02]  /*4f50*/  ISETP.GT.AND P0, PT, R0, 0x69, PT ;  /* 0x000000690000780c */ /* 0x000fe40003f04270 */
        /* <DEDUP_REMOVED lines=9> */
[----:B------:R-:W-:Y:S02]  /*4ff0*/  FSEL R201, R63, -INF , P5 ;  /* 0xff8000003fc97808 */ /* 0x000fe40002800000 */
[----:B------:R-:W-:-:S02]  /*5000*/  FMNMX.FTZ R3, R202, R3, !PT ;  /* 0x00000003ca037209 */ /* 0x000fc40007810000 */
[----:B------:R-:W-:Y:S02]  /*5010*/  FMNMX.FTZ R4, R233, R4, !PT ;  /* 0x00000004e9047209 */ /* 0x000fe40007810000 */
[----:B------:R-:W-:Y:S02]  /*5020*/  FMNMX.FTZ R2, R207, R0, !PT ;  /* 0x00000000cf027209 */ /* 0x000fe40007810000 */
[----:B------:R-:W-:Y:S02]  /*5030*/  FSEL R205, R28, -INF , P3 ;  /* 0xff8000001ccd7808 */ /* 0x000fe40001800000 */
[----:B------:R-:W-:Y:S02]  /*5040*/  FMNMX.FTZ R3, R201, R3, !PT ;  /* 0x00000003c9037209 */ /* 0x000fe40007810000 */
[----:B------:R-:W-:Y:S02]  /*5050*/  FMNMX.FTZ R4, R232, R4, !PT ;  /* 0x00000004e8047209 */ /* 0x000fe40007810000 */
[----:B------:R-:W-:-:S02]  /*5060*/  FMNMX.FTZ R2, R212, R2, !PT ;  /* 0x00000002d4027209 */ /* 0x000fc40007810000 */
[----:B------:R-:W-:Y:S02]  /*5070*/  FSEL R208, R29, -INF , P2 ;  /* 0xff8000001dd07808 */ /* 0x000fe40001000000 */
[----:B------:R-:W-:Y:S02]  /*5080*/  FMNMX.FTZ R3, R205, R3, !PT ;  /* 0x00000003cd037209 */ /* 0x000fe40007810000 */
[----:B------:R-:W-:Y:S02]  /*5090*/  FMNMX.FTZ R4, R230, R4, !PT ;  /* 0x00000004e6047209 */ /* 0x000fe40007810000 */
[----:B------:R-:W-:Y:S02]  /*50a0*/  FMNMX.FTZ R2, R200, R2, !PT ;  /* 0x00000002c8027209 */ /* 0x000fe40007810000 */
[----:B------:R-:W-:Y:S02]  /*50b0*/  FMNMX.FTZ R0, R208, R3, !PT ;  /* 0x00000003d0007209 */ /* 0x000fe40007810000 */
[----:B------:R-:W-:Y:S01]  /*50c0*/  FMNMX.FTZ R3, R229, R4, !PT ;  /* 0x00000004e5037209 */ /* 0x000fe20007810000 */
[----:B------:R-:W1:Y:S01]  /*50d0*/  SHFL.BFLY PT, R5, R2, 0x2, 0x1f ;  /* 0x0c401f0002057f89 */ /* 0x000e6200000e0000 */
[----:B------:R-:W-:-:S02]  /*50e0*/  FSEL R206, R26, -INF , P1 ;  /* 0xff8000001ace7808 */ /* 0x000fc40000800000 */
[----:B------:R-:W-:Y:S02]  /*50f0*/  FMNMX.FTZ R3, R226, R3, !PT ;  /* 0x00000003e2037209 */ /* 0x000fe40007810000 */
[----:B------:R-:W-:Y:S02]  /*5100*/  FSEL R219, R27, -INF , P0 ;  /* 0xff8000001bdb7808 */ /* 0x000fe40000000000 */
[----:B------:R-:W-:Y:S01]  /*5110*/  FMNMX.FTZ R0, R206, R0, !PT ;  /* 0x00000000ce007209 */ /* 0x000fe20007810000 */
[----:B------:R-:W2:Y:S03]  /*5120*/  SHFL.BFLY PT, R4, R3, 0x2, 0x1f ;  /* 0x0c401f0003047f89 */ /* 0x000ea600000e0000 */
[----:B------:R-:W-:-:S05]  /*5130*/  FMNMX.FTZ R0, R219, R0, !PT ;  /* 0x00000000db007209 */ /* 0x000fca0007810000 */
[----:B------:R-:W3:Y:S01]  /*5140*/  SHFL.BFLY PT, R70, R0, 0x2, 0x1f ;  /* 0x0c401f0000467f89 */ /* 0x000ee200000e0000 */
[----:B-1----:R-:W-:-:S05]  /*5150*/  FMNMX.FTZ R2, R2, R5, !PT ;  /* 0x0000000502027209 */ /* 0x002fca0007810000 */
[----:B------:R-:W1:Y:S01]  /*5160*/  SHFL.BFLY PT, R71, R2, 0x1, 0x1f ;  /* 0x0c201f0002477f89 */ /* 0x000e6200000e0000 */
[----:B--2---:R-:W-:-:S05]  /*5170*/  FMNMX.FTZ R3, R3, R4, !PT ;  /* 0x0000000403037209 */ /* 0x004fca0007810000 */
[----:B------:R-:W2:Y:S01]  /*5180*/  SHFL.BFLY PT, R73, R3, 0x1, 0x1f ;  /* 0x0c201f0003497f89 */ /* 0x000ea200000e0000 */
[----:B---3--:R-:W-:Y:S01]  /*5190*/  FMNMX.FTZ R70, R0, R70, !PT ;  /* 0x0000004600467209 */ /* 0x008fe20007810000 */
[----:B------:R-:W-:-:S04]  /*51a0*/  IMAD.IADD R0, R7, 0x1, R6 ;  /* 0x0000000107007824 */ /* 0x000fc800078e0206 */
[----:B------:R-:W3:Y:S01]  /*51b0*/  SHFL.BFLY PT, R4, R70, 0x1, 0x1f ;  /* 0x0c201f0046047f89 */ /* 0x000ee200000e0000 */
[----:B------:R-:W-:-:S04]  /*51c0*/  IMNMX R0, R8, R0, PT ;  /* 0x0000000008007217 */ /* 0x000fc80003800200 */
[C---:B------:R-:W-:Y:S02]  /*51d0*/  ISETP.GT.AND P0, PT, R0.reuse, RZ, PT ;  /* 0x000000ff0000720c */ /* 0x040fe40003f04270 */
[C---:B------:R-:W-:Y:S02]  /*51e0*/  ISETP.GT.AND P5, PT, R0.reuse, 0x1, PT ;  /* 0x000000010000780c */ /* 0x040fe40003fa4270 */
[----:B------:R-:W-:Y:S02]  /*51f0*/  ISETP.GT.AND P2, PT, R0, 0x8, PT ;  /* 0x000000080000780c */ /* 0x000fe40003f44270 */
[----:B------:R-:W-:Y:S02]  /*5200*/  FSEL R7, R193, -INF , P0 ;  /* 0xff800000c1077808 */ /* 0x000fe40000000000 */
[----:B------:R-:W-:Y:S02]  /*5210*/  FSEL R60, R192, -INF , P5 ;  /* 0xff800000c03c7808 */ /* 0x000fe40002800000 */
[----:B-1----:R-:W-:-:S02]  /*5220*/  FMNMX.FTZ R71, R2, R71, !PT ;  /* 0x0000004702477209 */ /* 0x002fc40007810000 */
[C---:B------:R-:W-:Y:S02]  /*5230*/  ISETP.GT.AND P3, PT, R0.reuse, 0x9, PT ;  /* 0x000000090000780c */ /* 0x040fe40003f64270 */
[----:B------:R-:W-:Y:S01]  /*5240*/  FSEL R61, R191, -INF , P2 ;  /* 0xff800000bf3d7808 */ /* 0x000fe20001000000 */
[----:B------:R-:W-:Y:S01]  /*5250*/  IMAD.MOV.U32 R191, RZ, RZ, R212 ;  /* 0x000000ffffbf7224 */ /* 0x000fe200078e00d4 */
[----:B------:R-:W-:Y:S02]  /*5260*/  FMNMX.FTZ R2, R7, R60, !PT ;  /* 0x0000003c07027209 */ /* 0x000fe40007810000 */
[----:B------:R-:W-:Y:S02]  /*5270*/  ISETP.GT.AND P1, PT, R0, 0x10, PT ;  /* 0x000000100000780c */ /* 0x000fe40003f24270 */
[----:B------:R-:W-:Y:S01]  /*5280*/  FSEL R62, R190, -INF , P3 ;  /* 0xff800000be3e7808 */ /* 0x000fe20001800000 */
[----:B------:R-:W-:Y:S01]  /*5290*/  IMAD.MOV.U32 R190, RZ, RZ, R218 ;  /* 0x000000ffffbe7224 */ /* 0x000fe200078e00da */
[----:B------:R-:W-:-:S02]  /*52a0*/  FMNMX.FTZ R2, R61, R2, !PT ;  /* 0x000000023d027209 */ /* 0x000fc40007810000 */
[----:B--2---:R-:W-:Y:S02]  /*52b0*/  FMNMX.FTZ R73, R3, R73, !PT ;  /* 0x0000004903497209 */ /* 0x004fe40007810000 */
[C---:B------:R-:W-:Y:S02]  /*52c0*/  ISETP.GT.AND P2, PT, R0.reuse, 0x19, PT ;  /* 0x000000190000780c */ /* 0x040fe40003f44270 */
[----:B------:R-:W-:Y:S02]  /*52d0*/  ISETP.GT.AND P0, PT, R0, 0x11, PT ;  /* 0x000000110000780c */ /* 0x000fe40003f04270 */
[----:B------:R-:W-:Y:S02]  /*52e0*/  FSEL R63, R189, -INF , P1 ;  /* 0xff800000bd3f7808 */ /* 0x000fe40000800000 */
[----:B------:R-:W-:Y:S01]  /*52f0*/  FMNMX.FTZ R3, R62, R2, !PT ;  /* 0x000000023e037209 */ /* 0x000fe20007810000 */
[----:B------:R-:W-:Y:S01]  /*5300*/  FMUL.FTZ R2, R73, c[0x0][0x2d0] ;  /* 0x0000b40049027a20 */ /* 0x000fe20000410000 */
[----:B------:R-:W-:-:S02]  /*5310*/  FSEL R74, R186, -INF , P2 ;  /* 0xff800000ba4a7808 */ /* 0x000fc40001000000 */
[----:B------:R-:W-:Y:S02]  /*5320*/  FSETP.NEU.FTZ.AND P2, PT, R73, -INF , PT ;  /* 0xff8000004900780b */ /* 0x000fe40003f5d000 */
[----:B------:R-:W-:Y:S02]  /*5330*/  ISETP.GT.AND P5, PT, R0, 0x18, PT ;  /* 0x000000180000780c */ /* 0x000fe40003fa4270 */
[----:B------:R-:W-:Y:S02]  /*5340*/  FSEL R68, R188, -INF , P0 ;  /* 0xff800000bc447808 */ /* 0x000fe40000000000 */
[----:B------:R-:W-:Y:S02]  /*5350*/  FMNMX.FTZ R3, R63, R3, !PT ;  /* 0x000000033f037209 */ /* 0x000fe40007810000 */
[----:B---3--:R-:W-:Y:S02]  /*5360*/  FMNMX.FTZ R70, R70, R4, !PT ;  /* 0x0000000446467209 */ /* 0x008fe40007810000 */
[----:B------:R-:W-:-:S02]  /*5370*/  FSEL R4, R2, RZ, P2 ;  /* 0x000000ff02047208 */ /* 0x000fc40001000000 */
[----:B------:R-:W-:Y:S02]  /*5380*/  FSEL R69, R187, -INF , P5 ;  /* 0xff800000bb457808 */ /* 0x000fe40002800000 */
[----:B------:R-:W-:Y:S01]  /*5390*/  FMNMX.FTZ R2, R68, R3, !PT ;  /* 0x0000000344027209 */ /* 0x000fe20007810000 */
[--C-:B------:R-:W-:Y:S01]  /*53a0*/  FFMA.FTZ R3, R9, c[0x0][0x2d0], -R4.reuse ;  /* 0x0000b40009037a23 */ /* 0x100fe20000010804 */
[C---:B------:R-:W-:Y:S01]  /*53b0*/  ISETP.GT.AND P3, PT, R0.reuse, 0x20, PT ;  /* 0x000000200000780c */ /* 0x040fe20003f64270 */
[----:B------:R-:W-:Y:S01]  /*53c0*/  FFMA.FTZ R5, R11, c[0x0][0x2d0], -R4 ;  /* 0x0000b4000b057a23 */ /* 0x000fe20000010804 */
[----:B------:R-:W-:Y:S01]  /*53d0*/  FMNMX.FTZ R2, R69, R2, !PT ;  /* 0x0000000245027209 */ /* 0x000fe20007810000 */
[----:B------:R1:W-:Y:S01]  /*53e0*/  MUFU.EX2 R242, R3 ;  /* 0x0000000300f27308 */ /* 0x0003e20000000800 */
[----:B------:R-:W-:Y:S02]  /*53f0*/  ISETP.GT.AND P1, PT, R0, 0x21, PT ;  /* 0x000000210000780c */ /* 0x000fe40003f24270 */
[----:B------:R-:W-:-:S02]  /*5400*/  FSEL R75, R176, -INF , P3 ;  /* 0xff800000b04b7808 */ /* 0x000fc40001800000 */
[----:B------:R-:W-:Y:S02]  /*5410*/  FMNMX.FTZ R2, R74, R2, !PT ;  /* 0x000000024a027209 */ /* 0x000fe40007810000 */
[----:B------:R-:W-:Y:S01]  /*5420*/  ISETP.GT.AND P0, PT, R0, 0x28, PT ;  /* 0x000000280000780c */ /* 0x000fe20003f04270 */
[----:B------:R2:W-:Y:S01]  /*5430*/  MUFU.EX2 R221, R5 ;  /* 0x0000000500dd7308 */ /* 0x0005e20000000800 */
[----:B------:R-:W-:Y:S02]  /*5440*/  FSEL R90, R175, -INF , P1 ;  /* 0xff800000af5a7808 */ /* 0x000fe40000800000 */
[----:B------:R-:W-:Y:S02]  /*5450*/  FMNMX.FTZ R2, R75, R2, !PT ;  /* 0x000000024b027209 */ /* 0x000fe40007810000 */
[----:B------:R-:W-:Y:S02]  /*5460*/  FSEL R91, R172, -INF , P0 ;  /* 0xff800000ac5b7808 */ /* 0x000fe40000000000 */
[----:B------:R-:W-:Y:S01]  /*5470*/  ISETP.GT.AND P5, PT, R0, 0x29, PT ;  /* 0x000000290000780c */ /* 0x000fe20003fa4270 */
[C---:B-1----:R-:W-:Y:S01]  /*5480*/  FMUL.FTZ R3, R71.reuse, c[0x0][0x2d0] ;  /* 0x0000b40047037a20 */ /* 0x042fe20000410000 */
[----:B------:R-:W-:-:S02]  /*5490*/  FSETP.NEU.FTZ.AND P0, PT, R71, -INF , PT ;  /* 0xff8000004700780b */ /* 0x000fc40003f1d000 */
[----:B------:R-:W-:Y:S02]  /*54a0*/  FMNMX.FTZ R2, R90, R2, !PT ;  /* 0x000000025a027209 */ /* 0x000fe40007810000 */
[C---:B------:R-:W-:Y:S02]  /*54b0*/  ISETP.GT.AND P3, PT, R0.reuse, 0x30, PT ;  /* 0x000000300000780c */ /* 0x040fe40003f64270 */
[----:B------:R-:W-:Y:S02]  /*54c0*/  FSEL R92, R167, -INF , P5 ;  /* 0xff800000a75c7808 */ /* 0x000fe40002800000 */
[----:B------:R-:W-:Y:S02]  /*54d0*/  FSEL R3, R3, RZ, P0 ;  /* 0x000000ff03037208 */ /* 0x000fe40000000000 */
[----:B------:R-:W-:Y:S02]  /*54e0*/  FMNMX.FTZ R2, R91, R2, !PT ;  /* 0x000000025b027209 */ /* 0x000fe40007810000 */
[----:B------:R-:W-:Y:S01]  /*54f0*/  ISETP.GT.AND P2, PT, R0, 0x31, PT ;  /* 0x000000310000780c */ /* 0x000fe20003f44270 */
[--C-:B--2---:R-:W-:Y:S01]  /*5500*/  FFMA.FTZ R5, R10, c[0x0][0x2d0], -R3.reuse ;  /* 0x0000b4000a057a23 */ /* 0x104fe20000010803 */
[----:B------:R-:W-:Y:S01]  /*5510*/  FSEL R116, R103, -INF , P3 ;  /* 0xff80000067747808 */ /* 0x000fe20001800000 */
[----:B------:R-:W-:Y:S01]  /*5520*/  FFMA.FTZ R6, R17, c[0x0][0x2d0], -R3 ;  /* 0x0000b40011067a23 */ /* 0x000fe20000010803 */
[----:B------:R-:W-:Y:S01]  /*5530*/  FMNMX.FTZ R2, R92, R2, !PT ;  /* 0x000000025c027209 */ /* 0x000fe20007810000 */
[----:B------:R1:W-:Y:S01]  /*5540*/  MUFU.EX2 R188, R5 ;  /* 0x0000000500bc7308 */ /* 0x0003e20000000800 */
[----:B------:R-:W-:-:S02]  /*5550*/  ISETP.GT.AND P1, PT, R0, 0x38, PT ;  /* 0x000000380000780c */ /* 0x000fc40003f24270 */
[----:B------:R-:W-:Y:S02]  /*5560*/  FSEL R135, R102, -INF , P2 ;  /* 0xff80000066877808 */ /* 0x000fe40001000000 */
[----:B------:R-:W-:Y:S02]  /*5570*/  FMNMX.FTZ R2, R116, R2, !PT ;  /* 0x0000000274027209 */ /* 0x000fe40007810000 */
[C---:B------:R-:W-:Y:S01]  /*5580*/  ISETP.GT.AND P0, PT, R0.reuse, 0x39, PT ;  /* 0x000000390000780c */ /* 0x040fe20003f04270 */
[----:B------:R-:W-:Y:S01]  /*5590*/  MUFU.EX2 R192, R6 ;  /* 0x0000000600c07308 */ /* 0x000fe20000000800 */
[----:B------:R-:W-:Y:S02]  /*55a0*/  FSEL R138, R101, -INF , P1 ;  /* 0xff800000658a7808 */ /* 0x000fe40000800000 */
[----:B------:R-:W-:Y:S02]  /*55b0*/  FMNMX.FTZ R2, R135, R2, !PT ;  /* 0x0000000287027209 */ /* 0x000fe40007810000 */
[----:B------:R-:W-:-:S02]  /*55c0*/  ISETP.GT.AND P5, PT, R0, 0x40, PT ;  /* 0x000000400000780c */ /* 0x000fc40003fa4270 */
[----:B------:R-:W-:Y:S01]  /*55d0*/  FSEL R142, R100, -INF , P0 ;  /* 0xff800000648e7808 */ /* 0x000fe20000000000 */
[----:B-1----:R-:W-:Y:S01]  /*55e0*/  FFMA.FTZ R5, R12, c[0x0][0x2d0], -R3 ;  /* 0x0000b4000c057a23 */ /* 0x002fe20000010803 */
[----:B------:R-:W-:Y:S02]  /*55f0*/  FMNMX.FTZ R2, R138, R2, !PT ;  /* 0x000000028a027209 */ /* 0x000fe40007810000 */
[C---:B------:R-:W-:Y:S01]  /*5600*/  ISETP.GT.AND P3, PT, R0.reuse, 0x41, PT ;  /* 0x000000410000780c */ /* 0x040fe20003f64270 */
[----:B------:R1:W2:Y:S01]  /*5610*/  MUFU.EX2 R193, R5 ;  /* 0x0000000500c17308 */ /* 0x0002a20000000800 */
[----:B------:R-:W-:Y:S02]  /*5620*/  FSEL R145, R145, -INF , P5 ;  /* 0xff80000091917808 */ /* 0x000fe40002800000 */
[----:B------:R-:W-:Y:S02]  /*5630*/  ISETP.GT.AND P2, PT, R0, 0x48, PT ;  /* 0x000000480000780c */ /* 0x000fe40003f44270 */
[----:B------:R-:W-:-:S02]  /*5640*/  FSEL R153, R153, -INF , P3 ;  /* 0xff80000099997808 */ /* 0x000fc40001800000 */
[C---:B------:R-:W-:Y:S02]  /*5650*/  ISETP.GT.AND P1, PT, R0.reuse, 0x49, PT ;  /* 0x000000490000780c */ /* 0x040fe40003f24270 */
[----:B------:R-:W-:Y:S02]  /*5660*/  FSEL R155, R155, -INF , P2 ;  /* 0xff8000009b9b7808 */ /* 0x000fe40001000000 */
[----:B------:R-:W-:Y:S02]  /*5670*/  ISETP.GT.AND P0, PT, R0, 0x50, PT ;  /* 0x000000500000780c */ /* 0x000fe40003f04270 */
[----:B------:R-:W-:Y:S02]  /*5680*/  FSEL R156, R156, -INF , P1 ;  /* 0xff8000009c9c7808 */ /* 0x000fe40000800000 */
[----:B------:R-:W-:Y:S01]  /*5690*/  ISETP.GT.AND P2, PT, R0, 0x51, PT ;  /* 0x000000510000780c */ /* 0x000fe20003f44270 */
[----:B-1----:R-:W-:Y:S01]  /*56a0*/  FFMA.FTZ R5, R13, c[0x0][0x2d0], -R3 ;  /* 0x0000b4000d057a23 */ /* 0x002fe20000010803 */
[----:B------:R-:W-:-:S02]  /*56b0*/  FSEL R174, R174, -INF , P0 ;  /* 0xff800000aeae7808 */ /* 0x000fc40000000000 */
[C---:B------:R-:W-:Y:S01]  /*56c0*/  ISETP.GT.AND P1, PT, R0.reuse, 0x58, PT ;  /* 0x000000580000780c */ /* 0x040fe20003f24270 */
[----:B------:R1:W3:Y:S01]  /*56d0*/  MUFU.EX2 R198, R5 ;  /* 0x0000000500c67308 */ /* 0x0002e20000000800 */
[----:B------:R-:W-:Y:S02]  /*56e0*/  FSEL R173, R173, -INF , P2 ;  /* 0xff800000adad7808 */ /* 0x000fe40001000000 */
[----:B------:R-:W-:Y:S02]  /*56f0*/  ISETP.GT.AND P0, PT, R0, 0x59, PT ;  /* 0x000000590000780c */ /* 0x000fe40003f04270 */
[----:B------:R-:W-:Y:S02]  /*5700*/  FSEL R172, R66, -INF , P1 ;  /* 0xff80000042ac7808 */ /* 0x000fe40000800000 */
[----:B------:R-:W-:Y:S02]  /*5710*/  FSETP.NEU.FTZ.AND P3, PT, R70, -INF , PT ;  /* 0xff8000004600780b */ /* 0x000fe40003f7d000 */
[----:B------:R-:W-:-:S02]  /*5720*/  ISETP.GT.AND P2, PT, R0, 0x60, PT ;  /* 0x000000600000780c */ /* 0x000fc40003f44270 */
[----:B------:R-:W-:Y:S02]  /*5730*/  FSEL R167, R67, -INF , P0 ;  /* 0xff80000043a77808 */ /* 0x000fe40000000000 */
[----:B------:R-:W-:Y:S02]  /*5740*/  ISETP.GT.AND P1, PT, R0, 0x61, PT ;  /* 0x000000610000780c */ /* 0x000fe40003f24270 */
[----:B------:R-:W-:Y:S02]  /*5750*/  FSEL R165, R38, -INF , P2 ;  /* 0xff80000026a57808 */ /* 0x000fe40001000000 */
[----:B-1----:R-:W-:Y:S01]  /*5760*/  FMNMX.FTZ R5, R142, R2, !PT ;  /* 0x000000028e057209 */ /* 0x002fe20007810000 */
[----:B------:R-:W-:Y:S01]  /*5770*/  FMUL.FTZ R2, R70, c[0x0][0x2d0] ;  /* 0x0000b40046027a20 */ /* 0x000fe20000410000 */
[----:B------:R-:W-:Y:S02]  /*5780*/  ISETP.GT.AND P0, PT, R0, 0x68, PT ;  /* 0x000000680000780c */ /* 0x000fe40003f04270 */
[----:B------:R-:W-:-:S02]  /*5790*/  FMNMX.FTZ R5, R145, R5, !PT ;  /* 0x0000000591057209 */ /* 0x000fc40007810000 */
[----:B------:R-:W-:Y:S02]  /*57a0*/  FSEL R2, R2, RZ, P3 ;  /* 0x000000ff02027208 */ /* 0x000fe40001800000 */
[----:B------:R-:W-:Y:S02]  /*57b0*/  FMNMX.FTZ R5, R153, R5, !PT ;  /* 0x0000000599057209 */ /* 0x000fe40007810000 */
[----:B------:R-:W-:Y:S01]  /*57c0*/  ISETP.GT.AND P2, PT, R0, 0x69, PT ;  /* 0x000000690000780c */ /* 0x000fe20003f44270 */
[--C-:B------:R-:W-:Y:S01]  /*57d0*/  FFMA.FTZ R0, R18, c[0x0][0x2d0], -R2.reuse ;  /* 0x0000b40012007a23 */ /* 0x100fe20000010802 */
[----:B------:R-:W-:Y:S01]  /*57e0*/  FMNMX.FTZ R5, R155, R5, !PT ;  /* 0x000000059b057209 */ /* 0x000fe20007810000 */
[----:B------:R-:W-:Y:S01]  /*57f0*/  FFMA.FTZ R6, R14, c[0x0][0x2d0], -R2 ;  /* 0x0000b4000e067a23 */ /* 0x000fe20000010802 */
[----:B------:R-:W-:Y:S01]  /*5800*/  FSEL R164, R39, -INF , P1 ;  /* 0xff80000027a47808 */ /* 0x000fe20000800000 */
[----:B------:R-:W-:Y:S01]  /*5810*/  MUFU.EX2 R235, R0 ;  /* 0x0000000000eb7308 */ /* 0x000fe20000000800 */
[----:B------:R-:W-:-:S02]  /*5820*/  FMNMX.FTZ R5, R156, R5, !PT ;  /* 0x000000059c057209 */ /* 0x000fc40007810000 */
[----:B------:R-:W-:Y:S02]  /*5830*/  FSEL R163, R30, -INF , P0 ;  /* 0xff8000001ea37808 */ /* 0x000fe40000000000 */
[----:B------:R-:W-:Y:S02]  /*5840*/  FMNMX.FTZ R5, R174, R5, !PT ;  /* 0x00000005ae057209 */ /* 0x000fe40007810000 */
[----:B------:R-:W-:Y:S01]  /*5850*/  FSEL R162, R31, -INF , P2 ;  /* 0xff8000001fa27808 */ /* 0x000fe20001000000 */
[----:B------:R1:W-:Y:S01]  /*5860*/  MUFU.EX2 R249, R6 ;  /* 0x0000000600f97308 */ /* 0x0003e20000000800 */
[----:B------:R-:W-:Y:S02]  /*5870*/  FMNMX.FTZ R5, R173, R5, !PT ;  /* 0x00000005ad057209 */ /* 0x000fe40007810000 */
[----:B--2---:R-:W-:Y:S02]  /*5880*/  F2FP.PACK_AB R8, R193, R188 ;  /* 0x000000bcc108723e */ /* 0x004fe400000000ff */
[----:B------:R-:W-:-:S02]  /*5890*/  FMNMX.FTZ R5, R172, R5, !PT ;  /* 0x00000005ac057209 */ /* 0x000fc40007810000 */
[----:B---3--:R-:W-:Y:S02]  /*58a0*/  F2FP.PACK_AB R10, R192, R198 ;  /* 0x000000c6c00a723e */ /* 0x008fe400000000ff */
[----:B------:R-:W-:-:S04]  /*58b0*/  FMNMX.FTZ R5, R167, R5, !PT ;  /* 0x00000005a7057209 */ /* 0x000fc80007810000 */
[----:B------:R-:W-:Y:S01]  /*58c0*/  FMNMX.FTZ R5, R165, R5, !PT ;  /* 0x00000005a5057209 */ /* 0x000fe20007810000 */
[----:B-1----:R-:W-:-:S03]  /*58d0*/  FFMA.FTZ R6, R15, c[0x0][0x2d0], -R2 ;  /* 0x0000b4000f067a23 */ /* 0x002fc60000010802 */
[----:B------:R-:W-:Y:S01]  /*58e0*/  FMNMX.FTZ R0, R164, R5, !PT ;  /* 0x00000005a4007209 */ /* 0x000fe20007810000 */
[----:B------:R-:W-:Y:S01]  /*58f0*/  FFMA.FTZ R5, R19, c[0x0][0x2d0], -R3 ;  /* 0x0000b40013057a23 */ /* 0x000fe20000010803 */
[----:B------:R1:W2:Y:S02]  /*5900*/  MUFU.EX2 R244, R6 ;  /* 0x0000000600f47308 */ /* 0x0002a40000000800 */
[----:B------:R-:W-:-:S04]  /*5910*/  FMNMX.FTZ R0, R163, R0, !PT ;  /* 0x00000000a3007209 */ /* 0x000fc80007810000 */
[----:B------:R-:W-:Y:S02]  /*5920*/  FMNMX.FTZ R0, R162, R0, !PT ;  /* 0x00000000a2007209 */ /* 0x000fe40007810000 */
[----:B------:R3:W-:Y:S01]  /*5930*/  MUFU.EX2 R220, R5 ;  /* 0x0000000500dc7308 */ /* 0x0007e20000000800 */
[----:B-1----:R-:W-:Y:S01]  /*5940*/  FFMA.FTZ R6, R16, c[0x0][0x2d0], -R2 ;  /* 0x0000b40010067a23 */ /* 0x002fe20000010802 */
[----:B--2---:R-:W-:-:S06]  /*5950*/  F2FP.PACK_AB R9, R244, R249 ;  /* 0x000000f9f409723e */ /* 0x004fcc00000000ff */
[----:B------:R1:W2:Y:S01]  /*5960*/  MUFU.EX2 R246, R6 ;  /* 0x0000000600f67308 */ /* 0x0002a20000000800 */
[----:B---3--:R-:W-:-:S07]  /*5970*/  FFMA.FTZ R5, R22, c[0x0][0x2d0], -R3 ;  /* 0x0000b40016057a23 */ /* 0x008fce0000010803 */
[----:B------:R3:W4:Y:S01]  /*5980*/  MUFU.EX2 R195, R5 ;  /* 0x0000000500c37308 */ /* 0x0007220000000800 */
[----:B-1----:R-:W1:Y:S01]  /*5990*/  SHFL.BFLY PT, R6, R0, 0x2, 0x1f ;  /* 0x0c401f0000067f89 */ /* 0x002e6200000e0000 */
[----:B--2---:R-:W-:Y:S01]  /*59a0*/  F2FP.PACK_AB R11, R235, R246 ;  /* 0x000000f6eb0b723e */ /* 0x004fe200000000ff */
[----:B---3--:R-:W-:-:S06]  /*59b0*/  FFMA.FTZ R5, R23, c[0x0][0x2d0], -R3 ;  /* 0x0000b40017057a23 */ /* 0x008fcc0000010803 */
[C---:B------:R-:W-:Y:S01]  /*59c0*/  HMMA.16816.F32 R32, R8.reuse, R80, RZ ;  /* 0x000000500820723c */ /* 0x040fe200000018ff */
[----:B----4-:R-:W-:Y:S01]  /*59d0*/  F2FP.PACK_AB R12, R195, R220 ;  /* 0x000000dcc30c723e */ /* 0x010fe200000000ff */
[----:B------:R2:W-:Y:S06]  /*59e0*/  MUFU.EX2 R210, R5 ;  /* 0x0000000500d27308 */ /* 0x0005ec0000000800 */
[----:B------:R-:W-:Y:S01]  /*59f0*/  HMMA.16816.F32 R64, R8, R84, RZ ;  /* 0x000000540840723c */ /* 0x000fe200000018ff */
[----:B-1----:R-:W-:-:S07]  /*5a00*/  FMNMX.FTZ R0, R0, R6, !PT ;  /* 0x0000000600007209 */ /* 0x002fce0007810000 */
[C---:B------:R-:W-:Y:S01]  /*5a10*/  HMMA.16816.F32 R36, R8.reuse, R48, RZ ;  /* 0x000000300824723c */ /* 0x040fe200000018ff */
[----:B--2---:R-:W-:Y:S01]  /*5a20*/  FFMA.FTZ R5, R24, c[0x0][0x2d0], -R3 ;  /* 0x0000b40018057a23 */ /* 0x004fe20000010803 */
[----:B------:R-:W1:Y:S03]  /*5a30*/  SHFL.BFLY PT, R6, R0, 0x1, 0x1f ;  /* 0x0c201f0000067f89 */ /* 0x000e6600000e0000 */
[----:B------:R2:W3:Y:S03]  /*5a40*/  MUFU.EX2 R211, R5 ;  /* 0x0000000500d37308 */ /* 0x0004e60000000800 */
[C---:B------:R-:W-:Y:S08]  /*5a50*/  HMMA.16816.F32 R16, R8.reuse, R56, RZ ;  /* 0x000000380810723c */ /* 0x040ff000000018ff */
[----:B------:R-:W-:Y:S01]  /*5a60*/  HMMA.16816.F32 R28, R8, R82, RZ ;  /* 0x00000052081c723c */ /* 0x000fe200000018ff */
[----:B--2---:R-:W-:Y:S01]  /*5a70*/  FFMA.FTZ R5, R20, c[0x0][0x2d0], -R2 ;  /* 0x0000b40014057a23 */ /* 0x004fe20000010802 */
[----:B---3--:R-:W-:-:S03]  /*5a80*/  F2FP.PACK_AB R14, R211, R210 ;  /* 0x000000d2d30e723e */ /* 0x008fc600000000ff */
[----:B------:R2:W-:Y:S02]  /*5a90*/  MUFU.EX2 R185, R5 ;  /* 0x0000000500b97308 */ /* 0x0005e40000000800 */
[--C-:B--2---:R-:W-:Y:S02]  /*5aa0*/  FFMA.FTZ R5, R21, c[0x0][0x2d0], -R2.reuse ;  /* 0x0000b40015057a23 */ /* 0x104fe40000010802 */
[C---:B------:R-:W-:Y:S04]  /*5ab0*/  HMMA.16816.F32 R20, R8.reuse, R50, RZ ;  /* 0x000000320814723c */ /* 0x040fe800000018ff */
[----:B------:R2:W3:Y:S02]  /*5ac0*/  MUFU.EX2 R186, R5 ;  /* 0x0000000500ba7308 */ /* 0x0004e40000000800 */
[--C-:B--2---:R-:W-:Y:S01]  /*5ad0*/  FFMA.FTZ R5, R25, c[0x0][0x2d0], -R2.reuse ;  /* 0x0000b40019057a23 */ /* 0x104fe20000010802 */
[----:B---3--:R-:W-:Y:S01]  /*5ae0*/  F2FP.PACK_AB R13, R186, R185 ;  /* 0x000000b9ba0d723e */ /* 0x008fe200000000ff */
[C---:B------:R-:W-:Y:S04]  /*5af0*/  HMMA.16816.F32 R24, R8.reuse, R86, RZ ;  /* 0x000000560818723c */ /* 0x040fe800000018ff */
[----:B------:R2:W-:Y:S04]  /*5b00*/  MUFU.EX2 R189, R5 ;  /* 0x0000000500bd7308 */ /* 0x0005e80000000800 */
[----:B------:R-:W-:Y:S01]  /*5b10*/  HMMA.16816.F32 R8, R8, R58, RZ ;  /* 0x0000003a0808723c */ /* 0x000fe200000018ff */
[----:B--2---:R-:W-:Y:S01]  /*5b20*/  FFMA.FTZ R5, R72, c[0x0][0x2d0], -R2 ;  /* 0x0000b40048057a23 */ /* 0x004fe20000010802 */
[----:B-1----:R-:W-:-:S03]  /*5b30*/  FMNMX.FTZ R72, R0, R6, !PT ;  /* 0x0000000600487209 */ /* 0x002fc60007810000 */
[----:B------:R1:W2:Y:S01]  /*5b40*/  MUFU.EX2 R215, R5 ;  /* 0x0000000500d77308 */ /* 0x0002a20000000800 */
[C---:B------:R-:W-:Y:S01]  /*5b50*/  FSETP.NEU.FTZ.AND P0, PT, R72.reuse, -INF , PT ;  /* 0xff8000004800780b */ /* 0x040fe20003f1d000 */
[----:B------:R-:W-:-:S05]  /*5b60*/  FMUL.FTZ R0, R72, c[0x0][0x2d0] ;  /* 0x0000b40048007a20 */ /* 0x000fca0000410000 */
[----:B------:R-:W-:Y:S01]  /*5b70*/  FSEL R0, R0, RZ, P0 ;  /* 0x000000ff00007208 */ /* 0x000fe20000000000 */
[----:B-1----:R-:W-:Y:S01]  /*5b80*/  FFMA.FTZ R5, R88, c[0x0][0x2d0], -R4 ;  /* 0x0000b40058057a23 */ /* 0x002fe20000010804 */
[----:B--2---:R-:W-:-:S03]  /*5b90*/  F2FP.PACK_AB R15, R215, R189 ;  /* 0x000000bdd70f723e */ /* 0x004fc600000000ff */
[----:B------:R1:W-:Y:S04]  /*5ba0*/  MUFU.EX2 R213, R5 ;  /* 0x0000000500d57308 */ /* 0x0003e80000000800 */
        /* <DEDUP_REMOVED lines=12> */
[----:B------:R1:W-:Y:S02]  /*5c70*/  MUFU.EX2 R6, R5 ;  /* 0x0000000500067308 */ /* 0x0003e40000000800 */
[----:B-1----:R-:W-:-:S06]  /*5c80*/  FFMA.FTZ R5, R7, c[0x0][0x2d0], -R0 ;  /* 0x0000b40007057a23 */ /* 0x002fcc0000010800 */
[----:B------:R1:W-:Y:S02]  /*5c90*/  MUFU.EX2 R161, R5 ;  /* 0x0000000500a17308 */ /* 0x0003e40000000800 */
[----:B-1----:R-:W-:-:S06]  /*5ca0*/  FFMA.FTZ R5, R60, c[0x0][0x2d0], -R0 ;  /* 0x0000b4003c057a23 */ /* 0x002fcc0000010800 */
[----:B------:R1:W3:Y:S02]  /*5cb0*/  MUFU.EX2 R7, R5 ;  /* 0x0000000500077308 */ /* 0x0002e40000000800 */
[----:B-1----:R-:W-:-:S06]  /*5cc0*/  FFMA.FTZ R5, R61, c[0x0][0x2d0], -R0 ;  /* 0x0000b4003d057a23 */ /* 0x002fcc0000010800 */
[----:B------:R1:W-:Y:S02]  /*5cd0*/  MUFU.EX2 R175, R5 ;  /* 0x0000000500af7308 */ /* 0x0003e40000000800 */
[----:B-1----:R-:W-:-:S06]  /*5ce0*/  FFMA.FTZ R5, R62, c[0x0][0x2d0], -R0 ;  /* 0x0000b4003e057a23 */ /* 0x002fcc0000010800 */
[----:B------:R1:W4:Y:S02]  /*5cf0*/  MUFU.EX2 R176, R5 ;  /* 0x0000000500b07308 */ /* 0x0003240000000800 */
[----:B-1----:R-:W-:-:S06]  /*5d00*/  FFMA.FTZ R5, R95, c[0x0][0x2d0], -R4 ;  /* 0x0000b4005f057a23 */ /* 0x002fcc0000010804 */
[----:B------:R1:W-:Y:S02]  /*5d10*/  MUFU.EX2 R187, R5 ;  /* 0x0000000500bb7308 */ /* 0x0003e40000000800 */
[----:B-1----:R-:W-:Y:S02]  /*5d20*/  FFMA.FTZ R5, R96, c[0x0][0x2d0], -R4 ;  /* 0x0000b40060057a23 */ /* 0x002fe40000010804 */
[----:B------:R-:W-:Y:S04]  /*5d30*/  HMMA.16816.F32 R96, R12, R78, R8 ;  /* 0x0000004e0c60723c */ /* 0x000fe80000001808 */
[----:B------:R1:W1:Y:S03]  /*5d40*/  MUFU.EX2 R119, R5 ;  /* 0x0000000500777308 */ /* 0x0002660000000800 */
[----:B------:R-:W-:-:S02]  /*5d50*/  F2FP.PACK_AB R8, R221, R242 ;  /* 0x000000f2dd08723e */ /* 0x000fc400000000ff */
[----:B--2---:R-:W-:Y:S02]  /*5d60*/  F2FP.PACK_AB R10, R214, R213 ;  /* 0x000000d5d60a723e */ /* 0x004fe400000000ff */
[----:B---3--:R-:W-:Y:S02]  /*5d70*/  F2FP.PACK_AB R9, R7, R161 ;  /* 0x000000a10709723e */ /* 0x008fe400000000ff */
[----:B----4-:R-:W-:Y:S01]  /*5d80*/  F2FP.PACK_AB R11, R176, R175 ;  /* 0x000000afb00b723e */ /* 0x010fe200000000ff */
[----:B-1----:R-:W-:-:S06]  /*5d90*/  FFMA.FTZ R5, R63, c[0x0][0x2d0], -R0 ;  /* 0x0000b4003f057a23 */ /* 0x002fcc0000010800 */
[C---:B------:R-:W-:Y:S01]  /*5da0*/  HMMA.16816.F32 R28, R8.reuse, R84, RZ ;  /* 0x00000054081c723c */ /* 0x040fe200000018ff */
[----:B------:R1:W-:Y:S07]  /*5db0*/  MUFU.EX2 R217, R5 ;  /* 0x0000000500d97308 */ /* 0x0003ee0000000800 */
[C---:B------:R-:W-:Y:S08]  /*5dc0*/  HMMA.16816.F32 R20, R8.reuse, R48, RZ ;  /* 0x000000300814723c */ /* 0x040ff000000018ff */
[----:B------:R-:W-:Y:S01]  /*5dd0*/  HMMA.16816.F32 R24, R8, R86, RZ ;  /* 0x000000560818723c */ /* 0x000fe200000018ff */
[----:B-1----:R-:W-:-:S02]  /*5de0*/  FFMA.FTZ R5, R68, c[0x0][0x2d0], -R0 ;  /* 0x0000b40044057a23 */ /* 0x002fc40000010800 */
[----:B------:R-:W-:Y:S02]  /*5df0*/  IMAD.MOV.U32 R68, RZ, RZ, R215 ;  /* 0x000000ffff447224 */ /* 0x000fe400078e00d7 */
[----:B------:R1:W2:Y:S03]  /*5e00*/  MUFU.EX2 R216, R5 ;  /* 0x0000000500d87308 */ /* 0x0002a60000000800 */
[C---:B------:R-:W-:Y:S08]  /*5e10*/  HMMA.16816.F32 R12, R8.reuse, R56, RZ ;  /* 0x00000038080c723c */ /* 0x040ff000000018ff */
[----:B------:R-:W-:Y:S01]  /*5e20*/  HMMA.16816.F32 R16, R8, R50, RZ ;  /* 0x000000320810723c */ /* 0x000fe200000018ff */
[----:B-1----:R-:W-:-:S02]  /*5e30*/  FFMA.FTZ R5, R69, c[0x0][0x2d0], -R0 ;  /* 0x0000b40045057a23 */ /* 0x002fc40000010800 */
[----:B------:R-:W-:-:S05]  /*5e40*/  IMAD.MOV.U32 R69, RZ, RZ, R119 ;  /* 0x000000ffff457224 */ /* 0x000fca00078e0077 */
[C---:B------:R-:W-:Y:S01]  /*5e50*/  HMMA.16816.F32 R36, R8.reuse, R80, RZ ;  /* 0x000000500824723c */ /* 0x040fe200000018ff */
[----:B------:R1:W-:Y:S07]  /*5e60*/  MUFU.EX2 R119, R5 ;  /* 0x0000000500777308 */ /* 0x0003ee0000000800 */
[C---:B------:R-:W-:Y:S08]  /*5e70*/  HMMA.16816.F32 R32, R8.reuse, R82, RZ ;  /* 0x000000520820723c */ /* 0x040ff000000018ff */
[----:B------:R-:W-:Y:S01]  /*5e80*/  HMMA.16816.F32 R56, R8, R58, RZ ;  /* 0x0000003a0838723c */ /* 0x000fe200000018ff */
[----:B-1----:R-:W-:-:S04]  /*5e90*/  FFMA.FTZ R5, R74, c[0x0][0x2d0], -R0 ;  /* 0x0000b4004a057a23 */ /* 0x002fc80000010800 */
[----:B------:R1:W3:Y:S02]  /*5ea0*/  MUFU.EX2 R74, R5 ;  /* 0x00000005004a7308 */ /* 0x0002e40000000800 */
[----:B------:R-:W-:Y:S02]  /*5eb0*/  F2FP.PACK_AB R8, R6, R236 ;  /* 0x000000ec0608723e */ /* 0x000fe400000000ff */
[----:B--2---:R-:W-:Y:S02]  /*5ec0*/  F2FP.PACK_AB R9, R216, R217 ;  /* 0x000000d9d809723e */ /* 0x004fe400000000ff */
[----:B------:R-:W-:Y:S01]  /*5ed0*/  F2FP.PACK_AB R10, R69, R187 ;  /* 0x000000bb450a723e */ /* 0x000fe200000000ff */
[----:B-1----:R-:W-:Y:S01]  /*5ee0*/  FFMA.FTZ R5, R139, c[0x0][0x2d0], -R4 ;  /* 0x0000b4008b057a23 */ /* 0x002fe20000010804 */
[----:B---3--:R-:W-:-:S03]  /*5ef0*/  F2FP.PACK_AB R11, R74, R119 ;  /* 0x000000774a0b723e */ /* 0x008fc600000000ff */
[----:B------:R1:W-:Y:S04]  /*5f00*/  MUFU.EX2 R252, R5 ;  /* 0x0000000500fc7308 */ /* 0x0003e80000000800 */
[C---:B------:R-:W-:Y:S08]  /*5f10*/  HMMA.16816.F32 R80, R8.reuse, R44, R28 ;  /* 0x0000002c0850723c */ /* 0x040ff0000000181c */
[----:B------:R-:W-:Y:S01]  /*5f20*/  HMMA.16816.F32 R64, R8, R40, R20 ;  /* 0x000000280840723c */ /* 0x000fe20000001814 */
[----:B------:R-:W2:Y:S01]  /*5f30*/  LDSM.16.MT88.4 R20, [R224+0x1000] ;  /* 0x00100000e014783b */ /* 0x000ea20000004200 */
[----:B-1----:R-:W-:-:S02]  /*5f40*/  FFMA.FTZ R5, R140, c[0x0][0x2d0], -R4 ;  /* 0x0000b4008c057a23 */ /* 0x002fc40000010804 */
[----:B------:R-:W-:Y:S02]  /*5f50*/  IMAD.MOV.U32 R140, RZ, RZ, R204 ;  /* 0x000000ffff8c7224 */ /* 0x000fe400078e00cc */
[----:B------:R1:W-:Y:S02]  /*5f60*/  MUFU.EX2 R60, R5 ;  /* 0x00000005003c7308 */ /* 0x0003e40000000800 */
[C---:B------:R-:W-:Y:S01]  /*5f70*/  HMMA.16816.F32 R48, R8.reuse, R76, R12 ;  /* 0x0000004c0830723c */ /* 0x040fe2000000180c */
[----:B------:R-:W-:Y:S07]  /*5f80*/  LDSM.16.MT88.4 R12, [R225+0x1000] ;  /* 0x00100000e10c783b */ /* 0x000fee0000004200 */
[----:B------:R-:W-:Y:S01]  /*5f90*/  HMMA.16816.F32 R44, R8, R46, R24 ;  /* 0x0000002e082c723c */ /* 0x000fe20000001818 */
[----:B------:R-:W-:Y:S01]  /*5fa0*/  LDSM.16.MT88.4 R24, [R227+0x1000] ;  /* 0x00100000e318783b */ /* 0x000fe20000004200 */
[----:B-1----:R-:W-:-:S06]  /*5fb0*/  FFMA.FTZ R5, R141, c[0x0][0x2d0], -R4 ;  /* 0x0000b4008d057a23 */ /* 0x002fcc0000010804 */
[C---:B------:R-:W-:Y:S01]  /*5fc0*/  HMMA.16816.F32 R40, R8.reuse, R42, R16 ;  /* 0x0000002a0828723c */ /* 0x040fe20000001810 */
[----:B------:R-:W-:Y:S01]  /*5fd0*/  IMAD.MOV.U32 R141, RZ, RZ, R211 ;  /* 0x000000ffff8d7224 */ /* 0x000fe200078e00d3 */
[----:B------:R-:W1:Y:S01]  /*5fe0*/  LDSM.16.MT88.4 R16, [R228+0x1000] ;  /* 0x00100000e410783b */ /* 0x000e620000004200 */
[----:B------:R3:W-:Y:S05]  /*5ff0*/  MUFU.EX2 R139, R5 ;  /* 0x00000005008b7308 */ /* 0x0007ea0000000800 */
[C---:B------:R-:W-:Y:S08]  /*6000*/  HMMA.16816.F32 R84, R8.reuse, R52, R36 ;  /* 0x000000340854723c */ /* 0x040ff00000001824 */
[----:B------:R-:W-:Y:S01]  /*6010*/  HMMA.16816.F32 R32, R8, R54, R32 ;  /* 0x000000360820723c */ /* 0x000fe20000001820 */
[----:B---3--:R-:W-:-:S02]  /*6020*/  FFMA.FTZ R5, R143, c[0x0][0x2d0], -R4 ;  /* 0x0000b4008f057a23 */ /* 0x008fc40000010804 */
[----:B------:R-:W-:Y:S02]  /*6030*/  IMAD.MOV.U32 R143, RZ, RZ, R210 ;  /* 0x000000ffff8f7224 */ /* 0x000fe400078e00d2 */
[----:B------:R3:W-:Y:S03]  /*6040*/  MUFU.EX2 R61, R5 ;  /* 0x00000005003d7308 */ /* 0x0007e60000000800 */
[----:B------:R-:W-:Y:S01]  /*6050*/  HMMA.16816.F32 R28, R8, R78, R56 ;  /* 0x0000004e081c723c */ /* 0x000fe20000001838 */
[----:B---3--:R-:W-:Y:S02]  /*6060*/  FFMA.FTZ R5, R75, c[0x0][0x2d0], -R0 ;  /* 0x0000b4004b057a23 */ /* 0x008fe40000010800 */
[----:B------:R-:W-:Y:S02]  /*6070*/  IMAD.MOV.U32 R75, RZ, RZ, R209 ;  /* 0x000000ffff4b7224 */ /* 0x000fe400078e00d1 */
[----:B------:R3:W-:Y:S02]  /*6080*/  MUFU.EX2 R247, R5 ;  /* 0x0000000500f77308 */ /* 0x0007e40000000800 */
[----:B---3--:R-:W-:-:S02]  /*6090*/  FFMA.FTZ R5, R132, c[0x0][0x2d0], -R3 ;  /* 0x0000b40084057a23 */ /* 0x008fc40000010803 */
[----:B------:R-:W-:-:S04]  /*60a0*/  IMAD.MOV.U32 R132, RZ, RZ, R220 ;  /* 0x000000ffff847224 */ /* 0x000fc800078e00dc */
[----:B------:R3:W-:Y:S02]  /*60b0*/  MUFU.EX2 R245, R5 ;  /* 0x0000000500f57308 */ /* 0x0007e40000000800 */
[----:B---3--:R-:W-:Y:S02]  /*60c0*/  FFMA.FTZ R5, R133, c[0x0][0x2d0], -R3 ;  /* 0x0000b40085057a23 */ /* 0x008fe40000010803 */
[----:B------:R-:W-:-:S04]  /*60d0*/  IMAD.MOV.U32 R133, RZ, RZ, R219 ;  /* 0x000000ffff857224 */ /* 0x000fc800078e00db */
[----:B------:R3:W4:Y:S02]  /*60e0*/  MUFU.EX2 R248, R5 ;  /* 0x0000000500f87308 */ /* 0x0007240000000800 */
[----:B---3--:R-:W-:Y:S01]  /*60f0*/  FFMA.FTZ R5, R134, c[0x0][0x2d0], -R3 ;  /* 0x0000b40086057a23 */ /* 0x008fe20000010803 */
[----:B----4-:R-:W-:Y:S01]  /*6100*/  F2FP.PACK_AB R8, R248, R245 ;  /* 0x000000f5f808723e */ /* 0x010fe200000000ff */
        /* <DEDUP_REMOVED lines=8> */
[----:B------:R3:W-:Y:S01]  /*6190*/  MUFU.EX2 R223, R5 ;  /* 0x0000000500df7308 */ /* 0x0007e20000000800 */
[----:B------:R-:W-:Y:S02]  /*61a0*/  IMAD.MOV.U32 R75, RZ, RZ, R141 ;  /* 0x000000ffff4b7224 */ /* 0x000fe400078e008d */
[----:B------:R-:W-:Y:S02]  /*61b0*/  IMAD.MOV.U32 R141, RZ, RZ, R189 ;  /* 0x000000ffff8d7224 */ /* 0x000fe400078e00bd */
[----:B------:R-:W-:Y:S02]  /*61c0*/  IMAD.MOV.U32 R189, RZ, RZ, R200 ;  /* 0x000000ffffbd7224 */ /* 0x000fe400078e00c8 */
[----:B---3--:R-:W-:-:S04]  /*61d0*/  FFMA.FTZ R5, R118, c[0x0][0x2d0], -R2 ;  /* 0x0000b40076057a23 */ /* 0x008fc80000010802 */
        /* <DEDUP_REMOVED lines=9> */
[----:B----4-:R-:W-:-:S05]  /*6270*/  F2FP.PACK_AB R11, R222, R220 ;  /* 0x000000dcde0b723e */ /* 0x010fca00000000ff */
[----:B------:R3:W4:Y:S02]  /*6280*/  MUFU.EX2 R219, R5 ;  /* 0x0000000500db7308 */ /* 0x0007240000000800 */
[C---:B--2---:R-:W-:Y:S08]  /*6290*/  HMMA.16816.F32 R52, R8.reuse, R20, R128 ;  /* 0x000000140834723c */ /* 0x044ff00000001880 */
[----:B-1----:R-:W-:Y:S01]  /*62a0*/  HMMA.16816.F32 R60, R8, R16, R124 ;  /* 0x00000010083c723c */ /* 0x002fe2000000187c */
[----:B---3--:R-:W-:-:S04]  /*62b0*/  FFMA.FTZ R5, R91, c[0x0][0x2d0], -R0 ;  /* 0x0000b4005b057a23 */ /* 0x008fc80000010800 */
[----:B------:R1:W-:Y:S03]  /*62c0*/  MUFU.EX2 R218, R5 ;  /* 0x0000000500da7308 */ /* 0x0003e60000000800 */
[C---:B------:R-:W-:Y:S08]  /*62d0*/  HMMA.16816.F32 R88, R8.reuse, R12, R120 ;  /* 0x0000000c0858723c */ /* 0x040ff00000001878 */
[----:B------:R-:W-:Y:S01]  /*62e0*/  HMMA.16816.F32 R100, R8, R24, R100 ;  /* 0x000000180864723c */ /* 0x000fe20000001864 */
[----:B-1----:R-:W-:-:S07]  /*62f0*/  FFMA.FTZ R5, R92, c[0x0][0x2d0], -R0 ;  /* 0x0000b4005c057a23 */ /* 0x002fce0000010800 */
[C---:B------:R-:W-:Y:S01]  /*6300*/  HMMA.16816.F32 R36, R8.reuse, R22, R112 ;  /* 0x000000160824723c */ /* 0x040fe20000001870 */
[----:B------:R1:W2:Y:S07]  /*6310*/  MUFU.EX2 R215, R5 ;  /* 0x0000000500d77308 */ /* 0x0002ae0000000800 */
[C---:B------:R-:W-:Y:S08]  /*6320*/  HMMA.16816.F32 R56, R8.reuse, R18, R108 ;  /* 0x000000120838723c */ /* 0x040ff0000000186c */
[----:B------:R-:W-:Y:S01]  /*6330*/  HMMA.16816.F32 R92, R8, R14, R104 ;  /* 0x0000000e085c723c */ /* 0x000fe20000001868 */
[----:B-1----:R-:W-:-:S04]  /*6340*/  FFMA.FTZ R5, R157, c[0x0][0x2d0], -R4 ;  /* 0x0000b4009d057a23 */ /* 0x002fc80000010804 */
[----:B------:R1:W-:Y:S03]  /*6350*/  MUFU.EX2 R209, R5 ;  /* 0x0000000500d17308 */ /* 0x0003e60000000800 */
[----:B------:R-:W-:Y:S07]  /*6360*/  HMMA.16816.F32 R96, R8, R26, R96 ;  /* 0x0000001a0860723c */ /* 0x000fee0000001860 */
[----:B------:R-:W-:-:S02]  /*6370*/  F2FP.PACK_AB R8, R137, R252 ;  /* 0x000000fc8908723e */ /* 0x000fc400000000ff */
[----:B----4-:R-:W-:Y:S02]  /*6380*/  F2FP.PACK_AB R9, R219, R247 ;  /* 0x000000f7db09723e */ /* 0x010fe400000000ff */
[----:B------:R-:W-:Y:S02]  /*6390*/  F2FP.PACK_AB R10, R136, R139 ;  /* 0x0000008b880a723e */ /* 0x000fe400000000ff */
[----:B--2---:R-:W-:Y:S01]  /*63a0*/  F2FP.PACK_AB R11, R215, R218 ;  /* 0x000000dad70b723e */ /* 0x004fe200000000ff */
[--C-:B-1----:R-:W-:Y:S02]  /*63b0*/  FFMA.FTZ R5, R158, c[0x0][0x2d0], -R4.reuse ;  /* 0x0000b4009e057a23 */ /* 0x102fe40000010804 */
[----:B------:R-:W-:Y:S02]  /*63c0*/  IMAD.MOV.U32 R158, RZ, RZ, R193 ;  /* 0x000000ffff9e7224 */ /* 0x000fe400078e00c1 */
[----:B------:R1:W-:Y:S02]  /*63d0*/  MUFU.EX2 R210, R5 ;  /* 0x0000000500d27308 */ /* 0x0003e40000000800 */
[C---:B------:R-:W-:Y:S08]  /*63e0*/  HMMA.16816.F32 R104, R8.reuse, R20, R84 ;  /* 0x000000140868723c */ /* 0x040ff00000001854 */
[----:B------:R-:W-:Y:S01]  /*63f0*/  HMMA.16816.F32 R108, R8, R22, R32 ;  /* 0x00000016086c723c */ /* 0x000fe20000001820 */
[----:B------:R-:W2:Y:S01]  /*6400*/  LDSM.16.MT88.4 R20, [R224+0x1800] ;  /* 0x00180000e014783b */ /* 0x000ea20000004200 */
[----:B-1----:R-:W-:-:S06]  /*6410*/  FFMA.FTZ R5, R159, c[0x0][0x2d0], -R4 ;  /* 0x0000b4009f057a23 */ /* 0x002fcc0000010804 */
[C---:B------:R-:W-:Y:S01]  /*6420*/  HMMA.16816.F32 R80, R8.reuse, R16, R80 ;  /* 0x000000100850723c */ /* 0x040fe20000001850 */
[----:B------:R-:W-:Y:S01]  /*6430*/  IMAD.MOV.U32 R159, RZ, RZ, R188 ;  /* 0x000000ffff9f7224 */ /* 0x000fe200078e00bc */
[----:B------:R1:W-:Y:S06]  /*6440*/  MUFU.EX2 R211, R5 ;  /* 0x0000000500d37308 */ /* 0x0003ec0000000800 */
[C---:B------:R-:W-:Y:S01]  /*6450*/  HMMA.16816.F32 R76, R8.reuse, R18, R44 ;  /* 0x00000012084c723c */ /* 0x040fe2000000182c */
[----:B------:R-:W3:Y:S07]  /*6460*/  LDSM.16.MT88.4 R16, [R228+0x1800] ;  /* 0x00180000e410783b */ /* 0x000eee0000004200 */
[----:B------:R-:W-:Y:S01]  /*6470*/  HMMA.16816.F32 R64, R8, R12, R64 ;  /* 0x0000000c0840723c */ /* 0x000fe20000001840 */
[----:B-1----:R-:W-:-:S02]  /*6480*/  FFMA.FTZ R5, R160, c[0x0][0x2d0], -R4 ;  /* 0x0000b400a0057a23 */ /* 0x002fc40000010804 */
[----:B------:R-:W-:Y:S02]  /*6490*/  IMAD.MOV.U32 R160, RZ, RZ, R187 ;  /* 0x000000ffffa07224 */ /* 0x000fe400078e00bb */
[----:B------:R1:W-:Y:S03]  /*64a0*/  MUFU.EX2 R212, R5 ;  /* 0x0000000500d47308 */ /* 0x0003e60000000800 */
[C---:B------:R-:W-:Y:S01]  /*64b0*/  HMMA.16816.F32 R40, R8.reuse, R14, R40 ;  /* 0x0000000e0828723c */ /* 0x040fe20000001828 */
[----:B------:R-:W4:Y:S07]  /*64c0*/  LDSM.16.MT88.4 R12, [R225+0x1800] ;  /* 0x00180000e10c783b */ /* 0x000f2e0000004200 */
[----:B------:R-:W-:Y:S01]  /*64d0*/  HMMA.16816.F32 R32, R8, R24, R48 ;  /* 0x000000180820723c */ /* 0x000fe20000001830 */
[----:B-1----:R-:W-:-:S07]  /*64e0*/  FFMA.FTZ R5, R116, c[0x0][0x2d0], -R0 ;  /* 0x0000b40074057a23 */ /* 0x002fce0000010800 */
[----:B------:R-:W-:Y:S01]  /*64f0*/  HMMA.16816.F32 R28, R8, R26, R28 ;  /* 0x0000001a081c723c */ /* 0x000fe2000000181c */
[----:B------:R-:W1:Y:S01]  /*6500*/  LDSM.16.MT88.4 R24, [R227+0x1800] ;  /* 0x00180000e318783b */ /* 0x000e620000004200 */
[----:B------:R2:W-:Y:S02]  /*6510*/  MUFU.EX2 R205, R5 ;  /* 0x0000000500cd7308 */ /* 0x0005e40000000800 */
[----:B--2---:R-:W-:Y:S02]  /*6520*/  FFMA.FTZ R5, R150, c[0x0][0x2d0], -R3 ;  /* 0x0000b40096057a23 */ /* 0x004fe40000010803 */
[----:B------:R-:W-:-:S04]  /*6530*/  IMAD.MOV.U32 R150, RZ, RZ, R206 ;  /* 0x000000ffff967224 */ /* 0x000fc800078e00ce */
[----:B------:R2:W-:Y:S02]  /*6540*/  MUFU.EX2 R204, R5 ;  /* 0x0000000500cc7308 */ /* 0x0005e40000000800 */
[----:B--2---:R-:W-:Y:S02]  /*6550*/  FFMA.FTZ R5, R151, c[0x0][0x2d0], -R3 ;  /* 0x0000b40097057a23 */ /* 0x004fe40000010803 */
[----:B------:R-:W-:-:S04]  /*6560*/  IMAD.MOV.U32 R151, RZ, RZ, R192 ;  /* 0x000000ffff977224 */ /* 0x000fc800078e00c0 */
[----:B------:R2:W1:Y:S02]  /*6570*/  MUFU.EX2 R206, R5 ;  /* 0x0000000500ce7308 */ /* 0x0004640000000800 */
[----:B--2---:R-:W-:Y:S01]  /*6580*/  FFMA.FTZ R5, R152, c[0x0][0x2d0], -R3 ;  /* 0x0000b40098057a23 */ /* 0x004fe20000010803 */
[----:B-1----:R-:W-:Y:S01]  /*6590*/  F2FP.PACK_AB R8, R206, R204 ;  /* 0x000000ccce08723e */ /* 0x002fe200000000ff */
[----:B------:R-:W-:-:S04]  /*65a0*/  IMAD.MOV.U32 R152, RZ, RZ, R207 ;  /* 0x000000ffff987224 */ /* 0x000fc800078e00cf */
[----:B------:R1:W-:Y:S02]  /*65b0*/  MUFU.EX2 R207, R5 ;  /* 0x0000000500cf7308 */ /* 0x0003e40000000800 */
[----:B-1----:R-:W-:Y:S02]  /*65c0*/  FFMA.FTZ R5, R154, c[0x0][0x2d0], -R3 ;  /* 0x0000b4009a057a23 */ /* 0x002fe40000010803 */
[----:B------:R-:W-:-:S04]  /*65d0*/  IMAD.MOV.U32 R154, RZ, RZ, R208 ;  /* 0x000000ffff9a7224 */ /* 0x000fc800078e00d0 */
[----:B------:R1:W2:Y:S02]  /*65e0*/  MUFU.EX2 R208, R5 ;  /* 0x0000000500d07308 */ /* 0x0002a40000000800 */
[----:B-1----:R-:W-:Y:S01]  /*65f0*/  FFMA.FTZ R5, R148, c[0x0][0x2d0], -R2 ;  /* 0x0000b40094057a23 */ /* 0x002fe20000010802 */
[----:B--2---:R-:W-:Y:S01]  /*6600*/  F2FP.PACK_AB R10, R208, R207 ;  /* 0x000000cfd00a723e */ /* 0x004fe200000000ff */
[----:B------:R-:W-:Y:S02]  /*6610*/  IMAD.MOV.U32 R148, RZ, RZ, R134 ;  /* 0x000000ffff947224 */ /* 0x000fe400078e0086 */
[----:B------:R-:W-:Y:S02]  /*6620*/  IMAD.MOV.U32 R134, RZ, RZ, R143 ;  /* 0x000000ffff867224 */ /* 0x000fe400078e008f */
[----:B------:R-:W-:Y:S02]  /*6630*/  IMAD.MOV.U32 R143, RZ, RZ, R68 ;  /* 0x000000ffff8f7224 */ /* 0x000fe400078e0044 */
[----:B------:R-:W-:-:S02]  /*6640*/  IMAD.MOV.U32 R68, RZ, RZ, R190 ;  /* 0x000000ffff447224 */ /* 0x000fc400078e00be */
[----:B------:R-:W-:Y:S02]  /*6650*/  IMAD.MOV.U32 R190, RZ, RZ, R203 ;  /* 0x000000ffffbe7224 */ /* 0x000fe400078e00cb */
[----:B------:R1:W-:Y:S01]  /*6660*/  MUFU.EX2 R203, R5 ;  /* 0x0000000500cb7308 */ /* 0x0003e20000000800 */
[----:B------:R-:W-:Y:S02]  /*6670*/  IMAD.MOV.U32 R75, RZ, RZ, R143 ;  /* 0x000000ffff4b7224 */ /* 0x000fe400078e008f */
[----:B------:R-:W-:Y:S02]  /*6680*/  IMAD.MOV.U32 R143, RZ, RZ, R141 ;  /* 0x000000ffff8f7224 */ /* 0x000fe400078e008d */
[----:B------:R-:W-:Y:S02]  /*6690*/  IMAD.MOV.U32 R141, RZ, RZ, R198 ;  /* 0x000000ffff8d7224 */ /* 0x000fe400078e00c6 */
[----:B------:R-:W-:Y:S02]  /*66a0*/  IMAD.MOV.U32 R157, RZ, RZ, R134 ;  /* 0x000000ffff9d7224 */ /* 0x000fe400078e0086 */
[----:B------:R-:W-:-:S02]  /*66b0*/  IMAD.MOV.U32 R134, RZ, RZ, R185 ;  /* 0x000000ffff867224 */ /* 0x000fc400078e00b9 */
[----:B-1----:R-:W-:Y:S02]  /*66c0*/  FFMA.FTZ R5, R147, c[0x0][0x2d0], -R2 ;  /* 0x0000b40093057a23 */ /* 0x002fe40000010802 */
[----:B------:R-:W-:Y:S02]  /*66d0*/  IMAD.MOV.U32 R147, RZ, RZ, R186 ;  /* 0x000000ffff937224 */ /* 0x000fe400078e00ba */
[----:B------:R1:W2:Y:S02]  /*66e0*/  MUFU.EX2 R200, R5 ;  /* 0x0000000500c87308 */ /* 0x0002a40000000800 */
[----:B-1----:R-:W-:Y:S01]  /*66f0*/  FFMA.FTZ R5, R149, c[0x0][0x2d0], -R2 ;  /* 0x0000b40095057a23 */ /* 0x002fe20000010802 */
[----:B--2---:R-:W-:Y:S01]  /*6700*/  F2FP.PACK_AB R9, R200, R203 ;  /* 0x000000cbc809723e */ /* 0x004fe200000000ff */
[----:B------:R-:W-:-:S04]  /*6710*/  IMAD.MOV.U32 R149, RZ, RZ, R201 ;  /* 0x000000ffff957224 */ /* 0x000fc800078e00c9 */
[----:B------:R1:W-:Y:S02]  /*6720*/  MUFU.EX2 R201, R5 ;  /* 0x0000000500c97308 */ /* 0x0003e40000000800 */
[----:B-1----:R-:W-:Y:S02]  /*6730*/  FFMA.FTZ R5, R146, c[0x0][0x2d0], -R2 ;  /* 0x0000b40092057a23 */ /* 0x002fe40000010802 */
[----:B------:R-:W-:-:S04]  /*6740*/  IMAD.MOV.U32 R146, RZ, RZ, R202 ;  /* 0x000000ffff927224 */ /* 0x000fc800078e00ca */
[----:B------:R1:W2:Y:S02]  /*6750*/  MUFU.EX2 R202, R5 ;  /* 0x0000000500ca7308 */ /* 0x0002a40000000800 */
[----:B-1----:R-:W-:Y:S01]  /*6760*/  FFMA.FTZ R5, R135, c[0x0][0x2d0], -R0 ;  /* 0x0000b40087057a23 */ /* 0x002fe20000010800 */
[----:B--2---:R-:W-:Y:S01]  /*6770*/  F2FP.PACK_AB R11, R202, R201 ;  /* 0x000000c9ca0b723e */ /* 0x004fe200000000ff */
[----:B------:R-:W-:-:S04]  /*6780*/  IMAD.MOV.U32 R135, RZ, RZ, R199 ;  /* 0x000000ffff877224 */ /* 0x000fc800078e00c7 */
[----:B------:R1:W2:Y:S02]  /*6790*/  MUFU.EX2 R199, R5 ;  /* 0x0000000500c77308 */ /* 0x0002a40000000800 */
[C---:B------:R-:W-:Y:S08]  /*67a0*/  HMMA.16816.F32 R112, R8.reuse, R20, R52 ;  /* 0x000000140870723c */ /* 0x040ff00000001834 */
[----:B------:R-:W-:Y:S01]  /*67b0*/  HMMA.16816.F32 R84, R8, R22, R36 ;  /* 0x000000160854723c */ /* 0x000fe20000001824 */
[----:B-1----:R-:W-:-:S02]  /*67c0*/  FFMA.FTZ R5, R138, c[0x0][0x2d0], -R0 ;  /* 0x0000b4008a057a23 */ /* 0x002fc40000010800 */
[----:B------:R-:W-:Y:S02]  /*67d0*/  IMAD.MOV.U32 R138, RZ, RZ, R117 ;  /* 0x000000ffff8a7224 */ /* 0x000fe400078e0075 */
[----:B------:R1:W-:Y:S03]  /*67e0*/  MUFU.EX2 R198, R5 ;  /* 0x0000000500c67308 */ /* 0x0003e60000000800 */
[C---:B---3--:R-:W-:Y:S08]  /*67f0*/  HMMA.16816.F32 R60, R8.reuse, R16, R60 ;  /* 0x00000010083c723c */ /* 0x048ff0000000183c */
[----:B------:R-:W-:Y:S01]  /*6800*/  HMMA.16816.F32 R56, R8, R18, R56 ;  /* 0x000000120838723c */ /* 0x000fe20000001838 */
[----:B-1----:R-:W-:-:S07]  /*6810*/  FFMA.FTZ R5, R142, c[0x0][0x2d0], -R0 ;  /* 0x0000b4008e057a23 */ /* 0x002fce0000010800 */
[C---:B----4-:R-:W-:Y:S01]  /*6820*/  HMMA.16816.F32 R52, R8.reuse, R12, R88 ;  /* 0x0000000c0834723c */ /* 0x050fe20000001858 */
[----:B------:R-:W-:Y:S02]  /*6830*/  IMAD.MOV.U32 R142, RZ, RZ, R189 ;  /* 0x000000ffff8e7224 */ /* 0x000fe400078e00bd */
[----:B------:R-:W-:Y:S02]  /*6840*/  IMAD.MOV.U32 R189, RZ, RZ, R197 ;  /* 0x000000ffffbd7224 */ /* 0x000fe400078e00c5 */
[----:B------:R1:W3:Y:S03]  /*6850*/  MUFU.EX2 R197, R5 ;  /* 0x0000000500c57308 */ /* 0x0002e60000000800 */
[C---:B------:R-:W-:Y:S08]  /*6860*/  HMMA.16816.F32 R48, R8.reuse, R14, R92 ;  /* 0x0000000e0830723c */ /* 0x040ff0000000185c */
[----:B------:R-:W-:Y:S01]  /*6870*/  HMMA.16816.F32 R44, R8, R24, R100 ;  /* 0x00000018082c723c */ /* 0x000fe20000001864 */
[----:B-1----:R-:W-:-:S02]  /*6880*/  FFMA.FTZ R5, R180, c[0x0][0x2d0], -R4 ;  /* 0x0000b400b4057a23 */ /* 0x002fc40000010804 */
[----:B------:R-:W-:-:S05]  /*6890*/  IMAD.MOV.U32 R180, RZ, RZ, R191 ;  /* 0x000000ffffb47224 */ /* 0x000fca00078e00bf */
[----:B------:R-:W-:Y:S01]  /*68a0*/  HMMA.16816.F32 R36, R8, R26, R96 ;  /* 0x0000001a0824723c */ /* 0x000fe20000001860 */
[----:B------:R1:W-:Y:S06]  /*68b0*/  MUFU.EX2 R191, R5 ;  /* 0x0000000500bf7308 */ /* 0x0003ec0000000800 */
[----:B------:R-:W-:Y:S02]  /*68c0*/  F2FP.PACK_AB R8, R210, R209 ;  /* 0x000000d1d208723e */ /* 0x000fe400000000ff */
[----:B--2---:R-:W-:Y:S02]  /*68d0*/  F2FP.PACK_AB R9, R199, R205 ;  /* 0x000000cdc709723e */ /* 0x004fe400000000ff */
[----:B------:R-:W-:-:S02]  /*68e0*/  F2FP.PACK_AB R10, R212, R211 ;  /* 0x000000d3d40a723e */ /* 0x000fc400000000ff */
[----:B---3--:R-:W-:Y:S01]  /*68f0*/  F2FP.PACK_AB R11, R197, R198 ;  /* 0x000000c6c50b723e */ /* 0x008fe200000000ff */
[----:B-1----:R-:W-:Y:S02]  /*6900*/  FFMA.FTZ R5, R181, c[0x0][0x2d0], -R4 ;  /* 0x0000b400b5057a23 */ /* 0x002fe40000010804 */
[----:B------:R-:W-:-:S04]  /*6910*/  IMAD.MOV.U32 R181, RZ, RZ, R68 ;  /* 0x000000ffffb57224 */ /* 0x000fc800078e0044 */
[----:B------:R-:W-:Y:S01]  /*6920*/  HMMA.16816.F32 R92, R8, R18, R76 ;  /* 0x00000012085c723c */ /* 0x000fe2000000184c */
[----:B------:R1:W-:Y:S01]  /*6930*/  MUFU.EX2 R193, R5 ;  /* 0x0000000500c17308 */ /* 0x0003e20000000800 */
[----:B------:R-:W-:-:S06]  /*6940*/  IMAD.MOV.U32 R68, RZ, RZ, R195 ;  /* 0x000000ffff447224 */ /* 0x000fcc00078e00c3 */
[C---:B------:R-:W-:Y:S08]  /*6950*/  HMMA.16816.F32 R104, R8.reuse, R20, R104 ;  /* 0x000000140868723c */ /* 0x040ff00000001868 */
[----:B------:R-:W-:Y:S01]  /*6960*/  HMMA.16816.F32 R108, R8, R22, R108 ;  /* 0x00000016086c723c */ /* 0x000fe2000000186c */
[----:B-1----:R-:W-:Y:S01]  /*6970*/  FFMA.FTZ R5, R182, c[0x0][0x2d0], -R4 ;  /* 0x0000b400b6057a23 */ /* 0x002fe20000010804 */
[----:B------:R-:W1:Y:S01]  /*6980*/  LDSM.16.MT88.4 R20, [R224+0x2000] ;  /* 0x00200000e014783b */ /* 0x000e620000004200 */
[----:B------:R-:W-:-:S02]  /*6990*/  IMAD.MOV.U32 R182, RZ, RZ, R189 ;  /* 0x000000ffffb67224 */ /* 0x000fc400078e00bd */
[----:B------:R2:W-:Y:S03]  /*69a0*/  MUFU.EX2 R195, R5 ;  /* 0x0000000500c37308 */ /* 0x0005e60000000800 */
[C---:B------:R-:W-:Y:S08]  /*69b0*/  HMMA.16816.F32 R88, R8.reuse, R12, R64 ;  /* 0x0000000c0858723c */ /* 0x040ff00000001840 */
[----:B------:R-:W-:Y:S01]  /*69c0*/  HMMA.16816.F32 R76, R8, R14, R40 ;  /* 0x0000000e084c723c */ /* 0x000fe20000001828 */
[----:B------:R-:W3:Y:S01]  /*69d0*/  LDSM.16.MT88.4 R12, [R225+0x2000] ;  /* 0x00200000e10c783b */ /* 0x000ee20000004200 */
[----:B--2---:R-:W-:-:S02]  /*69e0*/  FFMA.FTZ R5, R183, c[0x0][0x2d0], -R4 ;  /* 0x0000b400b7057a23 */ /* 0x004fc40000010804 */
[----:B------:R-:W-:-:S04]  /*69f0*/  IMAD.MOV.U32 R183, RZ, RZ, R196 ;  /* 0x000000ffffb77224 */ /* 0x000fc800078e00c4 */
[C---:B------:R-:W-:Y:S01]  /*6a00*/  HMMA.16816.F32 R100, R8.reuse, R16, R80 ;  /* 0x000000100864723c */ /* 0x040fe20000001850 */
[----:B------:R2:W-:Y:S01]  /*6a10*/  MUFU.EX2 R196, R5 ;  /* 0x0000000500c47308 */ /* 0x0005e20000000800 */
[----:B------:R-:W4:Y:S06]  /*6a20*/  LDSM.16.MT88.4 R16, [R228+0x2000] ;  /* 0x00200000e410783b */ /* 0x000f2c0000004200 */
[C---:B------:R-:W-:Y:S08]  /*6a30*/  HMMA.16816.F32 R32, R8.reuse, R24, R32 ;  /* 0x000000180820723c */ /* 0x040ff00000001820 */
[----:B------:R-:W-:Y:S01]  /*6a40*/  HMMA.16816.F32 R28, R8, R26, R28 ;  /* 0x0000001a081c723c */ /* 0x000fe2000000181c */
[----:B--2---:R-:W-:Y:S01]  /*6a50*/  FFMA.FTZ R5, R145, c[0x0][0x2d0], -R0 ;  /* 0x0000b40091057a23 */ /* 0x004fe20000010800 */
[----:B------:R-:W2:Y:S01]  /*6a60*/  LDSM.16.MT88.4 R24, [R227+0x2000] ;  /* 0x00200000e318783b */ /* 0x000ea20000004200 */
[----:B------:R-:W-:-:S02]  /*6a70*/  IMAD.MOV.U32 R145, RZ, RZ, R190 ;  /* 0x000000ffff917224 */ /* 0x000fc400078e00be */
[----:B------:R1:W-:Y:S02]  /*6a80*/  MUFU.EX2 R189, R5 ;  /* 0x0000000500bd7308 */ /* 0x0003e40000000800 */
[----:B-1----:R-:W-:-:S06]  /*6a90*/  FFMA.FTZ R5, R171, c[0x0][0x2d0], -R3 ;  /* 0x0000b400ab057a23 */ /* 0x002fcc0000010803 */
[----:B------:R1:W-:Y:S02]  /*6aa0*/  MUFU.EX2 R188, R5 ;  /* 0x0000000500bc7308 */ /* 0x0003e40000000800 */
[----:B-1----:R-:W-:Y:S02]  /*6ab0*/  FFMA.FTZ R5, R177, c[0x0][0x2d0], -R3 ;  /* 0x0000b400b1057a23 */ /* 0x002fe40000010803 */
[----:B------:R-:W-:-:S04]  /*6ac0*/  IMAD.MOV.U32 R177, RZ, RZ, R184 ;  /* 0x000000ffffb17224 */ /* 0x000fc800078e00b8 */
[----:B------:R1:W1:Y:S02]  /*6ad0*/  MUFU.EX2 R190, R5 ;  /* 0x0000000500be7308 */ /* 0x0002640000000800 */
[----:B-1----:R-:W-:Y:S01]  /*6ae0*/  FFMA.FTZ R5, R178, c[0x0][0x2d0], -R3 ;  /* 0x0000b400b2057a23 */ /* 0x002fe20000010803 */
[----:B------:R-:W-:Y:S01]  /*6af0*/  F2FP.PACK_AB R8, R190, R188 ;  /* 0x000000bcbe08723e */ /* 0x000fe200000000ff */
[----:B------:R-:W-:-:S04]  /*6b00*/  IMAD.MOV.U32 R178, RZ, RZ, R194 ;  /* 0x000000ffffb27224 */ /* 0x000fc800078e00c2 */
[----:B------:R1:W-:Y:S02]  /*6b10*/  MUFU.EX2 R192, R5 ;  /* 0x0000000500c07308 */ /* 0x0003e40000000800 */
[----:B-1----:R-:W-:-:S06]  /*6b20*/  FFMA.FTZ R5, R179, c[0x0][0x2d0], -R3 ;  /* 0x0000b400b3057a23 */ /* 0x002fcc0000010803 */
[----:B------:R1:W1:Y:S02]  /*6b30*/  MUFU.EX2 R194, R5 ;  /* 0x0000000500c27308 */ /* 0x0002640000000800 */
[----:B-1----:R-:W-:Y:S01]  /*6b40*/  FFMA.FTZ R5, R170, c[0x0][0x2d0], -R2 ;  /* 0x0000b400aa057a23 */ /* 0x002fe20000010802 */
[----:B------:R-:W-:-:S05]  /*6b50*/  F2FP.PACK_AB R10, R194, R192 ;  /* 0x000000c0c20a723e */ /* 0x000fca00000000ff */
        /* <DEDUP_REMOVED lines=10> */
[----:B------:R1:W1:Y:S02]  /*6c00*/  MUFU.EX2 R118, R5 ;  /* 0x0000000500767308 */ /* 0x0002640000000800 */
[C---:B------:R-:W-:Y:S08]  /*6c10*/  HMMA.16816.F32 R128, R8.reuse, R20, R112 ;  /* 0x000000140880723c */ /* 0x040ff00000001870 */
[----:B------:R-:W-:Y:S01]  /*6c20*/  HMMA.16816.F32 R124, R8, R22, R84 ;  /* 0x00000016087c723c */ /* 0x000fe20000001854 */
[----:B-1----:R-:W-:-:S04]  /*6c30*/  FFMA.FTZ R5, R155, c[0x0][0x2d0], -R0 ;  /* 0x0000b4009b057a23 */ /* 0x002fc80000010800 */
[----:B------:R1:W-:Y:S03]  /*6c40*/  MUFU.EX2 R117, R5 ;  /* 0x0000000500757308 */ /* 0x0003e60000000800 */
[C---:B---3--:R-:W-:Y:S08]  /*6c50*/  HMMA.16816.F32 R96, R8.reuse, R12, R52 ;  /* 0x0000000c0860723c */ /* 0x048ff00000001834 */
[----:B----4-:R-:W-:Y:S01]  /*6c60*/  HMMA.16816.F32 R120, R8, R16, R60 ;  /* 0x000000100878723c */ /* 0x010fe2000000183c */
[----:B-1----:R-:W-:-:S07]  /*6c70*/  FFMA.FTZ R5, R156, c[0x0][0x2d0], -R0 ;  /* 0x0000b4009c057a23 */ /* 0x002fce0000010800 */
[C---:B------:R-:W-:Y:S01]  /*6c80*/  HMMA.16816.F32 R112, R8.reuse, R18, R56 ;  /* 0x000000120870723c */ /* 0x040fe20000001838 */
[----:B------:R1:W3:Y:S07]  /*6c90*/  MUFU.EX2 R116, R5 ;  /* 0x0000000500747308 */ /* 0x0002ee0000000800 */
[C---:B------:R-:W-:Y:S08]  /*6ca0*/  HMMA.16816.F32 R84, R8.reuse, R14, R48 ;  /* 0x0000000e0854723c */ /* 0x040ff00000001830 */
[----:B--2---:R-:W-:Y:S01]  /*6cb0*/  HMMA.16816.F32 R80, R8, R24, R44 ;  /* 0x000000180850723c */ /* 0x004fe2000000182c */
[----:B-1----:R-:W-:-:S02]  /*6cc0*/  FFMA.FTZ R5, R178, c[0x0][0x2d0], -R4 ;  /* 0x0000b400b2057a23 */ /* 0x002fc40000010804 */
[----:B------:R-:W-:Y:S02]  /*6cd0*/  IMAD.MOV.U32 R178, RZ, RZ, R177 ;  /* 0x000000ffffb27224 */ /* 0x000fe400078e00b1 */
[----:B------:R-:W-:-:S03]  /*6ce0*/  IMAD.MOV.U32 R177, RZ, RZ, R145 ;  /* 0x000000ffffb17224 */ /* 0x000fc600078e0091 */
[----:B------:R-:W-:Y:S01]  /*6cf0*/  HMMA.16816.F32 R52, R8, R26, R36 ;  /* 0x0000001a0834723c */ /* 0x000fe20000001824 */
[----:B------:R-:W-:Y:S02]  /*6d00*/  IMAD.MOV.U32 R145, RZ, RZ, R183 ;  /* 0x000000ffff917224 */ /* 0x000fe400078e00b7 */
[----:B------:R-:W-:Y:S02]  /*6d10*/  IMAD.MOV.U32 R183, RZ, RZ, R182 ;  /* 0x000000ffffb77224 */ /* 0x000fe400078e00b6 */
[----:B------:R-:W-:Y:S02]  /*6d20*/  IMAD.MOV.U32 R182, RZ, RZ, R181 ;  /* 0x000000ffffb67224 */ /* 0x000fe400078e00b5 */
[----:B------:R-:W-:Y:S01]  /*6d30*/  F2FP.PACK_AB R8, R193, R191 ;  /* 0x000000bfc108723e */ /* 0x000fe200000000ff */
[----:B------:R-:W-:Y:S01]  /*6d40*/  IMAD.MOV.U32 R181, RZ, RZ, R180 ;  /* 0x000000ffffb57224 */ /* 0x000fe200078e00b4 */
[----:B------:R-:W-:Y:S01]  /*6d50*/  F2FP.PACK_AB R9, R118, R189 ;  /* 0x000000bd7609723e */ /* 0x000fe200000000ff */
[----:B------:R-:W-:Y:S01]  /*6d60*/  IMAD.MOV.U32 R180, RZ, RZ, R142 ;  /* 0x000000ffffb47224 */ /* 0x000fe200078e008e */
[----:B------:R-:W-:Y:S01]  /*6d70*/  F2FP.PACK_AB R10, R196, R195 ;  /* 0x000000c3c40a723e */ /* 0x000fe200000000ff */
[----:B------:R-:W-:Y:S01]  /*6d80*/  IMAD.MOV.U32 R142, RZ, RZ, R138 ;  /* 0x000000ffff8e7224 */ /* 0x000fe200078e008a */
[----:B---3--:R-:W-:Y:S01]  /*6d90*/  F2FP.PACK_AB R11, R116, R117 ;  /* 0x00000075740b723e */ /* 0x008fe200000000ff */
[----:B------:R-:W-:-:S02]  /*6da0*/  IMAD.MOV.U32 R138, RZ, RZ, R135 ;  /* 0x000000ffff8a7224 */ /* 0x000fc400078e0087 */
[----:B------:R-:W-:Y:S02]  /*6db0*/  IMAD.MOV.U32 R135, RZ, RZ, R146 ;  /* 0x000000ffff877224 */ /* 0x000fe400078e0092 */
[----:B------:R-:W-:Y:S02]  /*6dc0*/  IMAD.MOV.U32 R146, RZ, RZ, R149 ;  /* 0x000000ffff927224 */ /* 0x000fe400078e0095 */
[----:B------:R-:W-:Y:S01]  /*6dd0*/  HMMA.16816.F32 R48, R8, R16, R100 ;  /* 0x000000100830723c */ /* 0x000fe20000001864 */
[----:B------:R1:W-:Y:S01]  /*6de0*/  MUFU.EX2 R101, R5 ;  /* 0x0000000500657308 */ /* 0x0003e20000000800 */
[----:B------:R-:W-:Y:S02]  /*6df0*/  IMAD.MOV.U32 R149, RZ, RZ, R148 ;  /* 0x000000ffff957224 */ /* 0x000fe400078e0094 */
[----:B------:R-:W-:Y:S02]  /*6e00*/  IMAD.MOV.U32 R148, RZ, RZ, R154 ;  /* 0x000000ffff947224 */ /* 0x000fe400078e009a */
[----:B------:R-:W-:-:S02]  /*6e10*/  IMAD.MOV.U32 R154, RZ, RZ, R152 ;  /* 0x000000ffff9a7224 */ /* 0x000fc400078e0098 */
[C---:B------:R-:W-:Y:S01]  /*6e20*/  HMMA.16816.F32 R64, R8.reuse, R20, R104 ;  /* 0x000000140840723c */ /* 0x040fe20000001868 */
[----:B------:R-:W-:Y:S02]  /*6e30*/  IMAD.MOV.U32 R152, RZ, RZ, R150 ;  /* 0x000000ffff987224 */ /* 0x000fe400078e0096 */
[----:B------:R-:W-:Y:S02]  /*6e40*/  IMAD.MOV.U32 R150, RZ, RZ, R133 ;  /* 0x000000ffff967224 */ /* 0x000fe400078e0085 */
[----:B------:R-:W-:Y:S02]  /*6e50*/  IMAD.MOV.U32 R133, RZ, RZ, R236 ;  /* 0x000000ffff857224 */ /* 0x000fe400078e00ec */
[----:B------:R2:W5:Y:S01]  /*6e60*/  LDL.LU R236, [R1+0x94] ;  /* 0x0000940001ec7983 */ /* 0x0005620000300800 */
[----:B------:R-:W-:Y:S01]  /*6e70*/  HMMA.16816.F32 R168, R8, R24, R32 ;  /* 0x0000001808a8723c */ /* 0x000fe20000001820 */
[----:B-1----:R-:W-:Y:S02]  /*6e80*/  FFMA.FTZ R5, R178, c[0x0][0x2d0], -R3 ;  /* 0x0000b400b2057a23 */ /* 0x002fe40000010803 */
[----:B------:R-:W-:-:S02]  /*6e90*/  IMAD.MOV.U32 R178, RZ, RZ, R177 ;  /* 0x000000ffffb27224 */ /* 0x000fc400078e00b1 */
[----:B------:R1:W-:Y:S01]  /*6ea0*/  MUFU.EX2 R102, R5 ;  /* 0x0000000500667308 */ /* 0x0003e20000000800 */
[----:B------:R-:W-:Y:S02]  /*6eb0*/  IMAD.MOV.U32 R177, RZ, RZ, R145 ;  /* 0x000000ffffb17224 */ /* 0x000fe400078e0091 */
[----:B------:R-:W-:Y:S01]  /*6ec0*/  IMAD.MOV.U32 R145, RZ, RZ, R183 ;  /* 0x000000ffff917224 */ /* 0x000fe200078e00b7 */
[----:B------:R-:W-:Y:S01]  /*6ed0*/  HMMA.16816.F32 R44, R8, R18, R92 ;  /* 0x00000012082c723c */ /* 0x000fe2000000185c */
[----:B------:R-:W-:Y:S01]  /*6ee0*/  IMAD.MOV.U32 R183, RZ, RZ, R182 ;  /* 0x000000ffffb77224 */ /* 0x000fe200078e00b6 */
[----:B------:R-:W-:Y:S01]  /*6ef0*/  LDSM.16.MT88.4 R16, [R228+0x2800] ;  /* 0x00280000e410783b */ /* 0x000fe20000004200 */
[----:B------:R-:W-:Y:S02]  /*6f00*/  IMAD.MOV.U32 R182, RZ, RZ, R181 ;  /* 0x000000ffffb67224 */ /* 0x000fe400078e00b5 */
[----:B------:R-:W-:-:S03]  /*6f10*/  IMAD.MOV.U32 R181, RZ, RZ, R180 ;  /* 0x000000ffffb57224 */ /* 0x000fc600078e00b4 */
[C---:B------:R-:W-:Y:S01]  /*6f20*/  HMMA.16816.F32 R60, R8.reuse, R22, R108 ;  /* 0x00000016083c723c */ /* 0x040fe2000000186c */
[----:B-1----:R-:W-:Y:S01]  /*6f30*/  FFMA.FTZ R5, R178, c[0x0][0x2d0], -R3 ;  /* 0x0000b400b2057a23 */ /* 0x002fe20000010803 */
[----:B------:R-:W1:Y:S01]  /*6f40*/  LDSM.16.MT88.4 R20, [R224+0x2800] ;  /* 0x00280000e014783b */ /* 0x000e620000004200 */
[----:B------:R-:W-:Y:S02]  /*6f50*/  IMAD.MOV.U32 R180, RZ, RZ, R142 ;  /* 0x000000ffffb47224 */ /* 0x000fe400078e008e */
[----:B------:R3:W4:Y:S01]  /*6f60*/  MUFU.EX2 R104, R5 ;  /* 0x0000000500687308 */ /* 0x0007220000000800 */
[----:B------:R-:W-:Y:S02]  /*6f70*/  IMAD.MOV.U32 R142, RZ, RZ, R138 ;  /* 0x000000ffff8e7224 */ /* 0x000fe400078e008a */
[----:B------:R-:W-:Y:S01]  /*6f80*/  HMMA.16816.F32 R40, R8, R12, R88 ;  /* 0x0000000c0828723c */ /* 0x000fe20000001858 */
[----:B------:R-:W-:Y:S02]  /*6f90*/  IMAD.MOV.U32 R138, RZ, RZ, R135 ;  /* 0x000000ffff8a7224 */ /* 0x000fe400078e0087 */
[----:B------:R-:W-:-:S02]  /*6fa0*/  IMAD.MOV.U32 R135, RZ, RZ, R146 ;  /* 0x000000ffff877224 */ /* 0x000fc400078e0092 */
[----:B------:R-:W-:Y:S02]  /*6fb0*/  IMAD.MOV.U32 R146, RZ, RZ, R149 ;  /* 0x000000ffff927224 */ /* 0x000fe400078e0095 */
[----:B------:R-:W-:Y:S01]  /*6fc0*/  IMAD.MOV.U32 R149, RZ, RZ, R148 ;  /* 0x000000ffff957224 */ /* 0x000fe200078e0094 */
[----:B------:R-:W-:Y:S01]  /*6fd0*/  HMMA.16816.F32 R56, R8, R14, R76 ;  /* 0x0000000e0838723c */ /* 0x000fe2000000184c */
[----:B---3--:R-:W-:Y:S01]  /*6fe0*/  FFMA.FTZ R5, R177, c[0x0][0x2d0], -R3 ;  /* 0x0000b400b1057a23 */ /* 0x008fe20000010803 */
[----:B------:R-:W3:Y:S01]  /*6ff0*/  LDSM.16.MT88.4 R12, [R225+0x2800] ;  /* 0x00280000e10c783b */ /* 0x000ee20000004200 */
[----:B------:R-:W-:Y:S02]  /*7000*/  IMAD.MOV.U32 R177, RZ, RZ, R145 ;  /* 0x000000ffffb17224 */ /* 0x000fe400078e0091 */
[----:B------:R-:W-:Y:S02]  /*7010*/  IMAD.MOV.U32 R145, RZ, RZ, R183 ;  /* 0x000000ffff917224 */ /* 0x000fe400078e00b7 */
[----:B------:R-:W-:-:S02]  /*7020*/  IMAD.MOV.U32 R183, RZ, RZ, R182 ;  /* 0x000000ffffb77224 */ /* 0x000fc400078e00b6 */
[----:B------:R-:W-:Y:S02]  /*7030*/  IMAD.MOV.U32 R182, RZ, RZ, R181 ;  /* 0x000000ffffb67224 */ /* 0x000fe400078e00b5 */
[----:B------:R-:W-:Y:S02]  /*7040*/  IMAD.MOV.U32 R181, RZ, RZ, R180 ;  /* 0x000000ffffb57224 */ /* 0x000fe400078e00b4 */
[----:B------:R-:W-:Y:S02]  /*7050*/  IMAD.MOV.U32 R180, RZ, RZ, R142 ;  /* 0x000000ffffb47224 */ /* 0x000fe400078e008e */
        /* <DEDUP_REMOVED lines=23> */
[----:B------:R-:W-:Y:S01]  /*71d0*/  IMAD.MOV.U32 R149, RZ, RZ, R148 ;  /* 0x000000ffff957224 */ /* 0x000fe200078e0094 */
[----:B------:R2:W5:Y:S01]  /*71e0*/  LDL.LU R235, [R1+0x90] ;  /* 0x0000900001eb7983 */ /* 0x0005620000300800 */
[----:B------:R-:W-:Y:S02]  /*71f0*/  FFMA.FTZ R6, R234, c[0x0][0x2d0], -R4 ;  /* 0x0000b400ea067a23 */ /* 0x000fe40000010804 */
[----:B------:R-:W-:Y:S01]  /*7200*/  IMAD.MOV.U32 R148, RZ, RZ, R154 ;  /* 0x000000ffff947224 */ /* 0x000fe200078e009a */
[----:B------:R2:W5:Y:S01]  /*7210*/  LDL.LU R234, [R1+0x8c] ;  /* 0x00008c0001ea7983 */ /* 0x0005620000300800 */
[----:B------:R-:W-:-:S03]  /*7220*/  IMAD.MOV.U32 R154, RZ, RZ, R152 ;  /* 0x000000ffff9a7224 */ /* 0x000fc600078e0098 */
[----:B------:R-:W2:Y:S01]  /*7230*/  LDL R152, [R1+0x58] ;  /* 0x0000580001987983 */ /* 0x000ea20000100800 */
[----:B------:R-:W-:Y:S02]  /*7240*/  FFMA.FTZ R35, R178, c[0x0][0x2d0], -R4 ;  /* 0x0000b400b2237a23 */ /* 0x000fe40000010804 */
        /* <DEDUP_REMOVED lines=14> */
[----:B------:R-:W-:Y:S01]  /*7330*/  IMAD.MOV.U32 R182, RZ, RZ, R181 ;  /* 0x000000ffffb67224 */ /* 0x000fe200078e00b5 */
[----:B------:R1:W-:Y:S01]  /*7340*/  MUFU.EX2 R105, R5 ;  /* 0x0000000500697308 */ /* 0x0003e20000000800 */
[----:B------:R-:W-:Y:S02]  /*7350*/  FFMA.FTZ R34, R233, c[0x0][0x2d0], -R4 ;  /* 0x0000b400e9227a23 */ /* 0x000fe40000010804 */
[----:B------:R-:W-:Y:S01]  /*7360*/  IMAD.MOV.U32 R154, RZ, RZ, R68 ;  /* 0x000000ffff9a7224 */ /* 0x000fe200078e0044 */
[----:B------:R2:W5:Y:S01]  /*7370*/  LDL.LU R233, [R1+0x88] ;  /* 0x0000880001e97983 */ /* 0x0005620000300800 */
[----:B------:R-:W-:-:S02]  /*7380*/  IMAD.MOV.U32 R181, RZ, RZ, R180 ;  /* 0x000000ffffb57224 */ /* 0x000fc400078e00b4 */
[----:B------:R-:W-:Y:S02]  /*7390*/  FFMA.FTZ R68, R232, c[0x0][0x2d0], -R4 ;  /* 0x0000b400e8447a23 */ /* 0x000fe40000010804 */
[----:B------:R-:W-:Y:S01]  /*73a0*/  IMAD.MOV.U32 R180, RZ, RZ, R142 ;  /* 0x000000ffffb47224 */ /* 0x000fe200078e008e */
[----:B------:R2:W5:Y:S01]  /*73b0*/  LDL.LU R232, [R1+0x84] ;  /* 0x0000840001e87983 */ /* 0x0005620000300800 */
[----:B------:R-:W-:Y:S02]  /*73c0*/  IMAD.MOV.U32 R142, RZ, RZ, R138 ;  /* 0x000000ffff8e7224 */ /* 0x000fe400078e008a */
[----:B------:R-:W-:Y:S02]  /*73d0*/  FFMA.FTZ R92, R230, c[0x0][0x2d0], -R4 ;  /* 0x0000b400e65c7a23 */ /* 0x000fe40000010804 */
[----:B------:R-:W-:Y:S02]  /*73e0*/  IMAD.MOV.U32 R138, RZ, RZ, R135 ;  /* 0x000000ffff8a7224 */ /* 0x000fe400078e0087 */
[----:B-1----:R-:W-:-:S02]  /*73f0*/  FFMA.FTZ R5, R231, c[0x0][0x2d0], -R3 ;  /* 0x0000b400e7057a23 */ /* 0x002fc40000010803 */
[----:B------:R1:W5:Y:S01]  /*7400*/  LDL.LU R231, [R1+0x80] ;  /* 0x0000800001e77983 */ /* 0x0003620000300800 */
[----:B------:R-:W-:Y:S02]  /*7410*/  FFMA.FTZ R103, R229, c[0x0][0x2d0], -R4 ;  /* 0x0000b400e5677a23 */ /* 0x000fe40000010804 */
[----:B------:R-:W-:Y:S01]  /*7420*/  IMAD.MOV.U32 R135, RZ, RZ, R146 ;  /* 0x000000ffff877224 */ /* 0x000fe200078e0092 */
[----:B------:R1:W5:Y:S01]  /*7430*/  LDL.LU R230, [R1+0x7c] ;  /* 0x00007c0001e67983 */ /* 0x0003620000300800 */
[----:B------:R-:W-:Y:S02]  /*7440*/  FFMA.FTZ R107, R226, c[0x0][0x2d0], -R4 ;  /* 0x0000b400e26b7a23 */ /* 0x000fe40000010804 */
[----:B------:R-:W-:Y:S01]  /*7450*/  IMAD.MOV.U32 R146, RZ, RZ, R149 ;  /* 0x000000ffff927224 */ /* 0x000fe200078e0095 */
[----:B------:R1:W5:Y:S01]  /*7460*/  LDL.LU R229, [R1+0x78] ;  /* 0x0000780001e57983 */ /* 0x0003620000300800 */
[----:B------:R-:W-:-:S03]  /*7470*/  IMAD.MOV.U32 R149, RZ, RZ, R154 ;  /* 0x000000ffff957224 */ /* 0x000fc600078e009a */
[----:B------:R1:W5:Y:S04]  /*7480*/  LDL.LU R226, [R1+0x74] ;  /* 0x0000740001e27983 */ /* 0x0003680000300800 */
[----:B------:R-:W2:Y:S01]  /*7490*/  LDL R154, [R1+0x20] ;  /* 0x00002000019a7983 */ /* 0x000ea20000100800 */
[----:B------:R-:W-:Y:S01]  /*74a0*/  HMMA.16816.F32 R88, R8, R26, R28 ;  /* 0x0000001a0858723c */ /* 0x000fe2000000181c */
[----:B------:R-:W-:Y:S02]  /*74b0*/  FFMA.FTZ R4, R179, c[0x0][0x2d0], -R2 ;  /* 0x0000b400b3047a23 */ /* 0x000fe40000010802 */
[----:B------:R-:W1:Y:S01]  /*74c0*/  LDSM.16.MT88.4 R8, [R227+0x2800] ;  /* 0x00280000e308783b */ /* 0x000e620000004200 */
[----:B------:R-:W-:Y:S02]  /*74d0*/  IMAD.MOV.U32 R179, RZ, RZ, R178 ;  /* 0x000000ffffb37224 */ /* 0x000fe400078e00b2 */
[----:B------:R-:W-:-:S02]  /*74e0*/  FFMA.FTZ R33, R174, c[0x0][0x2d0], -R0 ;  /* 0x0000b400ae217a23 */ /* 0x000fc40000010800 */
[--C-:B------:R-:W-:Y:S02]  /*74f0*/  FFMA.FTZ R32, R173, c[0x0][0x2d0], -R0.reuse ;  /* 0x0000b400ad207a23 */ /* 0x100fe40000010800 */
[--C-:B------:R-:W-:Y:S02]  /*7500*/  FFMA.FTZ R25, R172, c[0x0][0x2d0], -R0.reuse ;  /* 0x0000b400ac197a23 */ /* 0x100fe40000010800 */
[----:B------:R-:W-:Y:S02]  /*7510*/  IMAD.MOV.U32 R178, RZ, RZ, R177 ;  /* 0x000000ffffb27224 */ /* 0x000fe400078e00b1 */
[--C-:B------:R-:W-:Y:S02]  /*7520*/  FFMA.FTZ R24, R167, c[0x0][0x2d0], -R0.reuse ;  /* 0x0000b400a7187a23 */ /* 0x100fe40000010800 */
[--C-:B------:R-:W-:Y:S02]  /*7530*/  FFMA.FTZ R108, R165, c[0x0][0x2d0], -R0.reuse ;  /* 0x0000b400a56c7a23 */ /* 0x100fe40000010800 */
[----:B------:R-:W-:-:S02]  /*7540*/  FFMA.FTZ R109, R164, c[0x0][0x2d0], -R0 ;  /* 0x0000b400a46d7a23 */ /* 0x000fc40000010800 */
[--C-:B------:R-:W-:Y:S02]  /*7550*/  FFMA.FTZ R110, R163, c[0x0][0x2d0], -R0.reuse ;  /* 0x0000b400a36e7a23 */ /* 0x100fe40000010800 */
[----:B------:R-:W-:Y:S02]  /*7560*/  FFMA.FTZ R111, R162, c[0x0][0x2d0], -R0 ;  /* 0x0000b400a26f7a23 */ /* 0x000fe40000010800 */
[--C-:B------:R-:W-:Y:S02]  /*7570*/  FFMA.FTZ R31, R145, c[0x0][0x2d0], -R3.reuse ;  /* 0x0000b400911f7a23 */ /* 0x100fe40000010803 */
[----:B------:R-:W-:Y:S01]  /*7580*/  FFMA.FTZ R30, R183, c[0x0][0x2d0], -R3 ;  /* 0x0000b400b71e7a23 */ /* 0x000fe20000010803 */
[----:B------:R-:W-:Y:S01]  /*7590*/  MUFU.EX2 R106, R5 ;  /* 0x00000005006a7308 */ /* 0x000fe20000000800 */
[----:B------:R-:W-:Y:S01]  /*75a0*/  IMAD.MOV.U32 R177, RZ, RZ, R138 ;  /* 0x000000ffffb17224 */ /* 0x000fe200078e008a */
[----:B------:R-:W-:Y:S01]  /*75b0*/  LDSM.16.MT88.4 R164, [R225+0x3000] ;  /* 0x00300000e1a4783b */ /* 0x000fe20000004200 */
[----:B------:R-:W-:-:S02]  /*75c0*/  FFMA.FTZ R0, R179, c[0x0][0x2d0], -R2 ;  /* 0x0000b400b3007a23 */ /* 0x000fc40000010802 */
[----:B------:R-:W-:Y:S02]  /*75d0*/  IMAD.MOV.U32 R138, RZ, RZ, R135 ;  /* 0x000000ffff8a7224 */ /* 0x000fe400078e0087 */
[----:B------:R-:W-:Y:S01]  /*75e0*/  IMAD.MOV.U32 R135, RZ, RZ, R146 ;  /* 0x000000ffff877224 */ /* 0x000fe200078e0092 */
[----:B------:R1:W-:Y:S01]  /*75f0*/  MUFU.EX2 R93, R0 ;  /* 0x00000000005d7308 */ /* 0x0003e20000000800 */
[--C-:B------:R-:W-:Y:S02]  /*7600*/  FFMA.FTZ R26, R178, c[0x0][0x2d0], -R3.reuse ;  /* 0x0000b400b21a7a23 */ /* 0x100fe40000010803 */
[----:B------:R-:W-:Y:S02]  /*7610*/  FFMA.FTZ R27, R177, c[0x0][0x2d0], -R3 ;  /* 0x0000b400b11b7a23 */ /* 0x000fe40000010803 */
[----:B------:R-:W-:Y:S02]  /*7620*/  IMAD.MOV.U32 R146, RZ, RZ, R147 ;  /* 0x000000ffff927224 */ /* 0x000fe400078e0093 */
[----:B------:R-:W-:-:S02]  /*7630*/  FFMA.FTZ R3, R181, c[0x0][0x2d0], -R2 ;  /* 0x0000b400b5037a23 */ /* 0x000fc40000010802 */
[----:B------:R-:W-:Y:S02]  /*7640*/  IMAD.MOV.U32 R147, RZ, RZ, R160 ;  /* 0x000000ffff937224 */ /* 0x000fe400078e00a0 */
[----:B------:R-:W-:Y:S01]  /*7650*/  IMAD.MOV.U32 R160, RZ, RZ, R159 ;  /* 0x000000ffffa07224 */ /* 0x000fe200078e009f */
[----:B------:R-:W3:Y:S01]  /*7660*/  MUFU.EX2 R100, R4 ;  /* 0x0000000400647308 */ /* 0x000ee20000000800 */
[----:B------:R-:W-:Y:S02]  /*7670*/  IMAD.MOV.U32 R159, RZ, RZ, R158 ;  /* 0x000000ffff9f7224 */ /* 0x000fe400078e009e */
[----:B-1----:R-:W-:Y:S02]  /*7680*/  FFMA.FTZ R0, R182, c[0x0][0x2d0], -R2 ;  /* 0x0000b400b6007a23 */ /* 0x002fe40000010802 */
[----:B------:R-:W-:-:S03]  /*7690*/  IMAD.MOV.U32 R158, RZ, RZ, R119 ;  /* 0x000000ffff9e7224 */ /* 0x000fc600078e0077 */
[----:B------:R-:W-:Y:S01]  /*76a0*/  MUFU.EX2 R94, R0 ;  /* 0x00000000005e7308 */ /* 0x000fe20000000800 */
[----:B------:R-:W-:Y:S01]  /*76b0*/  FFMA.FTZ R36, R138, c[0x0][0x2d0], -R2 ;  /* 0x0000b4008a247a23 */ /* 0x000fe20000010802 */
[----:B------:R1:W5:Y:S01]  /*76c0*/  LDL.LU R119, [R1+0x70] ;  /* 0x0000700001777983 */ /* 0x0003620000300800 */
[----:B------:R-:W-:-:S05]  /*76d0*/  IMAD.MOV.U32 R138, RZ, RZ, R160 ;  /* 0x000000ffff8a7224 */ /* 0x000fca00078e00a0 */
[----:B------:R1:W1:Y:S01]  /*76e0*/  MUFU.EX2 R95, R3 ;  /* 0x00000003005f7308 */ /* 0x0002620000000800 */
[----:B------:R-:W-:Y:S02]  /*76f0*/  IMAD.MOV.U32 R160, RZ, RZ, R158 ;  /* 0x000000ffffa07224 */ /* 0x000fe400078e009e */
[--C-:B------:R-:W-:Y:S02]  /*7700*/  FFMA.FTZ R28, R142, c[0x0][0x2d0], -R2.reuse ;  /* 0x0000b4008e1c7a23 */ /* 0x100fe40000010802 */
[----:B------:R-:W-:Y:S02]  /*7710*/  FFMA.FTZ R37, R135, c[0x0][0x2d0], -R2 ;  /* 0x0000b40087257a23 */ /* 0x000fe40000010802 */
[----:B------:R-:W-:Y:S02]  /*7720*/  IMAD.MOV.U32 R158, RZ, RZ, R144 ;  /* 0x000000ffff9e7224 */ /* 0x000fe400078e0090 */
[----:B------:R-:W-:Y:S02]  /*7730*/  IMAD.MOV.U32 R142, RZ, RZ, R159 ;  /* 0x000000ffff8e7224 */ /* 0x000fe400078e009f */
[----:B------:R-:W-:-:S02]  /*7740*/  IMAD.MOV.U32 R144, RZ, RZ, R143 ;  /* 0x000000ffff907224 */ /* 0x000fc400078e008f */
[----:B------:R-:W-:Y:S02]  /*7750*/  IMAD.MOV.U32 R135, RZ, RZ, R141 ;  /* 0x000000ffff877224 */ /* 0x000fe400078e008d */
[----:B------:R-:W-:Y:S02]  /*7760*/  IMAD.MOV.U32 R159, RZ, RZ, R157 ;  /* 0x000000ffff9f7224 */ /* 0x000fe400078e009d */
[----:B------:R-:W-:Y:S02]  /*7770*/  IMAD.MOV.U32 R141, RZ, RZ, R74 ;  /* 0x000000ffff8d7224 */ /* 0x000fe400078e004a */
[----:B------:R-:W-:Y:S01]  /*7780*/  IMAD.MOV.U32 R143, RZ, RZ, R69 ;  /* 0x000000ffff8f7224 */ /* 0x000fe200078e0045 */
[----:B------:R-:W-:Y:S01]  /*7790*/  MUFU.EX2 R74, R35 ;  /* 0x00000023004a7308 */ /* 0x000fe20000000800 */
[----:B------:R-:W-:-:S07]  /*77a0*/  IMAD.MOV.U32 R157, RZ, RZ, R75 ;  /* 0x000000ffff9d7224 */ /* 0x000fce00078e004b */
[----:B------:R-:W-:Y:S01]  /*77b0*/  MUFU.EX2 R69, R34 ;  /* 0x0000002200457308 */ /* 0x000fe20000000800 */
[----:B-1----:R-:W-:-:S07]  /*77c0*/  FADD.FTZ R3, R161, R7 ;  /* 0x00000007a1037221 */ /* 0x002fce0000010000 */
[----:B------:R1:W1:Y:S01]  /*77d0*/  MUFU.EX2 R75, R6 ;  /* 0x00000006004b7308 */ /* 0x0002620000000800 */
[----:B----4-:R-:W-:-:S07]  /*77e0*/  F2FP.PACK_AB R4, R104, R102 ;  /* 0x000000666804723e */ /* 0x010fce00000000ff */
[----:B------:R-:W-:Y:S01]  /*77f0*/  MUFU.EX2 R39, R33 ;  /* 0x0000002100277308 */ /* 0x000fe20000000800 */
[----:B---3--:R-:W-:-:S07]  /*7800*/  F2FP.PACK_AB R5, R93, R100 ;  /* 0x000000645d05723e */ /* 0x008fce00000000ff */
[----:B------:R-:W3:Y:S01]  /*7810*/  MUFU.EX2 R38, R32 ;  /* 0x0000002000267308 */ /* 0x000ee20000000800 */
[----:B-1----:R-:W-:-:S07]  /*7820*/  F2FP.PACK_AB R6, R106, R105 ;  /* 0x000000696a06723e */ /* 0x002fce00000000ff */
[----:B------:R1:W-:Y:S01]  /*7830*/  MUFU.EX2 R35, R25 ;  /* 0x0000001900237308 */ /* 0x0003e20000000800 */
[----:B------:R-:W-:-:S07]  /*7840*/  F2FP.PACK_AB R7, R95, R94 ;  /* 0x0000005e5f07723e */ /* 0x000fce00000000ff */
[----:B------:R4:W3:Y:S01]  /*7850*/  MUFU.EX2 R34, R24 ;  /* 0x0000001800227308 */ /* 0x0008e20000000800 */
[----:B------:R-:W-:Y:S02]  /*7860*/  FADD.FTZ R0, R242, R221 ;  /* 0x000000ddf2007221 */ /* 0x000fe40000010000 */
[----:B------:R-:W-:Y:S01]  /*7870*/  FFMA.FTZ R29, R180, c[0x0][0x2d0], -R2 ;  /* 0x0000b400b41d7a23 */ /* 0x000fe20000010802 */
[----:B------:R-:W-:Y:S01]  /*7880*/  HMMA.16816.F32 R76, R4, R20, R128 ;  /* 0x00000014044c723c */ /* 0x000fe20000001880 */
[----:B------:R-:W-:Y:S02]  /*7890*/  FADD.FTZ R2, R213, R0 ;  /* 0x00000000d5027221 */ /* 0x000fe40000010000 */
[----:B------:R-:W-:Y:S02]  /*78a0*/  FADD.FTZ R0, R175, R3 ;  /* 0x00000003af007221 */ /* 0x000fe40000010000 */
[----:B-1----:R-:W-:-:S03]  /*78b0*/  FADD.FTZ R25, R138, R142 ;  /* 0x0000008e8a197221 */ /* 0x002fc60000010000 */
[----:B------:R-:W-:Y:S01]  /*78c0*/  HMMA.16816.F32 R128, R4, R22, R124 ;  /* 0x000000160480723c */ /* 0x000fe2000000187c */
[----:B------:R-:W-:Y:S02]  /*78d0*/  IMAD.MOV.U32 R182, RZ, RZ, R133 ;  /* 0x000000ffffb67224 */ /* 0x000fe400078e0085 */
[----:B------:R-:W-:-:S05]  /*78e0*/  FADD.FTZ R2, R214, R2 ;  /* 0x00000002d6027221 */ /* 0x000fca0000010000 */
[----:B------:R-:W-:Y:S01]  /*78f0*/  HMMA.16816.F32 R120, R4, R16, R120 ;  /* 0x000000100478723c */ /* 0x000fe20000001878 */
[----:B----4-:R-:W-:Y:S02]  /*7900*/  FADD.FTZ R24, R249, R244 ;  /* 0x000000f4f9187221 */ /* 0x010fe40000010000 */
[----:B------:R-:W-:-:S05]  /*7910*/  FADD.FTZ R25, R135, R25 ;  /* 0x0000001987197221 */ /* 0x000fca0000010000 */
[----:B------:R-:W-:Y:S01]  /*7920*/  HMMA.16816.F32 R112, R4, R18, R112 ;  /* 0x000000120470723c */ /* 0x000fe20000001870 */
[----:B------:R-:W-:-:S07]  /*7930*/  IMAD.MOV.U32 R145, RZ, RZ, R151 ;  /* 0x000000ffff917224 */ /* 0x000fce00078e0097 */
[----:B------:R-:W-:Y:S01]  /*7940*/  HMMA.16816.F32 R96, R4, R12, R96 ;  /* 0x0000000c0460723c */ /* 0x000fe20000001860 */
[----:B------:R-:W-:-:S07]  /*7950*/  IMAD.MOV.U32 R142, RZ, RZ, R148 ;  /* 0x000000ffff8e7224 */ /* 0x000fce00078e0094 */
[----:B------:R-:W-:Y:S01]  /*7960*/  HMMA.16816.F32 R84, R4, R14, R84 ;  /* 0x0000000e0454723c */ /* 0x000fe20000001854 */
[----:B------:R-:W-:-:S07]  /*7970*/  FADD.FTZ R0, R176, R0 ;  /* 0x00000000b0007221 */ /* 0x000fce0000010000 */
[----:B------:R-:W-:Y:S01]  /*7980*/  HMMA.16816.F32 R80, R4, R8, R80 ;  /* 0x000000080450723c */ /* 0x000fe20000001850 */
[----:B------:R-:W-:-:S07]  /*7990*/  FADD.FTZ R2, R182, R2 ;  /* 0x00000002b6027221 */ /* 0x000fce0000010000 */
[----:B------:R-:W-:Y:S07]  /*79a0*/  HMMA.16816.F32 R52, R4, R10, R52 ;  /* 0x0000000a0434723c */ /* 0x000fee0000001834 */
[----:B------:R-:W-:Y:S02]  /*79b0*/  F2FP.PACK_AB R4, R75, R101 ;  /* 0x000000654b04723e */ /* 0x000fe400000000ff */
[----:B---3--:R-:W-:Y:S02]  /*79c0*/  F2FP.PACK_AB R5, R38, R39 ;  /* 0x000000272605723e */ /* 0x008fe400000000ff */
[----:B------:R-:W-:-:S02]  /*79d0*/  F2FP.PACK_AB R6, R69, R74 ;  /* 0x0000004a4506723e */ /* 0x000fc400000000ff */
[----:B------:R-:W-:Y:S01]  /*79e0*/  F2FP.PACK_AB R7, R34, R35 ;  /* 0x000000232207723e */ /* 0x000fe200000000ff */
[----:B------:R-:W-:Y:S02]  /*79f0*/  IMAD.MOV.U32 R183, RZ, RZ, R150 ;  /* 0x000000ffffb77224 */ /* 0x000fe400078e0096 */
[----:B------:R-:W-:Y:S02]  /*7a00*/  IMAD.MOV.U32 R181, RZ, RZ, R132 ;  /* 0x000000ffffb57224 */ /* 0x000fe400078e0084 */
[----:B------:R-:W-:Y:S02]  /*7a10*/  FADD.FTZ R3, R246, R24 ;  /* 0x00000018f6037221 */ /* 0x000fe40000010000 */
[----:B------:R-:W-:Y:S01]  /*7a20*/  HMMA.16816.F32 R168, R4, R8, R168 ;  /* 0x0000000804a8723c */ /* 0x000fe200000018a8 */
[----:B------:R-:W-:Y:S02]  /*7a30*/  FADD.FTZ R0, R217, R0 ;  /* 0x00000000d9007221 */ /* 0x000fe40000010000 */
[----:B------:R-:W-:-:S02]  /*7a40*/  FADD.FTZ R2, R142, R2 ;  /* 0x000000028e027221 */ /* 0x000fc40000010000 */
[----:B------:R-:W-:Y:S02]  /*7a50*/  IMAD.MOV.U32 R242, RZ, RZ, R147 ;  /* 0x000000fffff27224 */ /* 0x000fe400078e0093 */
[----:B------:R-:W-:Y:S02]  /*7a60*/  FADD.FTZ R8, R145, R25 ;  /* 0x0000001991087221 */ /* 0x000fe40000010000 */
[----:B------:R-:W-:Y:S02]  /*7a70*/  IMAD.MOV.U32 R180, RZ, RZ, R134 ;  /* 0x000000ffffb47224 */ /* 0x000fe400078e0086 */
[----:B------:R-:W-:Y:S02]  /*7a80*/  FADD.FTZ R3, R183, R3 ;  /* 0x00000003b7037221 */ /* 0x000fe40000010000 */
[----:B------:R-:W-:Y:S01]  /*7a90*/  IMAD.MOV.U32 R221, RZ, RZ, R160 ;  /* 0x000000ffffdd7224 */ /* 0x000fe200078e00a0 */
[----:B------:R-:W-:Y:S01]  /*7aa0*/  HMMA.16816.F32 R48, R4, R16, R48 ;  /* 0x000000100430723c */ /* 0x000fe20000001830 */
[----:B------:R-:W-:-:S02]  /*7ab0*/  FADD.FTZ R8, R181, R8 ;  /* 0x00000008b5087221 */ /* 0x000fc40000010000 */
[----:B------:R-:W-:-:S05]  /*7ac0*/  IMAD.MOV.U32 R244, RZ, RZ, R146 ;  /* 0x000000fffff47224 */ /* 0x000fca00078e0092 */
[----:B------:R-:W-:Y:S01]  /*7ad0*/  HMMA.16816.F32 R44, R4, R18, R44 ;  /* 0x00000012042c723c */ /* 0x000fe2000000182c */
[----:B------:R-:W-:-:S07]  /*7ae0*/  IMAD.MOV.U32 R181, RZ, RZ, R143 ;  /* 0x000000ffffb57224 */ /* 0x000fce00078e008f */
[----:B------:R-:W-:Y:S01]  /*7af0*/  HMMA.16816.F32 R64, R4, R20, R64 ;  /* 0x000000140440723c */ /* 0x000fe20000001840 */
[----:B------:R-:W-:-:S07]  /*7b00*/  FADD.FTZ R0, R216, R0 ;  /* 0x00000000d8007221 */ /* 0x000fce0000010000 */
[----:B------:R-:W-:Y:S01]  /*7b10*/  HMMA.16816.F32 R60, R4, R22, R60 ;  /* 0x00000016043c723c */ /* 0x000fe2000000183c */
[----:B------:R-:W-:-:S07]  /*7b20*/  FADD.FTZ R2, R242, R2 ;  /* 0x00000002f2027221 */ /* 0x000fce0000010000 */
[----:B------:R-:W-:Y:S01]  /*7b30*/  HMMA.16816.F32 R40, R4, R12, R40 ;  /* 0x0000000c0428723c */ /* 0x000fe20000001828 */
[----:B------:R-:W-:-:S07]  /*7b40*/  FADD.FTZ R3, R180, R3 ;  /* 0x00000003b4037221 */ /* 0x000fce0000010000 */
[C---:B------:R-:W-:Y:S01]  /*7b50*/  HMMA.16816.F32 R56, R4.reuse, R14, R56 ;  /* 0x0000000e0438723c */ /* 0x040fe20000001838 */
[----:B------:R-:W-:Y:S02]  /*7b60*/  IMAD.MOV.U32 R180, RZ, RZ, R141 ;  /* 0x000000ffffb47224 */ /* 0x000fe400078e008d */
[----:B------:R-:W-:Y:S02]  /*7b70*/  IMAD.MOV.U32 R182, RZ, RZ, R144 ;  /* 0x000000ffffb67224 */ /* 0x000fe400078e0090 */
[----:B------:R-:W-:Y:S02]  /*7b80*/  IMAD.MOV.U32 R138, RZ, RZ, R149 ;  /* 0x000000ffff8a7224 */ /* 0x000fe400078e0095 */
[----:B------:R-:W-:Y:S01]  /*7b90*/  IMAD.MOV.U32 R155, RZ, RZ, R159 ;  /* 0x000000ffff9b7224 */ /* 0x000fe200078e009f */
[----:B------:R-:W-:Y:S01]  /*7ba0*/  HMMA.16816.F32 R16, R4, R10, R88 ;  /* 0x0000000a0410723c */ /* 0x000fe20000001858 */
[----:B------:R-:W-:Y:S02]  /*7bb0*/  FADD.FTZ R0, R221, R0 ;  /* 0x00000000dd007221 */ /* 0x000fe40000010000 */
[----:B------:R-:W-:-:S02]  /*7bc0*/  IMAD.MOV.U32 R153, RZ, RZ, R158 ;  /* 0x000000ffff997224 */ /* 0x000fc400078e009e */
[----:B------:R-:W-:Y:S02]  /*7bd0*/  IMAD.MOV.U32 R213, RZ, RZ, R137 ;  /* 0x000000ffffd57224 */ /* 0x000fe400078e0089 */
[----:B------:R-:W-:Y:S01]  /*7be0*/  IMAD.MOV.U32 R249, RZ, RZ, R139 ;  /* 0x000000fffff97224 */ /* 0x000fe200078e008b */
[----:B------:R-:W-:Y:S01]  /*7bf0*/  MUFU.EX2 R9, R108 ;  /* 0x0000006c00097308 */ /* 0x000fe20000000800 */
[----:B------:R-:W-:Y:S01]  /*7c00*/  FADD.FTZ R7, R181, R2 ;  /* 0x00000002b5077221 */ /* 0x000fe20000010000 */
[----:B------:R-:W1:Y:S01]  /*7c10*/  LDSM.16.MT88.4 R148, [R228+0x3000] ;  /* 0x00300000e494783b */ /* 0x000e620000004200 */
[----:B--2---:R-:W-:-:S03]  /*7c20*/  @P4 IMAD.HI.U32 R2, R152, c[0x0][0x2c8], RZ ;  /* 0x0000b20098024a27 */ /* 0x004fc600078e00ff */
[----:B------:R-:W2:Y:S01]  /*7c30*/  LDSM.16.MT88.4 R132, [R224+0x3000] ;  /* 0x00300000e084783b */ /* 0x000ea20000004200 */
[----:B------:R-:W-:Y:S02]  /*7c40*/  FADD.FTZ R6, R180, R0 ;  /* 0x00000000b4067221 */ /* 0x000fe40000010000 */
[----:B------:R-:W-:Y:S01]  /*7c50*/  IMAD.MOV.U32 R0, RZ, RZ, R152 ;  /* 0x000000ffff007224 */ /* 0x000fe200078e0098 */
[----:B------:R-:W-:Y:S01]  /*7c60*/  @P4 SHF.R.U32.HI R0, RZ, c[0x0][0x2cc], R2 ;  /* 0x0000b300ff004a19 */ /* 0x000fe20000011602 */
[----:B------:R-:W-:Y:S02]  /*7c70*/  FADD.FTZ R3, R244, R3 ;  /* 0x00000003f4037221 */ /* 0x000fe40000010000 */
[----:B------:R-:W-:Y:S01]  /*7c80*/  IMAD.MOV.U32 R183, RZ, RZ, R157 ;  /* 0x000000ffffb77224 */ /* 0x000fe200078e009d */
[----:B------:R-:W3:Y:S01]  /*7c90*/  MUFU.EX2 R22, R68 ;  /* 0x0000004400167308 */ /* 0x000ee20000000800 */
[----:B------:R-:W-:Y:S01]  /*7ca0*/  IMAD.MOV.U32 R2, RZ, RZ, c[0x0][0x168] ;  /* 0x00005a00ff027624 */ /* 0x000fe200078e00ff */
[----:B------:R-:W4:Y:S01]  /*7cb0*/  LDSM.16.MT88.4 R12, [R227+0x3000] ;  /* 0x00300000e30c783b */ /* 0x000f220000004200 */
[----:B------:R-:W-:-:S03]  /*7cc0*/  FADD.FTZ R5, R182, R3 ;  /* 0x00000003b6057221 */ /* 0x000fc60000010000 */
[----:B------:R-:W-:Y:S01]  /*7cd0*/  IADD3 R3, R0, c[0x0][0x1d0], -R2 ;  /* 0x0000740000037a10 */ /* 0x000fe20007ffe802 */
[----:B------:R-:W-:Y:S02]  /*7ce0*/  IMAD.MOV.U32 R2, RZ, RZ, RZ ;  /* 0x000000ffff027224 */ /* 0x000fe400078e00ff */
[----:B------:R-:W-:Y:S02]  /*7cf0*/  IMAD.MOV.U32 R174, RZ, RZ, R138 ;  /* 0x000000ffffae7224 */ /* 0x000fe400078e008a */
[----:B------:R-:W-:-:S04]  /*7d00*/  IMAD.HI R2, R3, -0x6db6db6d, R2 ;  /* 0x9249249303027827 */ /* 0x000fc800078e0202 */
[----:B------:R-:W-:Y:S01]  /*7d10*/  FADD.FTZ R4, R174, R8 ;  /* 0x00000008ae047221 */ /* 0x000fe20000010000 */
[----:B------:R-:W-:Y:S01]  /*7d20*/  SHF.R.U32.HI R0, RZ, 0x1f, R2 ;  /* 0x0000001fff007819 */ /* 0x000fe20000011602 */
[----:B------:R-:W-:Y:S02]  /*7d30*/  IMAD.MOV.U32 R214, RZ, RZ, R153 ;  /* 0x000000ffffd67224 */ /* 0x000fe400078e0099 */
[----:B------:R-:W-:Y:S02]  /*7d40*/  FADD.FTZ R4, R155, R4 ;  /* 0x000000049b047221 */ /* 0x000fe40000010000 */
[----:B------:R-:W-:Y:S01]  /*7d50*/  IMAD.MOV.U32 R246, RZ, RZ, R183 ;  /* 0x000000fffff67224 */ /* 0x000fe200078e00b7 */
[----:B------:R-:W-:Y:S01]  /*7d60*/  LEA.HI.SX32 R8, R2, R0, 0x1a ;  /* 0x0000000002087211 */ /* 0x000fe200078fd2ff */
        /* <DEDUP_REMOVED lines=10> */
[----:B------:R-:W-:Y:S02]  /*7e10*/  IMAD.MOV.U32 R244, RZ, RZ, R136 ;  /* 0x000000fffff47224 */ /* 0x000fe400078e0088 */
        /* <DEDUP_REMOVED lines=40> */
[----:B------:R-:W-:Y:S01]  /*80a0*/  FADD.FTZ R0, R101, R0 ;  /* 0x0000000065007221 */ /* 0x000fe20000010000 */
[----:B------:R-:W1:Y:S01]  /*80b0*/  MUFU.EX2 R33, R26 ;  /* 0x0000001a00217308 */ /* 0x000e620000000800 */
[----:B------:R-:W-:Y:S02]  /*80c0*/  FADD.FTZ R3, R39, R3 ;  /* 0x0000000327037221 */ /* 0x000fe40000010000 */
[----:B------:R-:W-:Y:S02]  /*80d0*/  FADD.FTZ R4, R102, R4 ;  /* 0x0000000466047221 */ /* 0x000fe40000010000 */
[----:B------:R-:W-:Y:S02]  /*80e0*/  FADD.FTZ R5, R100, R5 ;  /* 0x0000000564057221 */ /* 0x000fe40000010000 */
[----:B------:R-:W-:Y:S01]  /*80f0*/  FADD.FTZ R0, R75, R0 ;  /* 0x000000004b007221 */ /* 0x000fe20000010000 */
[----:B------:R-:W1:Y:S01]  /*8100*/  MUFU.EX2 R29, R29 ;  /* 0x0000001d001d7308 */ /* 0x000e620000000800 */
[----:B------:R-:W-:-:S02]  /*8110*/  FADD.FTZ R3, R38, R3 ;  /* 0x0000000326037221 */ /* 0x000fc40000010000 */
[----:B------:R-:W-:Y:S02]  /*8120*/  FADD.FTZ R4, R104, R4 ;  /* 0x0000000468047221 */ /* 0x000fe40000010000 */
[----:B------:R-:W-:-:S03]  /*8130*/  FADD.FTZ R5, R93, R5 ;  /* 0x000000055d057221 */ /* 0x000fc60000010000 */
[----:B------:R-:W1:Y:S01]  /*8140*/  MUFU.EX2 R10, R92 ;  /* 0x0000005c000a7308 */ /* 0x000e620000000800 */
[----:B------:R-:W-:Y:S02]  /*8150*/  FADD.FTZ R0, R74, R0 ;  /* 0x000000004a007221 */ /* 0x000fe40000010000 */
[----:B------:R-:W-:-:S05]  /*8160*/  FADD.FTZ R3, R35, R3 ;  /* 0x0000000323037221 */ /* 0x000fca0000010000 */
[----:B------:R-:W1:Y:S01]  /*8170*/  MUFU.EX2 R11, R109 ;  /* 0x0000006d000b7308 */ /* 0x000e620000000800 */
[----:B------:R-:W-:Y:S02]  /*8180*/  FADD.FTZ R4, R105, R4 ;  /* 0x0000000469047221 */ /* 0x000fe40000010000 */
[----:B------:R-:W-:-:S05]  /*8190*/  FADD.FTZ R5, R94, R5 ;  /* 0x000000055e057221 */ /* 0x000fca0000010000 */
[----:B------:R-:W1:Y:S01]  /*81a0*/  MUFU.EX2 R32, R27 ;  /* 0x0000001b00207308 */ /* 0x000e620000000800 */
[----:B------:R-:W-:-:S07]  /*81b0*/  FADD.FTZ R2, R69, R0 ;  /* 0x0000000045027221 */ /* 0x000fce0000010000 */
[----:B------:R-:W1:Y:S01]  /*81c0*/  MUFU.EX2 R28, R28 ;  /* 0x0000001c001c7308 */ /* 0x000e620000000800 */
[----:B------:R-:W-:-:S07]  /*81d0*/  FADD.FTZ R0, R34, R3 ;  /* 0x0000000322007221 */ /* 0x000fce0000010000 */
[----:B------:R-:W1:Y:S01]  /*81e0*/  MUFU.EX2 R20, R103 ;  /* 0x0000006700147308 */ /* 0x000e620000000800 */
[----:B------:R-:W-:-:S07]  /*81f0*/  FADD.FTZ R4, R106, R4 ;  /* 0x000000046a047221 */ /* 0x000fce0000010000 */
[----:B------:R-:W1:Y:S01]  /*8200*/  MUFU.EX2 R21, R110 ;  /* 0x0000006e00157308 */ /* 0x000e620000000800 */
[----:B------:R-:W-:-:S07]  /*8210*/  FADD.FTZ R5, R95, R5 ;  /* 0x000000055f057221 */ /* 0x000fce0000010000 */
[----:B------:R-:W2:Y:S01]  /*8220*/  MUFU.EX2 R31, R31 ;  /* 0x0000001f001f7308 */ /* 0x000ea20000000800 */
[----:B---3--:R-:W-:-:S07]  /*8230*/  FADD.FTZ R3, R22, R2 ;  /* 0x0000000216037221 */ /* 0x008fce0000010000 */
[----:B------:R-:W3:Y:S01]  /*8240*/  MUFU.EX2 R27, R36 ;  /* 0x00000024001b7308 */ /* 0x000ee20000000800 */
[----:B------:R-:W-:Y:S02]  /*8250*/  FADD.FTZ R2, R9, R0 ;  /* 0x0000000009027221 */ /* 0x000fe40000010000 */
[----:B-1----:R-:W-:-:S05]  /*8260*/  FADD.FTZ R0, R33, R4 ;  /* 0x0000000421007221 */ /* 0x002fca0000010000 */
[----:B------:R-:W1:Y:S01]  /*8270*/  MUFU.EX2 R23, R107 ;  /* 0x0000006b00177308 */ /* 0x000e620000000800 */
[----:B------:R-:W-:-:S07]  /*8280*/  FADD.FTZ R5, R29, R5 ;  /* 0x000000051d057221 */ /* 0x000fce0000010000 */
[----:B------:R-:W1:Y:S01]  /*8290*/  MUFU.EX2 R24, R111 ;  /* 0x0000006f00187308 */ /* 0x000e620000000800 */
[----:B------:R-:W-:-:S07]  /*82a0*/  FADD.FTZ R3, R10, R3 ;  /* 0x000000030a037221 */ /* 0x000fce0000010000 */
[----:B------:R-:W1:Y:S01]  /*82b0*/  MUFU.EX2 R26, R37 ;  /* 0x00000025001a7308 */ /* 0x000e620000000800 */
[----:B------:R-:W-:-:S07]  /*82c0*/  FADD.FTZ R2, R11, R2 ;  /* 0x000000020b027221 */ /* 0x000fce0000010000 */
[----:B------:R-:W1:Y:S01]  /*82d0*/  MUFU.EX2 R30, R30 ;  /* 0x0000001e001e7308 */ /* 0x000e620000000800 */
[----:B------:R-:W-:Y:S02]  /*82e0*/  FADD.FTZ R0, R32, R0 ;  /* 0x0000000020007221 */ /* 0x000fe40000010000 */
[----:B------:R-:W-:Y:S02]  /*82f0*/  IMAD.MOV.U32 R221, RZ, RZ, R154 ;  /* 0x000000ffffdd7224 */ /* 0x000fe400078e009a */
[----:B------:R-:W-:Y:S02]  /*8300*/  FADD.FTZ R5, R28, R5 ;  /* 0x000000051c057221 */ /* 0x000fe40000010000 */
[----:B------:R-:W-:Y:S02]  /*8310*/  FADD.FTZ R4, R20, R3 ;  /* 0x0000000314047221 */ /* 0x000fe40000010000 */
[----:B------:R-:W-:Y:S02]  /*8320*/  FADD.FTZ R3, R21, R2 ;  /* 0x0000000215037221 */ /* 0x000fe40000010000 */
[----:B--2---:R-:W-:Y:S01]  /*8330*/  FADD.FTZ R2, R31, R0 ;  /* 0x000000001f027221 */ /* 0x004fe20000010000 */
[----:B------:R-:W-:Y:S01]  /*8340*/  IMNMX R6, R221, R8, !PT ;  /* 0x00000008dd067217 */ /* 0x000fe20007800200 */
[----:B---3--:R-:W-:-:S02]  /*8350*/  FADD.FTZ R0, R27, R5 ;  /* 0x000000051b007221 */ /* 0x008fc40000010000 */
[----:B------:R-:W-:Y:S02]  /*8360*/  IMAD.MOV.U32 R138, RZ, RZ, R140 ;  /* 0x000000ffff8a7224 */ /* 0x000fe400078e008c */
[----:B-1----:R-:W-:Y:S02]  /*8370*/  FADD.FTZ R4, R23, R4 ;  /* 0x0000000417047221 */ /* 0x002fe40000010000 */
[----:B------:R-:W-:Y:S02]  /*8380*/  FADD.FTZ R3, R24, R3 ;  /* 0x0000000318037221 */ /* 0x000fe40000010000 */
[----:B------:R-:W-:Y:S01]  /*8390*/  FADD.FTZ R0, R26, R0 ;  /* 0x000000001a007221 */ /* 0x000fe20000010000 */
[----:B------:R1:W-:Y:S01]  /*83a0*/  STL [R1], R6 ;  /* 0x0000000601007387 */ /* 0x0003e20000100800 */
[----:B------:R-:W-:Y:S02]  /*83b0*/  FADD.FTZ R2, R30, R2 ;  /* 0x000000021e027221 */ /* 0x000fe40000010000 */
[----:B------:R-:W-:Y:S01]  /*83c0*/  IMAD.MOV.U32 R242, RZ, RZ, R138 ;  /* 0x000000fffff27224 */ /* 0x000fe200078e008a */
[----:B------:R1:W-:Y:S04]  /*83d0*/  STL [R1+0x10], R4 ;  /* 0x0000100401007387 */ /* 0x0003e80000100800 */
[----:B------:R1:W-:Y:S01]  /*83e0*/  STL [R1+0x14], R3 ;  /* 0x0000140301007387 */ /* 0x0003e20000100800 */
[----:B------:R-:W-:-:S03]  /*83f0*/  IADD3 R242, R242, -0x2, RZ ;  /* 0xfffffffef2f27810 */ /* 0x000fc60007ffe0ff */
[----:B------:R1:W-:Y:S04]  /*8400*/  STL [R1+0x1c], R0 ;  /* 0x00001c0001007387 */ /* 0x0003e80000100800 */
[----:B------:R1:W-:Y:S01]  /*8410*/  STL [R1+0x18], R2 ;  /* 0x0000180201007387 */ /* 0x0003e20000100800 */
[----:B------:R-:W-:Y:S02]  /*8420*/  ISETP.GE.AND P0, PT, R242, R6, PT ;  /* 0x00000006f200720c */ /* 0x000fe40003f06270 */
[----:B------:R-:W-:Y:S02]  /*8430*/  F2FP.PACK_AB R176, R32, R33 ;  /* 0x0000002120b0723e */ /* 0x000fe400000000ff */
[----:B------:R-:W-:Y:S02]  /*8440*/  F2FP.PACK_AB R177, R28, R29 ;  /* 0x0000001d1cb1723e */ /* 0x000fe400000000ff */
[----:B------:R-:W-:-:S02]  /*8450*/  F2FP.PACK_AB R178, R30, R31 ;  /* 0x0000001f1eb2723e */ /* 0x000fc400000000ff */
[----:B------:R-:W-:Y:S02]  /*8460*/  F2FP.PACK_AB R179, R26, R27 ;  /* 0x0000001b1ab3723e */ /* 0x000fe400000000ff */
[----:B------:R-:W-:Y:S02]  /*8470*/  F2FP.PACK_AB R180, R10, R22 ;  /* 0x000000160ab4723e */ /* 0x000fe400000000ff */
[----:B------:R-:W-:Y:S02]  /*8480*/  F2FP.PACK_AB R181, R11, R9 ;  /* 0x000000090bb5723e */ /* 0x000fe400000000ff */
[----:B------:R-:W-:Y:S02]  /*8490*/  F2FP.PACK_AB R182, R23, R20 ;  /* 0x0000001417b6723e */ /* 0x000fe400000000ff */
[----:B------:R-:W-:Y:S01]  /*84a0*/  F2FP.PACK_AB R183, R24, R21 ;  /* 0x0000001518b7723e */ /* 0x000fe200000000ff */
        /* <DEDUP_REMOVED lines=8> */
[----:B------:R-:W-:Y:S08]  /*8530*/  HMMA.16816.F32 R152, R180, R164, R40 ;  /* 0x000000a4b498723c */ /* 0x000ff00000001828 */
[----:B----4-:R-:W-:Y:S08]  /*8540*/  HMMA.16816.F32 R172, R176, R12, R80 ;  /* 0x0000000cb0ac723c */ /* 0x010ff00000001850 */
[C---:B------:R-:W-:Y:S08]  /*8550*/  HMMA.16816.F32 R132, R180.reuse, R134, R60 ;  /* 0x00000086b484723c */ /* 0x040ff0000000183c */
[C---:B------:R-:W-:Y:S08]  /*8560*/  HMMA.16816.F32 R148, R180.reuse, R150, R44 ;  /* 0x00000096b494723c */ /* 0x040ff0000000182c */
[C---:B------:R-:W-:Y:S08]  /*8570*/  HMMA.16816.F32 R164, R180.reuse, R166, R56 ;  /* 0x000000a6b4a4723c */ /* 0x040ff00000001838 */
[----:B------:R-:W-:Y:S08]  /*8580*/  HMMA.16816.F32 R168, R180, R12, R168 ;  /* 0x0000000cb4a8723c */ /* 0x000ff000000018a8 */
[-C--:B------:R-:W-:Y:S08]  /*8590*/  HMMA.16816.F32 R176, R176, R14.reuse, R52 ;  /* 0x0000000eb0b0723c */ /* 0x080ff00000001834 */
[----:B------:R-:W-:Y:S01]  /*85a0*/  HMMA.16816.F32 R180, R180, R14, R16 ;  /* 0x0000000eb4b4723c */ /* 0x000fe20000001810 */
[----:B------:R-:W-:Y:S07]  /*85b0*/  @!P0 BRA `(.L_x_1140) ;  /* 0x0000657000008947 */ /* 0x000fee0003800000 */
[----:B-1----:R-:W2:Y:S01]  /*85c0*/  LDL R221, [R1+0x8] ;  /* 0x0000080001dd7983 */ /* 0x002ea20000100800 */
[----:B------:R-:W-:Y:S01]  /*85d0*/  MOV R116, R72 ;  /* 0x0000004800747202 */ /* 0x000fe20000000f00 */
[----:B------:R-:W-:Y:S01]  /*85e0*/  IMAD.MOV.U32 R118, RZ, RZ, R70 ;  /* 0x000000ffff767224 */ /* 0x000fe200078e0046 */
[----:B------:R-:W-:Y:S01]  /*85f0*/  MOV R3, R73 ;  /* 0x0000004900037202 */ /* 0x000fe20000000f00 */
[----:B------:R-:W-:Y:S01]  /*8600*/  IMAD.MOV.U32 R204, RZ, RZ, R242 ;  /* 0x000000ffffcc7224 */ /* 0x000fe200078e00f2 */
[----:B------:R-:W-:Y:S01]  /*8610*/  MOV R117, R71 ;  /* 0x0000004700757202 */ /* 0x000fe20000000f00 */
[----:B--2---:R-:W-:-:S05]  /*8620*/  @P4 IMAD.HI.U32 R0, R221, c[0x0][0x2c8], RZ ;  /* 0x0000b200dd004a27 */ /* 0x004fca00078e00ff */
[----:B------:R-:W-:-:S05]  /*8630*/  @P4 SHF.R.U32.HI R0, RZ, c[0x0][0x2cc], R0 ;  /* 0x0000b300ff004a19 */ /* 0x000fca0000011600 */
[----:B------:R1:W-:Y:S02]  /*8640*/  @P4 STL [R1+0x4], R0 ;  /* 0x0000040001004387 */ /* 0x0003e40000100800 */
.L_x_1141:
[----:B------:R-:W-:Y:S04]  /*8650*/  DEPBAR.LE SB0, 0x0 ;  /* 0x000080000000791a */ /* 0x000fe80000000000 */
[----:B------:R-:W-:Y:S01]  /*8660*/  WARPSYNC 0xffffffff ;  /* 0xffffffff00007948 */ /* 0x000fe20003800000 */
[----:B------:R-:W-:Y:S08]  /*8670*/  BAR.SYNC.DEFER_BLOCKING 0x0 ;  /* 0x0000000000007b1d */ /* 0x000ff00000010000 */
[----:B-----5:R-:W-:Y:S08]  /*8680*/  LDSM.16.M88.4 R112, [R230] ;  /* 0x00000000e670783b */ /* 0x020ff00000000200 */
[----:B--2---:R-:W2:Y:S08]  /*8690*/  LDSM.16.M88.4 R16, [R119] ;  /* 0x000000007710783b */ /* 0x004eb00000000200 */
[----:B------:R-:W3:Y:S08]  /*86a0*/  LDSM.16.M88.4 R108, [R230+0x2000] ;  /* 0x00200000e66c783b */ /* 0x000ef00000000200 */
[----:B------:R-:W2:Y:S08]  /*86b0*/  LDSM.16.M88.4 R32, [R119+0x800] ;  /* 0x000800007720783b */ /* 0x000eb00000000200 */
[----:B------:R-:W1:Y:S08]  /*86c0*/  LDSM.16.M88.4 R48, [R119+0x1000] ;  /* 0x001000007730783b */ /* 0x000e700000000200 */
[----:B------:R-:W1:Y:S08]  /*86d0*/  LDSM.16.M88.4 R64, [R119+0x1800] ;  /* 0x001800007740783b */ /* 0x000e700000000200 */
[----:B------:R-:W4:Y:S04]  /*86e0*/  LDL R250, [R1+0x20] ;  /* 0x0000200001fa7983 */ /* 0x000f280000100800 */
[----:B------:R-:W1:Y:S08]  /*86f0*/  LDSM.16.M88.4 R80, [R119+0x2000] ;  /* 0x002000007750783b */ /* 0x000e700000000200 */
[----:B------:R-:W4:Y:S04]  /*8700*/  LDL R2, [R1+0x3c] ;  /* 0x00003c0001027983 */ /* 0x000f280000100800 */
[----:B------:R-:W4:Y:S06]  /*8710*/  LDL.64 R206, [R1+0x30] ;  /* 0x0000300001ce7983 */ /* 0x000f2c0000100a00 */
[----:B------:R-:W1:Y:S08]  /*8720*/  LDSM.16.M88.4 R96, [R119+0x2800] ;  /* 0x002800007760783b */ /* 0x000e700000000200 */
[----:B------:R-:W1:Y:S08]  /*8730*/  LDSM.16.M88.4 R184, [R119+0x3000] ;  /* 0x0030000077b8783b */ /* 0x000e700000000200 */
[----:B------:R-:W-:Y:S08]  /*8740*/  LDSM.16.M88.4 R188, [R233] ;  /* 0x00000000e9bc783b */ /* 0x000ff00000000200 */
[----:B------:R-:W1:Y:S08]  /*8750*/  LDSM.16.M88.4 R192, [R234] ;  /* 0x00000000eac0783b */ /* 0x000e700000000200 */
[----:B------:R-:W1:Y:S08]  /*8760*/  LDSM.16.M88.4 R196, [R233+0x2000] ;  /* 0x00200000e9c4783b */ /* 0x000e700000000200 */
[----:B------:R-:W1:Y:S08]  /*8770*/  LDSM.16.M88.4 R200, [R240] ;  /* 0x00000000f0c8783b */ /* 0x000e700000000200 */
[----:B------:R2:W-:Y:S04]  /*8780*/  STL [R1+0x70], R230 ;  /* 0x000070e601007387 */ /* 0x0005e80000100800 */
[----:B------:R3:W-:Y:S04]  /*8790*/  STL [R1+0x74], R119 ;  /* 0x0000747701007387 */ /* 0x0007e80000100800 */
[----:B------:R-:W-:Y:S04]  /*87a0*/  STL [R1+0x78], R234 ;  /* 0x000078ea01007387 */ /* 0x000fe80000100800 */
[----:B------:R-:W-:Y:S04]  /*87b0*/  STL [R1+0x7c], R233 ;  /* 0x00007ce901007387 */ /* 0x000fe80000100800 */
[----:B--2---:R-:W2:Y:S04]  /*87c0*/  LDL R230, [R1+0x4] ;  /* 0x0000040001e67983 */ /* 0x004ea80000100800 */
[----:B---3--:R-:W3:Y:S01]  /*87d0*/  LDL R119, [R1+0x40] ;  /* 0x0000400001777983 */ /* 0x008ee20000100800 */
        /* <DEDUP_REMOVED lines=26> */
[----:B----4-:R-:W-:Y:S06]  /*8980*/  ISETP.GT.AND P2, PT, R250, R204, PT ;  /* 0x000000ccfa00720c */ /* 0x010fec0003f44270 */
[-C--:B------:R-:W-:Y:S07]  /*8990*/  HMMA.16816.F32 R108, R108, R186.reuse, RZ ;  /* 0x000000ba6c6c723c */ /* 0x080fee00000018ff */
[----:B------:R-:W-:Y:S01]  /*89a0*/  @!P2 SHF.R.S32.HI R0, RZ, 0x1f, R204 ;  /* 0x0000001fff00a819 */ /* 0x000fe200000114cc */
[----:B------:R-:W-:Y:S01]  /*89b0*/  HMMA.16816.F32 R112, R112, R186, RZ ;  /* 0x000000ba7070723c */ /* 0x000fe200000018ff */
[----:B------:R-:W1:Y:S03]  /*89c0*/  LDSM.16.M88.4 R184, [R239] ;  /* 0x00000000efb8783b */ /* 0x000e660000000200 */
[----:B------:R-:W-:Y:S04]  /*89d0*/  @!P2 IMAD R0, R0, c[0x0][0x208], RZ ;  /* 0x000082000000aa24 */ /* 0x000fe800078e02ff */
[-C--:B------:R-:W-:Y:S05]  /*89e0*/  HMMA.16816.F32 R4, R188, R192.reuse, R4 ;  /* 0x000000c0bc04723c */ /* 0x080fea0000001804 */
[C---:B------:R-:W-:Y:S03]  /*89f0*/  @!P2 IMAD R0, R204.reuse, c[0x0][0x20c], R0 ;  /* 0x00008300cc00aa24 */ /* 0x040fe600078e0200 */
[C---:B------:R-:W-:Y:S08]  /*8a00*/  HMMA.16816.F32 R8, R196.reuse, R192, R8 ;  /* 0x000000c0c408723c */ /* 0x040ff00000001808 */
[-C--:B------:R-:W-:Y:S08]  /*8a10*/  HMMA.16816.F32 R12, R196, R194.reuse, R12 ;  /* 0x000000c2c40c723c */ /* 0x080ff0000000180c */
[C---:B------:R-:W-:Y:S01]  /*8a20*/  HMMA.16816.F32 R16, R188.reuse, R194, R16 ;  /* 0x000000c2bc10723c */ /* 0x040fe20000001810 */
[----:B------:R-:W4:Y:S07]  /*8a30*/  LDSM.16.M88.4 R192, [R238] ;  /* 0x00000000eec0783b */ /* 0x000f2e0000000200 */
[-C--:B------:R-:W-:Y:S08]  /*8a40*/  HMMA.16816.F32 R20, R188, R200.reuse, R20 ;  /* 0x000000c8bc14723c */ /* 0x080ff00000001814 */
[C---:B------:R-:W-:Y:S08]  /*8a50*/  HMMA.16816.F32 R24, R196.reuse, R200, R24 ;  /* 0x000000c8c418723c */ /* 0x040ff00000001818 */
[-C--:B------:R-:W-:Y:S08]  /*8a60*/  HMMA.16816.F32 R28, R196, R202.reuse, R28 ;  /* 0x000000cac41c723c */ /* 0x080ff0000000181c */
[C---:B------:R-:W-:Y:S01]  /*8a70*/  HMMA.16816.F32 R32, R188.reuse, R202, R32 ;  /* 0x000000cabc20723c */ /* 0x040fe20000001820 */
[----:B------:R-:W2:Y:S07]  /*8a80*/  LDSM.16.M88.4 R200, [R237] ;  /* 0x00000000edc8783b */ /* 0x000eae0000000200 */
[-C--:B-1----:R-:W-:Y:S08]  /*8a90*/  HMMA.16816.F32 R36, R188, R184.reuse, R36 ;  /* 0x000000b8bc24723c */ /* 0x082ff00000001824 */
[C---:B------:R-:W-:Y:S08]  /*8aa0*/  HMMA.16816.F32 R40, R196.reuse, R184, R40 ;  /* 0x000000b8c428723c */ /* 0x040ff00000001828 */
[-C--:B------:R-:W-:Y:S08]  /*8ab0*/  HMMA.16816.F32 R44, R196, R186.reuse, R44 ;  /* 0x000000bac42c723c */ /* 0x080ff0000000182c */
[C---:B------:R-:W-:Y:S01]  /*8ac0*/  HMMA.16816.F32 R48, R188.reuse, R186, R48 ;  /* 0x000000babc30723c */ /* 0x040fe20000001830 */
[----:B------:R-:W1:Y:S07]  /*8ad0*/  LDSM.16.M88.4 R184, [R236] ;  /* 0x00000000ecb8783b */ /* 0x000e6e0000000200 */
[-C--:B----4-:R-:W-:Y:S08]  /*8ae0*/  HMMA.16816.F32 R52, R188, R192.reuse, R52 ;  /* 0x000000c0bc34723c */ /* 0x090ff00000001834 */
[C---:B------:R-:W-:Y:S08]  /*8af0*/  HMMA.16816.F32 R56, R196.reuse, R192, R56 ;  /* 0x000000c0c438723c */ /* 0x040ff00000001838 */
[-C--:B------:R-:W-:Y:S08]  /*8b00*/  HMMA.16816.F32 R60, R196, R194.reuse, R60 ;  /* 0x000000c2c43c723c */ /* 0x080ff0000000183c */
[C---:B------:R-:W-:Y:S01]  /*8b10*/  HMMA.16816.F32 R64, R188.reuse, R194, R64 ;  /* 0x000000c2bc40723c */ /* 0x040fe20000001840 */
[----:B------:R-:W4:Y:S07]  /*8b20*/  LDSM.16.M88.4 R192, [R235] ;  /* 0x00000000ebc0783b */ /* 0x000f2e0000000200 */
[-C--:B--2---:R-:W-:Y:S08]  /*8b30*/  HMMA.16816.F32 R68, R188, R200.reuse, R68 ;  /* 0x000000c8bc44723c */ /* 0x084ff00000001844 */
[C---:B------:R-:W-:Y:S07]  /*8b40*/  HMMA.16816.F32 R72, R196.reuse, R200, R72 ;  /* 0x000000c8c448723c */ /* 0x040fee0000001848 */
[----:B------:R-:W-:Y:S01]  /*8b50*/  @!P2 MOV R201, R2 ;  /* 0x0000000200c9a202 */ /* 0x000fe20000000f00 */
[-C--:B------:R-:W-:Y:S04]  /*8b60*/  HMMA.16816.F32 R76, R196, R202.reuse, R76 ;  /* 0x000000cac44c723c */ /* 0x080fe8000000184c */
[----:B------:R-:W-:Y:S04]  /*8b70*/  @!P2 IMAD.MOV.U32 R200, RZ, RZ, R206 ;  /* 0x000000ffffc8a224 */ /* 0x000fe800078e00ce */
[C---:B------:R-:W-:Y:S07]  /*8b80*/  HMMA.16816.F32 R80, R188.reuse, R202, R80 ;  /* 0x000000cabc50723c */ /* 0x040fee0000001850 */
[----:B------:R-:W-:Y:S01]  /*8b90*/  @!P2 IMAD.WIDE.U32 R202, R204, c[0x0][0x208], RZ ;  /* 0x00008200cccaaa25 */ /* 0x000fe200078e00ff */
[-C--:B-1----:R-:W-:Y:S04]  /*8ba0*/  HMMA.16816.F32 R84, R188, R184.reuse, R84 ;  /* 0x000000b8bc54723c */ /* 0x082fe80000001854 */
[----:B------:R-:W-:Y:S02]  /*8bb0*/  @!P2 IMAD.IADD R0, R203, 0x1, R0 ;  /* 0x00000001cb00a824 */ /* 0x000fe400078e0200 */
[----:B------:R-:W-:Y:S02]  /*8bc0*/  @!P2 IMAD.WIDE.U32 R200, R202, 0x70, R200 ;  /* 0x00000070cac8a825 */ /* 0x000fe400078e00c8 */
[C---:B------:R-:W-:Y:S04]  /*8bd0*/  HMMA.16816.F32 R88, R196.reuse, R184, R88 ;  /* 0x000000b8c458723c */ /* 0x040fe80000001858 */
[----:B------:R-:W-:Y:S03]  /*8be0*/  @!P2 IMAD R0, R0, 0x70, RZ ;  /* 0x000000700000a824 */ /* 0x000fe600078e02ff */
[C---:B------:R-:W-:Y:S01]  /*8bf0*/  @!P2 LEA R184, P0, R200.reuse, c[0x0][0x1f8], 0x1 ;  /* 0x00007e00c8b8aa11 */ /* 0x040fe200078008ff */
[----:B------:R-:W-:Y:S01]  /*8c00*/  @!P2 IMAD.IADD R0, R201, 0x1, R0 ;  /* 0x00000001c900a824 */ /* 0x000fe200078e0200 */
[-C--:B------:R-:W-:Y:S03]  /*8c10*/  HMMA.16816.F32 R92, R196, R186.reuse, R92 ;  /* 0x000000bac45c723c */ /* 0x080fe6000000185c */
[----:B------:R-:W-:Y:S01]  /*8c20*/  @!P2 IMAD.MOV.U32 R201, RZ, RZ, c[0x0][0x208] ;  /* 0x00008200ffc9a624 */ /* 0x000fe200078e00ff */
[----:B------:R-:W-:Y:S02]  /*8c30*/  @!P2 LEA.HI.X R185, R200, c[0x0][0x1fc], R0, 0x1, P0 ;  /* 0x00007f00c8b9aa11 */ /* 0x000fe400000f0c00 */
[----:B------:R-:W-:Y:S01]  /*8c40*/  @!P2 MOV R0, 0x5 ;  /* 0x000000050000a802 */ /* 0x000fe20000000f00 */
[C---:B------:R-:W-:Y:S01]  /*8c50*/  @!P2 IMAD.SHL.U32 R2, R201.reuse, 0x20, RZ ;  /* 0x00000020c902a824 */ /* 0x040fe200078e00ff */
[C---:B------:R-:W-:Y:S01]  /*8c60*/  HMMA.16816.F32 R96, R188.reuse, R186, R96 ;  /* 0x000000babc60723c */ /* 0x040fe20000001860 */
[----:B------:R-:W-:Y:S01]  /*8c70*/  @!PT LDS RZ, [RZ] ;  /* 0x00000000fffff984 */ /* 0x000fe20000000800 */
[----:B------:R-:W-:Y:S01]  /*8c80*/  @!PT LDS RZ, [RZ] ;  /* 0x00000000fffff984 */ /* 0x000fe20000000800 */
[----:B------:R-:W-:Y:S01]  /*8c90*/  @!PT LDS RZ, [RZ] ;  /* 0x00000000fffff984 */ /* 0x000fe20000000800 */
[----:B------:R1:W-:Y:S03]  /*8ca0*/  @!P2 LDGSTS.E.BYPASS.LTC128B.128 [R241+0x100], [R184.64], !P6 ;  /* 0x00100000b8f1afae */ /* 0x0003e6000f101d48 */
[----:B------:R-:W-:Y:S02]  /*8cb0*/  @!P2 SHF.L.U64.HI R0, R201, R0, c[0x0][0x20c] ;  /* 0x00008300c900a619 */ /* 0x000fe40000010200 */
[-C--:B------:R-:W-:Y:S02]  /*8cc0*/  @!P2 IADD3 R200, P0, R184, R2.reuse, RZ ;  /* 0x00000002b8c8a210 */ /* 0x080fe40007f1e0ff */
[-C--:B----4-:R-:W-:Y:S04]  /*8cd0*/  HMMA.16816.F32 R100, R188, R192.reuse, R100 ;  /* 0x000000c0bc64723c */ /* 0x090fe80000001864 */
[--C-:B------:R-:W-:Y:S04]  /*8ce0*/  @!P2 IMAD.X R201, R185, 0x1, R0.reuse, P0 ;  /* 0x00000001b9c9a824 */ /* 0x100fe800000e0600 */
[C---:B------:R-:W-:Y:S01]  /*8cf0*/  HMMA.16816.F32 R104, R196.reuse, R192, R104 ;  /* 0x000000c0c468723c */ /* 0x040fe20000001868 */
[----:B------:R2:W-:Y:S07]  /*8d00*/  @!P2 LDGSTS.E.BYPASS.LTC128B.128 [R241+0x900], [R200.64], !P6 ;  /* 0x00900000c8f1afae */ /* 0x0005ee000f101d48 */
[-C--:B------:R-:W-:Y:S04]  /*8d10*/  HMMA.16816.F32 R108, R196, R194.reuse, R108 ;  /* 0x000000c2c46c723c */ /* 0x080fe8000000186c */
[----:B-1----:R-:W-:Y:S04]  /*8d20*/  @!P2 IADD3 R184, P0, R200, R2, RZ ;  /* 0x00000002c8b8a210 */ /* 0x002fe80007f1e0ff */
[----:B------:R-:W-:Y:S01]  /*8d30*/  @!P2 IADD3.X R185, R201, R0, RZ, P0, !PT ;  /* 0x00000000c9b9a210 */ /* 0x000fe200007fe4ff */
[----:B------:R-:W-:Y:S04]  /*8d40*/  HMMA.16816.F32 R112, R188, R194, R112 ;  /* 0x000000c2bc70723c */ /* 0x000fe80000001870 */
[----:B------:R1:W-:Y:S01]  /*8d50*/  @!P2 LDGSTS.E.BYPASS.LTC128B.128 [R241+0x1100], [R184.64], !P6 ;  /* 0x01100000b8f1afae */ /* 0x0003e2000f101d48 */
[-C--:B--2---:R-:W-:Y:S04]  /*8d60*/  @!P2 IADD3 R200, P1, R184, R2.reuse, RZ ;  /* 0x00000002b8c8a210 */ /* 0x084fe80007f3e0ff */
[-C--:B------:R-:W-:Y:S03]  /*8d70*/  @!P2 IADD3 R186, P0, R200, R2.reuse, RZ ;  /* 0x00000002c8baa210 */ /* 0x080fe60007f1e0ff */
[--C-:B------:R-:W-:Y:S04]  /*8d80*/  @!P2 IMAD.X R201, R185, 0x1, R0.reuse, P1 ;  /* 0x00000001b9c9a824 */ /* 0x100fe800008e0600 */
[--C-:B------:R-:W-:Y:S01]  /*8d90*/  @!P2 IMAD.X R187, R201, 0x1, R0.reuse, P0 ;  /* 0x00000001c9bba824 */ /* 0x100fe200000e0600 */
[----:B------:R2:W-:Y:S08]  /*8da0*/  @!P2 LDGSTS.E.BYPASS.LTC128B.128 [R241+0x1900], [R200.64], !P6 ;  /* 0x01900000c8f1afae */ /* 0x0005f0000f101d48 */
[----:B------:R4:W-:Y:S01]  /*8db0*/  @!P2 LDGSTS.E.BYPASS.LTC128B.128 [R241+0x2100], [R186.64], !P6 ;  /* 0x02100000baf1afae */ /* 0x0009e2000f101d48 */
[----:B-1----:R-:W-:Y:S04]  /*8dc0*/  @!P2 IADD3 R184, P1, R186, R2, RZ ;  /* 0x00000002bab8a210 */ /* 0x002fe80007f3e0ff */
[----:B------:R-:W-:Y:S02]  /*8dd0*/  @!P2 IADD3.X R185, R187, R0, RZ, P1, !PT ;  /* 0x00000000bbb9a210 */ /* 0x000fe40000ffe4ff */
[----:B------:R-:W-:Y:S03]  /*8de0*/  @!P2 IADD3 R202, P0, R184, R2, RZ ;  /* 0x00000002b8caa210 */ /* 0x000fe60007f1e0ff */
[----:B------:R4:W-:Y:S02]  /*8df0*/  @!P2 LDGSTS.E.BYPASS.LTC128B.128 [R241+0x2900], [R184.64], !P6 ;  /* 0x02900000b8f1afae */ /* 0x0009e4000f101d48 */
[----:B------:R-:W-:Y:S06]  /*8e00*/  @!P2 IMAD.X R203, R185, 0x1, R0, P0 ;  /* 0x00000001b9cba824 */ /* 0x000fec00000e0600 */
[----:B------:R2:W-:Y:S08]  /*8e10*/  @!P2 LDGSTS.E.BYPASS.LTC128B.128 [R241+0x3100], [R202.64], !P6 ;  /* 0x03100000caf1afae */ /* 0x0005f0000f101d48 */
[----:B------:R-:W-:Y:S08]  /*8e20*/  LDSM.16.M88.4 R196, [R231+0x2000] ;  /* 0x00200000e7c4783b */ /* 0x000ff00000000200 */
[----:B------:R-:W-:Y:S08]  /*8e30*/  LDSM.16.M88.4 R188, [R229+0x800] ;  /* 0x00080000e5bc783b */ /* 0x000ff00000000200 */
[----:B----4-:R-:W-:Y:S08]  /*8e40*/  LDSM.16.M88.4 R184, [R231] ;  /* 0x00000000e7b8783b */ /* 0x010ff00000000200 */
[----:B--2---:R-:W1:Y:S08]  /*8e50*/  LDSM.16.M88.4 R200, [R229] ;  /* 0x00000000e5c8783b */ /* 0x004e700000000200 */
[----:B------:R-:W2:Y:S08]  /*8e60*/  LDSM.16.M88.4 R192, [R229+0x1000] ;  /* 0x00100000e5c0783b */ /* 0x000eb00000000200 */
[----:B------:R4:W3:Y:S04]  /*8e70*/  LDL R0, [R1+0x8] ;  /* 0x0000080001007983 */ /* 0x0008e80000100800 */
[----:B------:R-:W0:Y:S01]  /*8e80*/  LDGDEPBAR ;  /* 0x00000000000079af */ /* 0x000e220000000000 */
[-C--:B-1----:R-:W-:Y:S08]  /*8e90*/  HMMA.16816.F32 R4, R184, R200.reuse, R4 ;  /* 0x000000c8b804723c */ /* 0x082ff00000001804 */
        /* <DEDUP_REMOVED lines=8> */
[----:B------:R-:W4:Y:S07]  /*8f20*/  LDSM.16.M88.4 R188, [R229+0x2000] ;  /* 0x00200000e5bc783b */ /* 0x000f2e0000000200 */
[-C--:B--2---:R-:W-:Y:S08]  /*8f30*/  HMMA.16816.F32 R36, R184, R192.reuse, R36 ;  /* 0x000000c0b824723c */ /* 0x084ff00000001824 */
[C---:B------:R-:W-:Y:S08]  /*8f40*/  HMMA.16816.F32 R40, R196.reuse, R192, R40 ;  /* 0x000000c0c428723c */ /* 0x040ff00000001828 */
[-C--:B------:R-:W-:Y:S08]  /*8f50*/  HMMA.16816.F32 R44, R196, R194.reuse, R44 ;  /* 0x000000c2c42c723c */ /* 0x080ff0000000182c */
[C---:B------:R-:W-:Y:S01]  /*8f60*/  HMMA.16816.F32 R48, R184.reuse, R194, R48 ;  /* 0x000000c2b830723c */ /* 0x040fe20000001830 */
[----:B------:R-:W2:Y:S07]  /*8f70*/  LDSM.16.M88.4 R192, [R229+0x2800] ;  /* 0x00280000e5c0783b */ /* 0x000eae0000000200 */
[-C--:B-1----:R-:W-:Y:S08]  /*8f80*/  HMMA.16816.F32 R52, R184, R200.reuse, R52 ;  /* 0x000000c8b834723c */ /* 0x082ff00000001834 */
[C---:B------:R-:W-:Y:S08]  /*8f90*/  HMMA.16816.F32 R56, R196.reuse, R200, R56 ;  /* 0x000000c8c438723c */ /* 0x040ff00000001838 */
[-C--:B------:R-:W-:Y:S08]  /*8fa0*/  HMMA.16816.F32 R60, R196, R202.reuse, R60 ;  /* 0x000000cac43c723c */ /* 0x080ff0000000183c */
[C---:B------:R-:W-:Y:S01]  /*8fb0*/  HMMA.16816.F32 R64, R184.reuse, R202, R64 ;  /* 0x000000cab840723c */ /* 0x040fe20000001840 */
[----:B------:R-:W1:Y:S07]  /*8fc0*/  LDSM.16.M88.4 R200, [R229+0x3000] ;  /* 0x00300000e5c8783b */ /* 0x000e6e0000000200 */
[-C--:B----4-:R-:W-:Y:S08]  /*8fd0*/  HMMA.16816.F32 R68, R184, R188.reuse, R68 ;  /* 0x000000bcb844723c */ /* 0x090ff00000001844 */
[C---:B------:R-:W-:Y:S08]  /*8fe0*/  HMMA.16816.F32 R72, R196.reuse, R188, R72 ;  /* 0x000000bcc448723c */ /* 0x040ff00000001848 */
[-C--:B------:R-:W-:Y:S08]  /*8ff0*/  HMMA.16816.F32 R76, R196, R190.reuse, R76 ;  /* 0x000000bec44c723c */ /* 0x080ff0000000184c */
[C---:B------:R-:W-:Y:S01]  /*9000*/  HMMA.16816.F32 R80, R184.reuse, R190, R80 ;  /* 0x000000beb850723c */ /* 0x040fe20000001850 */
[----:B------:R-:W-:Y:S07]  /*9010*/  LDSM.16.M88.4 R188, [R232] ;  /* 0x00000000e8bc783b */ /* 0x000fee0000000200 */
[-C--:B--2---:R-:W-:Y:S08]  /*9020*/  HMMA.16816.F32 R84, R184, R192.reuse, R84 ;  /* 0x000000c0b854723c */ /* 0x084ff00000001854 */
[C---:B------:R-:W-:Y:S08]  /*9030*/  HMMA.16816.F32 R88, R196.reuse, R192, R88 ;  /* 0x000000c0c458723c */ /* 0x040ff00000001858 */
[-C--:B------:R-:W-:Y:S08]  /*9040*/  HMMA.16816.F32 R92, R196, R194.reuse, R92 ;  /* 0x000000c2c45c723c */ /* 0x080ff0000000185c */
[C---:B------:R-:W-:Y:S01]  /*9050*/  HMMA.16816.F32 R96, R184.reuse, R194, R96 ;  /* 0x000000c2b860723c */ /* 0x040fe20000001860 */
[----:B------:R-:W2:Y:S07]  /*9060*/  LDSM.16.M88.4 R192, [R226] ;  /* 0x00000000e2c0783b */ /* 0x000eae0000000200 */
[-C--:B-1----:R-:W-:Y:S08]  /*9070*/  HMMA.16816.F32 R100, R184, R200.reuse, R100 ;  /* 0x000000c8b864723c */ /* 0x082ff00000001864 */
[C---:B------:R-:W-:Y:S08]  /*9080*/  HMMA.16816.F32 R104, R196.reuse, R200, R104 ;  /* 0x000000c8c468723c */ /* 0x040ff00000001868 */
[-C--:B------:R-:W-:Y:S01]  /*9090*/  HMMA.16816.F32 R108, R196, R202.reuse, R108 ;  /* 0x000000cac46c723c */ /* 0x080fe2000000186c */
[----:B------:R-:W1:Y:S07]  /*90a0*/  LDSM.16.M88.4 R196, [R232+0x2000] ;  /* 0x00200000e8c4783b */ /* 0x000e6e0000000200 */
[----:B------:R-:W-:Y:S08]  /*90b0*/  HMMA.16816.F32 R112, R184, R202, R112 ;  /* 0x000000cab870723c */ /* 0x000ff00000001870 */
[-C--:B--2---:R-:W-:Y:S11]  /*90c0*/  HMMA.16816.F32 R4, R188, R192.reuse, R4 ;  /* 0x000000c0bc04723c */ /* 0x084ff60000001804 */
[----:B------:R-:W-:Y:S11]  /*90d0*/  @!UPT UIADD3 URZ, URZ, URZ, URZ ;  /* 0x0000003f3f3ff290 */ /* 0x000ff6000fffe03f */
[----:B------:R-:W-:Y:S02]  /*90e0*/  @!UPT UIADD3 URZ, URZ, URZ, URZ ;  /* 0x0000003f3f3ff290 */ /* 0x000fe4000fffe03f */
[----:B------:R-:W-:Y:S01]  /*90f0*/  FMUL.FTZ R4, R4, c[0x0][0x320] ;  /* 0x0000c80004047a20 */ /* 0x000fe20000410000 */
[C---:B-1----:R-:W-:Y:S03]  /*9100*/  HMMA.16816.F32 R8, R196.reuse, R192, R8 ;  /* 0x000000c0c408723c */ /* 0x042fe60000001808 */
[----:B------:R-:W-:Y:S01]  /*9110*/  MUFU.TANH R245, R4 ;  /* 0x0000000400f57308 */ /* 0x000fe20000002400 */
[----:B------:R-:W-:Y:S02]  /*9120*/  FMUL.FTZ R5, R5, c[0x0][0x320] ;  /* 0x0000c80005057a20 */ /* 0x000fe40000410000 */
[----:B------:R-:W-:Y:S02]  /*9130*/  FMUL.FTZ R6, R6, c[0x0][0x320] ;  /* 0x0000c80006067a20 */ /* 0x000fe40000410000 */
[----:B------:R-:W-:Y:S01]  /*9140*/  FMUL.FTZ R7, R7, c[0x0][0x320] ;  /* 0x0000c80007077a20 */ /* 0x000fe20000410000 */
[-C--:B------:R-:W-:Y:S04]  /*9150*/  HMMA.16816.F32 R12, R196, R194.reuse, R12 ;  /* 0x000000c2c40c723c */ /* 0x080fe8000000180c */
[----:B------:R-:W1:Y:S04]  /*9160*/  MUFU.TANH R244, R5 ;  /* 0x0000000500f47308 */ /* 0x000e680000002400 */
[C---:B------:R-:W-:Y:S06]  /*9170*/  HMMA.16816.F32 R16, R188.reuse, R194, R16 ;  /* 0x000000c2bc10723c */ /* 0x040fec0000001810 */
[----:B------:R-:W-:Y:S01]  /*9180*/  MUFU.TANH R243, R6 ;  /* 0x0000000600f37308 */ /* 0x000fe20000002400 */
[----:B------:R-:W-:Y:S02]  /*9190*/  FMUL.FTZ R8, R8, c[0x0][0x320] ;  /* 0x0000c80008087a20 */ /* 0x000fe40000410000 */
[----:B------:R-:W-:Y:S03]  /*91a0*/  FMUL.FTZ R9, R9, c[0x0][0x320] ;  /* 0x0000c80009097a20 */ /* 0x000fe60000410000 */
[----:B------:R-:W-:Y:S02]  /*91b0*/  FMUL.FTZ R10, R10, c[0x0][0x320] ;  /* 0x0000c8000a0a7a20 */ /* 0x000fe40000410000 */
[----:B------:R-:W-:Y:S02]  /*91c0*/  FMUL.FTZ R11, R11, c[0x0][0x320] ;  /* 0x0000c8000b0b7a20 */ /* 0x000fe40000410000 */
[----:B------:R2:W-:Y:S01]  /*91d0*/  MUFU.TANH R242, R7 ;  /* 0x0000000700f27308 */ /* 0x0005e20000002400 */
[----:B------:R-:W-:Y:S02]  /*91e0*/  FMUL.FTZ R12, R12, c[0x0][0x320] ;  /* 0x0000c8000c0c7a20 */ /* 0x000fe40000410000 */
[----:B------:R-:W-:Y:S02]  /*91f0*/  FMUL.FTZ R13, R13, c[0x0][0x320] ;  /* 0x0000c8000d0d7a20 */ /* 0x000fe40000410000 */
[----:B------:R-:W-:Y:S02]  /*9200*/  FMUL.FTZ R14, R14, c[0x0][0x320] ;  /* 0x0000c8000e0e7a20 */ /* 0x000fe40000410000 */
[----:B------:R-:W-:Y:S02]  /*9210*/  FMUL.FTZ R15, R15, c[0x0][0x320] ;  /* 0x0000c8000f0f7a20 */ /* 0x000fe40000410000 */
[----:B---3--:R-:W-:Y:S01]  /*9220*/  @P4 IMAD.MOV.U32 R0, RZ, RZ, R230 ;  /* 0x000000ffff004224 */ /* 0x008fe200078e00e6 */
[----:B------:R-:W-:Y:S01]  /*9230*/  MUFU.TANH R223, R8 ;  /* 0x0000000800df7308 */ /* 0x000fe20000002400 */
[----:B------:R-:W-:Y:S02]  /*9240*/  FMUL.FTZ R16, R16, c[0x0][0x320] ;  /* 0x0000c80010107a20 */ /* 0x000fe40000410000 */
[----:B------:R-:W-:Y:S01]  /*9250*/  FMUL.FTZ R19, R19, c[0x0][0x320] ;  /* 0x0000c80013137a20 */ /* 0x000fe20000410000 */
[----:B------:R-:W-:Y:S01]  /*9260*/  SHFL.IDX PT, R2, R0, 0x1, 0x1c1f ;  /* 0x003c1f0000027f89 */ /* 0x000fe200000e0000 */
[----:B------:R-:W-:Y:S02]  /*9270*/  FMUL.FTZ R18, R18, c[0x0][0x320] ;  /* 0x0000c80012127a20 */ /* 0x000fe40000410000 */
[----:B------:R-:W-:Y:S03]  /*9280*/  FMUL.FTZ R17, R17, c[0x0][0x320] ;  /* 0x0000c80011117a20 */ /* 0x000fe60000410000 */
[----:B------:R-:W-:Y:S02]  /*9290*/  MUFU.TANH R222, R9 ;  /* 0x0000000900de7308 */ /* 0x000fe40000002400 */
[----:B--2---:R-:W2:Y:S08]  /*92a0*/  LDSM.16.M88.4 R4, [R226+0x800] ;  /* 0x00080000e204783b */ /* 0x004eb00000000200 */
[----:B------:R-:W-:Y:S10]  /*92b0*/  MUFU.TANH R214, R17 ;  /* 0x0000001100d67308 */ /* 0x000ff40000002400 */
[----:B------:R-:W3:Y:S10]  /*92c0*/  MUFU.TANH R221, R10 ;  /* 0x0000000a00dd7308 */ /* 0x000ef40000002400 */
[----:B------:R4:W-:Y:S10]  /*92d0*/  MUFU.TANH R220, R11 ;  /* 0x0000000b00dc7308 */ /* 0x0009f40000002400 */
[----:B------:R-:W-:Y:S01]  /*92e0*/  MUFU.TANH R219, R12 ;  /* 0x0000000c00db7308 */ /* 0x000fe20000002400 */
[-C--:B--2---:R-:W-:Y:S09]  /*92f0*/  HMMA.16816.F32 R20, R188, R4.reuse, R20 ;  /* 0x00000004bc14723c */ /* 0x084ff20000001814 */
[----:B------:R-:W-:Y:S01]  /*9300*/  MUFU.TANH R218, R13 ;  /* 0x0000000d00da7308 */ /* 0x000fe20000002400 */
[C---:B------:R-:W-:Y:S01]  /*9310*/  HMMA.16816.F32 R24, R196.reuse, R4, R24 ;  /* 0x00000004c418723c */ /* 0x040fe20000001818 */
[----:B----4-:R-:W2:Y:S08]  /*9320*/  LDSM.16.M88.4 R8, [R226+0x1000] ;  /* 0x00100000e208783b */ /* 0x010eb00000000200 */
[----:B------:R-:W-:Y:S01]  /*9330*/  MUFU.TANH R217, R14 ;  /* 0x0000000e00d97308 */ /* 0x000fe20000002400 */
[-C--:B------:R-:W-:Y:S04]  /*9340*/  HMMA.16816.F32 R28, R196, R6.reuse, R28 ;  /* 0x00000006c41c723c */ /* 0x080fe8000000181c */
[----:B------:R-:W-:Y:S04]  /*9350*/  FMUL.FTZ R20, R20, c[0x0][0x320] ;  /* 0x0000c80014147a20 */ /* 0x000fe80000410000 */
[C---:B------:R-:W-:Y:S01]  /*9360*/  HMMA.16816.F32 R32, R188.reuse, R6, R32 ;  /* 0x00000006bc20723c */ /* 0x040fe20000001820 */
[----:B------:R4:W1:Y:S01]  /*9370*/  MUFU.TANH R216, R15 ;  /* 0x0000000f00d87308 */ /* 0x0008620000002400 */
        /* <DEDUP_REMOVED lines=13> */
[-C--:B--2---:R-:W-:Y:S01]  /*9450*/  HMMA.16816.F32 R36, R188, R8.reuse, R36 ;  /* 0x00000008bc24723c */ /* 0x084fe20000001824 */
[----:B----4-:R-:W-:Y:S02]  /*9460*/  LDSM.16.M88.4 R12, [R226+0x3000] ;  /* 0x00300000e20c783b */ /* 0x010fe40000000200 */
[----:B------:R-:W-:Y:S02]  /*9470*/  FMUL.FTZ R33, R33, c[0x0][0x320] ;  /* 0x0000c80021217a20 */ /* 0x000fe40000410000 */
[----:B------:R-:W-:Y:S01]  /*9480*/  FMUL.FTZ R28, R28, c[0x0][0x320] ;  /* 0x0000c8001c1c7a20 */ /* 0x000fe20000410000 */
[----:B------:R-:W-:Y:S01]  /*9490*/  MUFU.TANH R211, R20 ;  /* 0x0000001400d37308 */ /* 0x000fe20000002400 */
        /* <DEDUP_REMOVED lines=9> */
[----:B------:R-:W4:Y:S02]  /*9530*/  LDSM.16.M88.4 R8, [R226+0x2000] ;  /* 0x00200000e208783b */ /* 0x000f240000000200 */
[----:B------:R-:W-:Y:S02]  /*9540*/  FMUL.FTZ R38, R38, c[0x0][0x320] ;  /* 0x0000c80026267a20 */ /* 0x000fe40000410000 */
[----:B------:R-:W-:Y:S02]  /*9550*/  FMUL.FTZ R39, R39, c[0x0][0x320] ;  /* 0x0000c80027277a20 */ /* 0x000fe40000410000 */
[-C--:B-1----:R-:W-:Y:S03]  /*9560*/  HMMA.16816.F32 R52, R188, R4.reuse, R52 ;  /* 0x00000004bc34723c */ /* 0x082fe60000001834 */
[----:B------:R-:W1:Y:S01]  /*9570*/  MUFU.TANH R208, R23 ;  /* 0x0000001700d07308 */ /* 0x000e620000002400 */
[----:B------:R-:W-:Y:S02]  /*9580*/  FMUL.FTZ R40, R40, c[0x0][0x320] ;  /* 0x0000c80028287a20 */ /* 0x000fe40000410000 */
[----:B------:R-:W-:Y:S02]  /*9590*/  FMUL.FTZ R37, R37, c[0x0][0x320] ;  /* 0x0000c80025257a20 */ /* 0x000fe40000410000 */
[C---:B------:R-:W-:Y:S04]  /*95a0*/  HMMA.16816.F32 R56, R196.reuse, R4, R56 ;  /* 0x00000004c438723c */ /* 0x040fe80000001838 */
[----:B------:R-:W-:Y:S01]  /*95b0*/  FMUL.FTZ R45, R45, c[0x0][0x320] ;  /* 0x0000c8002d2d7a20 */ /* 0x000fe20000410000 */
[----:B------:R-:W-:Y:S01]  /*95c0*/  MUFU.TANH R210, R21 ;  /* 0x0000001500d27308 */ /* 0x000fe20000002400 */
[----:B------:R-:W-:Y:S02]  /*95d0*/  FMUL.FTZ R41, R41, c[0x0][0x320] ;  /* 0x0000c80029297a20 */ /* 0x000fe40000410000 */
[-C--:B------:R-:W-:Y:S04]  /*95e0*/  HMMA.16816.F32 R60, R196, R6.reuse, R60 ;  /* 0x00000006c43c723c */ /* 0x080fe8000000183c */
[----:B------:R-:W-:Y:S02]  /*95f0*/  FMUL.FTZ R50, R50, c[0x0][0x320] ;  /* 0x0000c80032327a20 */ /* 0x000fe40000410000 */
[----:B------:R-:W-:Y:S01]  /*9600*/  FMUL.FTZ R43, R43, c[0x0][0x320] ;  /* 0x0000c8002b2b7a20 */ /* 0x000fe20000410000 */
[----:B------:R-:W-:Y:S01]  /*9610*/  MUFU.TANH R187, R31 ;  /* 0x0000001f00bb7308 */ /* 0x000fe20000002400 */
[C---:B------:R-:W-:Y:S01]  /*9620*/  HMMA.16816.F32 R64, R188.reuse, R6, R64 ;  /* 0x00000006bc40723c */ /* 0x040fe20000001840 */
[----:B------:R-:W1:Y:S01]  /*9630*/  LDSM.16.M88.4 R4, [R226+0x2800] ;  /* 0x00280000e204783b */ /* 0x000e620000000200 */
[----:B------:R-:W-:Y:S04]  /*9640*/  DEPBAR.LE SB0, 0x0 ;  /* 0x000080000000791a */ /* 0x000fe80000000000 */
[----:B------:R-:W-:Y:S02]  /*9650*/  FMUL.FTZ R53, R53, c[0x0][0x320] ;  /* 0x0000c80035357a20 */ /* 0x000fe40000410000 */
[----:B------:R-:W-:Y:S01]  /*9660*/  FMUL.FTZ R59, R59, c[0x0][0x320] ;  /* 0x0000c8003b3b7a20 */ /* 0x000fe20000410000 */
[----:B------:R-:W-:Y:S01]  /*9670*/  MUFU.TANH R192, R36 ;  /* 0x0000002400c07308 */ /* 0x000fe20000002400 */
[-C--:B----4-:R-:W-:Y:S01]  /*9680*/  HMMA.16816.F32 R68, R188, R8.reuse, R68 ;  /* 0x00000008bc44723c */ /* 0x090fe20000001844 */
[----:B------:R-:W-:Y:S04]  /*9690*/  BAR.SYNC.DEFER_BLOCKING 0x0 ;  /* 0x0000000000007b1d */ /* 0x000fe80000010000 */
[----:B------:R-:W-:Y:S02]  /*96a0*/  FMUL.FTZ R58, R58, c[0x0][0x320] ;  /* 0x0000c8003a3a7a20 */ /* 0x000fe40000410000 */
[----:B------:R-:W-:Y:S01]  /*96b0*/  FMUL.FTZ R54, R54, c[0x0][0x320] ;  /* 0x0000c80036367a20 */ /* 0x000fe20000410000 */
[C---:B------:R-:W-:Y:S01]  /*96c0*/  HMMA.16816.F32 R72, R196.reuse, R8, R72 ;  /* 0x00000008c448723c */ /* 0x040fe20000001848 */
[----:B------:R-:W-:Y:S01]  /*96d0*/  MUFU.TANH R36, R40 ;  /* 0x0000002800247308 */ /* 0x000fe20000002400 */
[----:B------:R-:W-:Y:S02]  /*96e0*/  SHFL.IDX PT, R9, R0, 0x2, 0x1c1f ;  /* 0x005c1f0000097f89 */ /* 0x000fe400000e0000 */
[----:B------:R-:W-:Y:S02]  /*96f0*/  FMUL.FTZ R55, R55, c[0x0][0x320] ;  /* 0x0000c80037377a20 */ /* 0x000fe40000410000 */
[----:B------:R-:W-:Y:S02]  /*9700*/  FMUL.FTZ R61, R61, c[0x0][0x320] ;  /* 0x0000c8003d3d7a20 */ /* 0x000fe40000410000 */
[-C--:B------:R-:W-:Y:S02]  /*9710*/  HMMA.16816.F32 R76, R196, R10.reuse, R76 ;  /* 0x0000000ac44c723c */ /* 0x080fe4000000184c */
[----:B------:R-:W-:Y:S01]  /*9720*/  SHFL.IDX PT, R8, R0, 0x3, 0x1c1f ;  /* 0x007c1f0000087f89 */ /* 0x000fe200000e0000 */
[----:B------:R-:W-:Y:S01]  /*9730*/  MUFU.TANH R31, R59 ;  /* 0x0000003b001f7308 */ /* 0x000fe20000002400 */
[----:B------:R-:W-:Y:S02]  /*9740*/  FMUL.FTZ R62, R62, c[0x0][0x320] ;  /* 0x0000c8003e3e7a20 */ /* 0x000fe40000410000 */
[----:B------:R-:W-:Y:S02]  /*9750*/  FMUL.FTZ R60, R60, c[0x0][0x320] ;  /* 0x0000c8003c3c7a20 */ /* 0x000fe40000410000 */
[C---:B------:R-:W-:Y:S04]  /*9760*/  HMMA.16816.F32 R80, R188.reuse, R10, R80 ;  /* 0x0000000abc50723c */ /* 0x040fe80000001850 */
[----:B------:R-:W-:Y:S01]  /*9770*/  FMUL.FTZ R56, R56, c[0x0][0x320] ;  /* 0x0000c80038387a20 */ /* 0x000fe20000410000 */
[----:B------:R4:W-:Y:S01]  /*9780*/  MUFU.TANH R206, R25 ;  /* 0x0000001900ce7308 */ /* 0x0009e20000002400 */
[----:B------:R-:W-:Y:S02]  /*9790*/  FMUL.FTZ R63, R63, c[0x0][0x320] ;  /* 0x0000c8003f3f7a20 */ /* 0x000fe40000410000 */
[-C--:B-1----:R-:W-:Y:S04]  /*97a0*/  HMMA.16816.F32 R84, R188, R4.reuse, R84 ;  /* 0x00000004bc54723c */ /* 0x082fe80000001854 */
[----:B------:R-:W-:Y:S02]  /*97b0*/  FMUL.FTZ R73, R73, c[0x0][0x320] ;  /* 0x0000c80049497a20 */ /* 0x000fe40000410000 */
[----:B------:R-:W-:Y:S01]  /*97c0*/  FMUL.FTZ R57, R57, c[0x0][0x320] ;  /* 0x0000c80039397a20 */ /* 0x000fe20000410000 */
[----:B------:R-:W1:Y:S01]  /*97d0*/  MUFU.TANH R205, R28 ;  /* 0x0000001c00cd7308 */ /* 0x000e620000002400 */
[C---:B------:R-:W-:Y:S01]  /*97e0*/  HMMA.16816.F32 R88, R196.reuse, R4, R88 ;  /* 0x00000004c458723c */ /* 0x040fe20000001858 */
[----:B------:R-:W1:Y:S03]  /*97f0*/  SHFL.IDX PT, R5, R0, RZ, 0x1c1f ;  /* 0x001c1fff00057589 */ /* 0x000e6600000e0000 */
[----:B------:R-:W-:Y:S02]  /*9800*/  FMUL.FTZ R52, R52, c[0x0][0x320] ;  /* 0x0000c80034347a20 */ /* 0x000fe40000410000 */
[----:B------:R-:W-:Y:S02]  /*9810*/  FMUL.FTZ R64, R64, c[0x0][0x320] ;  /* 0x0000c80040407a20 */ /* 0x000fe40000410000 */
[-C--:B------:R-:W-:Y:S01]  /*9820*/  HMMA.16816.F32 R92, R196, R6.reuse, R92 ;  /* 0x00000006c45c723c */ /* 0x080fe2000000185c */
[----:B------:R-:W-:Y:S03]  /*9830*/  MUFU.TANH R203, R29 ;  /* 0x0000001d00cb7308 */ /* 0x000fe60000002400 */
[----:B------:R-:W-:Y:S02]  /*9840*/  IMAD R4, R204, -0x70, RZ ;  /* 0xffffff90cc047824 */ /* 0x000fe400078e02ff */
[----:B----4-:R-:W-:Y:S02]  /*9850*/  FMUL.FTZ R25, R82, c[0x0][0x320] ;  /* 0x0000c80052197a20 */ /* 0x010fe40000410000 */
[C---:B------:R-:W-:Y:S03]  /*9860*/  HMMA.16816.F32 R96, R188.reuse, R6, R96 ;  /* 0x00000006bc60723c */ /* 0x040fe60000001860 */
[----:B------:R-:W-:Y:S01]  /*9870*/  MUFU.TANH R29, R61 ;  /* 0x0000003d001d7308 */ /* 0x000fe20000002400 */
[----:B------:R-:W-:Y:S01]  /*9880*/  IADD3 R4, -R119, 0x1, R4 ;  /* 0x0000000177047810 */ /* 0x000fe20007ffe104 */
[----:B------:R-:W-:Y:S02]  /*9890*/  FMUL.FTZ R85, R85, c[0x0][0x320] ;  /* 0x0000c80055557a20 */ /* 0x000fe40000410000 */
[----:B------:R-:W-:Y:S01]  /*98a0*/  FMUL.FTZ R7, R80, c[0x0][0x320] ;  /* 0x0000c80050077a20 */ /* 0x000fe20000410000 */
[-C--:B------:R-:W-:Y:S04]  /*98b0*/  HMMA.16816.F32 R100, R188, R12.reuse, R100 ;  /* 0x0000000cbc64723c */ /* 0x080fe80000001864 */
[----:B------:R-:W-:Y:S01]  /*98c0*/  IADD3 R4, R4, c[0x0][0x1d0], RZ ;  /* 0x0000740004047a10 */ /* 0x000fe20007ffe0ff */
[----:B------:R-:W-:Y:S01]  /*98d0*/  MUFU.TANH R28, R62 ;  /* 0x0000003e001c7308 */ /* 0x000fe20000002400 */
[----:B------:R-:W-:Y:S02]  /*98e0*/  FMUL.FTZ R65, R65, c[0x0][0x320] ;  /* 0x0000c80041417a20 */ /* 0x000fe40000410000 */
[C---:B------:R-:W-:Y:S04]  /*98f0*/  HMMA.16816.F32 R104, R196.reuse, R12, R104 ;  /* 0x0000000cc468723c */ /* 0x040fe80000001868 */
[----:B------:R-:W-:Y:S01]  /*9900*/  IADD3 R4, R4, -c[0x0][0x168], RZ ;  /* 0x80005a0004047a10 */ /* 0x000fe20007ffe0ff */
[----:B------:R-:W-:Y:S02]  /*9910*/  FMUL.FTZ R69, R69, c[0x0][0x320] ;  /* 0x0000c80045457a20 */ /* 0x000fe40000410000 */
[----:B------:R4:W-:Y:S01]  /*9920*/  MUFU.TANH R209, R22 ;  /* 0x0000001600d17308 */ /* 0x0009e20000002400 */
[C---:B-1----:R-:W-:Y:S01]  /*9930*/  IADD3 R5, R4.reuse, R5, RZ ;  /* 0x0000000504057210 */ /* 0x042fe20007ffe0ff */
[C---:B------:R-:W-:Y:S01]  /*9940*/  IMAD.IADD R0, R4.reuse, 0x1, R9 ;  /* 0x0000000104007824 */ /* 0x040fe200078e0209 */
[-C--:B------:R-:W-:Y:S03]  /*9950*/  HMMA.16816.F32 R108, R196, R14.reuse, R108 ;  /* 0x0000000ec46c723c */ /* 0x080fe6000000186c */
[C---:B------:R-:W-:Y:S01]  /*9960*/  IMAD.IADD R2, R4.reuse, 0x1, R2 ;  /* 0x0000000104027824 */ /* 0x040fe200078e0202 */
[----:B------:R-:W-:Y:S01]  /*9970*/  IADD3 R4, R4, R8, RZ ;  /* 0x0000000804047210 */ /* 0x000fe20007ffe0ff */
[----:B------:R-:W-:Y:S01]  /*9980*/  FMUL.FTZ R92, R92, c[0x0][0x320] ;  /* 0x0000c8005c5c7a20 */ /* 0x000fe20000410000 */
[----:B------:R-:W-:Y:S01]  /*9990*/  ISETP.GT.AND P1, PT, R5, 0x1, PT ;  /* 0x000000010500780c */ /* 0x000fe20003f24270 */
[----:B------:R-:W1:Y:S01]  /*99a0*/  MUFU.TANH R185, R30 ;  /* 0x0000001e00b97308 */ /* 0x000e620000002400 */
[----:B------:R-:W-:Y:S04]  /*99b0*/  HMMA.16816.F32 R112, R188, R14, R112 ;  /* 0x0000000ebc70723c */ /* 0x000fe80000001870 */
[----:B------:R-:W-:Y:S01]  /*99c0*/  FSEL R9, R244, -INF , P1 ;  /* 0xff800000f4097808 */ /* 0x000fe20000800000 */
[----:B------:R-:W-:Y:S01]  /*99d0*/  FMUL.FTZ R70, R70, c[0x0][0x320] ;  /* 0x0000c80046467a20 */ /* 0x000fe20000410000 */
[----:B------:R-:W-:Y:S01]  /*99e0*/  ISETP.GT.AND P1, PT, R4, RZ, PT ;  /* 0x000000ff0400720c */ /* 0x000fe20003f24270 */
[----:B------:R-:W-:Y:S01]  /*99f0*/  FMUL.FTZ R75, R75, c[0x0][0x320] ;  /* 0x0000c8004b4b7a20 */ /* 0x000fe20000410000 */
[----:B------:R-:W-:Y:S01]  /*9a00*/  ISETP.GT.AND P0, PT, R2, RZ, PT ;  /* 0x000000ff0200720c */ /* 0x000fe20003f04270 */
[----:B------:R-:W-:Y:S01]  /*9a10*/  MUFU.TANH R193, R35 ;  /* 0x0000002300c17308 */ /* 0x000fe20000002400 */
[----:B------:R-:W-:Y:S02]  /*9a20*/  ISETP.GT.AND P3, PT, R0, RZ, PT ;  /* 0x000000ff0000720c */ /* 0x000fe40003f64270 */
[----:B---3--:R-:W-:Y:S01]  /*9a30*/  FSEL R20, R221, -INF , P1 ;  /* 0xff800000dd147808 */ /* 0x008fe20000800000 */
[----:B------:R-:W-:Y:S01]  /*9a40*/  FMUL.FTZ R76, R76, c[0x0][0x320] ;  /* 0x0000c8004c4c7a20 */ /* 0x000fe20000410000 */
[----:B------:R-:W-:Y:S01]  /*9a50*/  FSEL R12, R243, -INF , P0 ;  /* 0xff800000f30c7808 */ /* 0x000fe20000000000 */
[----:B------:R-:W-:Y:S01]  /*9a60*/  FMUL.FTZ R77, R77, c[0x0][0x320] ;  /* 0x0000c8004d4d7a20 */ /* 0x000fe20000410000 */
[----:B------:R-:W-:Y:S01]  /*9a70*/  FSEL R16, R223, -INF , P3 ;  /* 0xff800000df107808 */ /* 0x000fe20001800000 */
[----:B------:R-:W-:Y:S01]  /*9a80*/  FMUL.FTZ R84, R84, c[0x0][0x320] ;  /* 0x0000c80054547a20 */ /* 0x000fe20000410000 */
[C---:B------:R-:W-:Y:S01]  /*9a90*/  ISETP.GT.AND P1, PT, R4.reuse, 0x9, PT ;  /* 0x000000090400780c */ /* 0x040fe20003f24270 */
[----:B------:R-:W-:Y:S01]  /*9aa0*/  MUFU.TANH R35, R41 ;  /* 0x0000002900237308 */ /* 0x000fe20000002400 */
[----:B------:R-:W-:Y:S01]  /*9ab0*/  ISETP.GT.AND P0, PT, R4, 0x1, PT ;  /* 0x000000010400780c */ /* 0x000fe20003f04270 */
[----:B------:R-:W-:Y:S01]  /*9ac0*/  FMUL.FTZ R87, R87, c[0x0][0x320] ;  /* 0x0000c80057577a20 */ /* 0x000fe20000410000 */
[----:B------:R-:W-:Y:S01]  /*9ad0*/  FSEL R23, R216, -INF , P1 ;  /* 0xff800000d8177808 */ /* 0x000fe20000800000 */
[----:B------:R-:W-:Y:S01]  /*9ae0*/  FMUL.FTZ R83, R83, c[0x0][0x320] ;  /* 0x0000c80053537a20 */ /* 0x000fe20000410000 */
[----:B------:R-:W-:Y:S01]  /*9af0*/  FSEL R21, R220, -INF , P0 ;  /* 0xff800000dc157808 */ /* 0x000fe20000000000 */
[----:B------:R-:W-:Y:S01]  /*9b00*/  FMUL.FTZ R112, R112, c[0x0][0x320] ;  /* 0x0000c80070707a20 */ /* 0x000fe20000410000 */
[----:B------:R-:W-:Y:S01]  /*9b10*/  ISETP.GT.AND P2, PT, R5, RZ, PT ;  /* 0x000000ff0500720c */ /* 0x000fe20003f44270 */
[----:B------:R-:W-:Y:S01]  /*9b20*/  FMUL.FTZ R86, R86, c[0x0][0x320] ;  /* 0x0000c80056567a20 */ /* 0x000fe20000410000 */
[----:B------:R-:W-:Y:S01]  /*9b30*/  ISETP.GT.AND P3, PT, R0, 0x9, PT ;  /* 0x000000090000780c */ /* 0x000fe20003f64270 */
[----:B------:R-:W-:Y:S01]  /*9b40*/  MUFU.TANH R201, R45 ;  /* 0x0000002d00c97308 */ /* 0x000fe20000002400 */
[----:B------:R-:W-:Y:S01]  /*9b50*/  FSEL R8, R245, -INF , P2 ;  /* 0xff800000f5087808 */ /* 0x000fe20001000000 */
[----:B------:R-:W-:Y:S01]  /*9b60*/  FMUL.FTZ R113, R113, c[0x0][0x320] ;  /* 0x0000c80071717a20 */ /* 0x000fe20000410000 */
[----:B------:R-:W-:Y:S01]  /*9b70*/  FSEL R19, R218, -INF , P3 ;  /* 0xff800000da137808 */ /* 0x000fe20001800000 */
[----:B------:R-:W-:Y:S01]  /*9b80*/  FMUL.FTZ R98, R98, c[0x0][0x320] ;  /* 0x0000c80062627a20 */ /* 0x000fe20000410000 */
[C---:B------:R-:W-:Y:S01]  /*9b90*/  ISETP.GT.AND P5, PT, R2.reuse, 0x1, PT ;  /* 0x000000010200780c */ /* 0x040fe20003fa4270 */
[----:B------:R-:W-:Y:S01]  /*9ba0*/  FMUL.FTZ R99, R99, c[0x0][0x320] ;  /* 0x0000c80063637a20 */ /* 0x000fe20000410000 */
[----:B------:R-:W-:Y:S01]  /*9bb0*/  ISETP.GT.AND P3, PT, R2, 0x8, PT ;  /* 0x000000080200780c */ /* 0x000fe20003f64270 */
[----:B------:R-:W-:Y:S01]  /*9bc0*/  FMUL.FTZ R93, R93, c[0x0][0x320] ;  /* 0x0000c8005d5d7a20 */ /* 0x000fe20000410000 */
[----:B------:R-:W-:Y:S01]  /*9bd0*/  FSEL R13, R242, -INF , P5 ;  /* 0xff800000f20d7808 */ /* 0x000fe20002800000 */
[----:B------:R-:W3:Y:S01]  /*9be0*/  MUFU.TANH R184, R26 ;  /* 0x0000001a00b87308 */ /* 0x000ee20000002400 */
[----:B--2---:R-:W-:Y:S01]  /*9bf0*/  FSEL R14, R213, -INF , P3 ;  /* 0xff800000d50e7808 */ /* 0x004fe20001800000 */
[----:B------:R-:W-:Y:S01]  /*9c00*/  FMUL.FTZ R90, R90, c[0x0][0x320] ;  /* 0x0000c8005a5a7a20 */ /* 0x000fe20000410000 */
[----:B------:R-:W-:Y:S01]  /*9c10*/  ISETP.GT.AND P3, PT, R2, 0x11, PT ;  /* 0x000000110200780c */ /* 0x000fe20003f64270 */
[----:B------:R-:W-:Y:S01]  /*9c20*/  FMUL.FTZ R94, R94, c[0x0][0x320] ;  /* 0x0000c8005e5e7a20 */ /* 0x000fe20000410000 */
[----:B------:R-:W-:Y:S01]  /*9c30*/  ISETP.GT.AND P2, PT, R0, 0x1, PT ;  /* 0x000000010000780c */ /* 0x000fe20003f44270 */
[----:B------:R-:W-:Y:S01]  /*9c40*/  FMUL.FTZ R91, R91, c[0x0][0x320] ;  /* 0x0000c8005b5b7a20 */ /* 0x000fe20000410000 */
[----:B------:R-:W-:Y:S01]  /*9c50*/  FSEL R59, R208, -INF , P3 ;  /* 0xff800000d03b7808 */ /* 0x000fe20001800000 */
[----:B------:R-:W-:Y:S01]  /*9c60*/  FMUL.FTZ R6, R78, c[0x0][0x320] ;  /* 0x0000c8004e067a20 */ /* 0x000fe20000410000 */
[----:B------:R-:W-:Y:S01]  /*9c70*/  FSEL R17, R222, -INF , P2 ;  /* 0xff800000de117808 */ /* 0x000fe20001000000 */
[----:B------:R2:W-:Y:S01]  /*9c80*/  MUFU.TANH R26, R73 ;  /* 0x00000049001a7308 */ /* 0x0005e20000002400 */
[----:B------:R-:W-:Y:S01]  /*9c90*/  ISETP.GT.AND P2, PT, R4, 0x8, PT ;  /* 0x000000080400780c */ /* 0x000fe20003f44270 */
[----:B------:R-:W-:Y:S01]  /*9ca0*/  FMUL.FTZ R48, R48, c[0x0][0x320] ;  /* 0x0000c80030307a20 */ /* 0x000fe20000410000 */
[----:B------:R-:W-:Y:S01]  /*9cb0*/  ISETP.GT.AND P0, PT, R5, 0x8, PT ;  /* 0x000000080500780c */ /* 0x000fe20003f04270 */
[----:B------:R-:W-:Y:S01]  /*9cc0*/  FMUL.FTZ R109, R109, c[0x0][0x320] ;  /* 0x0000c8006d6d7a20 */ /* 0x000fe20000410000 */
[----:B----4-:R-:W-:Y:S01]  /*9cd0*/  FSEL R22, R217, -INF , P2 ;  /* 0xff800000d9167808 */ /* 0x010fe20001000000 */
        /* <DEDUP_REMOVED lines=11> */
[----:B------:R-:W-:Y:S01]  /*9d90*/  ISETP.GT.AND P5, PT, R5, 0x9, PT ;  /* 0x000000090500780c */ /* 0x000fe20003fa4270 */
[----:B------:R-:W-:Y:S01]  /*9da0*/  FMUL.FTZ R68, R68, c[0x0][0x320] ;  /* 0x0000c80044447a20 */ /* 0x000fe20000410000 */
[----:B------:R-:W-:Y:S01]  /*9db0*/  ISETP.GT.AND P2, PT, R2, 0x9, PT ;  /* 0x000000090200780c */ /* 0x000fe20003f44270 */
[----:B------:R-:W-:Y:S01]  /*9dc0*/  MUFU.TANH R6, R6 ;  /* 0x0000000600067308 */ /* 0x000fe20000002400 */
[----:B------:R-:W-:Y:S01]  /*9dd0*/  FSEL R11, R214, -INF , P5 ;  /* 0xff800000d60b7808 */ /* 0x000fe20002800000 */
[----:B------:R-:W-:Y:S01]  /*9de0*/  FMUL.FTZ R47, R47, c[0x0][0x320] ;  /* 0x0000c8002f2f7a20 */ /* 0x000fe20000410000 */
[----:B------:R-:W-:Y:S01]  /*9df0*/  FSEL R15, R212, -INF , P2 ;  /* 0xff800000d40f7808 */ /* 0x000fe20001000000 */
[----:B------:R-:W-:Y:S01]  /*9e00*/  FMUL.FTZ R66, R66, c[0x0][0x320] ;  /* 0x0000c80042427a20 */ /* 0x000fe20000410000 */
[----:B--2---:R-:W-:Y:S01]  /*9e10*/  FMNMX.FTZ R73, R8, R3, !PT ;  /* 0x0000000308497209 */ /* 0x004fe20007810000 */
[----:B------:R-:W-:Y:S01]  /*9e20*/  FMUL.FTZ R67, R67, c[0x0][0x320] ;  /* 0x0000c80043437a20 */ /* 0x000fe20000410000 */
[----:B------:R-:W-:Y:S01]  /*9e30*/  ISETP.GT.AND P2, PT, R0, 0x10, PT ;  /* 0x000000100000780c */ /* 0x000fe20003f44270 */
[----:B------:R-:W-:Y:S01]  /*9e40*/  FMUL.FTZ R71, R71, c[0x0][0x320] ;  /* 0x0000c80047477a20 */ /* 0x000fe20000410000 */
[----:B------:R-:W-:Y:S01]  /*9e50*/  FMNMX.FTZ R73, R9, R73, !PT ;  /* 0x0000004909497209 */ /* 0x000fe20007810000 */
[----:B------:R-:W2:Y:S01]  /*9e60*/  MUFU.TANH R38, R38 ;  /* 0x0000002600267308 */ /* 0x000ea20000002400 */
[----:B------:R-:W-:Y:S01]  /*9e70*/  ISETP.GT.AND P5, PT, R2, 0x10, PT ;  /* 0x000000100200780c */ /* 0x000fe20003fa4270 */
[----:B------:R-:W-:Y:S01]  /*9e80*/  FMUL.FTZ R72, R72, c[0x0][0x320] ;  /* 0x0000c80048487a20 */ /* 0x000fe20000410000 */
[----:B------:R-:W-:Y:S01]  /*9e90*/  FMNMX.FTZ R73, R10, R73, !PT ;  /* 0x000000490a497209 */ /* 0x000fe20007810000 */
[----:B------:R-:W-:Y:S01]  /*9ea0*/  FMUL.FTZ R96, R96, c[0x0][0x320] ;  /* 0x0000c80060607a20 */ /* 0x000fe20000410000 */
[----:B------:R-:W-:Y:S01]  /*9eb0*/  ISETP.GT.AND P1, PT, R5, 0x10, PT ;  /* 0x000000100500780c */ /* 0x000fe20003f24270 */
[----:B------:R-:W-:Y:S01]  /*9ec0*/  FMUL.FTZ R97, R97, c[0x0][0x320] ;  /* 0x0000c80061617a20 */ /* 0x000fe20000410000 */
[----:B------:R-:W-:Y:S01]  /*9ed0*/  FMNMX.FTZ R73, R11, R73, !PT ;  /* 0x000000490b497209 */ /* 0x000fe20007810000 */
[----:B------:R-:W-:Y:S01]  /*9ee0*/  FMUL.FTZ R100, R100, c[0x0][0x320] ;  /* 0x0000c80064647a20 */ /* 0x000fe20000410000 */
[----:B------:R-:W-:Y:S01]  /*9ef0*/  FSEL R40, R211, -INF , P1 ;  /* 0xff800000d3287808 */ /* 0x000fe20000800000 */
[----:B------:R-:W-:Y:S01]  /*9f00*/  MUFU.TANH R109, R109 ;  /* 0x0000006d006d7308 */ /* 0x000fe20000002400 */
[----:B------:R-:W-:Y:S01]  /*9f10*/  ISETP.GT.AND P1, PT, R0, 0x11, PT ;  /* 0x000000110000780c */ /* 0x000fe20003f24270 */
[----:B------:R-:W-:Y:S01]  /*9f20*/  FMUL.FTZ R102, R102, c[0x0][0x320] ;  /* 0x0000c80066667a20 */ /* 0x000fe20000410000 */
[----:B------:R-:W-:Y:S01]  /*9f30*/  FMNMX.FTZ R73, R40, R73, !PT ;  /* 0x0000004928497209 */ /* 0x000fe20007810000 */
[----:B------:R-:W-:Y:S01]  /*9f40*/  FMUL.FTZ R114, R114, c[0x0][0x320] ;  /* 0x0000c80072727a20 */ /* 0x000fe20000410000 */
[----:B------:R-:W-:Y:S01]  /*9f50*/  FSEL R62, R206, -INF , P1 ;  /* 0xff800000ce3e7808 */ /* 0x000fe20000800000 */
[----:B------:R-:W-:Y:S01]  /*9f60*/  FMUL.FTZ R115, R115, c[0x0][0x320] ;  /* 0x0000c80073737a20 */ /* 0x000fe20000410000 */
[----:B------:R-:W-:Y:S01]  /*9f70*/  ISETP.GT.AND P1, PT, R4, 0x18, PT ;  /* 0x000000180400780c */ /* 0x000fe20003f24270 */
[----:B------:R-:W-:Y:S01]  /*9f80*/  FMUL.FTZ R88, R88, c[0x0][0x320] ;  /* 0x0000c80058587a20 */ /* 0x000fe20000410000 */
[----:B------:R-:W-:Y:S01]  /*9f90*/  ISETP.GT.AND P3, PT, R5, 0x19, PT ;  /* 0x000000190500780c */ /* 0x000fe20003f64270 */
[----:B------:R4:W-:Y:S01]  /*9fa0*/  MUFU.TANH R32, R58 ;  /* 0x0000003a00207308 */ /* 0x0009e20000002400 */
[----:B-1----:R-:W-:Y:S01]  /*9fb0*/  FSEL R185, R185, -INF , P1 ;  /* 0xff800000b9b97808 */ /* 0x002fe20000800000 */
[----:B------:R-:W-:Y:S01]  /*9fc0*/  FMUL.FTZ R89, R89, c[0x0][0x320] ;  /* 0x0000c80059597a20 */ /* 0x000fe20000410000 */
[----:B------:R-:W-:Y:S01]  /*9fd0*/  FSEL R45, R195, -INF , P3 ;  /* 0xff800000c32d7808 */ /* 0x000fe20001800000 */
[----:B------:R-:W-:Y:S01]  /*9fe0*/  FMUL.FTZ R79, R79, c[0x0][0x320] ;  /* 0x0000c8004f4f7a20 */ /* 0x000fe20000410000 */
[----:B------:R-:W-:Y:S01]  /*9ff0*/  ISETP.GT.AND P1, PT, R2, 0x19, PT ;  /* 0x000000190200780c */ /* 0x000fe20003f24270 */
[----:B------:R-:W-:Y:S01]  /*a000*/  FMUL.FTZ R104, R104, c[0x0][0x320] ;  /* 0x0000c80068687a20 */ /* 0x000fe20000410000 */
[----:B------:R-:W-:Y:S01]  /*a010*/  ISETP.GT.AND P3, PT, R2, 0x20, PT ;  /* 0x000000200200780c */ /* 0x000fe20003f64270 */
[----:B------:R-:W-:Y:S01]  /*a020*/  FMUL.FTZ R105, R105, c[0x0][0x320] ;  /* 0x0000c80069697a20 */ /* 0x000fe20000410000 */
[----:B------:R-:W-:Y:S01]  /*a030*/  IADD3 R242, R204, -0x1, RZ ;  /* 0xffffffffccf27810 */ /* 0x000fe20007ffe0ff */
[----:B------:R1:W-:Y:S01]  /*a040*/  MUFU.TANH R207, R24 ;  /* 0x0000001800cf7308 */ /* 0x0003e20000002400 */
[----:B------:R-:W-:Y:S01]  /*a050*/  ISETP.GT.AND P0, PT, R5, 0x11, PT ;  /* 0x000000110500780c */ /* 0x000fe20003f04270 */
[----:B------:R-:W-:Y:S02]  /*a060*/  FMUL.FTZ R108, R108, c[0x0][0x320] ;  /* 0x0000c8006c6c7a20 */ /* 0x000fe40000410000 */
[----:B------:R-:W-:Y:S01]  /*a070*/  FMUL.FTZ R95, R95, c[0x0][0x320] ;  /* 0x0000c8005f5f7a20 */ /* 0x000fe20000410000 */
[----:B------:R-:W-:Y:S01]  /*a080*/  FSEL R41, R210, -INF , P0 ;  /* 0xff800000d2297808 */ /* 0x000fe20000000000 */
[----:B------:R-:W-:Y:S01]  /*a090*/  FMUL.FTZ R106, R106, c[0x0][0x320] ;  /* 0x0000c8006a6a7a20 */ /* 0x000fe20000410000 */
[----:B------:R-:W-:Y:S01]  /*a0a0*/  ISETP.GT.AND P0, PT, R4, 0x10, PT ;  /* 0x000000100400780c */ /* 0x000fe20003f04270 */
[----:B------:R-:W-:Y:S01]  /*a0b0*/  FMUL.FTZ R110, R110, c[0x0][0x320] ;  /* 0x0000c8006e6e7a20 */ /* 0x000fe20000410000 */
[----:B------:R-:W-:Y:S01]  /*a0c0*/  FMNMX.FTZ R73, R41, R73, !PT ;  /* 0x0000004929497209 */ /* 0x000fe20007810000 */
[----:B------:R-:W1:Y:S01]  /*a0d0*/  MUFU.TANH R43, R43 ;  /* 0x0000002b002b7308 */ /* 0x000e620000002400 */
[----:B---3--:R-:W-:Y:S01]  /*a0e0*/  FSEL R184, R184, -INF , P0 ;  /* 0xff800000b8b87808 */ /* 0x008fe20000000000 */
[----:B------:R-:W-:Y:S01]  /*a0f0*/  FMUL.FTZ R74, R74, c[0x0][0x320] ;  /* 0x0000c8004a4a7a20 */ /* 0x000fe20000410000 */
[----:B------:R-:W-:Y:S01]  /*a100*/  ISETP.GT.AND P0, PT, R4, 0x19, PT ;  /* 0x000000190400780c */ /* 0x000fe20003f04270 */
[----:B------:R-:W-:Y:S01]  /*a110*/  FMUL.FTZ R101, R101, c[0x0][0x320] ;  /* 0x0000c80065657a20 */ /* 0x000fe20000410000 */
[----:B----4-:R-:W-:Y:S02]  /*a120*/  FSEL R58, R193, -INF , P1 ;  /* 0xff800000c13a7808 */ /* 0x010fe40000800000 */
[----:B--2---:R-:W-:Y:S02]  /*a130*/  FSEL R193, R38, -INF , P3 ;  /* 0xff80000026c17808 */ /* 0x004fe40001800000 */
[----:B------:R-:W-:Y:S01]  /*a140*/  FSEL R187, R187, -INF , P0 ;  /* 0xff800000bbbb7808 */ /* 0x000fe20000000000 */
[----:B------:R2:W-:Y:S01]  /*a150*/  MUFU.TANH R30, R60 ;  /* 0x0000003c001e7308 */ /* 0x0005e20000002400 */
[----:B------:R-:W-:Y:S02]  /*a160*/  ISETP.GT.AND P1, PT, R0, 0x20, PT ;  /* 0x000000200000780c */ /* 0x000fe40003f24270 */
[----:B------:R-:W-:Y:S01]  /*a170*/  ISETP.GT.AND P3, PT, R4, 0x21, PT ;  /* 0x000000210400780c */ /* 0x000fe20003f64270 */
[----:B-1----:R-:W-:Y:S01]  /*a180*/  FMUL.FTZ R24, R81, c[0x0][0x320] ;  /* 0x0000c80051187a20 */ /* 0x002fe20000410000 */
[----:B------:R-:W-:Y:S02]  /*a190*/  FSEL R198, R36, -INF , P1 ;  /* 0xff80000024c67808 */ /* 0x000fe40000800000 */
[----:B------:R-:W-:Y:S02]  /*a1a0*/  ISETP.GT.AND P1, PT, R0, 0x29, PT ;  /* 0x000000290000780c */ /* 0x000fe40003f24270 */
[----:B------:R-:W-:Y:S01]  /*a1b0*/  ISETP.GT.AND P0, PT, R5, 0x20, PT ;  /* 0x000000200500780c */ /* 0x000fe20003f04270 */
[----:B------:R-:W-:Y:S01]  /*a1c0*/  MUFU.TANH R194, R34 ;  /* 0x0000002200c27308 */ /* 0x000fe20000002400 */
[----:B------:R-:W-:Y:S02]  /*a1d0*/  FSEL R201, R201, -INF , P1 ;  /* 0xff800000c9c97808 */ /* 0x000fe40000800000 */
[----:B------:R-:W-:Y:S02]  /*a1e0*/  FSEL R189, R192, -INF , P0 ;  /* 0xff800000c0bd7808 */ /* 0x000fe40000000000 */
[----:B------:R-:W-:Y:S02]  /*a1f0*/  FSEL R205, R43, -INF , P3 ;  /* 0xff8000002bcd7808 */ /* 0x000fe40001800000 */
[----:B------:R-:W-:Y:S02]  /*a200*/  ISETP.GT.AND P3, PT, R5, 0x28, PT ;  /* 0x000000280500780c */ /* 0x000fe40003f64270 */
[----:B------:R-:W-:Y:S01]  /*a210*/  ISETP.GT.AND P0, PT, R0, 0x21, PT ;  /* 0x000000210000780c */ /* 0x000fe20003f04270 */
[----:B------:R1:W-:Y:S01]  /*a220*/  MUFU.TANH R34, R56 ;  /* 0x0000003800227308 */ /* 0x0003e20000002400 */
[----:B------:R-:W-:Y:S02]  /*a230*/  ISETP.GT.AND P1, PT, R2, 0x28, PT ;  /* 0x000000280200780c */ /* 0x000fe40003f24270 */
[----:B------:R-:W-:Y:S02]  /*a240*/  FSEL R199, R35, -INF , P0 ;  /* 0xff80000023c77808 */ /* 0x000fe40000000000 */
[----:B--2---:R-:W-:Y:S02]  /*a250*/  FSEL R60, R207, -INF , P2 ;  /* 0xff800000cf3c7808 */ /* 0x004fe40001000000 */
[----:B------:R-:W-:Y:S02]  /*a260*/  ISETP.GT.AND P2, PT, R0, 0x19, PT ;  /* 0x000000190000780c */ /* 0x000fe40003f44270 */
[C---:B------:R-:W-:Y:S01]  /*a270*/  ISETP.GT.AND P0, PT, R4.reuse, 0x28, PT ;  /* 0x000000280400780c */ /* 0x040fe20003f04270 */
[----:B------:R-:W2:Y:S10]  /*a280*/  MUFU.TANH R186, R27 ;  /* 0x0000001b00ba7308 */ /* 0x000eb40000002400 */
[----:B------:R-:W3:Y:S01]  /*a290*/  MUFU.TANH R48, R48 ;  /* 0x0000003000307308 */ /* 0x000ee20000002400 */
[----:B-1----:R-:W-:Y:S02]  /*a2a0*/  FSEL R56, R209, -INF , P5 ;  /* 0xff800000d1387808 */ /* 0x002fe40002800000 */
[----:B------:R-:W-:Y:S07]  /*a2b0*/  ISETP.GT.AND P5, PT, R4, 0x11, PT ;  /* 0x000000110400780c */ /* 0x000fee0003fa4270 */
[----:B------:R1:W-:Y:S01]  /*a2c0*/  MUFU.TANH R27, R63 ;  /* 0x0000003f001b7308 */ /* 0x0003e20000002400 */
[----:B--2---:R-:W-:Y:S02]  /*a2d0*/  FSEL R186, R186, -INF , P5 ;  /* 0xff800000baba7808 */ /* 0x004fe40002800000 */
[C---:B------:R-:W-:Y:S07]  /*a2e0*/  ISETP.GT.AND P5, PT, R5.reuse, 0x18, PT ;  /* 0x000000180500780c */ /* 0x040fee0003fa4270 */
[----:B------:R-:W2:Y:S01]  /*a2f0*/  MUFU.TANH R53, R53 ;  /* 0x0000003500357308 */ /* 0x000ea20000002400 */
[----:B---3--:R-:W-:Y:S02]  /*a300*/  FSEL R190, R48, -INF , P3 ;  /* 0xff80000030be7808 */ /* 0x008fe40001800000 */
[----:B------:R-:W-:Y:S07]  /*a310*/  ISETP.GT.AND P3, PT, R5, 0x31, PT ;  /* 0x000000310500780c */ /* 0x000fee0003f64270 */
[----:B------:R3:W-:Y:S01]  /*a320*/  MUFU.TANH R33, R57 ;  /* 0x0000003900217308 */ /* 0x0007e20000002400 */
[----:B-1----:R-:W-:Y:S02]  /*a330*/  FSEL R63, R203, -INF , P2 ;  /* 0xff800000cb3f7808 */ /* 0x002fe40001000000 */
[----:B------:R-:W-:Y:S07]  /*a340*/  ISETP.GT.AND P2, PT, R2, 0x18, PT ;  /* 0x000000180200780c */ /* 0x000fee0003f44270 */
[----:B------:R1:W-:Y:S01]  /*a350*/  MUFU.TANH R200, R44 ;  /* 0x0000002c00c87308 */ /* 0x0003e20000002400 */
[----:B--2---:R-:W-:Y:S02]  /*a360*/  FSEL R215, R53, -INF , P3 ;  /* 0xff80000035d77808 */ /* 0x004fe40001800000 */
[----:B------:R-:W-:Y:S07]  /*a370*/  ISETP.GT.AND P3, PT, R4, 0x30, PT ;  /* 0x000000300400780c */ /* 0x000fee0003f64270 */
[----:B------:R-:W2:Y:S01]  /*a380*/  MUFU.TANH R39, R39 ;  /* 0x0000002700277308 */ /* 0x000ea20000002400 */
[----:B------:R-:W-:Y:S02]  /*a390*/  FSEL R234, R32, -INF , P3 ;  /* 0xff80000020ea7808 */ /* 0x000fe40001800000 */
[----:B------:R-:W-:Y:S02]  /*a3a0*/  ISETP.GT.AND P3, PT, R4, 0x39, PT ;  /* 0x000000390400780c */ /* 0x000fe40003f64270 */
[----:B---3--:R-:W-:Y:S02]  /*a3b0*/  FSEL R57, R194, -INF , P2 ;  /* 0xff800000c2397808 */ /* 0x008fe40001000000 */
[----:B------:R-:W-:Y:S03]  /*a3c0*/  ISETP.GT.AND P2, PT, R2, 0x21, PT ;  /* 0x000000210200780c */ /* 0x000fe60003f44270 */
[----:B------:R-:W3:Y:S01]  /*a3d0*/  MUFU.TANH R46, R46 ;  /* 0x0000002e002e7308 */ /* 0x000ee20000002400 */
[----:B-1----:R-:W-:Y:S02]  /*a3e0*/  FSEL R44, R202, -INF , P5 ;  /* 0xff800000ca2c7808 */ /* 0x002fe40002800000 */
[----:B------:R-:W-:Y:S02]  /*a3f0*/  ISETP.GT.AND P5, PT, R5, 0x21, PT ;  /* 0x000000210500780c */ /* 0x000fe40003fa4270 */
[----:B------:R-:W-:Y:S05]  /*a400*/  FMNMX.FTZ R73, R44, R73, !PT ;  /* 0x000000492c497209 */ /* 0x000fea0007810000 */
[----:B------:R-:W1:Y:S01]  /*a410*/  MUFU.TANH R37, R37 ;  /* 0x0000002500257308 */ /* 0x000e620000002400 */
[----:B------:R-:W-:Y:S02]  /*a420*/  FMNMX.FTZ R73, R45, R73, !PT ;  /* 0x000000492d497209 */ /* 0x000fe40007810000 */
[----:B--2---:R-:W-:Y:S02]  /*a430*/  FSEL R196, R39, -INF , P2 ;  /* 0xff80000027c47808 */ /* 0x004fe40001000000 */
[----:B------:R-:W-:Y:S02]  /*a440*/  ISETP.GT.AND P2, PT, R0, 0x28, PT ;  /* 0x000000280000780c */ /* 0x000fe40003f44270 */
[----:B------:R-:W-:Y:S03]  /*a450*/  FMNMX.FTZ R73, R189, R73, !PT ;  /* 0x00000049bd497209 */ /* 0x000fe60007810000 */
        /* <DEDUP_REMOVED lines=12> */
[----:B------:R-:W-:Y:S02]  /*a520*/  FSEL R51, R27, -INF , P3 ;  /* 0xff8000001b337808 */ /* 0x000fe40001800000 */
[----:B------:R-:W-:Y:S03]  /*a530*/  ISETP.GT.AND P3, PT, R5, 0x40, PT ;  /* 0x000000400500780c */ /* 0x000fe60003f64270 */
[----:B------:R-:W2:Y:S01]  /*a540*/  MUFU.TANH R68, R68 ;  /* 0x0000004400447308 */ /* 0x000ea20000002400 */
[----:B------:R-:W-:Y:S02]  /*a550*/  ISETP.GT.AND P0, PT, R0, 0x30, PT ;  /* 0x000000300000780c */ /* 0x000fe40003f04270 */
[----:B---3--:R-:W-:Y:S02]  /*a560*/  FSEL R203, R42, -INF , P5 ;  /* 0xff8000002acb7808 */ /* 0x008fe40002800000 */
[----:B------:R-:W-:Y:S02]  /*a570*/  ISETP.GT.AND P5, PT, R4, 0x29, PT ;  /* 0x000000290400780c */ /* 0x000fe40003fa4270 */
[----:B------:R-:W-:Y:S03]  /*a580*/  FSEL R48, R34, -INF , P0 ;  /* 0xff80000022307808 */ /* 0x000fe60000000000 */
[----:B------:R-:W3:Y:S01]  /*a590*/  MUFU.TANH R47, R47 ;  /* 0x0000002f002f7308 */ /* 0x000ee20000002400 */
[----:B------:R-:W-:Y:S02]  /*a5a0*/  ISETP.GT.AND P0, PT, R0, 0x39, PT ;  /* 0x000000390000780c */ /* 0x000fe40003f04270 */
[----:B-1----:R-:W-:Y:S02]  /*a5b0*/  FSEL R192, R49, -INF , P2 ;  /* 0xff80000031c07808 */ /* 0x002fe40001000000 */
[----:B------:R-:W-:Y:S02]  /*a5c0*/  FSEL R82, R29, -INF , P0 ;  /* 0xff8000001d527808 */ /* 0x000fe40000000000 */
[C---:B------:R-:W-:Y:S03]  /*a5d0*/  ISETP.GT.AND P2, PT, R2.reuse, 0x30, PT ;  /* 0x000000300200780c */ /* 0x040fe60003f44270 */
[----:B------:R-:W1:Y:S01]  /*a5e0*/  MUFU.TANH R52, R52 ;  /* 0x0000003400347308 */ /* 0x000e620000002400 */
[----:B------:R-:W-:Y:S02]  /*a5f0*/  ISETP.GT.AND P0, PT, R2, 0x38, PT ;  /* 0x000000380200780c */ /* 0x000fe40003f04270 */
[----:B------:R-:W-:Y:S02]  /*a600*/  FMNMX.FTZ R73, R192, R73, !PT ;  /* 0x00000049c0497209 */ /* 0x000fe40007810000 */
[----:B--2---:R-:W-:Y:S02]  /*a610*/  FSEL R49, R68, -INF , P3 ;  /* 0xff80000044317808 */ /* 0x004fe40001800000 */
[----:B------:R-:W-:Y:S03]  /*a620*/  ISETP.GT.AND P3, PT, R0, 0x41, PT ;  /* 0x000000410000780c */ /* 0x000fe60003f64270 */
[----:B------:R-:W2:Y:S01]  /*a630*/  MUFU.TANH R54, R54 ;  /* 0x0000003600367308 */ /* 0x000ea20000002400 */
[----:B------:R-:W-:Y:S02]  /*a640*/  FSEL R46, R26, -INF , P3 ;  /* 0xff8000001a2e7808 */ /* 0x000fe40001800000 */
[----:B------:R-:W-:Y:S02]  /*a650*/  ISETP.GT.AND P3, PT, R4, 0x48, PT ;  /* 0x000000480400780c */ /* 0x000fe40003f64270 */
[----:B---3--:R-:W-:Y:S02]  /*a660*/  FSEL R211, R47, -INF , P5 ;  /* 0xff8000002fd37808 */ /* 0x008fe40002800000 */
[----:B------:R-:W-:Y:S02]  /*a670*/  FSEL R244, R6, -INF , P3 ;  /* 0xff80000006f47808 */ /* 0x000fe40001800000 */
[----:B------:R-:W-:Y:S01]  /*a680*/  FMNMX.FTZ R6, R12, R116, !PT ;  /* 0x000000740c067209 */ /* 0x000fe20007810000 */
[----:B------:R-:W3:Y:S01]  /*a690*/  MUFU.TANH R85, R85 ;  /* 0x0000005500557308 */ /* 0x000ee20000002400 */
[----:B------:R-:W-:Y:S02]  /*a6a0*/  ISETP.GT.AND P5, PT, R5, 0x30, PT ;  /* 0x000000300500780c */ /* 0x000fe40003fa4270 */
[----:B------:R-:W-:Y:S02]  /*a6b0*/  FMNMX.FTZ R6, R13, R6, !PT ;  /* 0x000000060d067209 */ /* 0x000fe40007810000 */
[----:B-1----:R-:W-:Y:S02]  /*a6c0*/  FSEL R212, R52, -INF , P5 ;  /* 0xff80000034d47808 */ /* 0x002fe40002800000 */
[----:B------:R-:W-:Y:S02]  /*a6d0*/  ISETP.GT.AND P5, PT, R0, 0x31, PT ;  /* 0x000000310000780c */ /* 0x000fe40003fa4270 */
[----:B------:R-:W-:Y:S01]  /*a6e0*/  ISETP.GT.AND P3, PT, R5, 0x51, PT ;  /* 0x000000510500780c */ /* 0x000fe20003f64270 */
[----:B------:R-:W1:Y:S01]  /*a6f0*/  MUFU.TANH R50, R50 ;  /* 0x0000003200327308 */ /* 0x000e620000002400 */
[----:B------:R-:W-:Y:S02]  /*a700*/  FSEL R33, R33, -INF , P5 ;  /* 0xff80000021217808 */ /* 0x000fe40002800000 */
[----:B------:R-:W-:Y:S02]  /*a710*/  ISETP.GT.AND P5, PT, R4, 0x38, PT ;  /* 0x000000380400780c */ /* 0x000fe40003fa4270 */
[----:B--2---:R-:W-:Y:S02]  /*a720*/  FSEL R248, R54, -INF , P2 ;  /* 0xff80000036f87808 */ /* 0x004fe40001000000 */
[----:B------:R-:W-:Y:S02]  /*a730*/  ISETP.GT.AND P2, PT, R4, 0x31, PT ;  /* 0x000000310400780c */ /* 0x000fe40003f44270 */
[----:B------:R-:W-:Y:S01]  /*a740*/  FSEL R78, R28, -INF , P5 ;  /* 0xff8000001c4e7808 */ /* 0x000fe20002800000 */
[----:B------:R-:W2:Y:S01]  /*a750*/  MUFU.TANH R112, R112 ;  /* 0x0000007000707308 */ /* 0x000ea20000002400 */
[----:B------:R-:W-:Y:S02]  /*a760*/  ISETP.GT.AND P5, PT, R2, 0x39, PT ;  /* 0x000000390200780c */ /* 0x000fe40003fa4270 */
[----:B------:R-:W-:Y:S02]  /*a770*/  FMNMX.FTZ R6, R14, R6, !PT ;  /* 0x000000060e067209 */ /* 0x000fe40007810000 */
[----:B---3--:R-:W-:Y:S02]  /*a780*/  FSEL R42, R85, -INF , P3 ;  /* 0xff800000552a7808 */ /* 0x008fe40001800000 */
[----:B------:R-:W-:Y:S02]  /*a790*/  ISETP.GT.AND P3, PT, R5, 0x68, PT ;  /* 0x000000680500780c */ /* 0x000fe40003f64270 */
[----:B------:R-:W-:Y:S01]  /*a7a0*/  FMNMX.FTZ R73, R212, R73, !PT ;  /* 0x00000049d4497209 */ /* 0x000fe20007810000 */
[----:B------:R-:W3:Y:S03]  /*a7b0*/  MUFU.TANH R55, R55 ;  /* 0x0000003700377308 */ /* 0x000ee60000002400 */
[----:B------:R-:W-:Y:S02]  /*a7c0*/  FMNMX.FTZ R73, R215, R73, !PT ;  /* 0x00000049d7497209 */ /* 0x000fe40007810000 */
[----:B-1----:R-:W-:Y:S02]  /*a7d0*/  FSEL R194, R50, -INF , P1 ;  /* 0xff80000032c27808 */ /* 0x002fe40000800000 */
[----:B------:R-:W-:Y:S02]  /*a7e0*/  FSEL R50, R31, -INF , P2 ;  /* 0xff8000001f327808 */ /* 0x000fe40001000000 */
[----:B------:R-:W4:Y:S01]  /*a7f0*/  LDL R31, [R1+0x38] ;  /* 0x00003800011f7983 */ /* 0x000f220000100800 */
[----:B------:R-:W1:Y:S01]  /*a800*/  MUFU.TANH R64, R64 ;  /* 0x0000004000407308 */ /* 0x000e620000002400 */
[----:B------:R-:W-:Y:S02]  /*a810*/  ISETP.GT.AND P1, PT, R2, 0x31, PT ;  /* 0x000000310200780c */ /* 0x000fe40003f24270 */
[----:B------:R-:W-:Y:S02]  /*a820*/  ISETP.GT.AND P2, PT, R5, 0x38, PT ;  /* 0x000000380500780c */ /* 0x000fe40003f44270 */
[----:B--2---:R-:W-:Y:S01]  /*a830*/  FSEL R29, R112, -INF , P3 ;  /* 0xff800000701d7808 */ /* 0x004fe20001800000 */
[----:B------:R-:W-:Y:S01]  /*a840*/  IMAD.MOV.U32 R112, RZ, RZ, R33 ;  /* 0x000000ffff707224 */ /* 0x000fe200078e0021 */
[----:B------:R-:W-:Y:S01]  /*a850*/  ISETP.GT.AND P3, PT, R2, 0x58, PT ;  /* 0x000000580200780c */ /* 0x000fe20003f64270 */
[----:B------:R-:W2:Y:S02]  /*a860*/  LDL.64 R32, [R1+0x28] ;  /* 0x0000280001207983 */ /* 0x000ea40000100a00 */
[----:B------:R-:W1:Y:S01]  /*a870*/  MUFU.TANH R65, R65 ;  /* 0x0000004100417308 */ /* 0x000e620000002400 */
[----:B---3--:R-:W-:Y:S02]  /*a880*/  FSEL R251, R55, -INF , P1 ;  /* 0xff80000037fb7808 */ /* 0x008fe40000800000 */
[----:B------:R-:W-:Y:S07]  /*a890*/  ISETP.GT.AND P1, PT, R0, 0x38, PT ;  /* 0x000000380000780c */ /* 0x000fee0003f24270 */
[----:B------:R-:W-:Y:S01]  /*a8a0*/  MUFU.TANH R66, R66 ;  /* 0x0000004200427308 */ /* 0x000fe20000002400 */
[----:B------:R-:W-:Y:S02]  /*a8b0*/  FSEL R81, R30, -INF , P1 ;  /* 0xff8000001e517808 */ /* 0x000fe40000800000 */
[C---:B------:R-:W-:Y:S02]  /*a8c0*/  ISETP.GT.AND P1, PT, R5.reuse, 0x39, PT ;  /* 0x000000390500780c */ /* 0x040fe40003f24270 */
[----:B-1----:R-:W-:Y:S02]  /*a8d0*/  FSEL R207, R64, -INF , P2 ;  /* 0xff80000040cf7808 */ /* 0x002fe40001000000 */
[----:B------:R-:W-:Y:S02]  /*a8e0*/  ISETP.GT.AND P2, PT, R5, 0x41, PT ;  /* 0x000000410500780c */ /* 0x000fe40003f44270 */
[----:B------:R-:W-:Y:S01]  /*a8f0*/  FMNMX.FTZ R73, R207, R73, !PT ;  /* 0x00000049cf497209 */ /* 0x000fe20007810000 */
[----:B------:R-:W1:Y:S01]  /*a900*/  MUFU.TANH R67, R67 ;  /* 0x0000004300437308 */ /* 0x000e620000002400 */
[----:B------:R-:W-:Y:S02]  /*a910*/  FSEL R218, R65, -INF , P1 ;  /* 0xff80000041da7808 */ /* 0x000fe40000800000 */
[----:B------:R-:W-:Y:S02]  /*a920*/  ISETP.GT.AND P1, PT, R2, 0x40, PT ;  /* 0x000000400200780c */ /* 0x000fe40003f24270 */
[----:B------:R-:W-:Y:S05]  /*a930*/  FMNMX.FTZ R73, R218, R73, !PT ;  /* 0x00000049da497209 */ /* 0x000fea0007810000 */
[----:B------:R-:W3:Y:S01]  /*a940*/  MUFU.TANH R69, R69 ;  /* 0x0000004500457308 */ /* 0x000ee20000002400 */
[----:B------:R-:W-:Y:S09]  /*a950*/  FMNMX.FTZ R73, R49, R73, !PT ;  /* 0x0000004931497209 */ /* 0x000ff20007810000 */
[----:B------:R3:W-:Y:S01]  /*a960*/  MUFU.TANH R243, R92 ;  /* 0x0000005c00f37308 */ /* 0x0007e20000002400 */
[----:B-1----:R-:W-:Y:S02]  /*a970*/  FSEL R67, R67, -INF , P5 ;  /* 0xff80000043437808 */ /* 0x002fe40002800000 */
[----:B------:R-:W-:Y:S07]  /*a980*/  ISETP.GT.AND P5, PT, R0, 0x40, PT ;  /* 0x000000400000780c */ /* 0x000fee0003fa4270 */
[----:B------:R-:W1:Y:S01]  /*a990*/  MUFU.TANH R70, R70 ;  /* 0x0000004600467308 */ /* 0x000e620000002400 */
[----:B---3--:R-:W-:Y:S02]  /*a9a0*/  FSEL R230, R69, -INF , P2 ;  /* 0xff80000045e67808 */ /* 0x008fe40001000000 */
[----:B------:R-:W-:Y:S02]  /*a9b0*/  ISETP.GT.AND P2, PT, R4, 0x40, PT ;  /* 0x000000400400780c */ /* 0x000fe40003f44270 */
[----:B------:R-:W-:Y:S05]  /*a9c0*/  FMNMX.FTZ R73, R230, R73, !PT ;  /* 0x00000049e6497209 */ /* 0x000fea0007810000 */
[----:B------:R-:W3:Y:S01]  /*a9d0*/  MUFU.TANH R71, R71 ;  /* 0x0000004700477308 */ /* 0x000ee20000002400 */
[----:B------:R-:W-:Y:S02]  /*a9e0*/  FSEL R92, R66, -INF , P0 ;  /* 0xff800000425c7808 */ /* 0x000fe40000000000 */
[----:B------:R-:W-:Y:S07]  /*a9f0*/  ISETP.GT.AND P0, PT, R2, 0x41, PT ;  /* 0x000000410200780c */ /* 0x000fee0003f04270 */
[----:B------:R-:W3:Y:S01]  /*aa00*/  MUFU.TANH R72, R72 ;  /* 0x0000004800487308 */ /* 0x000ee20000002400 */
[----:B-1----:R-:W-:Y:S02]  /*aa10*/  FSEL R38, R70, -INF , P1 ;  /* 0xff80000046267808 */ /* 0x002fe40000800000 */
[----:B------:R-:W-:Y:S07]  /*aa20*/  ISETP.GT.AND P1, PT, R4, 0x41, PT ;  /* 0x000000410400780c */ /* 0x000fee0003f24270 */
[----:B------:R-:W1:Y:S01]  /*aa30*/  MUFU.TANH R74, R74 ;  /* 0x0000004a004a7308 */ /* 0x000e620000002400 */
[----:B---3--:R-:W-:Y:S02]  /*aa40*/  FSEL R71, R71, -INF , P0 ;  /* 0xff80000047477808 */ /* 0x008fe40000000000 */
[----:B------:R-:W-:Y:S03]  /*aa50*/  ISETP.GT.AND P0, PT, R0, 0x48, PT ;  /* 0x000000480000780c */ /* 0x000fe60003f04270 */
[----:B------:R-:W-:Y:S04]  /*aa60*/  IMAD.MOV.U32 R85, RZ, RZ, R71 ;  /* 0x000000ffff557224 */ /* 0x000fe800078e0047 */
[----:B------:R-:W3:Y:S01]  /*aa70*/  MUFU.TANH R75, R75 ;  /* 0x0000004b004b7308 */ /* 0x000ee20000002400 */
[----:B------:R-:W-:Y:S02]  /*aa80*/  FSEL R245, R72, -INF , P5 ;  /* 0xff80000048f57808 */ /* 0x000fe40002800000 */
[----:B------:R-:W-:Y:S07]  /*aa90*/  ISETP.GT.AND P5, PT, R0, 0x49, PT ;  /* 0x000000490000780c */ /* 0x000fee0003fa4270 */
[----:B------:R-:W3:Y:S01]  /*aaa0*/  MUFU.TANH R76, R76 ;  /* 0x0000004c004c7308 */ /* 0x000ee20000002400 */
[----:B-1----:R-:W-:Y:S01]  /*aab0*/  FSEL R221, R74, -INF , P2 ;  /* 0xff8000004add7808 */ /* 0x002fe20001000000 */
[----:B------:R-:W-:Y:S01]  /*aac0*/  FMUL.FTZ R74, R111, c[0x0][0x320] ;  /* 0x0000c8006f4a7a20 */ /* 0x000fe20000410000 */
[----:B------:R-:W-:Y:S01]  /*aad0*/  ISETP.GT.AND P2, PT, R5, 0x48, PT ;  /* 0x000000480500780c */ /* 0x000fe20003f44270 */
[----:B------:R-:W-:Y:S06]  /*aae0*/  IMAD.MOV.U32 R111, RZ, RZ, R78 ;  /* 0x000000ffff6f7224 */ /* 0x000fec00078e004e */
[----:B------:R-:W1:Y:S01]  /*aaf0*/  MUFU.TANH R77, R77 ;  /* 0x0000004d004d7308 */ /* 0x000e620000002400 */
[----:B---3--:R-:W-:Y:S02]  /*ab00*/  FSEL R39, R75, -INF , P1 ;  /* 0xff8000004b277808 */ /* 0x008fe40000800000 */
[----:B------:R-:W-:Y:S07]  /*ab10*/  ISETP.GT.AND P1, PT, R5, 0x49, PT ;  /* 0x000000490500780c */ /* 0x000fee0003f24270 */
[----:B------:R-:W-:Y:S01]  /*ab20*/  MUFU.TANH R74, R74 ;  /* 0x0000004a004a7308 */ /* 0x000fe20000002400 */
[----:B------:R-:W-:Y:S02]  /*ab30*/  FSEL R47, R76, -INF , P0 ;  /* 0xff8000004c2f7808 */ /* 0x000fe40000000000 */
[----:B------:R-:W-:Y:S07]  /*ab40*/  ISETP.GT.AND P0, PT, R2, 0x48, PT ;  /* 0x000000480200780c */ /* 0x000fee0003f04270 */
[----:B------:R-:W3:Y:S01]  /*ab50*/  MUFU.TANH R7, R7 ;  /* 0x0000000700077308 */ /* 0x000ee20000002400 */
[----:B-1----:R-:W-:Y:S02]  /*ab60*/  FSEL R119, R77, -INF , P5 ;  /* 0xff8000004d777808 */ /* 0x002fe40002800000 */
[----:B------:R-:W-:Y:S07]  /*ab70*/  ISETP.GT.AND P5, PT, R5, 0x50, PT ;  /* 0x000000500500780c */ /* 0x000fee0003fa4270 */
[----:B------:R-:W1:Y:S10]  /*ab80*/  MUFU.TANH R24, R24 ;  /* 0x0000001800187308 */ /* 0x000e740000002400 */
[----:B------:R-:W1:Y:S01]  /*ab90*/  MUFU.TANH R25, R25 ;  /* 0x0000001900197308 */ /* 0x000e620000002400 */
[----:B---3--:R-:W-:Y:S02]  /*aba0*/  FSEL R35, R7, -INF , P2 ;  /* 0xff80000007237808 */ /* 0x008fe40001000000 */
[----:B------:R-:W-:Y:S02]  /*abb0*/  ISETP.GT.AND P2, PT, R5, 0x58, PT ;  /* 0x000000580500780c */ /* 0x000fe40003f44270 */
[----:B------:R-:W-:Y:S05]  /*abc0*/  FMNMX.FTZ R73, R35, R73, !PT ;  /* 0x0000004923497209 */ /* 0x000fea0007810000 */
[----:B------:R-:W3:Y:S01]  /*abd0*/  MUFU.TANH R84, R84 ;  /* 0x0000005400547308 */ /* 0x000ee20000002400 */
[----:B-1----:R-:W-:Y:S01]  /*abe0*/  FSEL R37, R24, -INF , P1 ;  /* 0xff80000018257808 */ /* 0x002fe20000800000 */
[----:B------:R-:W-:Y:S01]  /*abf0*/  FMUL.FTZ R24, R103, c[0x0][0x320] ;  /* 0x0000c80067187a20 */ /* 0x000fe20000410000 */
[----:B------:R-:W-:Y:S02]  /*ac00*/  ISETP.GT.AND P1, PT, R5, 0x59, PT ;  /* 0x000000590500780c */ /* 0x000fe40003f24270 */
[----:B------:R-:W-:Y:S05]  /*ac10*/  FMNMX.FTZ R73, R37, R73, !PT ;  /* 0x0000004925497209 */ /* 0x000fea0007810000 */
[----:B------:R-:W1:Y:S01]  /*ac20*/  MUFU.TANH R96, R96 ;  /* 0x0000006000607308 */ /* 0x000e620000002400 */
[----:B------:R-:W-:Y:S02]  /*ac30*/  FSEL R233, R25, -INF , P0 ;  /* 0xff80000019e97808 */ /* 0x000fe40000000000 */
[C---:B------:R-:W-:Y:S07]  /*ac40*/  ISETP.GT.AND P0, PT, R5.reuse, 0x60, PT ;  /* 0x000000600500780c */ /* 0x040fee0003f04270 */
[----:B------:R-:W1:Y:S01]  /*ac50*/  MUFU.TANH R101, R101 ;  /* 0x0000006500657308 */ /* 0x000e620000002400 */
[----:B---3--:R-:W-:Y:S01]  /*ac60*/  FSEL R43, R84, -INF , P5 ;  /* 0xff800000542b7808 */ /* 0x008fe20002800000 */
[----:B------:R-:W-:Y:S01]  /*ac70*/  IMAD.MOV.U32 R84, RZ, RZ, R119 ;  /* 0x000000ffff547224 */ /* 0x000fe200078e0077 */
[----:B------:R-:W-:Y:S02]  /*ac80*/  ISETP.GT.AND P5, PT, R5, 0x61, PT ;  /* 0x000000610500780c */ /* 0x000fe40003fa4270 */
[----:B------:R-:W-:Y:S05]  /*ac90*/  FMNMX.FTZ R73, R43, R73, !PT ;  /* 0x000000492b497209 */ /* 0x000fea0007810000 */
[----:B------:R-:W3:Y:S01]  /*aca0*/  MUFU.TANH R87, R87 ;  /* 0x0000005700577308 */ /* 0x000ee20000002400 */
[----:B------:R-:W-:Y:S02]  /*acb0*/  FMNMX.FTZ R73, R42, R73, !PT ;  /* 0x000000492a497209 */ /* 0x000fe40007810000 */
[----:B-1----:R-:W-:Y:S02]  /*acc0*/  FSEL R25, R96, -INF , P2 ;  /* 0xff80000060197808 */ /* 0x002fe40001000000 */
[----:B------:R-:W-:Y:S02]  /*acd0*/  ISETP.GT.AND P2, PT, R5, 0x69, PT ;  /* 0x000000690500780c */ /* 0x000fe40003f44270 */
[----:B------:R-:W-:Y:S03]  /*ace0*/  FMNMX.FTZ R5, R15, R6, !PT ;  /* 0x000000060f057209 */ /* 0x000fe60007810000 */
[----:B------:R-:W1:Y:S01]  /*acf0*/  MUFU.TANH R97, R97 ;  /* 0x0000006100617308 */ /* 0x000e620000002400 */
[----:B------:R-:W-:Y:S02]  /*ad00*/  FMNMX.FTZ R6, R16, R117, !PT ;  /* 0x0000007510067209 */ /* 0x000fe40007810000 */
[----:B------:R-:W-:Y:S02]  /*ad10*/  FMNMX.FTZ R5, R56, R5, !PT ;  /* 0x0000000538057209 */ /* 0x000fe40007810000 */
[----:B------:R-:W-:Y:S02]  /*ad20*/  FSEL R28, R101, -INF , P5 ;  /* 0xff800000651c7808 */ /* 0x000fe40002800000 */
[----:B------:R-:W-:Y:S02]  /*ad30*/  FMNMX.FTZ R5, R59, R5, !PT ;  /* 0x000000053b057209 */ /* 0x000fe40007810000 */
[----:B------:R-:W-:Y:S01]  /*ad40*/  ISETP.GT.AND P5, PT, R2, 0x51, PT ;  /* 0x000000510200780c */ /* 0x000fe20003fa4270 */
[----:B------:R-:W1:Y:S01]  /*ad50*/  MUFU.TANH R100, R100 ;  /* 0x0000006400647308 */ /* 0x000e620000002400 */
[----:B------:R-:W-:Y:S02]  /*ad60*/  FMNMX.FTZ R5, R57, R5, !PT ;  /* 0x0000000539057209 */ /* 0x000fe40007810000 */
[----:B------:R-:W-:Y:S02]  /*ad70*/  FMNMX.FTZ R73, R25, R73, !PT ;  /* 0x0000004919497209 */ /* 0x000fe40007810000 */
[----:B------:R-:W-:Y:S02]  /*ad80*/  FMNMX.FTZ R5, R58, R5, !PT ;  /* 0x000000053a057209 */ /* 0x000fe40007810000 */
[----:B---3--:R-:W-:Y:S02]  /*ad90*/  FSEL R80, R87, -INF , P5 ;  /* 0xff80000057507808 */ /* 0x008fe40002800000 */
[----:B------:R-:W-:Y:S01]  /*ada0*/  FMNMX.FTZ R5, R193, R5, !PT ;  /* 0x00000005c1057209 */ /* 0x000fe20007810000 */
[----:B------:R-:W-:Y:S01]  /*adb0*/  MUFU.TANH R83, R83 ;  /* 0x0000005300537308 */ /* 0x000fe20000002400 */
[----:B------:R-:W-:Y:S02]  /*adc0*/  MOV R87, R67 ;  /* 0x0000004300577202 */ /* 0x000fe40000000f00 */
[----:B------:R-:W-:Y:S02]  /*add0*/  FMNMX.FTZ R5, R196, R5, !PT ;  /* 0x00000005c4057209 */ /* 0x000fe40007810000 */
[----:B-1----:R-:W-:Y:S02]  /*ade0*/  FSEL R26, R97, -INF , P1 ;  /* 0xff800000611a7808 */ /* 0x002fe40000800000 */
[----:B------:R-:W-:Y:S02]  /*adf0*/  FMNMX.FTZ R5, R194, R5, !PT ;  /* 0x00000005c2057209 */ /* 0x000fe40007810000 */
[----:B------:R-:W-:Y:S01]  /*ae00*/  FMNMX.FTZ R6, R17, R6, !PT ;  /* 0x0000000611067209 */ /* 0x000fe20007810000 */
[----:B------:R-:W1:Y:S01]  /*ae10*/  MUFU.TANH R86, R86 ;  /* 0x0000005600567308 */ /* 0x000e620000002400 */
[----:B------:R-:W-:Y:S02]  /*ae20*/  FMNMX.FTZ R5, R197, R5, !PT ;  /* 0x00000005c5057209 */ /* 0x000fe40007810000 */
[----:B------:R-:W-:Y:S02]  /*ae30*/  FMNMX.FTZ R73, R26, R73, !PT ;  /* 0x000000491a497209 */ /* 0x000fe40007810000 */
[----:B------:R-:W-:Y:S02]  /*ae40*/  FMNMX.FTZ R5, R248, R5, !PT ;  /* 0x00000005f8057209 */ /* 0x000fe40007810000 */
[----:B------:R-:W-:Y:S02]  /*ae50*/  FSEL R27, R100, -INF , P0 ;  /* 0xff800000641b7808 */ /* 0x000fe40000000000 */
[----:B------:R-:W-:Y:S01]  /*ae60*/  FMNMX.FTZ R5, R251, R5, !PT ;  /* 0x00000005fb057209 */ /* 0x000fe20007810000 */
[----:B------:R-:W3:Y:S01]  /*ae70*/  MUFU.TANH R113, R113 ;  /* 0x0000007100717308 */ /* 0x000ee20000002400 */
[----:B------:R-:W-:Y:S02]  /*ae80*/  ISETP.GT.AND P0, PT, R2, 0x50, PT ;  /* 0x000000500200780c */ /* 0x000fe40003f04270 */
[----:B------:R-:W-:Y:S02]  /*ae90*/  FMNMX.FTZ R72, R92, R5, !PT ;  /* 0x000000055c487209 */ /* 0x000fe40007810000 */
[----:B------:R-:W-:Y:S02]  /*aea0*/  FMNMX.FTZ R5, R20, R118, !PT ;  /* 0x0000007614057209 */ /* 0x000fe40007810000 */
[----:B------:R-:W-:Y:S02]  /*aeb0*/  FMNMX.FTZ R72, R87, R72, !PT ;  /* 0x0000004857487209 */ /* 0x000fe40007810000 */
[----:B------:R-:W-:Y:S01]  /*aec0*/  FMNMX.FTZ R5, R21, R5, !PT ;  /* 0x0000000515057209 */ /* 0x000fe20007810000 */
[----:B------:R-:W3:Y:S01]  /*aed0*/  MUFU.TANH R98, R98 ;  /* 0x0000006200627308 */ /* 0x000ee20000002400 */
[----:B------:R-:W-:Y:S02]  /*aee0*/  FMNMX.FTZ R72, R38, R72, !PT ;  /* 0x0000004826487209 */ /* 0x000fe40007810000 */
[----:B------:R-:W-:Y:S02]  /*aef0*/  FMNMX.FTZ R5, R22, R5, !PT ;  /* 0x0000000516057209 */ /* 0x000fe40007810000 */
[----:B------:R-:W-:Y:S02]  /*af00*/  FMNMX.FTZ R72, R85, R72, !PT ;  /* 0x0000004855487209 */ /* 0x000fe40007810000 */
[----:B-1----:R-:W-:Y:S01]  /*af10*/  FSEL R119, R86, -INF , P0 ;  /* 0xff80000056777808 */ /* 0x002fe20000000000 */
[----:B------:R-:W-:Y:S01]  /*af20*/  IMAD.MOV.U32 R86, RZ, RZ, R35 ;  /* 0x000000ffff567224 */ /* 0x000fe200078e0023 */
[----:B------:R-:W-:Y:S01]  /*af30*/  FMNMX.FTZ R72, R233, R72, !PT ;  /* 0x00000048e9487209 */ /* 0x000fe20007810000 */
[----:B------:R-:W1:Y:S01]  /*af40*/  MUFU.TANH R99, R99 ;  /* 0x0000006300637308 */ /* 0x000e620000002400 */
[----:B------:R-:W-:Y:S02]  /*af50*/  ISETP.GT.AND P1, PT, R2, 0x49, PT ;  /* 0x000000490200780c */ /* 0x000fe40003f24270 */
[----:B------:R-:W-:Y:S02]  /*af60*/  FMNMX.FTZ R6, R18, R6, !PT ;  /* 0x0000000612067209 */ /* 0x000fe40007810000 */
[----:B---3--:R-:W-:Y:S02]  /*af70*/  FSEL R52, R113, -INF , P2 ;  /* 0xff80000071347808 */ /* 0x008fe40001000000 */
[----:B------:R-:W-:Y:S02]  /*af80*/  FMNMX.FTZ R5, R23, R5, !PT ;  /* 0x0000000517057209 */ /* 0x000fe40007810000 */
[----:B------:R-:W-:Y:S01]  /*af90*/  FSEL R100, R83, -INF , P1 ;  /* 0xff80000053647808 */ /* 0x000fe20000800000 */
[----:B------:R-:W3:Y:S01]  /*afa0*/  MUFU.TANH R102, R102 ;  /* 0x0000006600667308 */ /* 0x000ee20000002400 */
[----:B------:R-:W-:Y:S02]  /*afb0*/  FMNMX.FTZ R73, R27, R73, !PT ;  /* 0x000000491b497209 */ /* 0x000fe40007810000 */
[----:B------:R-:W-:Y:S02]  /*afc0*/  ISETP.GT.AND P2, PT, R2, 0x59, PT ;  /* 0x000000590200780c */ /* 0x000fe40003f44270 */
[----:B------:R-:W-:Y:S01]  /*afd0*/  FSEL R83, R98, -INF , P3 ;  /* 0xff80000062537808 */ /* 0x000fe20001800000 */
[----:B------:R-:W-:Y:S01]  /*afe0*/  IMAD.MOV.U32 R98, RZ, RZ, R25 ;  /* 0x000000ffff627224 */ /* 0x000fe200078e0019 */
[C---:B------:R-:W-:Y:S02]  /*aff0*/  ISETP.GT.AND P1, PT, R2.reuse, 0x60, PT ;  /* 0x000000600200780c */ /* 0x040fe40003f24270 */
[C---:B------:R-:W-:Y:S01]  /*b000*/  ISETP.GT.AND P0, PT, R2.reuse, 0x61, PT ;  /* 0x000000610200780c */ /* 0x040fe20003f04270 */
[----:B------:R-:W1:Y:S01]  /*b010*/  MUFU.TANH R24, R24 ;  /* 0x0000001800187308 */ /* 0x000e620000002400 */
[C---:B------:R-:W-:Y:S02]  /*b020*/  ISETP.GT.AND P5, PT, R2.reuse, 0x68, PT ;  /* 0x000000680200780c */ /* 0x040fe40003fa4270 */
[----:B------:R-:W-:Y:S02]  /*b030*/  ISETP.GT.AND P3, PT, R2, 0x69, PT ;  /* 0x000000690200780c */ /* 0x000fe40003f64270 */
[----:B------:R-:W-:Y:S02]  /*b040*/  FMNMX.FTZ R2, R19, R6, !PT ;  /* 0x0000000613027209 */ /* 0x000fe40007810000 */
[----:B------:R-:W-:Y:S02]  /*b050*/  FMNMX.FTZ R73, R28, R73, !PT ;  /* 0x000000491c497209 */ /* 0x000fe40007810000 */
[----:B------:R-:W-:Y:S01]  /*b060*/  FMNMX.FTZ R2, R60, R2, !PT ;  /* 0x000000023c027209 */ /* 0x000fe20007810000 */
[----:B------:R-:W2:Y:S01]  /*b070*/  MUFU.TANH R114, R114 ;  /* 0x0000007200727308 */ /* 0x000ea20000002400 */
[----:B------:R-:W-:Y:S02]  /*b080*/  FMNMX.FTZ R73, R29, R73, !PT ;  /* 0x000000491d497209 */ /* 0x000fe40007810000 */
[----:B------:R-:W-:Y:S02]  /*b090*/  FMNMX.FTZ R72, R100, R72, !PT ;  /* 0x0000004864487209 */ /* 0x000fe40007810000 */
[----:B------:R-:W-:Y:S02]  /*b0a0*/  FMNMX.FTZ R2, R62, R2, !PT ;  /* 0x000000023e027209 */ /* 0x000fe40007810000 */
[----:B------:R-:W-:Y:S02]  /*b0b0*/  FMNMX.FTZ R73, R52, R73, !PT ;  /* 0x0000004934497209 */ /* 0x000fe40007810000 */
[----:B------:R-:W-:Y:S01]  /*b0c0*/  FMNMX.FTZ R72, R119, R72, !PT ;  /* 0x0000004877487209 */ /* 0x000fe20007810000 */
[----:B------:R-:W2:Y:S01]  /*b0d0*/  MUFU.TANH R115, R115 ;  /* 0x0000007300737308 */ /* 0x000ea20000002400 */
[----:B------:R-:W-:Y:S01]  /*b0e0*/  FMNMX.FTZ R2, R61, R2, !PT ;  /* 0x000000023d027209 */ /* 0x000fe20007810000 */
[----:B------:R-:W4:Y:S01]  /*b0f0*/  SHFL.BFLY PT, R7, R73, 0x2, 0x1f ;  /* 0x0c401f0049077f89 */ /* 0x000f2200000e0000 */
[----:B------:R-:W-:Y:S02]  /*b100*/  FMNMX.FTZ R72, R80, R72, !PT ;  /* 0x0000004850487209 */ /* 0x000fe40007810000 */
[----:B------:R-:W-:Y:S02]  /*b110*/  FMNMX.FTZ R2, R63, R2, !PT ;  /* 0x000000023f027209 */ /* 0x000fe40007810000 */
[----:B------:R-:W-:Y:S02]  /*b120*/  FMNMX.FTZ R72, R83, R72, !PT ;  /* 0x0000004853487209 */ /* 0x000fe40007810000 */
[----:B-1----:R-:W-:Y:S01]  /*b130*/  FSEL R252, R99, -INF , P2 ;  /* 0xff80000063fc7808 */ /* 0x002fe20001000000 */
[----:B------:R-:W1:Y:S01]  /*b140*/  MUFU.TANH R88, R88 ;  /* 0x0000005800587308 */ /* 0x000e620000002400 */
[----:B------:R-:W-:Y:S02]  /*b150*/  FMNMX.FTZ R2, R198, R2, !PT ;  /* 0x00000002c6027209 */ /* 0x000fe40007810000 */
[----:B---3--:R-:W-:Y:S02]  /*b160*/  FSEL R113, R102, -INF , P1 ;  /* 0xff80000066717808 */ /* 0x008fe40000800000 */
[----:B------:R-:W-:Y:S02]  /*b170*/  FMNMX.FTZ R72, R252, R72, !PT ;  /* 0x00000048fc487209 */ /* 0x000fe40007810000 */
[----:B------:R-:W-:Y:S02]  /*b180*/  FMNMX.FTZ R2, R199, R2, !PT ;  /* 0x00000002c7027209 */ /* 0x000fe40007810000 */
[----:B------:R-:W-:Y:S01]  /*b190*/  FSEL R249, R24, -INF , P0 ;  /* 0xff80000018f97808 */ /* 0x000fe20000000000 */
[----:B------:R-:W3:Y:S01]  /*b1a0*/  MUFU.TANH R89, R89 ;  /* 0x0000005900597308 */ /* 0x000ee20000002400 */
[----:B------:R-:W-:Y:S01]  /*b1b0*/  FMNMX.FTZ R72, R113, R72, !PT ;  /* 0x0000004871487209 */ /* 0x000fe20007810000 */
[----:B------:R-:W-:Y:S01]  /*b1c0*/  FMUL.FTZ R24, R107, c[0x0][0x320] ;  /* 0x0000c8006b187a20 */ /* 0x000fe20000410000 */
[----:B------:R-:W-:Y:S02]  /*b1d0*/  FMNMX.FTZ R2, R200, R2, !PT ;  /* 0x00000002c8027209 */ /* 0x000fe40007810000 */
[----:B--2---:R-:W-:Y:S02]  /*b1e0*/  FSEL R247, R114, -INF , P5 ;  /* 0xff80000072f77808 */ /* 0x004fe40002800000 */
[----:B------:R-:W-:Y:S02]  /*b1f0*/  FMNMX.FTZ R72, R249, R72, !PT ;  /* 0x00000048f9487209 */ /* 0x000fe40007810000 */
[----:B------:R-:W-:Y:S01]  /*b200*/  FMNMX.FTZ R2, R201, R2, !PT ;  /* 0x00000002c9027209 */ /* 0x000fe20007810000 */
[----:B------:R-:W2:Y:S01]  /*b210*/  MUFU.TANH R93, R93 ;  /* 0x0000005d005d7308 */ /* 0x000ea20000002400 */
[----:B------:R-:W-:Y:S02]  /*b220*/  FSEL R246, R115, -INF , P3 ;  /* 0xff80000073f67808 */ /* 0x000fe40001800000 */
[----:B------:R-:W-:Y:S02]  /*b230*/  FMNMX.FTZ R72, R247, R72, !PT ;  /* 0x00000048f7487209 */ /* 0x000fe40007810000 */
[----:B------:R-:W-:Y:S02]  /*b240*/  FMNMX.FTZ R2, R48, R2, !PT ;  /* 0x0000000230027209 */ /* 0x000fe40007810000 */
[----:B------:R-:W-:Y:S02]  /*b250*/  FMNMX.FTZ R72, R246, R72, !PT ;  /* 0x00000048f6487209 */ /* 0x000fe40007810000 */
[----:B------:R-:W-:Y:S01]  /*b260*/  FMNMX.FTZ R2, R112, R2, !PT ;  /* 0x0000000270027209 */ /* 0x000fe20007810000 */
[----:B------:R-:W1:Y:S01]  /*b270*/  MUFU.TANH R79, R79 ;  /* 0x0000004f004f7308 */ /* 0x000e620000002400 */
[----:B----4-:R-:W-:Y:S01]  /*b280*/  FMNMX.FTZ R73, R73, R7, !PT ;  /* 0x0000000749497209 */ /* 0x010fe20007810000 */
[----:B------:R-:W-:Y:S01]  /*b290*/  SHFL.BFLY PT, R6, R72, 0x2, 0x1f ;  /* 0x0c401f0048067f89 */ /* 0x000fe200000e0000 */
[----:B------:R-:W-:Y:S02]  /*b2a0*/  FMNMX.FTZ R2, R81, R2, !PT ;  /* 0x0000000251027209 */ /* 0x000fe40007810000 */
[----:B------:R-:W-:Y:S02]  /*b2b0*/  ISETP.GT.AND P5, PT, R0, 0x58, PT ;  /* 0x000000580000780c */ /* 0x000fe40003fa4270 */
[----:B------:R-:W-:Y:S02]  /*b2c0*/  FMNMX.FTZ R2, R82, R2, !PT ;  /* 0x0000000252027209 */ /* 0x000fe40007810000 */
[----:B------:R-:W-:Y:S01]  /*b2d0*/  FSEL R243, R243, -INF , P5 ;  /* 0xff800000f3f37808 */ /* 0x000fe20002800000 */
[----:B------:R-:W4:Y:S01]  /*b2e0*/  MUFU.TANH R90, R90 ;  /* 0x0000005a005a7308 */ /* 0x000f220000002400 */
[----:B------:R-:W2:Y:S01]  /*b2f0*/  SHFL.BFLY PT, R7, R73, 0x1, 0x1f ;  /* 0x0c201f0049077f89 */ /* 0x000ea200000e0000 */
[----:B------:R-:W-:Y:S02]  /*b300*/  ISETP.GT.AND P5, PT, R0, 0x69, PT ;  /* 0x000000690000780c */ /* 0x000fe40003fa4270 */
[----:B------:R-:W-:Y:S02]  /*b310*/  FMNMX.FTZ R2, R245, R2, !PT ;  /* 0x00000002f5027209 */ /* 0x000fe40007810000 */
[----:B------:R-:W-:Y:S02]  /*b320*/  FSEL R109, R109, -INF , P5 ;  /* 0xff8000006d6d7808 */ /* 0x000fe40002800000 */
[----:B------:R-:W-:Y:S02]  /*b330*/  ISETP.GT.AND P5, PT, R204, R250, PT ;  /* 0x000000facc00720c */ /* 0x000fe40003fa4270 */
[----:B------:R-:W4:Y:S01]  /*b340*/  MUFU.TANH R104, R104 ;  /* 0x0000006800687308 */ /* 0x000f220000002400 */
[----:B------:R-:W-:Y:S02]  /*b350*/  FMNMX.FTZ R2, R46, R2, !PT ;  /* 0x000000022e027209 */ /* 0x000fe40007810000 */
[----:B------:R-:W-:Y:S02]  /*b360*/  ISETP.GT.AND P1, PT, R0, 0x50, PT ;  /* 0x000000500000780c */ /* 0x000fe40003f24270 */
[----:B------:R-:W-:Y:S02]  /*b370*/  FMNMX.FTZ R2, R47, R2, !PT ;  /* 0x000000022f027209 */ /* 0x000fe40007810000 */
[----:B-1----:R-:W-:Y:S02]  /*b380*/  FSEL R103, R88, -INF , P1 ;  /* 0xff80000058677808 */ /* 0x002fe40000800000 */
[----:B------:R-:W-:Y:S01]  /*b390*/  FMNMX.FTZ R2, R84, R2, !PT ;  /* 0x0000000254027209 */ /* 0x000fe20007810000 */
[----:B------:R-:W1:Y:S01]  /*b3a0*/  MUFU.TANH R105, R105 ;  /* 0x0000006900697308 */ /* 0x000e620000002400 */
[C---:B------:R-:W-:Y:S02]  /*b3b0*/  ISETP.GT.AND P0, PT, R0.reuse, 0x51, PT ;  /* 0x000000510000780c */ /* 0x040fe40003f04270 */
[----:B------:R-:W-:Y:S02]  /*b3c0*/  FMNMX.FTZ R2, R103, R2, !PT ;  /* 0x0000000267027209 */ /* 0x000fe40007810000 */
[----:B---3--:R-:W-:Y:S02]  /*b3d0*/  FSEL R223, R89, -INF , P0 ;  /* 0xff80000059df7808 */ /* 0x008fe40000000000 */
[----:B--2---:R-:W-:Y:S02]  /*b3e0*/  FMNMX.FTZ R73, R73, R7, !PT ;  /* 0x0000000749497209 */ /* 0x004fe40007810000 */
[----:B------:R-:W-:Y:S01]  /*b3f0*/  ISETP.GT.AND P3, PT, R0, 0x59, PT ;  /* 0x000000590000780c */ /* 0x000fe20003f64270 */
[----:B------:R-:W2:Y:S01]  /*b400*/  MUFU.TANH R108, R108 ;  /* 0x0000006c006c7308 */ /* 0x000ea20000002400 */
[C---:B------:R-:W-:Y:S01]  /*b410*/  ISETP.GT.AND P2, PT, R4.reuse, 0x49, PT ;  /* 0x000000490400780c */ /* 0x040fe20003f44270 */
[----:B------:R-:W-:Y:S01]  /*b420*/  FMUL.FTZ R75, R73, c[0x0][0x2d0] ;  /* 0x0000b400494b7a20 */ /* 0x000fe20000410000 */
[----:B------:R-:W-:Y:S02]  /*b430*/  FSEL R210, R93, -INF , P3 ;  /* 0xff8000005dd27808 */ /* 0x000fe40001800000 */
[----:B------:R-:W-:Y:S02]  /*b440*/  FSEL R97, R79, -INF , P2 ;  /* 0xff8000004f617808 */ /* 0x000fe40001000000 */
[----:B------:R-:W-:Y:S02]  /*b450*/  ISETP.GT.AND P3, PT, R4, 0x50, PT ;  /* 0x000000500400780c */ /* 0x000fe40003f64270 */
[----:B------:R-:W-:Y:S01]  /*b460*/  FMNMX.FTZ R72, R72, R6, !PT ;  /* 0x0000000648487209 */ /* 0x000fe20007810000 */
[----:B------:R-:W3:Y:S01]  /*b470*/  MUFU.TANH R94, R94 ;  /* 0x0000005e005e7308 */ /* 0x000ee20000002400 */
[----:B----4-:R-:W-:Y:S02]  /*b480*/  FSEL R222, R90, -INF , P3 ;  /* 0xff8000005ade7808 */ /* 0x010fe40001800000 */
[----:B------:R-:W-:Y:S01]  /*b490*/  MOV R90, R38 ;  /* 0x00000026005a7202 */ /* 0x000fe20000000f00 */
[----:B------:R-:W4:Y:S01]  /*b4a0*/  SHFL.BFLY PT, R6, R72, 0x1, 0x1f ;  /* 0x0c201f0048067f89 */ /* 0x000f2200000e0000 */
[----:B------:R-:W-:Y:S02]  /*b4b0*/  FSETP.NEU.FTZ.AND P3, PT, R73, -INF , PT ;  /* 0xff8000004900780b */ /* 0x000fe40003f7d000 */
[----:B------:R-:W-:Y:S02]  /*b4c0*/  ISETP.GT.AND P2, PT, R0, 0x60, PT ;  /* 0x000000600000780c */ /* 0x000fe40003f44270 */
[----:B------:R-:W-:Y:S01]  /*b4d0*/  FSEL R75, R75, RZ, P3 ;  /* 0x000000ff4b4b7208 */ /* 0x000fe20001800000 */
[----:B------:R-:W4:Y:S01]  /*b4e0*/  MUFU.TANH R95, R95 ;  /* 0x0000005f005f7308 */ /* 0x000f220000002400 */
[----:B------:R-:W-:Y:S02]  /*b4f0*/  FMNMX.FTZ R5, R184, R5, !PT ;  /* 0x00000005b8057209 */ /* 0x000fe40007810000 */
[----:B------:R-:W-:Y:S01]  /*b500*/  FSEL R208, R104, -INF , P2 ;  /* 0xff80000068d07808 */ /* 0x000fe20001000000 */
[--C-:B------:R-:W-:Y:S01]  /*b510*/  FFMA.FTZ R98, R98, c[0x0][0x2d0], -R75.reuse ;  /* 0x0000b40062627a23 */ /* 0x100fe2000001084b */
[----:B------:R-:W-:Y:S02]  /*b520*/  ISETP.GT.AND P2, PT, R4, 0x51, PT ;  /* 0x000000510400780c */ /* 0x000fe40003f44270 */
[C---:B------:R-:W-:Y:S02]  /*b530*/  ISETP.GT.AND P1, PT, R0.reuse, 0x61, PT ;  /* 0x000000610000780c */ /* 0x040fe40003f24270 */
[----:B------:R-:W-:Y:S01]  /*b540*/  ISETP.GT.AND P0, PT, R0, 0x68, PT ;  /* 0x000000680000780c */ /* 0x000fe20003f04270 */
[----:B------:R-:W4:Y:S01]  /*b550*/  MUFU.TANH R106, R106 ;  /* 0x0000006a006a7308 */ /* 0x000f220000002400 */
[----:B-1----:R-:W-:Y:S02]  /*b560*/  FSEL R107, R105, -INF , P1 ;  /* 0xff800000696b7808 */ /* 0x002fe40000800000 */
[----:B--2---:R-:W-:Y:S02]  /*b570*/  FSEL R104, R108, -INF , P0 ;  /* 0xff8000006c687808 */ /* 0x004fe40000000000 */
[C---:B------:R-:W-:Y:S02]  /*b580*/  ISETP.GT.AND P1, PT, R4.reuse, 0x58, PT ;  /* 0x000000580400780c */ /* 0x040fe40003f24270 */
[----:B------:R-:W-:Y:S02]  /*b590*/  ISETP.GT.AND P0, PT, R4, 0x59, PT ;  /* 0x000000590400780c */ /* 0x000fe40003f04270 */
[----:B---3--:R-:W-:Y:S01]  /*b5a0*/  FSEL R219, R94, -INF , P1 ;  /* 0xff8000005edb7808 */ /* 0x008fe20000800000 */
[----:B------:R-:W1:Y:S01]  /*b5b0*/  MUFU.TANH R24, R24 ;  /* 0x0000001800187308 */ /* 0x000e620000002400 */
[----:B------:R-:W-:Y:S02]  /*b5c0*/  FMNMX.FTZ R5, R186, R5, !PT ;  /* 0x00000005ba057209 */ /* 0x000fe40007810000 */
[----:B------:R-:W-:Y:S02]  /*b5d0*/  FMNMX.FTZ R2, R223, R2, !PT ;  /* 0x00000002df027209 */ /* 0x000fe40007810000 */
[----:B------:R-:W-:Y:S02]  /*b5e0*/  FMNMX.FTZ R5, R185, R5, !PT ;  /* 0x00000005b9057209 */ /* 0x000fe40007810000 */
[----:B------:R-:W-:Y:S02]  /*b5f0*/  FMNMX.FTZ R2, R243, R2, !PT ;  /* 0x00000002f3027209 */ /* 0x000fe40007810000 */
[----:B------:R-:W-:Y:S01]  /*b600*/  FMNMX.FTZ R5, R187, R5, !PT ;  /* 0x00000005bb057209 */ /* 0x000fe20007810000 */
[----:B------:R-:W2:Y:S01]  /*b610*/  MUFU.TANH R91, R91 ;  /* 0x0000005b005b7308 */ /* 0x000ea20000002400 */
[----:B----4-:R-:W-:Y:S01]  /*b620*/  FSEL R217, R95, -INF , P0 ;  /* 0xff8000005fd97808 */ /* 0x010fe20000000000 */
[----:B------:R-:W-:Y:S01]  /*b630*/  IMAD.MOV.U32 R95, RZ, RZ, R112 ;  /* 0x000000ffff5f7224 */ /* 0x000fe200078e0070 */
[----:B------:R-:W-:Y:S02]  /*b640*/  FMNMX.FTZ R5, R203, R5, !PT ;  /* 0x00000005cb057209 */ /* 0x000fe40007810000 */
[C---:B------:R-:W-:Y:S02]  /*b650*/  ISETP.GT.AND P0, PT, R4.reuse, 0x61, PT ;  /* 0x000000610400780c */ /* 0x040fe40003f04270 */
[----:B------:R-:W-:Y:S02]  /*b660*/  FMNMX.FTZ R5, R205, R5, !PT ;  /* 0x00000005cd057209 */ /* 0x000fe40007810000 */
[----:B------:R-:W-:Y:S01]  /*b670*/  ISETP.GT.AND P1, PT, R4, 0x60, PT ;  /* 0x000000600400780c */ /* 0x000fe20003f24270 */
[----:B------:R3:W4:Y:S01]  /*b680*/  MUFU.TANH R7, R110 ;  /* 0x0000006e00077308 */ /* 0x0007220000002400 */
[----:B------:R-:W-:Y:S02]  /*b690*/  FMNMX.FTZ R5, R206, R5, !PT ;  /* 0x00000005ce057209 */ /* 0x000fe40007810000 */
[----:B------:R-:W-:Y:S02]  /*b6a0*/  FMNMX.FTZ R2, R210, R2, !PT ;  /* 0x00000002d2027209 */ /* 0x000fe40007810000 */
[----:B------:R-:W-:Y:S02]  /*b6b0*/  FMNMX.FTZ R5, R211, R5, !PT ;  /* 0x00000005d3057209 */ /* 0x000fe40007810000 */
[----:B------:R-:W-:Y:S02]  /*b6c0*/  FSEL R216, R106, -INF , P1 ;  /* 0xff8000006ad87808 */ /* 0x000fe40000800000 */
[----:B-1----:R-:W-:Y:S02]  /*b6d0*/  FSEL R213, R24, -INF , P0 ;  /* 0xff80000018d57808 */ /* 0x002fe40000000000 */
[----:B------:R-:W-:Y:S02]  /*b6e0*/  ISETP.GT.AND P0, PT, R4, 0x69, PT ;  /* 0x000000690400780c */ /* 0x000fe40003f04270 */
[----:B------:R-:W-:Y:S02]  /*b6f0*/  FMNMX.FTZ R2, R208, R2, !PT ;  /* 0x00000002d0027209 */ /* 0x000fe40007810000 */
[----:B------:R-:W-:Y:S01]  /*b700*/  ISETP.GT.AND P1, PT, R4, 0x68, PT ;  /* 0x000000680400780c */ /* 0x000fe20003f24270 */
[--C-:B------:R-:W-:Y:S01]  /*b710*/  FFMA.FTZ R4, R10, c[0x0][0x2d0], -R75.reuse ;  /* 0x0000b4000a047a23 */ /* 0x100fe2000001084b */
[----:B------:R-:W-:Y:S01]  /*b720*/  FMNMX.FTZ R5, R234, R5, !PT ;  /* 0x00000005ea057209 */ /* 0x000fe20007810000 */
[----:B------:R-:W-:Y:S01]  /*b730*/  @P5 IMAD.MOV.U32 R10, RZ, RZ, 0x5 ;  /* 0x00000005ff0a5424 */ /* 0x000fe200078e00ff */
[----:B------:R-:W-:Y:S01]  /*b740*/  FMNMX.FTZ R2, R107, R2, !PT ;  /* 0x000000026b027209 */ /* 0x000fe20007810000 */
[----:B------:R1:W-:Y:S01]  /*b750*/  MUFU.EX2 R30, R4 ;  /* 0x00000004001e7308 */ /* 0x0003e20000000800 */
[----:B------:R-:W-:Y:S01]  /*b760*/  FMNMX.FTZ R0, R50, R5, !PT ;  /* 0x0000000532007209 */ /* 0x000fe20007810000 */
[----:B------:R-:W-:Y:S01]  /*b770*/  FFMA.FTZ R5, R8, c[0x0][0x2d0], -R75 ;  /* 0x0000b40008057a23 */ /* 0x000fe2000001084b */
[----:B------:R-:W-:Y:S01]  /*b780*/  FMNMX.FTZ R2, R104, R2, !PT ;  /* 0x0000000268027209 */ /* 0x000fe20007810000 */
[----:B---3--:R-:W-:Y:S01]  /*b790*/  IMAD.MOV.U32 R110, RZ, RZ, R27 ;  /* 0x000000ffff6e7224 */ /* 0x008fe200078e001b */
[----:B------:R-:W-:Y:S02]  /*b7a0*/  FMNMX.FTZ R0, R111, R0, !PT ;  /* 0x000000006f007209 */ /* 0x000fe40007810000 */
[----:B------:R-:W-:Y:S01]  /*b7b0*/  FMNMX.FTZ R2, R109, R2, !PT ;  /* 0x000000026d027209 */ /* 0x000fe20007810000 */
[----:B------:R-:W-:Y:S01]  /*b7c0*/  FFMA.FTZ R110, R110, c[0x0][0x2d0], -R75 ;  /* 0x0000b4006e6e7a23 */ /* 0x000fe2000001084b */
[----:B------:R-:W-:Y:S01]  /*b7d0*/  FMNMX.FTZ R72, R72, R6, !PT ;  /* 0x0000000648487209 */ /* 0x000fe20007810000 */
[----:B------:R3:W-:Y:S01]  /*b7e0*/  MUFU.EX2 R94, R5 ;  /* 0x00000005005e7308 */ /* 0x0007e20000000800 */
[----:B------:R-:W-:Y:S01]  /*b7f0*/  FMNMX.FTZ R0, R51, R0, !PT ;  /* 0x0000000033007209 */ /* 0x000fe20007810000 */
[----:B------:R-:W3:Y:S01]  /*b800*/  SHFL.BFLY PT, R71, R2, 0x2, 0x1f ;  /* 0x0c401f0002477f89 */ /* 0x000ee200000e0000 */
[----:B--2---:R-:W-:Y:S01]  /*b810*/  FSEL R220, R91, -INF , P2 ;  /* 0xff8000005bdc7808 */ /* 0x004fe20001000000 */
[C---:B------:R-:W-:Y:S01]  /*b820*/  FMUL.FTZ R88, R72.reuse, c[0x0][0x2d0] ;  /* 0x0000b40048587a20 */ /* 0x040fe20000410000 */
[----:B------:R-:W-:Y:S01]  /*b830*/  FSETP.NEU.FTZ.AND P2, PT, R72, -INF , PT ;  /* 0xff8000004800780b */ /* 0x000fe20003f5d000 */
[----:B------:R-:W-:Y:S01]  /*b840*/  IMAD.MOV.U32 R91, RZ, RZ, R37 ;  /* 0x000000ffff5b7224 */ /* 0x000fe200078e0025 */
[----:B------:R-:W-:Y:S02]  /*b850*/  FMNMX.FTZ R0, R221, R0, !PT ;  /* 0x00000000dd007209 */ /* 0x000fe40007810000 */
[----:B------:R-:W-:Y:S01]  /*b860*/  FSEL R88, R88, RZ, P2 ;  /* 0x000000ff58587208 */ /* 0x000fe20001000000 */
[----:B------:R-:W-:Y:S01]  /*b870*/  MUFU.EX2 R110, R110 ;  /* 0x0000006e006e7308 */ /* 0x000fe20000000800 */
[----:B------:R-:W-:Y:S02]  /*b880*/  FMNMX.FTZ R0, R39, R0, !PT ;  /* 0x0000000027007209 */ /* 0x000fe40007810000 */
[----:B----4-:R-:W-:Y:S01]  /*b890*/  FSEL R209, R7, -INF , P1 ;  /* 0xff80000007d17808 */ /* 0x010fe20000800000 */
[--C-:B-1----:R-:W-:Y:S01]  /*b8a0*/  FFMA.FTZ R4, R12, c[0x0][0x2d0], -R88.reuse ;  /* 0x0000b4000c047a23 */ /* 0x102fe20000010858 */
[----:B------:R-:W-:Y:S01]  /*b8b0*/  FMNMX.FTZ R0, R244, R0, !PT ;  /* 0x00000000f4007209 */ /* 0x000fe20007810000 */
[--C-:B------:R-:W-:Y:S01]  /*b8c0*/  FFMA.FTZ R6, R15, c[0x0][0x2d0], -R88.reuse ;  /* 0x0000b4000f067a23 */ /* 0x100fe20000010858 */
[----:B------:R-:W-:Y:S01]  /*b8d0*/  FSEL R74, R74, -INF , P0 ;  /* 0xff8000004a4a7808 */ /* 0x000fe20000000000 */
[----:B------:R-:W-:Y:S01]  /*b8e0*/  FFMA.FTZ R113, R113, c[0x0][0x2d0], -R88 ;  /* 0x0000b40071717a23 */ /* 0x000fe20000010858 */
[----:B------:R-:W-:Y:S01]  /*b8f0*/  FMNMX.FTZ R0, R97, R0, !PT ;  /* 0x0000000061007209 */ /* 0x000fe20007810000 */
[----:B------:R1:W-:Y:S01]  /*b900*/  MUFU.EX2 R93, R4 ;  /* 0x00000004005d7308 */ /* 0x0003e20000000800 */
[----:B------:R-:W-:Y:S02]  /*b910*/  MOV R101, R26 ;  /* 0x0000001a00657202 */ /* 0x000fe40000000f00 */
[----:B------:R-:W-:Y:S01]  /*b920*/  FMNMX.FTZ R0, R222, R0, !PT ;  /* 0x00000000de007209 */ /* 0x000fe20007810000 */
[--C-:B---3--:R-:W-:Y:S01]  /*b930*/  FFMA.FTZ R5, R9, c[0x0][0x2d0], -R75.reuse ;  /* 0x0000b40009057a23 */ /* 0x108fe2000001084b */
[----:B------:R-:W-:Y:S01]  /*b940*/  @P5 MOV R9, c[0x0][0x1e0] ;  /* 0x0000780000095a02 */ /* 0x000fe20000000f00 */
[--C-:B------:R-:W-:Y:S01]  /*b950*/  FFMA.FTZ R101, R101, c[0x0][0x2d0], -R75.reuse ;  /* 0x0000b40065657a23 */ /* 0x100fe2000001084b */
[----:B------:R-:W-:Y:S02]  /*b960*/  FMNMX.FTZ R0, R220, R0, !PT ;  /* 0x00000000dc007209 */ /* 0x000fe40007810000 */
[----:B------:R-:W-:Y:S01]  /*b970*/  FMNMX.FTZ R71, R2, R71, !PT ;  /* 0x0000004702477209 */ /* 0x000fe20007810000 */
[----:B------:R2:W3:Y:S01]  /*b980*/  MUFU.EX2 R214, R5 ;  /* 0x0000000500d67308 */ /* 0x0004e20000000800 */
[--C-:B------:R-:W-:Y:S01]  /*b990*/  FFMA.FTZ R2, R11, c[0x0][0x2d0], -R75.reuse ;  /* 0x0000b4000b027a23 */ /* 0x100fe2000001084b */
[----:B------:R-:W-:Y:S02]  /*b9a0*/  FMNMX.FTZ R0, R219, R0, !PT ;  /* 0x00000000db007209 */ /* 0x000fe40007810000 */
[----:B------:R-:W-:Y:S02]  /*b9b0*/  MOV R114, R28 ;  /* 0x0000001c00727202 */ /* 0x000fe40000000f00 */
[----:B------:R-:W-:Y:S02]  /*b9c0*/  FMNMX.FTZ R0, R217, R0, !PT ;  /* 0x00000000d9007209 */ /* 0x000fe40007810000 */
[----:B------:R-:W-:Y:S01]  /*b9d0*/  @P5 SHF.R.S32.HI R7, RZ, 0x1f, R242 ;  /* 0x0000001fff075819 */ /* 0x000fe200000114f2 */
[----:B------:R-:W-:Y:S01]  /*b9e0*/  FFMA.FTZ R114, R114, c[0x0][0x2d0], -R75 ;  /* 0x0000b40072727a23 */ /* 0x000fe2000001084b */
[----:B------:R4:W-:Y:S01]  /*b9f0*/  MUFU.EX2 R108, R2 ;  /* 0x00000002006c7308 */ /* 0x0009e20000000800 */
[----:B------:R-:W-:Y:S02]  /*ba00*/  FMNMX.FTZ R0, R216, R0, !PT ;  /* 0x00000000d8007209 */ /* 0x000fe40007810000 */
[----:B------:R-:W-:Y:S02]  /*ba10*/  @P5 IMAD R7, R7, c[0x0][0x1e0], RZ ;  /* 0x0000780007075a24 */ /* 0x000fe400078e02ff */
[--C-:B-1----:R-:W-:Y:S01]  /*ba20*/  FFMA.FTZ R4, R13, c[0x0][0x2d0], -R88.reuse ;  /* 0x0000b4000d047a23 */ /* 0x102fe20000010858 */
[----:B------:R-:W-:Y:S01]  /*ba30*/  FMNMX.FTZ R0, R213, R0, !PT ;  /* 0x00000000d5007209 */ /* 0x000fe20007810000 */
[----:B------:R-:W-:Y:S03]  /*ba40*/  @P5 IMAD R7, R242, c[0x0][0x1e4], R7 ;  /* 0x00007900f2075a24 */ /* 0x000fe600078e0207 */
[----:B------:R1:W1:Y:S01]  /*ba50*/  MUFU.EX2 R202, R4 ;  /* 0x0000000400ca7308 */ /* 0x0002620000000800 */
[----:B------:R-:W-:Y:S01]  /*ba60*/  FMNMX.FTZ R0, R209, R0, !PT ;  /* 0x00000000d1007209 */ /* 0x000fe20007810000 */
[----:B--2---:R-:W2:Y:S03]  /*ba70*/  SHFL.BFLY PT, R5, R71, 0x1, 0x1f ;  /* 0x0c201f0047057f89 */ /* 0x004ea600000e0000 */
[----:B------:R-:W-:Y:S02]  /*ba80*/  FMNMX.FTZ R0, R74, R0, !PT ;  /* 0x000000004a007209 */ /* 0x000fe40007810000 */
[----:B---3--:R-:W-:Y:S03]  /*ba90*/  F2FP.PACK_AB R76, R214, R94 ;  /* 0x0000005ed64c723e */ /* 0x008fe600000000ff */
[----:B------:R3:W-:Y:S01]  /*baa0*/  MUFU.EX2 R106, R6 ;  /* 0x00000006006a7308 */ /* 0x0007e20000000800 */
[----:B----4-:R-:W4:Y:S01]  /*bab0*/  SHFL.BFLY PT, R2, R0, 0x2, 0x1f ;  /* 0x0c401f0000027f89 */ /* 0x010f2200000e0000 */
[----:B-1----:R-:W-:Y:S01]  /*bac0*/  FFMA.FTZ R4, R14, c[0x0][0x2d0], -R88 ;  /* 0x0000b4000e047a23 */ /* 0x002fe20000010858 */
[----:B------:R-:W-:Y:S07]  /*bad0*/  F2FP.PACK_AB R77, R202, R93 ;  /* 0x0000005dca4d723e */ /* 0x000fee00000000ff */
[----:B------:R1:W-:Y:S01]  /*bae0*/  MUFU.EX2 R24, R4 ;  /* 0x0000000400187308 */ /* 0x0003e20000000800 */
[----:B--2---:R-:W-:Y:S04]  /*baf0*/  FMNMX.FTZ R71, R71, R5, !PT ;  /* 0x0000000547477209 */ /* 0x004fe80007810000 */
[C---:B------:R-:W-:Y:S01]  /*bb00*/  FSETP.NEU.FTZ.AND P1, PT, R71.reuse, -INF , PT ;  /* 0xff8000004700780b */ /* 0x040fe20003f3d000 */
[----:B------:R-:W-:Y:S02]  /*bb10*/  FMUL.FTZ R89, R71, c[0x0][0x2d0] ;  /* 0x0000b40047597a20 */ /* 0x000fe40000410000 */
[----:B---3--:R-:W-:Y:S01]  /*bb20*/  @P5 IMAD.MOV.U32 R6, RZ, RZ, R32 ;  /* 0x000000ffff065224 */ /* 0x008fe200078e0020 */
[----:B----4-:R-:W-:Y:S02]  /*bb30*/  FMNMX.FTZ R0, R0, R2, !PT ;  /* 0x0000000200007209 */ /* 0x010fe40007810000 */
[----:B------:R-:W-:Y:S03]  /*bb40*/  FSEL R89, R89, RZ, P1 ;  /* 0x000000ff59597208 */ /* 0x000fe60000800000 */
[----:B------:R-:W2:Y:S02]  /*bb50*/  SHFL.BFLY PT, R2, R0, 0x1, 0x1f ;  /* 0x0c201f0000027f89 */ /* 0x000ea400000e0000 */
[----:B------:R-:W-:Y:S02]  /*bb60*/  FFMA.FTZ R103, R103, c[0x0][0x2d0], -R89 ;  /* 0x0000b40067677a23 */ /* 0x000fe40000010859 */
[----:B-1----:R-:W-:Y:S05]  /*bb70*/  @P5 IMAD.WIDE.U32 R4, R242, c[0x0][0x1e0], RZ ;  /* 0x00007800f2045a25 */ /* 0x002fea00078e00ff */
[----:B------:R-:W-:Y:S01]  /*bb80*/  @P5 IADD3 R5, R5, R7, RZ ;  /* 0x0000000705055210 */ /* 0x000fe20007ffe0ff */
[----:B------:R-:W-:Y:S04]  /*bb90*/  @P5 IMAD.MOV.U32 R7, RZ, RZ, R31 ;  /* 0x000000ffff075224 */ /* 0x000fe800078e001f */
[----:B------:R-:W-:Y:S04]  /*bba0*/  @P5 IMAD.WIDE.U32 R6, R4, 0x70, R6 ;  /* 0x0000007004065825 */ /* 0x000fe800078e0006 */
[----:B------:R-:W-:Y:S01]  /*bbb0*/  @P5 IMAD R4, R5, 0x70, RZ ;  /* 0x0000007005045824 */ /* 0x000fe200078e02ff */
[----:B--2---:R-:W-:Y:S01]  /*bbc0*/  FMNMX.FTZ R70, R0, R2, !PT ;  /* 0x0000000200467209 */ /* 0x004fe20007810000 */
[--C-:B------:R-:W-:Y:S01]  /*bbd0*/  FFMA.FTZ R5, R16, c[0x0][0x2d0], -R89.reuse ;  /* 0x0000b40010057a23 */ /* 0x100fe20000010859 */
[----:B------:R-:W-:Y:S01]  /*bbe0*/  @P5 LEA R8, P0, R6, c[0x0][0x1c8], 0x1 ;  /* 0x0000720006085a11 */ /* 0x000fe200078008ff */
[--C-:B------:R-:W-:Y:S02]  /*bbf0*/  FFMA.FTZ R0, R18, c[0x0][0x2d0], -R89.reuse ;  /* 0x0000b40012007a23 */ /* 0x100fe40000010859 */
[----:B------:R1:W-:Y:S01]  /*bc00*/  MUFU.EX2 R191, R5 ;  /* 0x0000000500bf7308 */ /* 0x0003e20000000800 */
[----:B------:R-:W-:Y:S01]  /*bc10*/  @P5 IMAD.IADD R7, R7, 0x1, R4 ;  /* 0x0000000107075824 */ /* 0x000fe200078e0204 */
[----:B------:R-:W-:Y:S01]  /*bc20*/  @P5 SHF.L.U64.HI R4, R9, R10, c[0x0][0x1e4] ;  /* 0x0000790009045619 */ /* 0x000fe2000001020a */
[----:B------:R-:W-:Y:S02]  /*bc30*/  FFMA.FTZ R10, R17, c[0x0][0x2d0], -R89 ;  /* 0x0000b400110a7a23 */ /* 0x000fe40000010859 */
[----:B------:R-:W-:Y:S05]  /*bc40*/  FMUL.FTZ R96, R70, c[0x0][0x2d0] ;  /* 0x0000b40046607a20 */ /* 0x000fea0000410000 */
[----:B------:R2:W-:Y:S10]  /*bc50*/  MUFU.EX2 R14, R0 ;  /* 0x00000000000e7308 */ /* 0x0005f40000000800 */
[----:B------:R3:W4:Y:S01]  /*bc60*/  MUFU.EX2 R195, R10 ;  /* 0x0000000a00c37308 */ /* 0x0007220000000800 */
[----:B-1----:R-:W-:Y:S02]  /*bc70*/  @P5 SHF.L.U32 R5, R9, 0x5, RZ ;  /* 0x0000000509055819 */ /* 0x002fe400000006ff */
[----:B------:R-:W-:Y:S02]  /*bc80*/  @P5 LEA.HI.X R9, R6, c[0x0][0x1cc], R7, 0x1, P0 ;  /* 0x0000730006095a11 */ /* 0x000fe400000f0c07 */
[-C--:B------:R-:W-:Y:S03]  /*bc90*/  @P5 IADD3 R6, P0, R8, R5.reuse, RZ ;  /* 0x0000000508065210 */ /* 0x080fe60007f1e0ff */
[----:B------:R1:W-:Y:S02]  /*bca0*/  @P5 LDGSTS.E.BYPASS.LTC128B.128 [R241+0x3900], [R8.64], !P6 ;  /* 0x0390000008f15fae */ /* 0x0003e4000f101d48 */
[----:B------:R-:W-:Y:S02]  /*bcb0*/  @P5 IMAD.X R7, R4, 0x1, R9, P0 ;  /* 0x0000000104075824 */ /* 0x000fe400000e0609 */
[----:B--2---:R-:W-:Y:S04]  /*bcc0*/  FFMA.FTZ R0, R19, c[0x0][0x2d0], -R89 ;  /* 0x0000b40013007a23 */ /* 0x004fe80000010859 */
[----:B------:R2:W-:Y:S01]  /*bcd0*/  MUFU.EX2 R105, R0 ;  /* 0x0000000000697308 */ /* 0x0005e20000000800 */
[----:B------:R1:W-:Y:S01]  /*bce0*/  @P5 LDGSTS.E.BYPASS.LTC128B.128 [R241+0x4100], [R6.64], !P6 ;  /* 0x0410000006f15fae */ /* 0x0003e2000f101d48 */
[----:B---3--:R-:W-:Y:S02]  /*bcf0*/  @P5 IADD3 R10, P0, R6, R5, RZ ;  /* 0x00000005060a5210 */ /* 0x008fe40007f1e0ff */
[----:B----4-:R-:W-:Y:S03]  /*bd00*/  F2FP.PACK_AB R64, R195, R191 ;  /* 0x000000bfc340723e */ /* 0x010fe600000000ff */
[----:B------:R-:W-:Y:S01]  /*bd10*/  @P5 IMAD.X R11, R7, 0x1, R4, P0 ;  /* 0x00000001070b5824 */ /* 0x000fe200000e0604 */
[----:B------:R-:W-:Y:S04]  /*bd20*/  @P5 IADD3 R12, P0, R10, R5, RZ ;  /* 0x000000050a0c5210 */ /* 0x000fe80007f1e0ff */
[----:B------:R-:W-:Y:S01]  /*bd30*/  @P5 IADD3.X R13, R11, R4, RZ, P0, !PT ;  /* 0x000000040b0d5210 */ /* 0x000fe200007fe4ff */
[----:B------:R3:W-:Y:S01]  /*bd40*/  @P5 LDGSTS.E.BYPASS.LTC128B.128 [R241+0x4900], [R10.64], !P6 ;  /* 0x049000000af15fae */ /* 0x0007e2000f101d48 */
[----:B------:R-:W-:Y:S04]  /*bd50*/  FSETP.NEU.FTZ.AND P0, PT, R70, -INF , PT ;  /* 0xff8000004600780b */ /* 0x000fe80003f1d000 */
[----:B------:R-:W-:Y:S03]  /*bd60*/  FSEL R96, R96, RZ, P0 ;  /* 0x000000ff60607208 */ /* 0x000fe60000000000 */
[----:B------:R4:W-:Y:S02]  /*bd70*/  @P5 LDGSTS.E.BYPASS.LTC128B.128 [R241+0x5100], [R12.64], !P6 ;  /* 0x051000000cf15fae */ /* 0x0009e4000f101d48 */
[--C-:B--2---:R-:W-:Y:S02]  /*bd80*/  FFMA.FTZ R0, R20, c[0x0][0x2d0], -R96.reuse ;  /* 0x0000b40014007a23 */ /* 0x104fe40000010860 */
[--C-:B------:R-:W-:Y:S02]  /*bd90*/  FFMA.FTZ R2, R23, c[0x0][0x2d0], -R96.reuse ;  /* 0x0000b40017027a23 */ /* 0x100fe40000010860 */
[----:B------:R2:W-:Y:S01]  /*bda0*/  MUFU.EX2 R99, R0 ;  /* 0x0000000000637308 */ /* 0x0005e20000000800 */
[--C-:B------:R-:W-:Y:S09]  /*bdb0*/  FFMA.FTZ R209, R209, c[0x0][0x2d0], -R96.reuse ;  /* 0x0000b400d1d17a23 */ /* 0x100ff20000010860 */
[----:B------:R-:W-:Y:S01]  /*bdc0*/  MUFU.EX2 R102, R2 ;  /* 0x0000000200667308 */ /* 0x000fe20000000800 */
[--C-:B--2---:R-:W-:Y:S09]  /*bdd0*/  FFMA.FTZ R0, R21, c[0x0][0x2d0], -R96.reuse ;  /* 0x0000b40015007a23 */ /* 0x104ff20000010860 */
[----:B------:R2:W1:Y:S02]  /*bde0*/  MUFU.EX2 R115, R0 ;  /* 0x0000000000737308 */ /* 0x0004640000000800 */
[----:B--2---:R-:W-:Y:S01]  /*bdf0*/  FFMA.FTZ R0, R22, c[0x0][0x2d0], -R96 ;  /* 0x0000b40016007a23 */ /* 0x004fe20000010860 */
[----:B-1----:R-:W-:Y:S07]  /*be00*/  F2FP.PACK_AB R65, R115, R99 ;  /* 0x000000637341723e */ /* 0x002fee00000000ff */
[----:B------:R1:W2:Y:S02]  /*be10*/  MUFU.EX2 R250, R0 ;  /* 0x0000000000fa7308 */ /* 0x0002a40000000800 */
[----:B-1----:R-:W-:Y:S02]  /*be20*/  FSEL R0, R73, RZ, P3 ;  /* 0x000000ff49007208 */ /* 0x002fe40001800000 */
[-C--:B------:R-:W-:Y:S02]  /*be30*/  @P5 IADD3 R8, P3, R12, R5.reuse, RZ ;  /* 0x000000050c085210 */ /* 0x080fe40007f7e0ff */
[----:B--2---:R-:W-:Y:S01]  /*be40*/  F2FP.PACK_AB R67, R102, R250 ;  /* 0x000000fa6643723e */ /* 0x004fe200000000ff */
[----:B------:R-:W-:Y:S01]  /*be50*/  FADD.FTZ R2, -R0, R3 ;  /* 0x0000000300027221 */ /* 0x000fe20000010100 */
[----:B------:R-:W-:Y:S01]  /*be60*/  FSEL R0, R72, RZ, P2 ;  /* 0x000000ff48007208 */ /* 0x000fe20001000000 */
[----:B------:R-:W-:Y:S01]  /*be70*/  @P5 IMAD.X R9, R13, 0x1, R4, P3 ;  /* 0x000000010d095824 */ /* 0x000fe200018e0604 */
[-C--:B------:R-:W-:Y:S01]  /*be80*/  @P5 IADD3 R6, P2, R8, R5.reuse, RZ ;  /* 0x0000000508065210 */ /* 0x080fe20007f5e0ff */
[----:B------:R-:W-:Y:S02]  /*be90*/  FMUL.FTZ R2, R2, c[0x0][0x2d0] ;  /* 0x0000b40002027a20 */ /* 0x000fe40000410000 */
[----:B------:R-:W-:Y:S01]  /*bea0*/  FADD.FTZ R0, -R0, R116 ;  /* 0x0000007400007221 */ /* 0x000fe20000010100 */
[----:B------:R1:W-:Y:S01]  /*beb0*/  @P5 LDGSTS.E.BYPASS.LTC128B.128 [R241+0x5900], [R8.64], !P6 ;  /* 0x0590000008f15fae */ /* 0x0003e2000f101d48 */
[----:B------:R2:W2:Y:S01]  /*bec0*/  MUFU.EX2 R69, R2 ;  /* 0x0000000200457308 */ /* 0x0004a20000000800 */
[----:B------:R-:W-:Y:S01]  /*bed0*/  @P5 IADD3.X R7, R9, R4, RZ, P2, !PT ;  /* 0x0000000409075210 */ /* 0x000fe200017fe4ff */
[----:B------:R-:W-:Y:S01]  /*bee0*/  FMUL.FTZ R0, R0, c[0x0][0x2d0] ;  /* 0x0000b40000007a20 */ /* 0x000fe20000410000 */
[----:B---3--:R-:W-:Y:S01]  /*bef0*/  @P5 IADD3 R10, P3, R6, R5, RZ ;  /* 0x00000005060a5210 */ /* 0x008fe20007f7e0ff */
[----:B------:R-:W-:Y:S03]  /*bf00*/  IMAD.MOV.U32 R116, RZ, RZ, R30 ;  /* 0x000000ffff747224 */ /* 0x000fe600078e001e */
[----:B------:R3:W-:Y:S01]  /*bf10*/  @P5 LDGSTS.E.BYPASS.LTC128B.128 [R241+0x6100], [R6.64], !P6 ;  /* 0x0610000006f15fae */ /* 0x0007e2000f101d48 */
[----:B------:R-:W-:Y:S01]  /*bf20*/  @P5 IMAD.X R11, R7, 0x1, R4, P3 ;  /* 0x00000001070b5824 */ /* 0x000fe200018e0604 */
[----:B------:R-:W-:Y:S01]  /*bf30*/  F2FP.PACK_AB R78, R108, R116 ;  /* 0x000000746c4e723e */ /* 0x000fe200000000ff */
[----:B------:R1:W1:Y:S05]  /*bf40*/  MUFU.EX2 R3, R0 ;  /* 0x0000000000037308 */ /* 0x00026a0000000800 */
[----:B------:R3:W-:Y:S08]  /*bf50*/  @P5 LDGSTS.E.BYPASS.LTC128B.128 [R241+0x6900], [R10.64], !P6 ;  /* 0x069000000af15fae */ /* 0x0007f0000f101d48 */
[----:B------:R-:W4:Y:S01]  /*bf60*/  LDSM.16.MT88.4 R20, [R224] ;  /* 0x00000000e014783b */ /* 0x000f220000004200 */
[----:B--2---:R-:W-:Y:S01]  /*bf70*/  FSEL R2, R71, RZ, P1 ;  /* 0x000000ff47027208 */ /* 0x004fe20000800000 */
[C---:B------:R-:W-:Y:S02]  /*bf80*/  FMUL.FTZ R33, R69.reuse, R149 ;  /* 0x0000009545217220 */ /* 0x040fe40000410000 */
[C---:B------:R-:W-:Y:S02]  /*bf90*/  FMUL.FTZ R4, R69.reuse, R120 ;  /* 0x0000007845047220 */ /* 0x040fe40000410000 */
[C---:B------:R-:W-:Y:S02]  /*bfa0*/  FMUL.FTZ R32, R69.reuse, R148 ;  /* 0x0000009445207220 */ /* 0x040fe40000410000 */
[C---:B------:R-:W-:Y:S01]  /*bfb0*/  FMUL.FTZ R5, R69.reuse, R121 ;  /* 0x0000007945057220 */ /* 0x040fe20000410000 */
[----:B------:R-:W0:Y:S01]  /*bfc0*/  LDGDEPBAR ;  /* 0x00000000000079af */ /* 0x000e220000000000 */
[----:B------:R-:W-:Y:S02]  /*bfd0*/  FMUL.FTZ R17, R69, R133 ;  /* 0x0000008545117220 */ /* 0x000fe40000410000 */
[----:B-1----:R-:W-:Y:S01]  /*bfe0*/  FADD.FTZ R0, -R2, R117 ;  /* 0x0000007502007221 */ /* 0x002fe20000010100 */
[----:B------:R-:W-:Y:S01]  /*bff0*/  FSEL R2, R70, RZ, P0 ;  /* 0x000000ff46027208 */ /* 0x000fe20000000000 */
[C---:B------:R-:W-:Y:S02]  /*c000*/  FMUL.FTZ R35, R3.reuse, R151 ;  /* 0x0000009703237220 */ /* 0x040fe40000410000 */
[----:B------:R-:W-:Y:S02]  /*c010*/  FMUL.FTZ R0, R0, c[0x0][0x2d0] ;  /* 0x0000b40000007a20 */ /* 0x000fe40000410000 */
[C---:B------:R-:W-:Y:S02]  /*c020*/  FMUL.FTZ R18, R3.reuse, R134 ;  /* 0x0000008603127220 */ /* 0x040fe40000410000 */
[----:B------:R1:W2:Y:S01]  /*c030*/  MUFU.EX2 R68, R0 ;  /* 0x0000000000447308 */ /* 0x0002a20000000800 */
[----:B------:R-:W-:Y:S02]  /*c040*/  IMAD.MOV.U32 R117, RZ, RZ, R24 ;  /* 0x000000ffff757224 */ /* 0x000fe400078e0018 */
[C---:B---3--:R-:W-:Y:S02]  /*c050*/  FMUL.FTZ R6, R3.reuse, R122 ;  /* 0x0000007a03067220 */ /* 0x048fe40000410000 */
[----:B------:R-:W-:Y:S01]  /*c060*/  FMUL.FTZ R7, R3, R123 ;  /* 0x0000007b03077220 */ /* 0x000fe20000410000 */
[----:B------:R-:W-:Y:S01]  /*c070*/  F2FP.PACK_AB R79, R106, R117 ;  /* 0x000000756a4f723e */ /* 0x000fe200000000ff */
[----:B------:R-:W-:Y:S02]  /*c080*/  FMUL.FTZ R16, R69, R132 ;  /* 0x0000008445107220 */ /* 0x000fe40000410000 */
[----:B------:R-:W-:Y:S02]  /*c090*/  IMAD.MOV.U32 R132, RZ, RZ, R39 ;  /* 0x000000ffff847224 */ /* 0x000fe400078e0027 */
[----:B------:R-:W3:Y:S01]  /*c0a0*/  LDSM.16.MT88.4 R36, [R228] ;  /* 0x00000000e424783b */ /* 0x000ee20000004200 */
[C---:B------:R-:W-:Y:S01]  /*c0b0*/  FMUL.FTZ R19, R3.reuse, R135 ;  /* 0x0000008703137220 */ /* 0x040fe20000410000 */
[----:B------:R-:W-:Y:S01]  /*c0c0*/  MOV R135, R221 ;  /* 0x000000dd00877202 */ /* 0x000fe20000000f00 */
[----:B------:R-:W-:Y:S02]  /*c0d0*/  IMAD.MOV.U32 R121, RZ, RZ, R29 ;  /* 0x000000ffff797224 */ /* 0x000fe400078e001d */
[----:B------:R-:W-:Y:S01]  /*c0e0*/  FMUL.FTZ R34, R3, R150 ;  /* 0x0000009603227220 */ /* 0x000fe20000410000 */
[----:B------:R-:W-:Y:S01]  /*c0f0*/  MOV R150, R52 ;  /* 0x0000003400967202 */ /* 0x000fe20000000f00 */
[--C-:B------:R-:W-:Y:S01]  /*c100*/  FFMA.FTZ R121, R121, c[0x0][0x2d0], -R75.reuse ;  /* 0x0000b40079797a23 */ /* 0x100fe2000001084b */
[----:B------:R-:W3:Y:S01]  /*c110*/  LDSM.16.MT88.4 R52, [R225] ;  /* 0x00000000e134783b */ /* 0x000ee20000004200 */
[-C--:B----4-:R-:W-:Y:S05]  /*c120*/  HMMA.16816.F32 R4, R76, R20.reuse, R4 ;  /* 0x000000144c04723c */ /* 0x090fea0000001804 */
[----:B-1----:R-:W-:Y:S01]  /*c130*/  FADD.FTZ R0, -R2, R118 ;  /* 0x0000007602007221 */ /* 0x002fe20000010100 */
[----:B------:R-:W-:Y:S01]  /*c140*/  MOV R118, R14 ;  /* 0x0000000e00767202 */ /* 0x000fe20000000f00 */
[----:B------:R-:W-:Y:S02]  /*c150*/  FFMA.FTZ R2, R40, c[0x0][0x2d0], -R75 ;  /* 0x0000b40028027a23 */ /* 0x000fe4000001084b */
[----:B------:R-:W-:Y:S03]  /*c160*/  FMUL.FTZ R0, R0, c[0x0][0x2d0] ;  /* 0x0000b40000007a20 */ /* 0x000fe60000410000 */
[C---:B--2---:R-:W-:Y:S01]  /*c170*/  FMUL.FTZ R9, R68.reuse, R125 ;  /* 0x0000007d44097220 */ /* 0x044fe20000410000 */
[----:B------:R-:W-:Y:S01]  /*c180*/  F2FP.PACK_AB R66, R105, R118 ;  /* 0x000000766942723e */ /* 0x000fe200000000ff */
[----:B------:R1:W-:Y:S01]  /*c190*/  MUFU.EX2 R125, R2 ;  /* 0x00000002007d7308 */ /* 0x0003e20000000800 */
[C---:B------:R-:W-:Y:S02]  /*c1a0*/  FMUL.FTZ R13, R68.reuse, R129 ;  /* 0x00000081440d7220 */ /* 0x040fe40000410000 */
[----:B------:R-:W-:Y:S02]  /*c1b0*/  IMAD.MOV.U32 R129, RZ, RZ, R111 ;  /* 0x000000ffff817224 */ /* 0x000fe400078e006f */
[C---:B------:R-:W-:Y:S02]  /*c1c0*/  FMUL.FTZ R12, R68.reuse, R128 ;  /* 0x00000080440c7220 */ /* 0x040fe40000410000 */
[C---:B------:R-:W-:Y:S02]  /*c1d0*/  FMUL.FTZ R8, R68.reuse, R124 ;  /* 0x0000007c44087220 */ /* 0x040fe40000410000 */
[----:B------:R-:W-:Y:S01]  /*c1e0*/  IMAD.MOV.U32 R124, RZ, RZ, R80 ;  /* 0x000000ffff7c7224 */ /* 0x000fe200078e0050 */
[----:B------:R-:W2:Y:S01]  /*c1f0*/  MUFU.EX2 R0, R0 ;  /* 0x0000000000007308 */ /* 0x000ea20000000800 */
[C---:B------:R-:W-:Y:S02]  /*c200*/  FMUL.FTZ R29, R68.reuse, R145 ;  /* 0x00000091441d7220 */ /* 0x040fe40000410000 */
[C---:B------:R-:W-:Y:S02]  /*c210*/  FMUL.FTZ R24, R68.reuse, R140 ;  /* 0x0000008c44187220 */ /* 0x040fe40000410000 */
[C---:B------:R-:W-:Y:S02]  /*c220*/  FMUL.FTZ R25, R68.reuse, R141 ;  /* 0x0000008d44197220 */ /* 0x040fe40000410000 */
[C---:B------:R-:W-:Y:S02]  /*c230*/  FMUL.FTZ R28, R68.reuse, R144 ;  /* 0x00000090441c7220 */ /* 0x040fe40000410000 */
[C---:B------:R-:W-:Y:S02]  /*c240*/  FMUL.FTZ R40, R68.reuse, R156 ;  /* 0x0000009c44287220 */ /* 0x040fe40000410000 */
[----:B------:R-:W-:Y:S02]  /*c250*/  IMAD.MOV.U32 R144, RZ, RZ, R84 ;  /* 0x000000ffff907224 */ /* 0x000fe400078e0054 */
[----:B-1----:R-:W-:Y:S02]  /*c260*/  FFMA.FTZ R2, R41, c[0x0][0x2d0], -R75 ;  /* 0x0000b40029027a23 */ /* 0x002fe4000001084b */
[----:B------:R-:W-:Y:S01]  /*c270*/  FMUL.FTZ R41, R68, R157 ;  /* 0x0000009d44297220 */ /* 0x000fe20000410000 */
[----:B------:R-:W-:Y:S01]  /*c280*/  MOV R157, R42 ;  /* 0x0000002a009d7202 */ /* 0x000fe20000000f00 */
[C---:B--2---:R-:W-:Y:S02]  /*c290*/  FMUL.FTZ R11, R0.reuse, R127 ;  /* 0x0000007f000b7220 */ /* 0x044fe40000410000 */
[----:B------:R1:W-:Y:S01]  /*c2a0*/  MUFU.EX2 R127, R2 ;  /* 0x00000002007f7308 */ /* 0x0003e20000000800 */
[C---:B------:R-:W-:Y:S02]  /*c2b0*/  FMUL.FTZ R31, R0.reuse, R147 ;  /* 0x00000093001f7220 */ /* 0x040fe40000410000 */
[C---:B------:R-:W-:Y:S02]  /*c2c0*/  FMUL.FTZ R26, R0.reuse, R142 ;  /* 0x0000008e001a7220 */ /* 0x040fe40000410000 */
[C---:B------:R-:W-:Y:S02]  /*c2d0*/  FMUL.FTZ R27, R0.reuse, R143 ;  /* 0x0000008f001b7220 */ /* 0x040fe40000410000 */
[C---:B------:R-:W-:Y:S02]  /*c2e0*/  FMUL.FTZ R10, R0.reuse, R126 ;  /* 0x0000007e000a7220 */ /* 0x040fe40000410000 */
[C---:B------:R-:W-:Y:S02]  /*c2f0*/  FMUL.FTZ R14, R0.reuse, R130 ;  /* 0x00000082000e7220 */ /* 0x040fe40000410000 */
[C---:B------:R-:W-:Y:S02]  /*c300*/  FMUL.FTZ R15, R0.reuse, R131 ;  /* 0x00000083000f7220 */ /* 0x040fe40000410000 */
[C---:B------:R-:W-:Y:S01]  /*c310*/  FMUL.FTZ R30, R0.reuse, R146 ;  /* 0x00000092001e7220 */ /* 0x040fe20000410000 */
[C---:B------:R-:W-:Y:S04]  /*c320*/  HMMA.16816.F32 R8, R64.reuse, R20, R8 ;  /* 0x000000144008723c */ /* 0x040fe80000001808 */
[----:B------:R-:W-:Y:S02]  /*c330*/  FMUL.FTZ R42, R0, R158 ;  /* 0x0000009e002a7220 */ /* 0x000fe40000410000 */
[----:B------:R-:W-:Y:S02]  /*c340*/  IMAD.MOV.U32 R158, RZ, RZ, R43 ;  /* 0x000000ffff9e7224 */ /* 0x000fe400078e002b */
[-C--:B------:R-:W-:Y:S04]  /*c350*/  HMMA.16816.F32 R12, R64, R22.reuse, R12 ;  /* 0x00000016400c723c */ /* 0x080fe8000000180c */
[--C-:B-1----:R-:W-:Y:S02]  /*c360*/  FFMA.FTZ R2, R44, c[0x0][0x2d0], -R75.reuse ;  /* 0x0000b4002c027a23 */ /* 0x102fe4000001084b */
[C---:B------:R-:W-:Y:S02]  /*c370*/  FMUL.FTZ R20, R69.reuse, R136 ;  /* 0x0000008845147220 */ /* 0x040fe40000410000 */
[----:B------:R1:W-:Y:S01]  /*c380*/  MUFU.EX2 R151, R2 ;  /* 0x0000000200977308 */ /* 0x0003e20000000800 */
[C---:B------:R-:W-:Y:S04]  /*c390*/  HMMA.16816.F32 R16, R76.reuse, R22, R16 ;  /* 0x000000164c10723c */ /* 0x040fe80000001810 */
[----:B------:R-:W-:Y:S02]  /*c3a0*/  FMUL.FTZ R21, R69, R137 ;  /* 0x0000008945157220 */ /* 0x000fe40000410000 */
[----:B------:R-:W-:Y:S01]  /*c3b0*/  FMUL.FTZ R43, R0, R159 ;  /* 0x0000009f002b7220 */ /* 0x000fe20000410000 */
[----:B------:R-:W-:Y:S01]  /*c3c0*/  MOV R159, R91 ;  /* 0x0000005b009f7202 */ /* 0x000fe20000000f00 */
[C---:B------:R-:W-:Y:S01]  /*c3d0*/  FMUL.FTZ R22, R3.reuse, R138 ;  /* 0x0000008a03167220 */ /* 0x040fe20000410000 */
[----:B------:R-:W-:Y:S03]  /*c3e0*/  MOV R91, R83 ;  /* 0x00000053005b7202 */ /* 0x000fe60000000f00 */
[----:B------:R-:W-:Y:S02]  /*c3f0*/  FMUL.FTZ R23, R3, R139 ;  /* 0x0000008b03177220 */ /* 0x000fe40000410000 */
[C---:B------:R-:W-:Y:S02]  /*c400*/  FMUL.FTZ R44, R68.reuse, R160 ;  /* 0x000000a0442c7220 */ /* 0x040fe40000410000 */
[----:B------:R-:W-:Y:S02]  /*c410*/  IMAD.MOV.U32 R160, RZ, RZ, R90 ;  /* 0x000000ffffa07224 */ /* 0x000fe400078e005a */
[----:B------:R-:W-:Y:S01]  /*c420*/  IMAD.MOV.U32 R90, RZ, RZ, R48 ;  /* 0x000000ffff5a7224 */ /* 0x000fe200078e0030 */
[-C--:B---3--:R-:W-:Y:S03]  /*c430*/  HMMA.16816.F32 R20, R76, R36.reuse, R20 ;  /* 0x000000244c14723c */ /* 0x088fe60000001814 */
[----:B------:R-:W-:Y:S01]  /*c440*/  FMUL.FTZ R48, R69, R164 ;  /* 0x000000a445307220 */ /* 0x000fe20000410000 */
[----:B------:R-:W-:Y:S01]  /*c450*/  MOV R164, R51 ;  /* 0x0000003300a47202 */ /* 0x000fe20000000f00 */
[----:B-1----:R-:W-:Y:S02]  /*c460*/  FFMA.FTZ R2, R45, c[0x0][0x2d0], -R75 ;  /* 0x0000b4002d027a23 */ /* 0x002fe4000001084b */
[----:B------:R-:W-:Y:S01]  /*c470*/  FMUL.FTZ R45, R68, R161 ;  /* 0x000000a1442d7220 */ /* 0x000fe20000410000 */
[C---:B------:R-:W-:Y:S01]  /*c480*/  HMMA.16816.F32 R24, R64.reuse, R36, R24 ;  /* 0x000000244018723c */ /* 0x040fe20000001818 */
[----:B------:R1:W-:Y:S03]  /*c490*/  MUFU.EX2 R149, R2 ;  /* 0x0000000200957308 */ /* 0x0003e60000000800 */
[----:B------:R-:W-:Y:S01]  /*c4a0*/  MOV R161, R46 ;  /* 0x0000002e00a17202 */ /* 0x000fe20000000f00 */
[C---:B------:R-:W-:Y:S02]  /*c4b0*/  FMUL.FTZ R46, R0.reuse, R162 ;  /* 0x000000a2002e7220 */ /* 0x040fe40000410000 */
[C---:B------:R-:W-:Y:S01]  /*c4c0*/  FMUL.FTZ R36, R69.reuse, R152 ;  /* 0x0000009845247220 */ /* 0x040fe20000410000 */
[-C--:B------:R-:W-:Y:S04]  /*c4d0*/  HMMA.16816.F32 R28, R64, R38.reuse, R28 ;  /* 0x00000026401c723c */ /* 0x080fe8000000181c */
[----:B------:R-:W-:Y:S01]  /*c4e0*/  FMUL.FTZ R37, R69, R153 ;  /* 0x0000009945257220 */ /* 0x000fe20000410000 */
[----:B------:R-:W-:Y:S01]  /*c4f0*/  MOV R152, R245 ;  /* 0x000000f500987202 */ /* 0x000fe20000000f00 */
[----:B------:R-:W-:Y:S01]  /*c500*/  IMAD.MOV.U32 R162, RZ, RZ, R47 ;  /* 0x000000ffffa27224 */ /* 0x000fe200078e002f */
[----:B------:R-:W-:Y:S01]  /*c510*/  MOV R153, R85 ;  /* 0x0000005500997202 */ /* 0x000fe20000000f00 */
[C---:B------:R-:W-:Y:S04]  /*c520*/  HMMA.16816.F32 R32, R76.reuse, R38, R32 ;  /* 0x000000264c20723c */ /* 0x040fe80000001820 */
[----:B------:R-:W-:Y:S01]  /*c530*/  FMUL.FTZ R47, R0, R163 ;  /* 0x000000a3002f7220 */ /* 0x000fe20000410000 */
[----:B------:R-:W-:Y:S01]  /*c540*/  MOV R163, R86 ;  /* 0x0000005600a37202 */ /* 0x000fe20000000f00 */
[----:B------:R-:W-:Y:S02]  /*c550*/  IMAD.MOV.U32 R86, RZ, RZ, R49 ;  /* 0x000000ffff567224 */ /* 0x000fe400078e0031 */
[C---:B------:R-:W-:Y:S04]  /*c560*/  FMUL.FTZ R38, R3.reuse, R154 ;  /* 0x0000009a03267220 */ /* 0x040fe80000410000 */
[----:B-1----:R-:W-:Y:S02]  /*c570*/  FFMA.FTZ R2, R56, c[0x0][0x2d0], -R88 ;  /* 0x0000b40038027a23 */ /* 0x002fe40000010858 */
[----:B------:R-:W-:Y:S02]  /*c580*/  IMAD.MOV.U32 R156, RZ, RZ, R86 ;  /* 0x000000ffff9c7224 */ /* 0x000fe400078e0056 */
[----:B------:R1:W-:Y:S01]  /*c590*/  MUFU.EX2 R120, R2 ;  /* 0x0000000200787308 */ /* 0x0003e20000000800 */
[----:B------:R-:W-:Y:S02]  /*c5a0*/  FMUL.FTZ R39, R3, R155 ;  /* 0x0000009b03277220 */ /* 0x000fe40000410000 */
[----:B------:R-:W-:Y:S01]  /*c5b0*/  FMUL.FTZ R49, R69, R165 ;  /* 0x000000a545317220 */ /* 0x000fe20000410000 */
[----:B------:R-:W-:Y:S01]  /*c5c0*/  MOV R165, R50 ;  /* 0x0000003200a57202 */ /* 0x000fe20000000f00 */
[C---:B------:R-:W-:Y:S02]  /*c5d0*/  FMUL.FTZ R50, R3.reuse, R166 ;  /* 0x000000a603327220 */ /* 0x040fe40000410000 */
[----:B------:R-:W-:Y:S01]  /*c5e0*/  FMUL.FTZ R51, R3, R167 ;  /* 0x000000a703337220 */ /* 0x000fe20000410000 */
[-C--:B------:R-:W-:Y:S03]  /*c5f0*/  HMMA.16816.F32 R36, R76, R52.reuse, R36 ;  /* 0x000000344c24723c */ /* 0x080fe60000001824 */
[----:B------:R-:W-:Y:S01]  /*c600*/  IMAD.MOV.U32 R166, RZ, RZ, R82 ;  /* 0x000000ffffa67224 */ /* 0x000fe200078e0052 */
[----:B------:R-:W-:Y:S01]  /*c610*/  MOV R167, R81 ;  /* 0x0000005100a77202 */ /* 0x000fe20000000f00 */
[C---:B------:R-:W-:Y:S01]  /*c620*/  FMUL.FTZ R56, R68.reuse, R172 ;  /* 0x000000ac44387220 */ /* 0x040fe20000410000 */
[----:B------:R-:W2:Y:S01]  /*c630*/  LDSM.16.MT88.4 R80, [R227] ;  /* 0x00000000e350783b */ /* 0x000ea20000004200 */
[----:B------:R-:W-:Y:S01]  /*c640*/  IMAD.MOV.U32 R123, RZ, RZ, R91 ;  /* 0x000000ffff7b7224 */ /* 0x000fe200078e005b */
[C---:B------:R-:W-:Y:S04]  /*c650*/  HMMA.16816.F32 R40, R64.reuse, R52, R40 ;  /* 0x000000344028723c */ /* 0x040fe80000001828 */
[--C-:B------:R-:W-:Y:S03]  /*c660*/  FFMA.FTZ R91, R193, c[0x0][0x2d0], -R88.reuse ;  /* 0x0000b400c15b7a23 */ /* 0x100fe60000010858 */
[--C-:B------:R-:W-:Y:S01]  /*c670*/  FFMA.FTZ R53, R59, c[0x0][0x2d0], -R88.reuse ;  /* 0x0000b4003b357a23 */ /* 0x100fe20000010858 */
[----:B------:R3:W-:Y:S01]  /*c680*/  MUFU.EX2 R136, R91 ;  /* 0x0000005b00887308 */ /* 0x0007e20000000800 */
[----:B-1----:R-:W-:Y:S01]  /*c690*/  FFMA.FTZ R2, R57, c[0x0][0x2d0], -R88 ;  /* 0x0000b40039027a23 */ /* 0x002fe20000010858 */
[-C--:B------:R-:W-:Y:S03]  /*c6a0*/  HMMA.16816.F32 R44, R64, R54.reuse, R44 ;  /* 0x00000036402c723c */ /* 0x080fe6000000182c */
[----:B------:R-:W-:Y:S01]  /*c6b0*/  FMUL.FTZ R52, R69, R168 ;  /* 0x000000a845347220 */ /* 0x000fe20000410000 */
[----:B------:R-:W-:Y:S01]  /*c6c0*/  MOV R168, R95 ;  /* 0x0000005f00a87202 */ /* 0x000fe20000000f00 */
[----:B------:R-:W-:Y:S02]  /*c6d0*/  IMAD.MOV.U32 R95, RZ, RZ, R244 ;  /* 0x000000ffff5f7224 */ /* 0x000fe400078e00f4 */
[----:B------:R-:W-:Y:S01]  /*c6e0*/  FMUL.FTZ R57, R68, R173 ;  /* 0x000000ad44397220 */ /* 0x000fe20000410000 */
[----:B------:R1:W-:Y:S01]  /*c6f0*/  MUFU.EX2 R147, R2 ;  /* 0x0000000200937308 */ /* 0x0003e20000000800 */
[C---:B------:R-:W-:Y:S04]  /*c700*/  HMMA.16816.F32 R48, R76.reuse, R54, R48 ;  /* 0x000000364c30723c */ /* 0x040fe80000001830 */
[----:B------:R-:W-:Y:S03]  /*c710*/  FMUL.FTZ R59, R0, R175 ;  /* 0x000000af003b7220 */ /* 0x000fe60000410000 */
[C---:B------:R-:W-:Y:S02]  /*c720*/  FMUL.FTZ R55, R3.reuse, R171 ;  /* 0x000000ab03377220 */ /* 0x040fe40000410000 */
[----:B------:R4:W-:Y:S03]  /*c730*/  MUFU.EX2 R122, R53 ;  /* 0x00000035007a7308 */ /* 0x0009e60000000800 */
[----:B------:R-:W-:Y:S02]  /*c740*/  IMAD.MOV.U32 R171, RZ, RZ, R251 ;  /* 0x000000ffffab7224 */ /* 0x000fe400078e00fb */
[----:B------:R-:W-:Y:S01]  /*c750*/  FMUL.FTZ R54, R3, R170 ;  /* 0x000000aa03367220 */ /* 0x000fe20000410000 */
[----:B------:R-:W-:Y:S01]  /*c760*/  MOV R170, R87 ;  /* 0x0000005700aa7202 */ /* 0x000fe20000000f00 */
[--C-:B---3--:R-:W-:Y:S01]  /*c770*/  FFMA.FTZ R91, R92, c[0x0][0x2d0], -R88.reuse ;  /* 0x0000b4005c5b7a23 */ /* 0x108fe20000010858 */
[----:B------:R-:W3:Y:S01]  /*c780*/  LDSM.16.MT88.4 R84, [R224+0x800] ;  /* 0x00080000e054783b */ /* 0x000ee20000004200 */
[--C-:B-1----:R-:W-:Y:S02]  /*c790*/  FFMA.FTZ R2, R58, c[0x0][0x2d0], -R88.reuse ;  /* 0x0000b4003a027a23 */ /* 0x102fe40000010858 */
[----:B------:R-:W-:Y:S01]  /*c7a0*/  FMUL.FTZ R58, R0, R174 ;  /* 0x000000ae003a7220 */ /* 0x000fe20000410000 */
[----:B------:R-:W-:Y:S01]  /*c7b0*/  MOV R174, R106 ;  /* 0x0000006a00ae7202 */ /* 0x000fe20000000f00 */
[----:B------:R1:W-:Y:S01]  /*c7c0*/  MUFU.EX2 R148, R2 ;  /* 0x0000000200947308 */ /* 0x0003e20000000800 */
[--C-:B------:R-:W-:Y:S02]  /*c7d0*/  FFMA.FTZ R106, R243, c[0x0][0x2d0], -R89.reuse ;  /* 0x0000b400f36a7a23 */ /* 0x100fe40000010859 */
[----:B----4-:R-:W-:Y:S01]  /*c7e0*/  FMUL.FTZ R53, R69, R169 ;  /* 0x000000a945357220 */ /* 0x010fe20000410000 */
[----:B------:R-:W-:Y:S01]  /*c7f0*/  MOV R169, R90 ;  /* 0x0000005a00a97202 */ /* 0x000fe20000000f00 */
[----:B------:R-:W-:Y:S05]  /*c800*/  FFMA.FTZ R90, R197, c[0x0][0x2d0], -R88 ;  /* 0x0000b400c55a7a23 */ /* 0x000fea0000010858 */
[----:B------:R-:W-:Y:S01]  /*c810*/  MUFU.EX2 R244, R90 ;  /* 0x0000005a00f47308 */ /* 0x000fe20000000800 */
[-C--:B--2---:R-:W-:Y:S08]  /*c820*/  HMMA.16816.F32 R52, R76, R80.reuse, R52 ;  /* 0x000000504c34723c */ /* 0x084ff00000001834 */
[C---:B------:R-:W-:Y:S04]  /*c830*/  HMMA.16816.F32 R56, R64.reuse, R80, R56 ;  /* 0x000000504038723c */ /* 0x040fe80000001838 */
[--C-:B-1----:R-:W-:Y:S02]  /*c840*/  FFMA.FTZ R2, R60, c[0x0][0x2d0], -R89.reuse ;  /* 0x0000b4003c027a23 */ /* 0x102fe40000010859 */
[----:B------:R-:W-:Y:S02]  /*c850*/  FMUL.FTZ R60, R68, R176 ;  /* 0x000000b0443c7220 */ /* 0x000fe40000410000 */
[----:B------:R1:W-:Y:S04]  /*c860*/  MUFU.EX2 R112, R2 ;  /* 0x0000000200707308 */ /* 0x0003e80000000800 */
[--C-:B-1----:R-:W-:Y:S02]  /*c870*/  FFMA.FTZ R2, R62, c[0x0][0x2d0], -R89.reuse ;  /* 0x0000b4003e027a23 */ /* 0x102fe40000010859 */
[----:B------:R-:W-:Y:S04]  /*c880*/  FMUL.FTZ R62, R0, R178 ;  /* 0x000000b2003e7220 */ /* 0x000fe80000410000 */
[----:B------:R1:W2:Y:S02]  /*c890*/  MUFU.EX2 R134, R2 ;  /* 0x0000000200867308 */ /* 0x0002a40000000800 */
[--C-:B-1----:R-:W-:Y:S01]  /*c8a0*/  FFMA.FTZ R2, R61, c[0x0][0x2d0], -R89.reuse ;  /* 0x0000b4003d027a23 */ /* 0x102fe20000010859 */
[----:B--2---:R-:W-:Y:S01]  /*c8b0*/  F2FP.PACK_AB R80, R134, R112 ;  /* 0x000000708650723e */ /* 0x004fe200000000ff */
[----:B------:R-:W-:Y:S06]  /*c8c0*/  FMUL.FTZ R61, R68, R177 ;  /* 0x000000b1443d7220 */ /* 0x000fec0000410000 */
[----:B------:R1:W-:Y:S02]  /*c8d0*/  MUFU.EX2 R142, R2 ;  /* 0x00000002008e7308 */ /* 0x0003e40000000800 */
[----:B-1----:R-:W-:Y:S02]  /*c8e0*/  FFMA.FTZ R2, R63, c[0x0][0x2d0], -R89 ;  /* 0x0000b4003f027a23 */ /* 0x002fe40000010859 */
[----:B------:R-:W-:Y:S06]  /*c8f0*/  FMUL.FTZ R63, R0, R179 ;  /* 0x000000b3003f7220 */ /* 0x000fec0000410000 */
[----:B------:R1:W2:Y:S01]  /*c900*/  MUFU.EX2 R143, R2 ;  /* 0x00000002008f7308 */ /* 0x0002a20000000800 */
[-C--:B------:R-:W-:Y:S07]  /*c910*/  HMMA.16816.F32 R60, R64, R82.reuse, R60 ;  /* 0x00000052403c723c */ /* 0x080fee000000183c */
[C---:B------:R-:W-:Y:S01]  /*c920*/  FMUL.FTZ R64, R69.reuse, R180 ;  /* 0x000000b445407220 */ /* 0x040fe20000410000 */
[----:B------:R-:W-:Y:S01]  /*c930*/  MOV R180, R117 ;  /* 0x0000007500b47202 */ /* 0x000fe20000000f00 */
[----:B------:R-:W-:Y:S01]  /*c940*/  FMUL.FTZ R65, R69, R181 ;  /* 0x000000b545417220 */ /* 0x000fe20000410000 */
[----:B------:R-:W-:Y:S02]  /*c950*/  MUFU.EX2 R117, R106 ;  /* 0x0000006a00757308 */ /* 0x000fe40000000800 */
[C---:B------:R-:W-:Y:S02]  /*c960*/  FMUL.FTZ R66, R3.reuse, R182 ;  /* 0x000000b603427220 */ /* 0x040fe40000410000 */
[----:B------:R-:W-:Y:S02]  /*c970*/  FMUL.FTZ R67, R3, R183 ;  /* 0x000000b703437220 */ /* 0x000fe40000410000 */
[----:B------:R-:W-:Y:S02]  /*c980*/  IMAD.MOV.U32 R181, RZ, RZ, R116 ;  /* 0x000000ffffb57224 */ /* 0x000fe400078e0074 */
[--C-:B-1----:R-:W-:Y:S03]  /*c990*/  FFMA.FTZ R2, R184, c[0x0][0x2d0], -R96.reuse ;  /* 0x0000b400b8027a23 */ /* 0x102fe60000010860 */
[----:B------:R-:W-:Y:S01]  /*c9a0*/  HMMA.16816.F32 R64, R76, R82, R64 ;  /* 0x000000524c40723c */ /* 0x000fe20000001840 */
[----:B------:R1:W-:Y:S06]  /*c9b0*/  MUFU.EX2 R111, R2 ;  /* 0x00000002006f7308 */ /* 0x0003ec0000000800 */
[----:B------:R-:W-:Y:S02]  /*c9c0*/  F2FP.PACK_AB R78, R149, R151 ;  /* 0x00000097954e723e */ /* 0x000fe400000000ff */
[----:B------:R-:W-:Y:S03]  /*c9d0*/  F2FP.PACK_AB R79, R148, R147 ;  /* 0x00000093944f723e */ /* 0x000fe600000000ff */
[----:B------:R-:W-:Y:S02]  /*c9e0*/  F2FP.PACK_AB R76, R127, R125 ;  /* 0x0000007d7f4c723e */ /* 0x000fe400000000ff */
[----:B------:R-:W-:Y:S02]  /*c9f0*/  F2FP.PACK_AB R77, R122, R120 ;  /* 0x000000787a4d723e */ /* 0x000fe400000000ff */
[----:B--2---:R-:W-:Y:S05]  /*ca00*/  F2FP.PACK_AB R82, R143, R142 ;  /* 0x0000008e8f52723e */ /* 0x004fea00000000ff */
[-C--:B---3--:R-:W-:Y:S03]  /*ca10*/  HMMA.16816.F32 R4, R76, R84.reuse, R4 ;  /* 0x000000544c04723c */ /* 0x088fe60000001804 */
[--C-:B-1----:R-:W-:Y:S02]  /*ca20*/  FFMA.FTZ R2, R186, c[0x0][0x2d0], -R96.reuse ;  /* 0x0000b400ba027a23 */ /* 0x102fe40000010860 */
[----:B------:R-:W-:Y:S10]  /*ca30*/  MUFU.EX2 R186, R101 ;  /* 0x0000006500ba7308 */ /* 0x000ff40000000800 */
[----:B------:R1:W2:Y:S02]  /*ca40*/  MUFU.EX2 R126, R2 ;  /* 0x00000002007e7308 */ /* 0x0002a40000000800 */
[--C-:B-1----:R-:W-:Y:S01]  /*ca50*/  FFMA.FTZ R2, R185, c[0x0][0x2d0], -R96.reuse ;  /* 0x0000b400b9027a23 */ /* 0x102fe20000010860 */
[----:B--2---:R-:W-:Y:S07]  /*ca60*/  F2FP.PACK_AB R81, R126, R111 ;  /* 0x0000006f7e51723e */ /* 0x004fee00000000ff */
[----:B------:R1:W-:Y:S02]  /*ca70*/  MUFU.EX2 R128, R2 ;  /* 0x0000000200807308 */ /* 0x0003e40000000800 */
[----:B-1----:R-:W-:Y:S08]  /*ca80*/  FFMA.FTZ R2, R187, c[0x0][0x2d0], -R96 ;  /* 0x0000b400bb027a23 */ /* 0x002ff00000010860 */
[----:B------:R-:W-:Y:S10]  /*ca90*/  MUFU.EX2 R187, R98 ;  /* 0x0000006200bb7308 */ /* 0x000ff40000000800 */
        /* <DEDUP_REMOVED lines=9> */
[----:B------:R1:W3:Y:S04]  /*cb30*/  MUFU.EX2 R146, R2 ;  /* 0x0000000200927308 */ /* 0x0002e80000000800 */
[--C-:B-1----:R-:W-:Y:S06]  /*cb40*/  FFMA.FTZ R2, R190, c[0x0][0x2d0], -R75.reuse ;  /* 0x0000b400be027a23 */ /* 0x102fec000001084b */
[----:B------:R1:W-:Y:S01]  /*cb50*/  MUFU.EX2 R176, R2 ;  /* 0x0000000200b07308 */ /* 0x0003e20000000800 */
[-C--:B--2---:R-:W-:Y:S08]  /*cb60*/  HMMA.16816.F32 R20, R76, R84.reuse, R20 ;  /* 0x000000544c14723c */ /* 0x084ff00000001814 */
[C---:B------:R-:W-:Y:S08]  /*cb70*/  HMMA.16816.F32 R24, R80.reuse, R84, R24 ;  /* 0x000000545018723c */ /* 0x040ff00000001818 */
[-C--:B------:R-:W-:Y:S04]  /*cb80*/  HMMA.16816.F32 R28, R80, R86.reuse, R28 ;  /* 0x00000056501c723c */ /* 0x080fe8000000181c */
[----:B-1----:R-:W-:Y:S04]  /*cb90*/  FFMA.FTZ R2, R192, c[0x0][0x2d0], -R75 ;  /* 0x0000b400c0027a23 */ /* 0x002fe8000001084b */
[C---:B------:R-:W-:Y:S01]  /*cba0*/  HMMA.16816.F32 R32, R76.reuse, R86, R32 ;  /* 0x000000564c20723c */ /* 0x040fe20000001820 */
[----:B------:R1:W2:Y:S01]  /*cbb0*/  MUFU.EX2 R251, R2 ;  /* 0x0000000200fb7308 */ /* 0x0002a20000000800 */
[----:B------:R-:W4:Y:S02]  /*cbc0*/  LDSM.16.MT88.4 R84, [R225+0x800] ;  /* 0x00080000e154783b */ /* 0x000f240000004200 */
[--C-:B-1----:R-:W-:Y:S07]  /*cbd0*/  FFMA.FTZ R2, R196, c[0x0][0x2d0], -R88.reuse ;  /* 0x0000b400c4027a23 */ /* 0x102fee0000010858 */
[----:B------:R1:W1:Y:S01]  /*cbe0*/  MUFU.EX2 R139, R2 ;  /* 0x00000002008b7308 */ /* 0x0002620000000800 */
[-C--:B----4-:R-:W-:Y:S08]  /*cbf0*/  HMMA.16816.F32 R36, R76, R84.reuse, R36 ;  /* 0x000000544c24723c */ /* 0x090ff00000001824 */
[C---:B------:R-:W-:Y:S04]  /*cc00*/  HMMA.16816.F32 R40, R80.reuse, R84, R40 ;  /* 0x000000545028723c */ /* 0x040fe80000001828 */
[----:B-1----:R-:W-:Y:S04]  /*cc10*/  FFMA.FTZ R2, R194, c[0x0][0x2d0], -R88 ;  /* 0x0000b400c2027a23 */ /* 0x002fe80000010858 */
[----:B------:R1:W4:Y:S01]  /*cc20*/  MUFU.EX2 R141, R2 ;  /* 0x00000002008d7308 */ /* 0x0003220000000800 */
[-C--:B------:R-:W-:Y:S08]  /*cc30*/  HMMA.16816.F32 R44, R80, R86.reuse, R44 ;  /* 0x00000056502c723c */ /* 0x080ff0000000182c */
[C---:B------:R-:W-:Y:S01]  /*cc40*/  HMMA.16816.F32 R48, R76.reuse, R86, R48 ;  /* 0x000000564c30723c */ /* 0x040fe20000001830 */
[----:B------:R-:W2:Y:S03]  /*cc50*/  LDSM.16.MT88.4 R84, [R227+0x800] ;  /* 0x00080000e354783b */ /* 0x000ea60000004200 */
[--C-:B-1----:R-:W-:Y:S04]  /*cc60*/  FFMA.FTZ R2, R198, c[0x0][0x2d0], -R89.reuse ;  /* 0x0000b400c6027a23 */ /* 0x102fe80000010859 */
[----:B------:R1:W-:Y:S01]  /*cc70*/  MUFU.EX2 R137, R2 ;  /* 0x0000000200897308 */ /* 0x0003e20000000800 */
[-C--:B--2---:R-:W-:Y:S03]  /*cc80*/  HMMA.16816.F32 R52, R76, R84.reuse, R52 ;  /* 0x000000544c34723c */ /* 0x084fe60000001834 */
[----:B-1----:R-:W-:Y:S06]  /*cc90*/  FFMA.FTZ R2, R199, c[0x0][0x2d0], -R89 ;  /* 0x0000b400c7027a23 */ /* 0x002fec0000010859 */
[----:B------:R1:W2:Y:S01]  /*cca0*/  MUFU.EX2 R138, R2 ;  /* 0x00000002008a7308 */ /* 0x0002a20000000800 */
[C---:B------:R-:W-:Y:S07]  /*ccb0*/  HMMA.16816.F32 R56, R80.reuse, R84, R56 ;  /* 0x000000545038723c */ /* 0x040fee0000001838 */
[----:B------:R-:W-:Y:S01]  /*ccc0*/  FFMA.FTZ R84, R212, c[0x0][0x2d0], -R75 ;  /* 0x0000b400d4547a23 */ /* 0x000fe2000001084b */
[-C--:B------:R-:W-:Y:S01]  /*ccd0*/  HMMA.16816.F32 R60, R80, R86.reuse, R60 ;  /* 0x00000056503c723c */ /* 0x080fe2000000183c */
[----:B------:R-:W2:Y:S02]  /*cce0*/  LDSM.16.MT88.4 R80, [R224+0x1000] ;  /* 0x00100000e050783b */ /* 0x000ea40000004200 */
[----:B------:R2:W-:Y:S05]  /*ccf0*/  MUFU.EX2 R212, R84 ;  /* 0x0000005400d47308 */ /* 0x0005ea0000000800 */
[----:B------:R-:W-:Y:S04]  /*cd00*/  HMMA.16816.F32 R64, R76, R86, R64 ;  /* 0x000000564c40723c */ /* 0x000fe80000001840 */
[--C-:B-1----:R-:W-:Y:S03]  /*cd10*/  FFMA.FTZ R2, R200, c[0x0][0x2d0], -R89.reuse ;  /* 0x0000b400c8027a23 */ /* 0x102fe60000010859 */
[----:B---3--:R-:W-:Y:S01]  /*cd20*/  F2FP.PACK_AB R76, R146, R145 ;  /* 0x00000091924c723e */ /* 0x008fe200000000ff */
[----:B------:R1:W-:Y:S01]  /*cd30*/  MUFU.EX2 R140, R2 ;  /* 0x00000002008c7308 */ /* 0x0003e20000000800 */
[----:B------:R-:W-:Y:S03]  /*cd40*/  F2FP.PACK_AB R78, R251, R176 ;  /* 0x000000b0fb4e723e */ /* 0x000fe600000000ff */
[----:B------:R-:W-:Y:S02]  /*cd50*/  F2FP.PACK_AB R77, R139, R136 ;  /* 0x000000888b4d723e */ /* 0x000fe400000000ff */
[----:B----4-:R-:W-:Y:S02]  /*cd60*/  F2FP.PACK_AB R79, R244, R141 ;  /* 0x0000008df44f723e */ /* 0x010fe400000000ff */
[----:B--2---:R-:W-:Y:S05]  /*cd70*/  F2FP.PACK_AB R84, R138, R137 ;  /* 0x000000898a54723e */ /* 0x004fea00000000ff */
[-C--:B------:R-:W-:Y:S03]  /*cd80*/  HMMA.16816.F32 R4, R76, R80.reuse, R4 ;  /* 0x000000504c04723c */ /* 0x080fe60000001804 */
[----:B-1----:R-:W-:Y:S04]  /*cd90*/  FFMA.FTZ R2, R201, c[0x0][0x2d0], -R89 ;  /* 0x0000b400c9027a23 */ /* 0x002fe80000010859 */
[----:B------:R1:W2:Y:S02]  /*cda0*/  MUFU.EX2 R245, R2 ;  /* 0x0000000200f57308 */ /* 0x0002a40000000800 */
[--C-:B-1----:R-:W-:Y:S03]  /*cdb0*/  FFMA.FTZ R2, R203, c[0x0][0x2d0], -R96.reuse ;  /* 0x0000b400cb027a23 */ /* 0x102fe60000010860 */
[----:B--2---:R-:W-:Y:S05]  /*cdc0*/  F2FP.PACK_AB R86, R245, R140 ;  /* 0x0000008cf556723e */ /* 0x004fea00000000ff */
[----:B------:R-:W-:Y:S10]  /*cdd0*/  MUFU.EX2 R203, R91 ;  /* 0x0000005b00cb7308 */ /* 0x000ff40000000800 */
        /* <DEDUP_REMOVED lines=16> */
[----:B------:R1:W-:Y:S04]  /*cee0*/  MUFU.EX2 R221, R2 ;  /* 0x0000000200dd7308 */ /* 0x0003e80000000800 */
[----:B-1----:R-:W-:Y:S06]  /*cef0*/  FFMA.FTZ R2, R218, c[0x0][0x2d0], -R75 ;  /* 0x0000b400da027a23 */ /* 0x002fec000001084b */
[----:B------:R1:W-:Y:S01]  /*cf00*/  MUFU.EX2 R218, R2 ;  /* 0x0000000200da7308 */ /* 0x0003e20000000800 */
[-C--:B--2---:R-:W-:Y:S08]  /*cf10*/  HMMA.16816.F32 R20, R76, R80.reuse, R20 ;  /* 0x000000504c14723c */ /* 0x084ff00000001814 */
[C---:B------:R-:W-:Y:S08]  /*cf20*/  HMMA.16816.F32 R24, R84.reuse, R80, R24 ;  /* 0x000000505418723c */ /* 0x040ff00000001818 */
[-C--:B------:R-:W-:Y:S04]  /*cf30*/  HMMA.16816.F32 R28, R84, R82.reuse, R28 ;  /* 0x00000052541c723c */ /* 0x080fe8000000181c */
[--C-:B-1----:R-:W-:Y:S04]  /*cf40*/  FFMA.FTZ R2, R248, c[0x0][0x2d0], -R88.reuse ;  /* 0x0000b400f8027a23 */ /* 0x102fe80000010858 */
[C---:B------:R-:W-:Y:S01]  /*cf50*/  HMMA.16816.F32 R32, R76.reuse, R82, R32 ;  /* 0x000000524c20723c */ /* 0x040fe20000001820 */
[----:B------:R1:W-:Y:S01]  /*cf60*/  MUFU.EX2 R154, R2 ;  /* 0x00000002009a7308 */ /* 0x0003e20000000800 */
[----:B------:R-:W2:Y:S02]  /*cf70*/  LDSM.16.MT88.4 R80, [R225+0x1000] ;  /* 0x00100000e150783b */ /* 0x000ea40000004200 */
[--C-:B-1----:R-:W-:Y:S01]  /*cf80*/  FFMA.FTZ R2, R171, c[0x0][0x2d0], -R88.reuse ;  /* 0x0000b400ab027a23 */ /* 0x102fe20000010858 */
[----:B------:R-:W-:Y:S01]  /*cf90*/  MOV R171, R170 ;  /* 0x000000aa00ab7202 */ /* 0x000fe20000000f00 */
[----:B------:R-:W-:Y:S01]  /*cfa0*/  IMAD.MOV.U32 R170, RZ, RZ, R169 ;  /* 0x000000ffffaa7224 */ /* 0x000fe200078e00a9 */
[----:B------:R-:W-:Y:S04]  /*cfb0*/  MOV R169, R168 ;  /* 0x000000a800a97202 */ /* 0x000fe80000000f00 */
[----:B------:R1:W-:Y:S01]  /*cfc0*/  MUFU.EX2 R207, R2 ;  /* 0x0000000200cf7308 */ /* 0x0003e20000000800 */
[----:B------:R-:W-:Y:S01]  /*cfd0*/  IMAD.MOV.U32 R168, RZ, RZ, R167 ;  /* 0x000000ffffa87224 */ /* 0x000fe200078e00a7 */
[----:B------:R-:W-:Y:S01]  /*cfe0*/  MOV R167, R166 ;  /* 0x000000a600a77202 */ /* 0x000fe20000000f00 */
        /* <DEDUP_REMOVED lines=10> */
[-C--:B--2---:R-:W-:Y:S01]  /*d090*/  HMMA.16816.F32 R36, R76, R80.reuse, R36 ;  /* 0x000000504c24723c */ /* 0x084fe20000001824 */
[----:B------:R2:W5:Y:S07]  /*d0a0*/  LDL.LU R233, [R1+0x7c] ;  /* 0x00007c0001e97983 */ /* 0x00056e0000300800 */
[C---:B------:R-:W-:Y:S04]  /*d0b0*/  HMMA.16816.F32 R40, R84.reuse, R80, R40 ;  /* 0x000000505428723c */ /* 0x040fe80000001828 */
[----:B-1----:R-:W-:Y:S02]  /*d0c0*/  FFMA.FTZ R2, R171, c[0x0][0x2d0], -R88 ;  /* 0x0000b400ab027a23 */ /* 0x002fe40000010858 */
[----:B------:R-:W-:Y:S01]  /*d0d0*/  IMAD.MOV.U32 R171, RZ, RZ, R170 ;  /* 0x000000ffffab7224 */ /* 0x000fe200078e00aa */
[----:B------:R-:W-:Y:S01]  /*d0e0*/  MOV R170, R169 ;  /* 0x000000a900aa7202 */ /* 0x000fe20000000f00 */
[-C--:B------:R-:W-:Y:S01]  /*d0f0*/  HMMA.16816.F32 R44, R84, R82.reuse, R44 ;  /* 0x00000052542c723c */ /* 0x080fe2000000182c */
[----:B------:R1:W-:Y:S03]  /*d100*/  MUFU.EX2 R206, R2 ;  /* 0x0000000200ce7308 */ /* 0x0003e60000000800 */
[----:B------:R-:W-:Y:S01]  /*d110*/  IMAD.MOV.U32 R169, RZ, RZ, R168 ;  /* 0x000000ffffa97224 */ /* 0x000fe200078e00a8 */
[----:B------:R-:W-:Y:S01]  /*d120*/  MOV R168, R167 ;  /* 0x000000a700a87202 */ /* 0x000fe20000000f00 */
[----:B------:R-:W-:Y:S01]  /*d130*/  IMAD.MOV.U32 R167, RZ, RZ, R166 ;  /* 0x000000ffffa77224 */ /* 0x000fe200078e00a6 */
[----:B------:R-:W-:Y:S01]  /*d140*/  MOV R166, R165 ;  /* 0x000000a500a67202 */ /* 0x000fe20000000f00 */
[C---:B------:R-:W-:Y:S04]  /*d150*/  HMMA.16816.F32 R48, R76.reuse, R82, R48 ;  /* 0x000000524c30723c */ /* 0x040fe80000001830 */
[----:B------:R-:W-:Y:S01]  /*d160*/  IMAD.MOV.U32 R165, RZ, RZ, R164 ;  /* 0x000000ffffa57224 */ /* 0x000fe200078e00a4 */
[----:B------:R-:W-:Y:S01]  /*d170*/  MOV R164, R163 ;  /* 0x000000a300a47202 */ /* 0x000fe20000000f00 */
[----:B------:R-:W-:Y:S01]  /*d180*/  IMAD.MOV.U32 R163, RZ, RZ, R162 ;  /* 0x000000ffffa37224 */ /* 0x000fe200078e00a2 */
[----:B------:R-:W-:Y:S01]  /*d190*/  MOV R162, R160 ;  /* 0x000000a000a27202 */ /* 0x000fe20000000f00 */
[----:B------:R-:W-:Y:S01]  /*d1a0*/  IMAD.MOV.U32 R160, RZ, RZ, R159 ;  /* 0x000000ffffa07224 */ /* 0x000fe200078e009f */
[----:B------:R-:W-:Y:S03]  /*d1b0*/  MOV R159, R158 ;  /* 0x0000009e009f7202 */ /* 0x000fe60000000f00 */
[----:B------:R-:W-:Y:S01]  /*d1c0*/  IMAD.MOV.U32 R158, RZ, RZ, R157 ;  /* 0x000000ffff9e7224 */ /* 0x000fe200078e009d */
[----:B------:R-:W-:Y:S01]  /*d1d0*/  MOV R157, R156 ;  /* 0x0000009c009d7202 */ /* 0x000fe20000000f00 */
[----:B------:R-:W-:Y:S01]  /*d1e0*/  IMAD.MOV.U32 R156, RZ, RZ, R153 ;  /* 0x000000ffff9c7224 */ /* 0x000fe200078e0099 */
[----:B------:R-:W-:Y:S01]  /*d1f0*/  MOV R153, R234 ;  /* 0x000000ea00997202 */ /* 0x000fe20000000f00 */
[----:B------:R-:W-:Y:S01]  /*d200*/  IMAD.MOV.U32 R172, RZ, RZ, R170 ;  /* 0x000000ffffac7224 */ /* 0x000fe200078e00aa */
[----:B------:R2:W5:Y:S01]  /*d210*/  LDL.LU R234, [R1+0x78] ;  /* 0x0000780001ea7983 */ /* 0x0005620000300800 */
[----:B-1----:R-:W-:Y:S01]  /*d220*/  FFMA.FTZ R2, R171, c[0x0][0x2d0], -R89 ;  /* 0x0000b400ab027a23 */ /* 0x002fe20000010859 */
        /* <DEDUP_REMOVED lines=13> */
[----:B------:R1:W-:Y:S01]  /*d300*/  MUFU.EX2 R153, R2 ;  /* 0x0000000200997308 */ /* 0x0003e20000000800 */
[----:B------:R-:W-:Y:S01]  /*d310*/  IMAD.MOV.U32 R159, RZ, RZ, R157 ;  /* 0x000000ffff9f7224 */ /* 0x000fe200078e009d */
[----:B------:R-:W-:Y:S01]  /*d320*/  MOV R157, R156 ;  /* 0x0000009c009d7202 */ /* 0x000fe20000000f00 */
[----:B------:R-:W-:Y:S01]  /*d330*/  FFMA.FTZ R90, R172, c[0x0][0x2d0], -R89 ;  /* 0x0000b400ac5a7a23 */ /* 0x000fe20000010859 */
        /* <DEDUP_REMOVED lines=14> */
[----:B------:R-:W3:Y:S01]  /*d420*/  MUFU.EX2 R158, R90 ;  /* 0x0000005a009e7308 */ /* 0x000ee20000000800 */
[----:B------:R-:W-:Y:S02]  /*d430*/  IMAD.MOV.U32 R129, RZ, RZ, R119 ;  /* 0x000000ffff817224 */ /* 0x000fe400078e0077 */
[----:B------:R2:W5:Y:S01]  /*d440*/  LDL.LU R119, [R1+0x74] ;  /* 0x0000740001777983 */ /* 0x0005620000300800 */
[--C-:B------:R-:W-:Y:S01]  /*d450*/  FFMA.FTZ R80, R166, c[0x0][0x2d0], -R89.reuse ;  /* 0x0000b400a6507a23 */ /* 0x100fe20000010859 */
[----:B------:R-:W-:Y:S01]  /*d460*/  MOV R166, R102 ;  /* 0x0000006600a67202 */ /* 0x000fe20000000f00 */
[--C-:B-1----:R-:W-:Y:S01]  /*d470*/  FFMA.FTZ R2, R173, c[0x0][0x2d0], -R89.reuse ;  /* 0x0000b400ad027a23 */ /* 0x102fe20000010859 */
[----:B------:R-:W-:Y:S01]  /*d480*/  MOV R173, R172 ;  /* 0x000000ac00ad7202 */ /* 0x000fe20000000f00 */
[----:B------:R-:W-:Y:S01]  /*d490*/  IMAD.MOV.U32 R172, RZ, RZ, R160 ;  /* 0x000000ffffac7224 */ /* 0x000fe200078e00a0 */
[----:B------:R-:W-:Y:S01]  /*d4a0*/  MOV R160, R159 ;  /* 0x0000009f00a07202 */ /* 0x000fe20000000f00 */
[----:B------:R2:W5:Y:S01]  /*d4b0*/  LDL.LU R230, [R1+0x70] ;  /* 0x0000700001e67983 */ /* 0x0005620000300800 */
[----:B------:R1:W-:Y:S01]  /*d4c0*/  MUFU.EX2 R159, R2 ;  /* 0x00000002009f7308 */ /* 0x0003e20000000800 */
[----:B------:R-:W-:Y:S09]  /*d4d0*/  FFMA.FTZ R102, R252, c[0x0][0x2d0], -R88 ;  /* 0x0000b400fc667a23 */ /* 0x000ff20000010858 */
[----:B------:R4:W-:Y:S10]  /*d4e0*/  MUFU.EX2 R194, R80 ;  /* 0x0000005000c27308 */ /* 0x0009f40000000800 */
[----:B------:R-:W-:Y:S01]  /*d4f0*/  MUFU.EX2 R184, R102 ;  /* 0x0000006600b87308 */ /* 0x000fe20000000800 */
[--C-:B-1----:R-:W-:Y:S02]  /*d500*/  FFMA.FTZ R2, R173, c[0x0][0x2d0], -R89.reuse ;  /* 0x0000b400ad027a23 */ /* 0x102fe40000010859 */
[----:B------:R-:W-:Y:S02]  /*d510*/  IMAD.MOV.U32 R173, RZ, RZ, R108 ;  /* 0x000000ffffad7224 */ /* 0x000fe400078e006c */
[----:B------:R-:W-:Y:S05]  /*d520*/  FFMA.FTZ R108, R210, c[0x0][0x2d0], -R89 ;  /* 0x0000b400d26c7a23 */ /* 0x000fea0000010859 */
[----:B------:R1:W1:Y:S01]  /*d530*/  MUFU.EX2 R205, R2 ;  /* 0x0000000200cd7308 */ /* 0x0002620000000800 */
[----:B----4-:R-:W4:Y:S01]  /*d540*/  LDSM.16.MT88.4 R80, [R227+0x1000] ;  /* 0x00100000e350783b */ /* 0x010f220000004200 */
[----:B-1----:R-:W-:Y:S02]  /*d550*/  FFMA.FTZ R2, R172, c[0x0][0x2d0], -R96 ;  /* 0x0000b400ac027a23 */ /* 0x002fe40000010860 */
[----:B------:R-:W-:Y:S01]  /*d560*/  IMAD.MOV.U32 R172, RZ, RZ, R160 ;  /* 0x000000ffffac7224 */ /* 0x000fe200078e00a0 */
[----:B------:R-:W-:Y:S01]  /*d570*/  MOV R160, R156 ;  /* 0x0000009c00a07202 */ /* 0x000fe20000000f00 */
[----:B------:R-:W-:Y:S04]  /*d580*/  IMAD.MOV.U32 R156, RZ, RZ, R152 ;  /* 0x000000ffff9c7224 */ /* 0x000fe800078e0098 */
[----:B------:R1:W-:Y:S01]  /*d590*/  MUFU.EX2 R152, R2 ;  /* 0x0000000200987308 */ /* 0x0003e20000000800 */
[-C--:B----4-:R-:W-:Y:S08]  /*d5a0*/  HMMA.16816.F32 R52, R76, R80.reuse, R52 ;  /* 0x000000504c34723c */ /* 0x090ff00000001834 */
[C---:B------:R-:W-:Y:S04]  /*d5b0*/  HMMA.16816.F32 R56, R84.reuse, R80, R56 ;  /* 0x000000505438723c */ /* 0x040fe80000001838 */
[----:B-1----:R-:W-:Y:S01]  /*d5c0*/  FFMA.FTZ R2, R171, c[0x0][0x2d0], -R96 ;  /* 0x0000b400ab027a23 */ /* 0x002fe20000010860 */
[----:B------:R-:W-:Y:S01]  /*d5d0*/  MOV R171, R170 ;  /* 0x000000aa00ab7202 */ /* 0x000fe20000000f00 */
[----:B------:R-:W-:Y:S01]  /*d5e0*/  IMAD.MOV.U32 R170, RZ, RZ, R169 ;  /* 0x000000ffffaa7224 */ /* 0x000fe200078e00a9 */
[----:B------:R-:W-:Y:S01]  /*d5f0*/  MOV R169, R168 ;  /* 0x000000a800a97202 */ /* 0x000fe20000000f00 */
[-C--:B------:R-:W-:Y:S01]  /*d600*/  HMMA.16816.F32 R60, R84, R82.reuse, R60 ;  /* 0x00000052543c723c */ /* 0x080fe2000000183c */
[----:B------:R-:W-:Y:S03]  /*d610*/  LDSM.16.MT88.4 R84, [R228+0x1800] ;  /* 0x00180000e454783b */ /* 0x000fe60000004200 */
[----:B------:R-:W-:Y:S01]  /*d620*/  IMAD.MOV.U32 R168, RZ, RZ, R157 ;  /* 0x000000ffffa87224 */ /* 0x000fe200078e009d */
[----:B---3--:R-:W-:Y:S01]  /*d630*/  F2FP.PACK_AB R80, R158, R153 ;  /* 0x000000999e50723e */ /* 0x008fe200000000ff */
[----:B------:R1:W3:Y:S01]  /*d640*/  MUFU.EX2 R157, R2 ;  /* 0x00000002009d7308 */ /* 0x0002e20000000800 */
[--C-:B------:R-:W-:Y:S01]  /*d650*/  FFMA.FTZ R92, R169, c[0x0][0x2d0], -R75.reuse ;  /* 0x0000b400a95c7a23 */ /* 0x100fe2000001084b */
[----:B------:R-:W-:Y:S04]  /*d660*/  HMMA.16816.F32 R64, R76, R82, R64 ;  /* 0x000000524c40723c */ /* 0x000fe80000001840 */
[----:B------:R-:W-:Y:S01]  /*d670*/  MOV R169, R168 ;  /* 0x000000a800a97202 */ /* 0x000fe20000000f00 */
[----:B------:R-:W-:Y:S02]  /*d680*/  IMAD.MOV.U32 R168, RZ, RZ, R162 ;  /* 0x000000ffffa87224 */ /* 0x000fe400078e00a2 */
[----:B------:R-:W-:Y:S01]  /*d690*/  F2FP.PACK_AB R76, R215, R212 ;  /* 0x000000d4d74c723e */ /* 0x000fe200000000ff */
[----:B------:R-:W-:Y:S01]  /*d6a0*/  MUFU.EX2 R162, R92 ;  /* 0x0000005c00a27308 */ /* 0x000fe20000000800 */
[----:B------:R-:W-:Y:S03]  /*d6b0*/  F2FP.PACK_AB R78, R218, R221 ;  /* 0x000000ddda4e723e */ /* 0x000fe600000000ff */
[----:B------:R-:W-:Y:S02]  /*d6c0*/  F2FP.PACK_AB R77, R207, R154 ;  /* 0x0000009acf4d723e */ /* 0x000fe400000000ff */
[----:B------:R-:W-:Y:S02]  /*d6d0*/  F2FP.PACK_AB R79, R206, R203 ;  /* 0x000000cbce4f723e */ /* 0x000fe400000000ff */
[----:B------:R-:W-:Y:S01]  /*d6e0*/  F2FP.PACK_AB R82, R205, R159 ;  /* 0x0000009fcd52723e */ /* 0x000fe200000000ff */
[----:B-1----:R-:W-:Y:S01]  /*d6f0*/  FFMA.FTZ R2, R172, c[0x0][0x2d0], -R96 ;  /* 0x0000b400ac027a23 */ /* 0x002fe20000010860 */
[----:B------:R-:W-:Y:S01]  /*d700*/  MOV R172, R160 ;  /* 0x000000a000ac7202 */ /* 0x000fe20000000f00 */
[----:B------:R-:W-:Y:S01]  /*d710*/  IMAD.MOV.U32 R160, RZ, RZ, R156 ;  /* 0x000000ffffa07224 */ /* 0x000fe200078e009c */
[----:B---3--:R-:W-:Y:S01]  /*d720*/  F2FP.PACK_AB R81, R157, R152 ;  /* 0x000000989d51723e */ /* 0x008fe200000000ff */
[----:B------:R1:W-:Y:S02]  /*d730*/  MUFU.EX2 R156, R2 ;  /* 0x00000002009c7308 */ /* 0x0003e40000000800 */
[----:B------:R-:W-:Y:S01]  /*d740*/  FFMA.FTZ R91, R172, c[0x0][0x2d0], -R75 ;  /* 0x0000b400ac5b7a23 */ /* 0x000fe2000001084b */
[----:B------:R-:W-:Y:S01]  /*d750*/  MOV R172, R118 ;  /* 0x0000007600ac7202 */ /* 0x000fe20000000f00 */
[----:B------:R-:W-:Y:S04]  /*d760*/  FFMA.FTZ R118, R249, c[0x0][0x2d0], -R88 ;  /* 0x0000b400f9767a23 */ /* 0x000fe80000010858 */
[----:B------:R-:W-:Y:S02]  /*d770*/  IMAD.MOV.U32 R179, RZ, RZ, R172 ;  /* 0x000000ffffb37224 */ /* 0x000fe400078e00ac */
[----:B------:R3:W-:Y:S10]  /*d780*/  MUFU.EX2 R198, R91 ;  /* 0x0000005b00c67308 */ /* 0x0007f40000000800 */
[----:B------:R4:W-:Y:S01]  /*d790*/  MUFU.EX2 R106, R118 ;  /* 0x00000076006a7308 */ /* 0x0009e20000000800 */
[--C-:B-1----:R-:W-:Y:S01]  /*d7a0*/  FFMA.FTZ R2, R171, c[0x0][0x2d0], -R96.reuse ;  /* 0x0000b400ab027a23 */ /* 0x102fe20000010860 */
[----:B------:R-:W-:Y:S01]  /*d7b0*/  MOV R171, R170 ;  /* 0x000000aa00ab7202 */ /* 0x000fe20000000f00 */
[----:B------:R-:W-:Y:S01]  /*d7c0*/  IMAD.MOV.U32 R170, RZ, RZ, R165 ;  /* 0x000000ffffaa7224 */ /* 0x000fe200078e00a5 */
[----:B------:R-:W-:Y:S01]  /*d7d0*/  MOV R165, R164 ;  /* 0x000000a400a57202 */ /* 0x000fe20000000f00 */
[----:B------:R-:W-:Y:S05]  /*d7e0*/  IMAD.MOV.U32 R164, RZ, RZ, R163 ;  /* 0x000000ffffa47224 */ /* 0x000fea00078e00a3 */
[----:B------:R1:W1:Y:S01]  /*d7f0*/  MUFU.EX2 R163, R2 ;  /* 0x0000000200a37308 */ /* 0x0002620000000800 */
[--C-:B------:R-:W-:Y:S02]  /*d800*/  FFMA.FTZ R90, R170, c[0x0][0x2d0], -R75.reuse ;  /* 0x0000b400aa5a7a23 */ /* 0x100fe4000001084b */
[--C-:B---3--:R-:W-:Y:S02]  /*d810*/  FFMA.FTZ R91, R164, c[0x0][0x2d0], -R75.reuse ;  /* 0x0000b400a45b7a23 */ /* 0x108fe4000001084b */
[----:B------:R-:W-:Y:S05]  /*d820*/  FFMA.FTZ R164, R74, c[0x0][0x2d0], -R96 ;  /* 0x0000b4004aa47a23 */ /* 0x000fea0000010860 */
[----:B------:R3:W-:Y:S01]  /*d830*/  MUFU.EX2 R201, R90 ;  /* 0x0000005a00c97308 */ /* 0x0007e20000000800 */
[----:B----4-:R-:W-:Y:S09]  /*d840*/  IMAD.MOV.U32 R118, RZ, RZ, R70 ;  /* 0x000000ffff767224 */ /* 0x010ff200078e0046 */
[----:B------:R-:W-:Y:S01]  /*d850*/  MUFU.EX2 R190, R91 ;  /* 0x0000005b00be7308 */ /* 0x000fe20000000800 */
[--C-:B-1----:R-:W-:Y:S01]  /*d860*/  FFMA.FTZ R2, R171, c[0x0][0x2d0], -R75.reuse ;  /* 0x0000b400ab027a23 */ /* 0x102fe2000001084b */
[----:B------:R-:W-:Y:S08]  /*d870*/  F2FP.PACK_AB R83, R163, R156 ;  /* 0x0000009ca353723e */ /* 0x000ff000000000ff */
[----:B------:R1:W-:Y:S01]  /*d880*/  MUFU.EX2 R199, R2 ;  /* 0x0000000200c77308 */ /* 0x0003e20000000800 */
[----:B---3--:R-:W-:Y:S02]  /*d890*/  FFMA.FTZ R90, R165, c[0x0][0x2d0], -R75 ;  /* 0x0000b400a55a7a23 */ /* 0x008fe4000001084b */
[----:B------:R-:W-:Y:S02]  /*d8a0*/  FFMA.FTZ R165, R109, c[0x0][0x2d0], -R89 ;  /* 0x0000b4006da57a23 */ /* 0x000fe40000010859 */
[----:B------:R-:W-:Y:S05]  /*d8b0*/  FFMA.FTZ R75, R150, c[0x0][0x2d0], -R75 ;  /* 0x0000b400964b7a23 */ /* 0x000fea000001084b */
[----:B------:R-:W-:Y:S01]  /*d8c0*/  MUFU.EX2 R171, R90 ;  /* 0x0000005a00ab7308 */ /* 0x000fe20000000800 */
[--C-:B------:R-:W-:Y:S02]  /*d8d0*/  FFMA.FTZ R150, R104, c[0x0][0x2d0], -R89.reuse ;  /* 0x0000b40068967a23 */ /* 0x100fe40000010859 */
[--C-:B------:R-:W-:Y:S02]  /*d8e0*/  FFMA.FTZ R104, R220, c[0x0][0x2d0], -R96.reuse ;  /* 0x0000b400dc687a23 */ /* 0x100fe40000010860 */
[----:B------:R-:W-:Y:S05]  /*d8f0*/  FFMA.FTZ R109, R217, c[0x0][0x2d0], -R96 ;  /* 0x0000b400d96d7a23 */ /* 0x000fea0000010860 */
[----:B------:R-:W-:Y:S01]  /*d900*/  MUFU.EX2 R116, R104 ;  /* 0x0000006800747308 */ /* 0x000fe20000000800 */
[--C-:B-1----:R-:W-:Y:S09]  /*d910*/  FFMA.FTZ R2, R161, c[0x0][0x2d0], -R88.reuse ;  /* 0x0000b400a1027a23 */ /* 0x102ff20000010858 */
[----:B------:R1:W-:Y:S02]  /*d920*/  MUFU.EX2 R161, R2 ;  /* 0x0000000200a17308 */ /* 0x0003e40000000800 */
[--C-:B-1----:R-:W-:Y:S08]  /*d930*/  FFMA.FTZ R2, R169, c[0x0][0x2d0], -R88.reuse ;  /* 0x0000b400a9027a23 */ /* 0x102ff00000010858 */
[----:B------:R1:W-:Y:S02]  /*d940*/  MUFU.EX2 R196, R2 ;  /* 0x0000000200c47308 */ /* 0x0003e40000000800 */
[--C-:B-1----:R-:W-:Y:S08]  /*d950*/  FFMA.FTZ R2, R168, c[0x0][0x2d0], -R88.reuse ;  /* 0x0000b400a8027a23 */ /* 0x102ff00000010858 */
[----:B------:R1:W-:Y:S02]  /*d960*/  MUFU.EX2 R197, R2 ;  /* 0x0000000200c57308 */ /* 0x0003e40000000800 */
[--C-:B-1----:R-:W-:Y:S02]  /*d970*/  FFMA.FTZ R2, R100, c[0x0][0x2d0], -R88.reuse ;  /* 0x0000b40064027a23 */ /* 0x102fe40000010858 */
[--C-:B------:R-:W-:Y:S06]  /*d980*/  FFMA.FTZ R100, R123, c[0x0][0x2d0], -R88.reuse ;  /* 0x0000b4007b647a23 */ /* 0x100fec0000010858 */
[----:B------:R1:W-:Y:S01]  /*d990*/  MUFU.EX2 R200, R2 ;  /* 0x0000000200c87308 */ /* 0x0003e20000000800 */
[----:B------:R-:W-:Y:S09]  /*d9a0*/  FFMA.FTZ R123, R247, c[0x0][0x2d0], -R88 ;  /* 0x0000b400f77b7a23 */ /* 0x000ff20000010858 */
[----:B------:R-:W-:Y:S10]  /*d9b0*/  MUFU.EX2 R185, R100 ;  /* 0x0000006400b97308 */ /* 0x000ff40000000800 */
[----:B------:R-:W-:Y:S01]  /*d9c0*/  MUFU.EX2 R104, R123 ;  /* 0x0000007b00687308 */ /* 0x000fe20000000800 */
[--C-:B-1----:R-:W-:Y:S09]  /*d9d0*/  FFMA.FTZ R2, R160, c[0x0][0x2d0], -R89.reuse ;  /* 0x0000b400a0027a23 */ /* 0x102ff20000010859 */
[----:B------:R1:W-:Y:S02]  /*d9e0*/  MUFU.EX2 R160, R2 ;  /* 0x0000000200a07308 */ /* 0x0003e40000000800 */
[----:B-1----:R-:W-:Y:S02]  /*d9f0*/  FFMA.FTZ R2, R167, c[0x0][0x2d0], -R89 ;  /* 0x0000b400a7027a23 */ /* 0x002fe40000010859 */
[----:B------:R-:W-:Y:S06]  /*da00*/  IMAD.MOV.U32 R167, RZ, RZ, R105 ;  /* 0x000000ffffa77224 */ /* 0x000fec00078e0069 */
[----:B------:R1:W-:Y:S01]  /*da10*/  MUFU.EX2 R193, R2 ;  /* 0x0000000200c17308 */ /* 0x0003e20000000800 */
[--C-:B------:R-:W-:Y:S02]  /*da20*/  FFMA.FTZ R105, R223, c[0x0][0x2d0], -R89.reuse ;  /* 0x0000b400df697a23 */ /* 0x100fe40000010859 */
[--C-:B-1----:R-:W-:Y:S02]  /*da30*/  FFMA.FTZ R2, R144, c[0x0][0x2d0], -R89.reuse ;  /* 0x0000b40090027a23 */ /* 0x102fe40000010859 */
[--C-:B------:R-:W-:Y:S05]  /*da40*/  FFMA.FTZ R144, R107, c[0x0][0x2d0], -R89.reuse ;  /* 0x0000b4006b907a23 */ /* 0x100fea0000010859 */
[----:B------:R1:W-:Y:S01]  /*da50*/  MUFU.EX2 R192, R2 ;  /* 0x0000000200c07308 */ /* 0x0003e20000000800 */
[--C-:B------:R-:W-:Y:S09]  /*da60*/  FFMA.FTZ R107, R219, c[0x0][0x2d0], -R96.reuse ;  /* 0x0000b400db6b7a23 */ /* 0x100ff20000010860 */
[----:B------:R-:W-:Y:S01]  /*da70*/  MUFU.EX2 R101, R144 ;  /* 0x0000009000657308 */ /* 0x000fe20000000800 */
[--C-:B-1----:R-:W-:Y:S02]  /*da80*/  FFMA.FTZ R2, R135, c[0x0][0x2d0], -R96.reuse ;  /* 0x0000b40087027a23 */ /* 0x102fe40000010860 */
[--C-:B------:R-:W-:Y:S07]  /*da90*/  FFMA.FTZ R135, R213, c[0x0][0x2d0], -R96.reuse ;  /* 0x0000b400d5877a23 */ /* 0x100fee0000010860 */
[----:B------:R1:W-:Y:S02]  /*daa0*/  MUFU.EX2 R168, R2 ;  /* 0x0000000200a87308 */ /* 0x0003e40000000800 */
[--C-:B-1----:R-:W-:Y:S02]  /*dab0*/  FFMA.FTZ R2, R132, c[0x0][0x2d0], -R96.reuse ;  /* 0x0000b40084027a23 */ /* 0x102fe40000010860 */
[--C-:B------:R-:W-:Y:S06]  /*dac0*/  FFMA.FTZ R132, R216, c[0x0][0x2d0], -R96.reuse ;  /* 0x0000b400d8847a23 */ /* 0x100fec0000010860 */
[----:B------:R1:W-:Y:S02]  /*dad0*/  MUFU.EX2 R169, R2 ;  /* 0x0000000200a97308 */ /* 0x0003e40000000800 */
[--C-:B-1----:R-:W-:Y:S02]  /*dae0*/  FFMA.FTZ R2, R95, c[0x0][0x2d0], -R96.reuse ;  /* 0x0000b4005f027a23 */ /* 0x102fe40000010860 */
[----:B------:R-:W3:Y:S06]  /*daf0*/  LDL.LU R95, [R1+0x10] ;  /* 0x00001000015f7983 */ /* 0x000eec0000300800 */
[----:B------:R1:W-:Y:S01]  /*db00*/  MUFU.EX2 R170, R2 ;  /* 0x0000000200aa7308 */ /* 0x0003e20000000800 */
[----:B------:R-:W4:Y:S04]  /*db10*/  LDL.LU R92, [R1+0x14] ;  /* 0x00001400015c7983 */ /* 0x000f280000300800 */
[----:B------:R-:W2:Y:S04]  /*db20*/  LDL.LU R178, [R1+0x18] ;  /* 0x0000180001b27983 */ /* 0x000ea80000300800 */
[----:B------:R-:W2:Y:S01]  /*db30*/  LDL.LU R177, [R1+0x1c] ;  /* 0x00001c0001b17983 */ /* 0x000ea20000300800 */
[----:B-1----:R-:W-:Y:S02]  /*db40*/  FFMA.FTZ R2, R97, c[0x0][0x2d0], -R96 ;  /* 0x0000b40061027a23 */ /* 0x002fe40000010860 */
[--C-:B------:R-:W-:Y:S02]  /*db50*/  FFMA.FTZ R97, R124, c[0x0][0x2d0], -R88.reuse ;  /* 0x0000b4007c617a23 */ /* 0x100fe40000010858 */
[----:B------:R1:W-:Y:S01]  /*db60*/  MUFU.EX2 R189, R2 ;  /* 0x0000000200bd7308 */ /* 0x0003e20000000800 */
[--C-:B------:R-:W-:Y:S09]  /*db70*/  FFMA.FTZ R124, R246, c[0x0][0x2d0], -R88.reuse ;  /* 0x0000b400f67c7a23 */ /* 0x100ff20000010858 */
[----:B------:R-:W-:Y:S01]  /*db80*/  MUFU.EX2 R175, R97 ;  /* 0x0000006100af7308 */ /* 0x000fe20000000800 */
[----:B-1----:R-:W-:Y:S02]  /*db90*/  FFMA.FTZ R2, R129, c[0x0][0x2d0], -R88 ;  /* 0x0000b40081027a23 */ /* 0x002fe40000010858 */
[----:B------:R-:W-:Y:S02]  /*dba0*/  FFMA.FTZ R129, R208, c[0x0][0x2d0], -R89 ;  /* 0x0000b400d0817a23 */ /* 0x000fe40000010859 */
[----:B------:R-:W1:Y:S05]  /*dbb0*/  LDSM.16.MT88.4 R88, [R224+0x1800] ;  /* 0x00180000e058783b */ /* 0x000e6a0000004200 */
[----:B------:R1:W-:Y:S10]  /*dbc0*/  MUFU.EX2 R188, R2 ;  /* 0x0000000200bc7308 */ /* 0x0003f40000000800 */
[----:B------:R-:W-:Y:S01]  /*dbd0*/  MUFU.EX2 R102, R129 ;  /* 0x0000008100667308 */ /* 0x000fe20000000800 */
[----:B-1----:R-:W-:Y:S09]  /*dbe0*/  FFMA.FTZ R2, R222, c[0x0][0x2d0], -R96 ;  /* 0x0000b400de027a23 */ /* 0x002ff20000010860 */
[----:B------:R1:W-:Y:S01]  /*dbf0*/  MUFU.EX2 R172, R2 ;  /* 0x0000000200ac7308 */ /* 0x0003e20000000800 */
[-C--:B------:R-:W-:Y:S08]  /*dc00*/  HMMA.16816.F32 R4, R76, R88.reuse, R4 ;  /* 0x000000584c04723c */ /* 0x080ff00000001804 */
[C---:B------:R-:W-:Y:S08]  /*dc10*/  HMMA.16816.F32 R8, R80.reuse, R88, R8 ;  /* 0x000000585008723c */ /* 0x040ff00000001808 */
[-C--:B------:R-:W-:Y:S08]  /*dc20*/  HMMA.16816.F32 R12, R80, R90.reuse, R12 ;  /* 0x0000005a500c723c */ /* 0x080ff0000000180c */
[C---:B------:R-:W-:Y:S01]  /*dc30*/  HMMA.16816.F32 R16, R76.reuse, R90, R16 ;  /* 0x0000005a4c10723c */ /* 0x040fe20000001810 */
[----:B------:R-:W-:Y:S07]  /*dc40*/  LDSM.16.MT88.4 R88, [R228+0x2000] ;  /* 0x00200000e458783b */ /* 0x000fee0000004200 */
[-C--:B------:R-:W-:Y:S08]  /*dc50*/  HMMA.16816.F32 R20, R76, R84.reuse, R20 ;  /* 0x000000544c14723c */ /* 0x080ff00000001814 */
[C---:B------:R-:W-:Y:S08]  /*dc60*/  HMMA.16816.F32 R24, R80.reuse, R84, R24 ;  /* 0x000000545018723c */ /* 0x040ff00000001818 */
[-C--:B------:R-:W-:Y:S08]  /*dc70*/  HMMA.16816.F32 R28, R80, R86.reuse, R28 ;  /* 0x00000056501c723c */ /* 0x080ff0000000181c */
[C---:B------:R-:W-:Y:S01]  /*dc80*/  HMMA.16816.F32 R32, R76.reuse, R86, R32 ;  /* 0x000000564c20723c */ /* 0x040fe20000001820 */
[----:B------:R-:W-:Y:S03]  /*dc90*/  LDSM.16.MT88.4 R84, [R224+0x2000] ;  /* 0x00200000e054783b */ /* 0x000fe60000004200 */
[----:B---3--:R-:W-:Y:S02]  /*dca0*/  FFMA.FTZ R69, R69, R95, R94 ;  /* 0x0000005f45457223 */ /* 0x008fe4000001005e */
[----:B----4-:R-:W-:Y:S03]  /*dcb0*/  FFMA.FTZ R3, R3, R92, R93 ;  /* 0x0000005c03037223 */ /* 0x010fe6000001005d */
[----:B------:R-:W3:Y:S03]  /*dcc0*/  LDSM.16.MT88.4 R92, [R225+0x1800] ;  /* 0x00180000e15c783b */ /* 0x000ee60000004200 */
[----:B------:R-:W-:Y:S02]  /*dcd0*/  FADD.FTZ R74, R214, R69 ;  /* 0x00000045d64a7221 */ /* 0x000fe40000010000 */
[----:B--2---:R-:W-:Y:S01]  /*dce0*/  FFMA.FTZ R68, R68, R178, R191 ;  /* 0x000000b244447223 */ /* 0x004fe200000100bf */
[----:B------:R-:W-:Y:S01]  /*dcf0*/  MOV R178, R173 ;  /* 0x000000ad00b27202 */ /* 0x000fe20000000f00 */
[----:B------:R-:W-:Y:S01]  /*dd00*/  FADD.FTZ R3, R202, R3 ;  /* 0x00000003ca037221 */ /* 0x000fe20000010000 */
[----:B------:R-:W-:Y:S01]  /*dd10*/  MUFU.EX2 R173, R105 ;  /* 0x0000006900ad7308 */ /* 0x000fe20000000800 */
[----:B------:R-:W-:Y:S01]  /*dd20*/  FFMA.FTZ R0, R0, R177, R99 ;  /* 0x000000b100007223 */ /* 0x000fe20000010063 */
[----:B------:R-:W2:Y:S01]  /*dd30*/  LDL R191, [R1] ;  /* 0x0000000001bf7983 */ /* 0x000ea20000100800 */
[----:B------:R-:W-:Y:S02]  /*dd40*/  FADD.FTZ R68, R195, R68 ;  /* 0x00000044c3447221 */ /* 0x000fe40000010000 */
[----:B------:R-:W-:Y:S01]  /*dd50*/  FADD.FTZ R69, R115, R0 ;  /* 0x0000000073457221 */ /* 0x000fe20000010000 */
[----:B------:R-:W4:Y:S01]  /*dd60*/  LDSM.16.MT88.4 R96, [R227+0x1800] ;  /* 0x00180000e360783b */ /* 0x000f220000004200 */
[----:B------:R-:W-:Y:S02]  /*dd70*/  FADD.FTZ R0, R181, R74 ;  /* 0x0000004ab5007221 */ /* 0x000fe40000010000 */
[----:B-1----:R-:W-:Y:S01]  /*dd80*/  FADD.FTZ R2, R179, R68 ;  /* 0x00000044b3027221 */ /* 0x002fe20000010000 */
[----:B------:R-:W-:Y:S01]  /*dd90*/  MUFU.EX2 R105, R75 ;  /* 0x0000004b00697308 */ /* 0x000fe20000000800 */
[----:B------:R-:W-:Y:S02]  /*dda0*/  FADD.FTZ R69, R250, R69 ;  /* 0x00000045fa457221 */ /* 0x000fe40000010000 */
[----:B------:R-:W-:Y:S02]  /*ddb0*/  FADD.FTZ R2, R167, R2 ;  /* 0x00000002a7027221 */ /* 0x000fe40000010000 */
[----:B------:R-:W-:Y:S02]  /*ddc0*/  FADD.FTZ R68, R178, R0 ;  /* 0x00000000b2447221 */ /* 0x000fe40000010000 */
[----:B------:R-:W-:Y:S02]  /*ddd0*/  FADD.FTZ R0, R166, R69 ;  /* 0x00000045a6007221 */ /* 0x000fe40000010000 */
[----:B------:R-:W-:Y:S01]  /*dde0*/  FADD.FTZ R74, R112, R2 ;  /* 0x00000002704a7221 */ /* 0x000fe20000010000 */
        /* <DEDUP_REMOVED lines=8> */
[----:B------:R-:W-:Y:S01]  /*de70*/  IMAD.MOV.U32 R177, RZ, RZ, R174 ;  /* 0x000000ffffb17224 */ /* 0x000fe200078e00ae */
[-C--:B---3--:R-:W-:Y:S03]  /*de80*/  HMMA.16816.F32 R36, R76, R92.reuse, R36 ;  /* 0x0000005c4c24723c */ /* 0x088fe60000001824 */
[----:B------:R-:W-:Y:S02]  /*de90*/  FADD.FTZ R100, R149, R2 ;  /* 0x0000000295647221 */ /* 0x000fe40000010000 */
[----:B------:R-:W-:Y:S01]  /*dea0*/  FADD.FTZ R3, R177, R3 ;  /* 0x00000003b1037221 */ /* 0x000fe20000010000 */
[----:B------:R-:W1:Y:S01]  /*deb0*/  MUFU.EX2 R74, R164 ;  /* 0x000000a4004a7308 */ /* 0x000e620000000800 */
[----:B------:R-:W-:Y:S01]  /*dec0*/  FADD.FTZ R68, R142, R68 ;  /* 0x000000448e447221 */ /* 0x000fe20000010000 */
[C---:B------:R-:W-:Y:S04]  /*ded0*/  HMMA.16816.F32 R40, R80.reuse, R92, R40 ;  /* 0x0000005c5028723c */ /* 0x040fe80000001828 */
[----:B------:R-:W-:Y:S04]  /*dee0*/  FADD.FTZ R3, R120, R3 ;  /* 0x0000000378037221 */ /* 0x000fe80000010000 */
[-C--:B------:R-:W-:Y:S01]  /*def0*/  HMMA.16816.F32 R44, R80, R94.reuse, R44 ;  /* 0x0000005e502c723c */ /* 0x080fe2000000182c */
[----:B------:R-:W3:Y:S03]  /*df00*/  MUFU.EX2 R107, R121 ;  /* 0x00000079006b7308 */ /* 0x000ee60000000800 */
[----:B------:R-:W-:Y:S02]  /*df10*/  FADD.FTZ R0, R122, R3 ;  /* 0x000000037a007221 */ /* 0x000fe40000010000 */
[----:B------:R-:W-:Y:S02]  /*df20*/  FADD.FTZ R3, R126, R69 ;  /* 0x000000457e037221 */ /* 0x000fe40000010000 */
[C---:B------:R-:W-:Y:S01]  /*df30*/  HMMA.16816.F32 R48, R76.reuse, R94, R48 ;  /* 0x0000005e4c30723c */ /* 0x040fe20000001830 */
[----:B------:R-:W3:Y:S02]  /*df40*/  LDSM.16.MT88.4 R92, [R225+0x2000] ;  /* 0x00200000e15c783b */ /* 0x000ee40000004200 */
[----:B------:R-:W-:Y:S01]  /*df50*/  MUFU.EX2 R174, R103 ;  /* 0x0000006700ae7308 */ /* 0x000fe20000000800 */
[----:B------:R-:W-:Y:S02]  /*df60*/  FADD.FTZ R3, R128, R3 ;  /* 0x0000000380037221 */ /* 0x000fe40000010000 */
[----:B------:R-:W-:Y:S01]  /*df70*/  FADD.FTZ R0, R147, R0 ;  /* 0x0000000093007221 */ /* 0x000fe20000010000 */
[----:B-1----:R-:W-:Y:S01]  /*df80*/  F2FP.PACK_AB R179, R74, R75 ;  /* 0x0000004b4ab3723e */ /* 0x002fe200000000ff */
[-C--:B----4-:R-:W-:Y:S04]  /*df90*/  HMMA.16816.F32 R52, R76, R96.reuse, R52 ;  /* 0x000000604c34723c */ /* 0x090fe80000001834 */
[----:B------:R-:W-:Y:S01]  /*dfa0*/  FADD.FTZ R2, R133, R3 ;  /* 0x0000000385027221 */ /* 0x000fe20000010000 */
[----:B------:R-:W1:Y:S01]  /*dfb0*/  MUFU.EX2 R103, R124 ;  /* 0x0000007c00677308 */ /* 0x000e620000000800 */
[----:B------:R-:W-:Y:S02]  /*dfc0*/  FADD.FTZ R69, R148, R0 ;  /* 0x0000000094457221 */ /* 0x000fe40000010000 */
[C---:B------:R-:W-:Y:S04]  /*dfd0*/  HMMA.16816.F32 R56, R80.reuse, R96, R56 ;  /* 0x000000605038723c */ /* 0x040fe80000001838 */
[----:B---3--:R-:W-:Y:S01]  /*dfe0*/  F2FP.PACK_AB R182, R105, R107 ;  /* 0x0000006b69b6723e */ /* 0x008fe200000000ff */
[----:B------:R-:W-:Y:S02]  /*dff0*/  FADD.FTZ R0, R143, R68 ;  /* 0x000000448f007221 */ /* 0x000fe40000010000 */
[----:B------:R-:W-:Y:S01]  /*e000*/  MUFU.EX2 R115, R108 ;  /* 0x0000006c00737308 */ /* 0x000fe20000000800 */
[-C--:B------:R-:W-:Y:S04]  /*e010*/  HMMA.16816.F32 R60, R80, R98.reuse, R60 ;  /* 0x00000062503c723c */ /* 0x080fe8000000183c */
[----:B------:R-:W-:Y:S02]  /*e020*/  FADD.FTZ R68, R145, R100 ;  /* 0x0000006491447221 */ /* 0x000fe40000010000 */
[----:B------:R-:W-:Y:S01]  /*e030*/  FADD.FTZ R2, R130, R2 ;  /* 0x0000000282027221 */ /* 0x000fe20000010000 */
[----:B------:R-:W-:Y:S01]  /*e040*/  F2FP.PACK_AB R80, R193, R160 ;  /* 0x000000a0c150723e */ /* 0x000fe200000000ff */
[----:B------:R-:W-:Y:S01]  /*e050*/  HMMA.16816.F32 R64, R76, R98, R64 ;  /* 0x000000624c40723c */ /* 0x000fe20000001840 */
[----:B------:R-:W3:Y:S01]  /*e060*/  LDSM.16.MT88.4 R96, [R227+0x2000] ;  /* 0x00200000e360783b */ /* 0x000ee20000004200 */
[----:B------:R-:W4:Y:S02]  /*e070*/  MUFU.EX2 R108, R113 ;  /* 0x00000071006c7308 */ /* 0x000f240000000800 */
[----:B------:R-:W-:Y:S01]  /*e080*/  F2FP.PACK_AB R82, R192, R194 ;  /* 0x000000c2c052723e */ /* 0x000fe200000000ff */
[----:B------:R-:W-:Y:S01]  /*e090*/  FADD.FTZ R68, R146, R68 ;  /* 0x0000004492447221 */ /* 0x000fe20000010000 */
[----:B------:R-:W-:Y:S01]  /*e0a0*/  F2FP.PACK_AB R81, R169, R168 ;  /* 0x000000a8a951723e */ /* 0x000fe200000000ff */
[----:B------:R-:W-:Y:S01]  /*e0b0*/  FADD.FTZ R2, R131, R2 ;  /* 0x0000000283027221 */ /* 0x000fe20000010000 */
[----:B------:R-:W-:Y:S01]  /*e0c0*/  F2FP.PACK_AB R76, R198, R162 ;  /* 0x000000a2c64c723e */ /* 0x000fe200000000ff */
[----:B------:R-:W-:Y:S03]  /*e0d0*/  FADD.FTZ R68, R176, R68 ;  /* 0x00000044b0447221 */ /* 0x000fe60000010000 */
[----:B------:R-:W-:Y:S01]  /*e0e0*/  F2FP.PACK_AB R78, R201, R199 ;  /* 0x000000c7c94e723e */ /* 0x000fe200000000ff */
[----:B------:R-:W-:Y:S01]  /*e0f0*/  MUFU.EX2 R111, R109 ;  /* 0x0000006d006f7308 */ /* 0x000fe20000000800 */
[----:B------:R-:W-:Y:S01]  /*e100*/  F2FP.PACK_AB R77, R196, R161 ;  /* 0x000000a1c44d723e */ /* 0x000fe200000000ff */
[----:B------:R-:W-:Y:S01]  /*e110*/  FADD.FTZ R2, R155, R2 ;  /* 0x000000029b027221 */ /* 0x000fe20000010000 */
[----:B------:R-:W-:Y:S01]  /*e120*/  F2FP.PACK_AB R79, R200, R197 ;  /* 0x000000c5c84f723e */ /* 0x000fe200000000ff */
[----:B------:R-:W-:Y:S01]  /*e130*/  FADD.FTZ R3, R136, R69 ;  /* 0x0000004588037221 */ /* 0x000fe20000010000 */
[----:B------:R-:W-:Y:S01]  /*e140*/  F2FP.PACK_AB R83, R189, R170 ;  /* 0x000000aabd53723e */ /* 0x000fe200000000ff */
[----:B------:R-:W-:Y:S01]  /*e150*/  FADD.FTZ R2, R211, R2 ;  /* 0x00000002d3027221 */ /* 0x000fe20000010000 */
[----:B-1----:R-:W-:Y:S01]  /*e160*/  F2FP.PACK_AB R183, R103, R104 ;  /* 0x0000006867b7723e */ /* 0x002fe200000000ff */
[----:B------:R-:W-:Y:S01]  /*e170*/  FADD.FTZ R0, R137, R0 ;  /* 0x0000000089007221 */ /* 0x000fe20000010000 */
[----:B------:R-:W-:Y:S01]  /*e180*/  F2FP.PACK_AB R176, R101, R102 ;  /* 0x0000006665b0723e */ /* 0x000fe200000000ff */
[-C--:B------:R-:W-:Y:S01]  /*e190*/  HMMA.16816.F32 R4, R76, R84.reuse, R4 ;  /* 0x000000544c04723c */ /* 0x080fe20000001804 */
[----:B------:R-:W1:Y:S02]  /*e1a0*/  MUFU.EX2 R109, R114 ;  /* 0x00000072006d7308 */ /* 0x000e640000000800 */
[----:B----4-:R-:W-:Y:S01]  /*e1b0*/  F2FP.PACK_AB R181, R106, R108 ;  /* 0x0000006c6ab5723e */ /* 0x010fe200000000ff */
[----:B------:R-:W-:Y:S02]  /*e1c0*/  FADD.FTZ R3, R139, R3 ;  /* 0x000000038b037221 */ /* 0x000fe40000010000 */
[----:B------:R-:W-:Y:S02]  /*e1d0*/  FADD.FTZ R0, R138, R0 ;  /* 0x000000008a007221 */ /* 0x000fe40000010000 */
[C---:B------:R-:W-:Y:S04]  /*e1e0*/  HMMA.16816.F32 R8, R80.reuse, R84, R8 ;  /* 0x000000545008723c */ /* 0x040fe80000001808 */
[----:B------:R-:W-:Y:S02]  /*e1f0*/  FADD.FTZ R3, R141, R3 ;  /* 0x000000038d037221 */ /* 0x000fe40000010000 */
[----:B------:R-:W-:Y:S02]  /*e200*/  FADD.FTZ R69, R140, R0 ;  /* 0x000000008c457221 */ /* 0x000fe40000010000 */
[-C--:B------:R-:W-:Y:S04]  /*e210*/  HMMA.16816.F32 R12, R80, R86.reuse, R12 ;  /* 0x00000056500c723c */ /* 0x080fe8000000180c */
[----:B------:R-:W-:Y:S04]  /*e220*/  FADD.FTZ R0, R251, R68 ;  /* 0x00000044fb007221 */ /* 0x000fe80000010000 */
[C---:B------:R-:W-:Y:S01]  /*e230*/  HMMA.16816.F32 R16, R76.reuse, R86, R16 ;  /* 0x000000564c10723c */ /* 0x040fe20000001810 */
[----:B------:R-:W4:Y:S03]  /*e240*/  LDSM.16.MT88.4 R84, [R224+0x2800] ;  /* 0x00280000e054783b */ /* 0x000f260000004200 */
[----:B-1----:R-:W-:Y:S01]  /*e250*/  F2FP.PACK_AB R180, R109, R110 ;  /* 0x0000006e6db4723e */ /* 0x002fe200000000ff */
[----:B------:R-:W-:Y:S03]  /*e260*/  FADD.FTZ R0, R212, R0 ;  /* 0x00000000d4007221 */ /* 0x000fe60000010000 */
[-C--:B------:R-:W-:Y:S08]  /*e270*/  HMMA.16816.F32 R20, R76, R88.reuse, R20 ;  /* 0x000000584c14723c */ /* 0x080ff00000001814 */
[C---:B------:R-:W-:Y:S08]  /*e280*/  HMMA.16816.F32 R24, R80.reuse, R88, R24 ;  /* 0x000000585018723c */ /* 0x040ff00000001818 */
[-C--:B------:R-:W-:Y:S08]  /*e290*/  HMMA.16816.F32 R28, R80, R90.reuse, R28 ;  /* 0x0000005a501c723c */ /* 0x080ff0000000181c */
[C---:B------:R-:W-:Y:S01]  /*e2a0*/  HMMA.16816.F32 R32, R76.reuse, R90, R32 ;  /* 0x0000005a4c20723c */ /* 0x040fe20000001820 */
[----:B------:R-:W1:Y:S07]  /*e2b0*/  LDSM.16.MT88.4 R88, [R228+0x2800] ;  /* 0x00280000e458783b */ /* 0x000e6e0000004200 */
[-C--:B------:R-:W-:Y:S08]  /*e2c0*/  HMMA.16816.F32 R36, R76, R92.reuse, R36 ;  /* 0x0000005c4c24723c */ /* 0x080ff00000001824 */
[C---:B------:R-:W-:Y:S08]  /*e2d0*/  HMMA.16816.F32 R40, R80.reuse, R92, R40 ;  /* 0x0000005c5028723c */ /* 0x040ff00000001828 */
[-C--:B------:R-:W-:Y:S08]  /*e2e0*/  HMMA.16816.F32 R44, R80, R94.reuse, R44 ;  /* 0x0000005e502c723c */ /* 0x080ff0000000182c */
[C---:B------:R-:W-:Y:S01]  /*e2f0*/  HMMA.16816.F32 R48, R76.reuse, R94, R48 ;  /* 0x0000005e4c30723c */ /* 0x040fe20000001830 */
[----:B------:R-:W1:Y:S07]  /*e300*/  LDSM.16.MT88.4 R92, [R225+0x2800] ;  /* 0x00280000e15c783b */ /* 0x000e6e0000004200 */
[-C--:B---3--:R-:W-:Y:S08]  /*e310*/  HMMA.16816.F32 R52, R76, R96.reuse, R52 ;  /* 0x000000604c34723c */ /* 0x088ff00000001834 */
[C---:B------:R-:W-:Y:S08]  /*e320*/  HMMA.16816.F32 R56, R80.reuse, R96, R56 ;  /* 0x000000605038723c */ /* 0x040ff00000001838 */
[-C--:B------:R-:W-:Y:S07]  /*e330*/  HMMA.16816.F32 R60, R80, R98.reuse, R60 ;  /* 0x00000062503c723c */ /* 0x080fee000000183c */
[----:B------:R-:W-:Y:S01]  /*e340*/  F2FP.PACK_AB R80, R173, R174 ;  /* 0x000000aead50723e */ /* 0x000fe200000000ff */
[----:B------:R-:W-:Y:S01]  /*e350*/  HMMA.16816.F32 R64, R76, R98, R64 ;  /* 0x000000624c40723c */ /* 0x000fe20000001840 */
[----:B------:R-:W3:Y:S03]  /*e360*/  LDSM.16.MT88.4 R96, [R227+0x2800] ;  /* 0x00280000e360783b */ /* 0x000ee60000004200 */
[----:B------:R-:W-:Y:S02]  /*e370*/  F2FP.PACK_AB R81, R116, R172 ;  /* 0x000000ac7451723e */ /* 0x000fe400000000ff */
[----:B------:R-:W-:Y:S02]  /*e380*/  F2FP.PACK_AB R82, R115, R117 ;  /* 0x000000757352723e */ /* 0x000fe400000000ff */
[----:B------:R-:W-:Y:S04]  /*e390*/  F2FP.PACK_AB R76, R190, R171 ;  /* 0x000000abbe4c723e */ /* 0x000fe800000000ff */
[----:B------:R-:W-:Y:S02]  /*e3a0*/  F2FP.PACK_AB R77, R175, R188 ;  /* 0x000000bcaf4d723e */ /* 0x000fe400000000ff */
[----:B------:R-:W-:Y:S02]  /*e3b0*/  F2FP.PACK_AB R78, R186, R187 ;  /* 0x000000bbba4e723e */ /* 0x000fe400000000ff */
[----:B------:R-:W-:Y:S02]  /*e3c0*/  F2FP.PACK_AB R79, R184, R185 ;  /* 0x000000b9b84f723e */ /* 0x000fe400000000ff */
[----:B------:R-:W-:Y:S05]  /*e3d0*/  F2FP.PACK_AB R83, R111, R112 ;  /* 0x000000706f53723e */ /* 0x000fea00000000ff */
[-C--:B----4-:R-:W-:Y:S08]  /*e3e0*/  HMMA.16816.F32 R4, R76, R84.reuse, R4 ;  /* 0x000000544c04723c */ /* 0x090ff00000001804 */
[C---:B------:R-:W-:Y:S01]  /*e3f0*/  HMMA.16816.F32 R8, R80.reuse, R84, R8 ;  /* 0x000000545008723c */ /* 0x040fe20000001808 */
[----:B------:R4:W-:Y:S07]  /*e400*/  MUFU.EX2 R85, R150 ;  /* 0x0000009600557308 */ /* 0x0009ee0000000800 */
[-C--:B------:R-:W-:Y:S03]  /*e410*/  HMMA.16816.F32 R12, R80, R86.reuse, R12 ;  /* 0x00000056500c723c */ /* 0x080fe6000000180c */
[----:B------:R3:W3:Y:S05]  /*e420*/  MUFU.EX2 R84, R165 ;  /* 0x000000a500547308 */ /* 0x0006ea0000000800 */
[C---:B------:R-:W-:Y:S05]  /*e430*/  HMMA.16816.F32 R16, R76.reuse, R86, R16 ;  /* 0x000000564c10723c */ /* 0x040fea0000001810 */
[----:B------:R-:W-:Y:S03]  /*e440*/  MUFU.EX2 R87, R132 ;  /* 0x0000008400577308 */ /* 0x000fe60000000800 */
[-C--:B-1----:R-:W-:Y:S01]  /*e450*/  HMMA.16816.F32 R20, R76, R88.reuse, R20 ;  /* 0x000000584c14723c */ /* 0x082fe20000001814 */
[----:B----4-:R-:W-:Y:S06]  /*e460*/  LDSM.16.MT88.4 R148, [R228+0x3000] ;  /* 0x00300000e494783b */ /* 0x010fec0000004200 */
[----:B------:R1:W4:Y:S01]  /*e470*/  MUFU.EX2 R86, R135 ;  /* 0x0000008700567308 */ /* 0x0003220000000800 */
[C---:B------:R-:W-:Y:S01]  /*e480*/  HMMA.16816.F32 R24, R80.reuse, R88, R24 ;  /* 0x000000585018723c */ /* 0x040fe20000001818 */
[----:B---3--:R-:W-:Y:S03]  /*e490*/  LDSM.16.MT88.4 R164, [R225+0x3000] ;  /* 0x00300000e1a4783b */ /* 0x008fe60000004200 */
[----:B------:R-:W-:Y:S02]  /*e4a0*/  F2FP.PACK_AB R178, R84, R85 ;  /* 0x0000005554b2723e */ /* 0x000fe400000000ff */
[----:B--2---:R-:W-:Y:S02]  /*e4b0*/  ISETP.GT.AND P0, PT, R204, R191, PT ;  /* 0x000000bfcc00720c */ /* 0x004fe40003f04270 */
[-C--:B------:R-:W-:Y:S04]  /*e4c0*/  HMMA.16816.F32 R28, R80, R90.reuse, R28 ;  /* 0x0000005a501c723c */ /* 0x080fe8000000181c */
[----:B------:R-:W-:Y:S04]  /*e4d0*/  MOV R204, R242 ;  /* 0x000000f200cc7202 */ /* 0x000fe80000000f00 */
[C---:B------:R-:W-:Y:S01]  /*e4e0*/  HMMA.16816.F32 R32, R76.reuse, R90, R32 ;  /* 0x0000005a4c20723c */ /* 0x040fe20000001820 */
[----:B-1----:R-:W1:Y:S07]  /*e4f0*/  LDSM.16.MT88.4 R132, [R224+0x3000] ;  /* 0x00300000e084783b */ /* 0x002e6e0000004200 */
[-C--:B------:R-:W-:Y:S04]  /*e500*/  HMMA.16816.F32 R36, R76, R92.reuse, R36 ;  /* 0x0000005c4c24723c */ /* 0x080fe80000001824 */
[----:B----4-:R-:W-:Y:S04]  /*e510*/  F2FP.PACK_AB R177, R86, R87 ;  /* 0x0000005756b1723e */ /* 0x010fe800000000ff */
[C---:B------:R-:W-:Y:S08]  /*e520*/  HMMA.16816.F32 R40, R80.reuse, R92, R40 ;  /* 0x0000005c5028723c */ /* 0x040ff00000001828 */
[-C--:B------:R-:W-:Y:S08]  /*e530*/  HMMA.16816.F32 R44, R80, R94.reuse, R44 ;  /* 0x0000005e502c723c */ /* 0x080ff0000000182c */
[C---:B------:R-:W-:Y:S08]  /*e540*/  HMMA.16816.F32 R48, R76.reuse, R94, R48 ;  /* 0x0000005e4c30723c */ /* 0x040ff00000001830 */
[-C--:B------:R-:W-:Y:S08]  /*e550*/  HMMA.16816.F32 R52, R76, R96.reuse, R52 ;  /* 0x000000604c34723c */ /* 0x080ff00000001834 */
[C---:B------:R-:W-:Y:S08]  /*e560*/  HMMA.16816.F32 R56, R80.reuse, R96, R56 ;  /* 0x000000605038723c */ /* 0x040ff00000001838 */
[-C--:B------:R-:W-:Y:S08]  /*e570*/  HMMA.16816.F32 R60, R80, R98.reuse, R60 ;  /* 0x00000062503c723c */ /* 0x080ff0000000183c */
[----:B------:R-:W-:Y:S08]  /*e580*/  HMMA.16816.F32 R64, R76, R98, R64 ;  /* 0x000000624c40723c */ /* 0x000ff00000001840 */
[-C--:B-1----:R-:W-:Y:S01]  /*e590*/  HMMA.16816.F32 R120, R180, R132.reuse, R4 ;  /* 0x00000084b478723c */ /* 0x082fe20000001804 */
[----:B------:R-:W1:Y:S07]  /*e5a0*/  LDSM.16.MT88.4 R4, [R227+0x3000] ;  /* 0x00300000e304783b */ /* 0x000e6e0000004200 */
[C---:B------:R-:W-:Y:S07]  /*e5b0*/  HMMA.16816.F32 R124, R176.reuse, R132, R8 ;  /* 0x00000084b07c723c */ /* 0x040fee0000001808 */
[----:B------:R-:W-:Y:S01]  /*e5c0*/  FADD.FTZ R11, R244, R3 ;  /* 0x00000003f40b7221 */ /* 0x000fe20000010000 */
[-C--:B------:R-:W-:Y:S04]  /*e5d0*/  HMMA.16816.F32 R128, R176, R134.reuse, R12 ;  /* 0x00000086b080723c */ /* 0x080fe8000000180c */
        /* <DEDUP_REMOVED lines=79> */
[----:B------:R-:W-:Y:S01]  /*ead0*/  FADD.FTZ R0, R74, R0 ;  /* 0x000000004a007221 */ /* 0x000fe20000010000 */
[----:B------:R1:W-:Y:S04]  /*eae0*/  STL [R1+0x14], R3 ;  /* 0x0000140301007387 */ /* 0x0003e80000100800 */
[----:B------:R2:W-:Y:S04]  /*eaf0*/  STL [R1+0x18], R2 ;  /* 0x0000180201007387 */ /* 0x0005e80000100800 */
[----:B------:R2:W-:Y:S01]  /*eb00*/  STL [R1+0x1c], R0 ;  /* 0x00001c0001007387 */ /* 0x0005e20000100800 */
[----:B-1----:R-:W-:Y:S01]  /*eb10*/  IMAD.MOV.U32 R3, RZ, RZ, R73 ;  /* 0x000000ffff037224 */ /* 0x002fe200078e0049 */
[----:B------:R-:W-:-:S05]  /*eb20*/  @P0 BRA `(.L_x_1141) ;  /* 0xffff9b2000000947 */ /* 0x000fca000383ffff */
.L_x_1140:
[----:B-12---:R-:W2:Y:S02]  /*eb30*/  LDL R0, [R1+0x20] ;  /* 0x0000200001007983 */ /* 0x006ea40000100800 */
[----:B--2---:R-:W-:-:S13]  /*eb40*/  ISETP.GE.AND P0, PT, R242, R0, PT ;  /* 0x00000000f200720c */ /* 0x004fda0003f06270 */
[----:B------:R-:W-:Y:S05]  /*eb50*/  @!P0 BRA `(.L_x_1142) ;  /* 0x000055b000008947 */ /* 0x000fea0003800000 */
[----:B------:R-:W-:Y:S01]  /*eb60*/  IMAD.MOV.U32 R3, RZ, RZ, R72 ;  /* 0x000000ffff037224 */ /* 0x000fe200078e0048 */
[----:B------:R-:W-:Y:S01]  /*eb70*/  MOV R117, R70 ;  /* 0x0000004600757202 */ /* 0x000fe20000000f00 */
[----:B------:R-:W-:Y:S01]  /*eb80*/  IMAD.MOV.U32 R2, RZ, RZ, R73 ;  /* 0x000000ffff027224 */ /* 0x000fe200078e0049 */
[----:B------:R-:W-:Y:S02]  /*eb90*/  MOV R116, R71 ;  /* 0x0000004700747202 */ /* 0x000fe40000000f00 */
.L_x_1143:
[----:B--2---:R-:W2:Y:S01]  /*eba0*/  LDL R76, [R1+0x3c] ;  /* 0x00003c00014c7983 */ /* 0x004ea20000100800 */
[----:B------:R-:W-:Y:S04]  /*ebb0*/  DEPBAR.LE SB0, 0x0 ;  /* 0x000080000000791a */ /* 0x000fe80000000000 */
[----:B------:R-:W3:Y:S01]  /*ebc0*/  LDL.64 R74, [R1+0x30] ;  /* 0x00003000014a7983 */ /* 0x000ee20000100a00 */
[----:B------:R-:W-:Y:S01]  /*ebd0*/  WARPSYNC 0xffffffff ;  /* 0xffffffff00007948 */ /* 0x000fe20003800000 */
[----:B------:R-:W-:Y:S01]  /*ebe0*/  SHF.R.S32.HI R0, RZ, 0x1f, R242 ;  /* 0x0000001fff007819 */ /* 0x000fe200000114f2 */
[----:B------:R-:W-:Y:S01]  /*ebf0*/  IMAD.WIDE.U32 R72, R242, c[0x0][0x208], RZ ;  /* 0x00008200f2487a25 */ /* 0x000fe200078e00ff */
[----:B------:R-:W-:Y:S02]  /*ec00*/  MOV R78, c[0x0][0x208] ;  /* 0x00008200004e7a02 */ /* 0x000fe40000000f00 */
[----:B------:R-:W-:Y:S01]  /*ec10*/  BAR.SYNC.DEFER_BLOCKING 0x0 ;  /* 0x0000000000007b1d */ /* 0x000fe20000010000 */
[----:B------:R-:W-:Y:S01]  /*ec20*/  IMAD R0, R0, c[0x0][0x208], RZ ;  /* 0x0000820000007a24 */ /* 0x000fe200078e02ff */
[----:B------:R-:W-:Y:S02]  /*ec30*/  SHF.L.U32 R104, R78, 0x5, RZ ;  /* 0x000000054e687819 */ /* 0x000fe400000006ff */
[----:B------:R-:W-:Y:S01]  /*ec40*/  MOV R246, 0x5 ;  /* 0x0000000500f67802 */ /* 0x000fe20000000f00 */
[----:B------:R-:W-:Y:S03]  /*ec50*/  IMAD R0, R242, c[0x0][0x20c], R0 ;  /* 0x00008300f2007a24 */ /* 0x000fe600078e0200 */
[----:B-----5:R-:W-:Y:S02]  /*ec60*/  STL [R1+0x70], R230 ;  /* 0x000070e601007387 */ /* 0x020fe40000100800 */
[----:B------:R-:W-:Y:S02]  /*ec70*/  IADD3 R0, R73, R0, RZ ;  /* 0x0000000049007210 */ /* 0x000fe40007ffe0ff */
[----:B------:R-:W-:Y:S03]  /*ec80*/  STL [R1+0x74], R119 ;  /* 0x0000747701007387 */ /* 0x000fe60000100800 */
[----:B------:R-:W-:Y:S01]  /*ec90*/  IMAD R0, R0, 0x70, RZ ;  /* 0x0000007000007824 */ /* 0x000fe200078e02ff */
[----:B------:R-:W-:Y:S04]  /*eca0*/  STL [R1+0x78], R234 ;  /* 0x000078ea01007387 */ /* 0x000fe80000100800 */
[----:B------:R-:W-:Y:S04]  /*ecb0*/  STL [R1+0x7c], R233 ;  /* 0x00007ce901007387 */ /* 0x000fe80000100800 */
[----:B------:R-:W-:Y:S08]  /*ecc0*/  LDSM.16.M88.4 R112, [R230] ;  /* 0x00000000e670783b */ /* 0x000ff00000000200 */
[----:B------:R-:W1:Y:S08]  /*ecd0*/  LDSM.16.M88.4 R16, [R119] ;  /* 0x000000007710783b */ /* 0x000e700000000200 */
[----:B------:R-:W4:Y:S08]  /*ece0*/  LDSM.16.M88.4 R108, [R230+0x2000] ;  /* 0x00200000e66c783b */ /* 0x000f300000000200 */
[----:B------:R-:W1:Y:S08]  /*ecf0*/  LDSM.16.M88.4 R32, [R119+0x800] ;  /* 0x000800007720783b */ /* 0x000e700000000200 */
[----:B------:R-:W1:Y:S08]  /*ed00*/  LDSM.16.M88.4 R48, [R119+0x1000] ;  /* 0x001000007730783b */ /* 0x000e700000000200 */
        /* <DEDUP_REMOVED lines=9> */
[----:B------:R-:W1:Y:S08]  /*eda0*/  LDSM.16.M88.4 R208, [R238] ;  /* 0x00000000eed0783b */ /* 0x000e700000000200 */
[----:B------:R-:W2:Y:S08]  /*edb0*/  LDSM.16.M88.4 R212, [R237] ;  /* 0x00000000edd4783b */ /* 0x000eb00000000200 */
[----:B------:R-:W2:Y:S08]  /*edc0*/  LDSM.16.M88.4 R216, [R236] ;  /* 0x00000000ecd8783b */ /* 0x000eb00000000200 */
[----:B------:R-:W2:Y:S08]  /*edd0*/  LDSM.16.M88.4 R220, [R235] ;  /* 0x00000000ebdc783b */ /* 0x000eb00000000200 */
[----:B------:R-:W-:Y:S04]  /*ede0*/  STL [R1+0x80], R240 ;  /* 0x000080f001007387 */ /* 0x000fe80000100800 */
[----:B------:R-:W-:Y:S04]  /*edf0*/  STL [R1+0x84], R239 ;  /* 0x000084ef01007387 */ /* 0x000fe80000100800 */
[----:B------:R-:W-:Y:S01]  /*ee00*/  STL [R1+0x88], R238 ;  /* 0x000088ee01007387 */ /* 0x000fe20000100800 */
[-C--:B-1----:R-:W-:Y:S08]  /*ee10*/  HMMA.16816.F32 R4, R112, R16.reuse, RZ ;  /* 0x000000107004723c */ /* 0x082ff000000018ff */
[C---:B----4-:R-:W-:Y:S08]  /*ee20*/  HMMA.16816.F32 R8, R108.reuse, R16, RZ ;  /* 0x000000106c08723c */ /* 0x050ff000000018ff */
        /* <DEDUP_REMOVED lines=11> */
[C---:B------:R-:W-:Y:S04]  /*eee0*/  HMMA.16816.F32 R56, R108.reuse, R64, RZ ;  /* 0x000000406c38723c */ /* 0x040fe800000018ff */
[----:B--2---:R-:W-:Y:S04]  /*eef0*/  MOV R77, R76 ;  /* 0x0000004c004d7202 */ /* 0x004fe80000000f00 */
[-C--:B------:R-:W-:Y:S01]  /*ef00*/  HMMA.16816.F32 R60, R108, R66.reuse, RZ ;  /* 0x000000426c3c723c */ /* 0x080fe200000018ff */
[----:B---3--:R-:W-:Y:S07]  /*ef10*/  MOV R76, R74 ;  /* 0x0000004a004c7202 */ /* 0x008fee0000000f00 */
[C---:B------:R-:W-:Y:S04]  /*ef20*/  HMMA.16816.F32 R64, R112.reuse, R66, RZ ;  /* 0x000000427040723c */ /* 0x040fe800000018ff */
[----:B------:R-:W-:Y:S04]  /*ef30*/  IMAD.WIDE.U32 R76, R72, 0x70, R76 ;  /* 0x00000070484c7825 */ /* 0x000fe800078e004c */
[-C--:B------:R-:W-:Y:S01]  /*ef40*/  HMMA.16816.F32 R68, R112, R80.reuse, RZ ;  /* 0x000000507044723c */ /* 0x080fe200000018ff */
[----:B------:R-:W-:Y:S03]  /*ef50*/  LEA R90, P0, R76, c[0x0][0x1f8], 0x1 ;  /* 0x00007e004c5a7a11 */ /* 0x000fe600078008ff */
[----:B------:R-:W-:Y:S02]  /*ef60*/  IADD3 R0, R77, R0, RZ ;  /* 0x000000004d007210 */ /* 0x000fe40007ffe0ff */
[----:B------:R-:W-:Y:S02]  /*ef70*/  IADD3 R88, P1, R90, R104, RZ ;  /* 0x000000685a587210 */ /* 0x000fe40007f3e0ff */
[----:B------:R-:W-:Y:S01]  /*ef80*/  LEA.HI.X R91, R76, c[0x0][0x1fc], R0, 0x1, P0 ;  /* 0x00007f004c5b7a11 */ /* 0x000fe200000f0c00 */
[C---:B------:R-:W-:Y:S03]  /*ef90*/  HMMA.16816.F32 R72, R108.reuse, R80, RZ ;  /* 0x000000506c48723c */ /* 0x040fe600000018ff */
[----:B------:R-:W-:Y:S01]  /*efa0*/  SHF.L.U64.HI R0, R78, R246, c[0x0][0x20c] ;  /* 0x000083004e007619 */ /* 0x000fe200000102f6 */
[----:B------:R-:W-:Y:S01]  /*efb0*/  @!PT LDS RZ, [RZ] ;  /* 0x00000000fffff984 */ /* 0x000fe20000000800 */
[----:B------:R-:W-:Y:S01]  /*efc0*/  @!PT LDS RZ, [RZ] ;  /* 0x00000000fffff984 */ /* 0x000fe20000000800 */
[----:B------:R-:W-:Y:S01]  /*efd0*/  @!PT LDS RZ, [RZ] ;  /* 0x00000000fffff984 */ /* 0x000fe20000000800 */
[----:B------:R1:W-:Y:S01]  /*efe0*/  LDGSTS.E.BYPASS.LTC128B.128 [R241+0x100], [R90.64], !P6 ;  /* 0x001000005af17fae */ /* 0x0003e2000f101d48 */
[----:B------:R-:W-:Y:S02]  /*eff0*/  IADD3 R94, P0, R88, R104, RZ ;  /* 0x00000068585e7210 */ /* 0x000fe40007f1e0ff */
[----:B------:R-:W-:Y:S01]  /*f000*/  IADD3.X R89, R91, R0, RZ, P1, !PT ;  /* 0x000000005b597210 */ /* 0x000fe20000ffe4ff */
[-C--:B------:R-:W-:Y:S01]  /*f010*/  HMMA.16816.F32 R76, R108, R82.reuse, RZ ;  /* 0x000000526c4c723c */ /* 0x080fe200000018ff */
[----:B------:R-:W-:Y:S03]  /*f020*/  IADD3 R92, P1, R94, R104, RZ ;  /* 0x000000685e5c7210 */ /* 0x000fe60007f3e0ff */
[----:B------:R1:W-:Y:S01]  /*f030*/  LDGSTS.E.BYPASS.LTC128B.128 [R241+0x900], [R88.64], !P6 ;  /* 0x0090000058f17fae */ /* 0x0003e2000f101d48 */
[----:B------:R-:W-:Y:S02]  /*f040*/  IADD3.X R95, R89, R0, RZ, P0, !PT ;  /* 0x00000000595f7210 */ /* 0x000fe400007fe4ff */
[----:B------:R-:W-:Y:S01]  /*f050*/  IADD3 R102, P0, R92, R104, RZ ;  /* 0x000000685c667210 */ /* 0x000fe20007f1e0ff */
[C---:B------:R-:W-:Y:S04]  /*f060*/  HMMA.16816.F32 R80, R112.reuse, R82, RZ ;  /* 0x000000527050723c */ /* 0x040fe800000018ff */
[----:B------:R2:W-:Y:S01]  /*f070*/  LDGSTS.E.BYPASS.LTC128B.128 [R241+0x1100], [R94.64], !P6 ;  /* 0x011000005ef17fae */ /* 0x0005e2000f101d48 */
[-C--:B------:R-:W-:Y:S03]  /*f080*/  IADD3.X R93, R95, R0.reuse, RZ, P1, !PT ;  /* 0x000000005f5d7210 */ /* 0x080fe60000ffe4ff */
[-C--:B------:R-:W-:Y:S01]  /*f090*/  HMMA.16816.F32 R84, R112, R96.reuse, RZ ;  /* 0x000000607054723c */ /* 0x080fe200000018ff */
[----:B------:R-:W-:Y:S03]  /*f0a0*/  IADD3.X R103, R93, R0, RZ, P0, !PT ;  /* 0x000000005d677210 */ /* 0x000fe600007fe4ff */
[----:B------:R2:W-:Y:S01]  /*f0b0*/  LDGSTS.E.BYPASS.LTC128B.128 [R241+0x1900], [R92.64], !P6 ;  /* 0x019000005cf17fae */ /* 0x0005e2000f101d48 */
[----:B------:R-:W-:Y:S04]  /*f0c0*/  IADD3 R100, P0, R102, R104, RZ ;  /* 0x0000006866647210 */ /* 0x000fe80007f1e0ff */
[----:B------:R-:W-:Y:S03]  /*f0d0*/  IADD3.X R101, R103, R0, RZ, P0, !PT ;  /* 0x0000000067657210 */ /* 0x000fe600007fe4ff */
[----:B------:R3:W-:Y:S01]  /*f0e0*/  LDGSTS.E.BYPASS.LTC128B.128 [R241+0x2100], [R102.64], !P6 ;  /* 0x0210000066f17fae */ /* 0x0007e2000f101d48 */
[C---:B-1----:R-:W-:Y:S07]  /*f0f0*/  HMMA.16816.F32 R88, R108.reuse, R96, RZ ;  /* 0x000000606c58723c */ /* 0x042fee00000018ff */
[----:B------:R1:W-:Y:S01]  /*f100*/  LDGSTS.E.BYPASS.LTC128B.128 [R241+0x2900], [R100.64], !P6 ;  /* 0x0290000064f17fae */ /* 0x0003e2000f101d48 */
[-C--:B--2---:R-:W-:Y:S01]  /*f110*/  HMMA.16816.F32 R92, R108, R98.reuse, RZ ;  /* 0x000000626c5c723c */ /* 0x084fe200000018ff */
[----:B---3--:R-:W-:Y:S07]  /*f120*/  IADD3 R102, P0, R100, R104, RZ ;  /* 0x0000006864667210 */ /* 0x008fee0007f1e0ff */
[C---:B------:R-:W-:Y:S04]  /*f130*/  HMMA.16816.F32 R96, R112.reuse, R98, RZ ;  /* 0x000000627060723c */ /* 0x040fe800000018ff */
[----:B------:R-:W-:Y:S05]  /*f140*/  IADD3.X R103, R101, R0, RZ, P0, !PT ;  /* 0x0000000065677210 */ /* 0x000fea00007fe4ff */
[----:B------:R1:W-:Y:S08]  /*f150*/  LDGSTS.E.BYPASS.LTC128B.128 [R241+0x3100], [R102.64], !P6 ;  /* 0x0310000066f17fae */ /* 0x0003f0000f101d48 */
[----:B------:R-:W0:Y:S01]  /*f160*/  LDGDEPBAR ;  /* 0x00000000000079af */ /* 0x000e220000000000 */
[-C--:B-1----:R-:W-:Y:S08]  /*f170*/  HMMA.16816.F32 R100, R112, R184.reuse, RZ ;  /* 0x000000b87064723c */ /* 0x082ff000000018ff */
[C---:B------:R-:W-:Y:S08]  /*f180*/  HMMA.16816.F32 R104, R108.reuse, R184, RZ ;  /* 0x000000b86c68723c */ /* 0x040ff000000018ff */
[-C--:B------:R-:W-:Y:S08]  /*f190*/  HMMA.16816.F32 R108, R108, R186.reuse, RZ ;  /* 0x000000ba6c6c723c */ /* 0x080ff000000018ff */
[----:B------:R-:W-:Y:S01]  /*f1a0*/  HMMA.16816.F32 R112, R112, R186, RZ ;  /* 0x000000ba7070723c */ /* 0x000fe200000018ff */
[----:B------:R-:W-:Y:S07]  /*f1b0*/  LDSM.16.M88.4 R184, [R231] ;  /* 0x00000000e7b8783b */ /* 0x000fee0000000200 */
[-C--:B------:R-:W-:Y:S08]  /*f1c0*/  HMMA.16816.F32 R4, R188, R192.reuse, R4 ;  /* 0x000000c0bc04723c */ /* 0x080ff00000001804 */
[C---:B------:R-:W-:Y:S08]  /*f1d0*/  HMMA.16816.F32 R8, R196.reuse, R192, R8 ;  /* 0x000000c0c408723c */ /* 0x040ff00000001808 */
[-C--:B------:R-:W-:Y:S08]  /*f1e0*/  HMMA.16816.F32 R12, R196, R194.reuse, R12 ;  /* 0x000000c2c40c723c */ /* 0x080ff0000000180c */
[C---:B------:R-:W-:Y:S01]  /*f1f0*/  HMMA.16816.F32 R16, R188.reuse, R194, R16 ;  /* 0x000000c2bc10723c */ /* 0x040fe20000001810 */
[----:B------:R-:W1:Y:S07]  /*f200*/  LDSM.16.M88.4 R192, [R229] ;  /* 0x00000000e5c0783b */ /* 0x000e6e0000000200 */
        /* <DEDUP_REMOVED lines=14> */
[----:B------:R-:W4:Y:S07]  /*f2f0*/  LDSM.16.M88.4 R208, [R229+0x1000] ;  /* 0x00100000e5d0783b */ /* 0x000f2e0000000200 */
[-C--:B------:R-:W-:Y:S08]  /*f300*/  HMMA.16816.F32 R68, R188, R212.reuse, R68 ;  /* 0x000000d4bc44723c */ /* 0x080ff00000001844 */
[C---:B------:R-:W-:Y:S08]  /*f310*/  HMMA.16816.F32 R72, R196.reuse, R212, R72 ;  /* 0x000000d4c448723c */ /* 0x040ff00000001848 */
[-C--:B------:R-:W-:Y:S08]  /*f320*/  HMMA.16816.F32 R76, R196, R214.reuse, R76 ;  /* 0x000000d6c44c723c */ /* 0x080ff0000000184c */
[C---:B------:R-:W-:Y:S01]  /*f330*/  HMMA.16816.F32 R80, R188.reuse, R214, R80 ;  /* 0x000000d6bc50723c */ /* 0x040fe20000001850 */
[----:B------:R-:W-:Y:S07]  /*f340*/  LDSM.16.M88.4 R212, [R232] ;  /* 0x00000000e8d4783b */ /* 0x000fee0000000200 */
        /* <DEDUP_REMOVED lines=24> */
[C---:B------:R-:W-:Y:S08]  /*f4d0*/  HMMA.16816.F32 R48, R184.reuse, R210, R48 ;  /* 0x000000d2b830723c */ /* 0x040ff00000001830 */
[-C--:B------:R-:W-:Y:S08]  /*f4e0*/  HMMA.16816.F32 R52, R184, R188.reuse, R52 ;  /* 0x000000bcb834723c */ /* 0x080ff00000001834 */
[C---:B------:R-:W-:Y:S08]  /*f4f0*/  HMMA.16816.F32 R56, R200.reuse, R188, R56 ;  /* 0x000000bcc838723c */ /* 0x040ff00000001838 */
[-C--:B------:R-:W-:Y:S08]  /*f500*/  HMMA.16816.F32 R60, R200, R190.reuse, R60 ;  /* 0x000000bec83c723c */ /* 0x080ff0000000183c */
[C---:B------:R-:W-:Y:S01]  /*f510*/  HMMA.16816.F32 R64, R184.reuse, R190, R64 ;  /* 0x000000beb840723c */ /* 0x040fe20000001840 */
[----:B------:R-:W3:Y:S07]  /*f520*/  LDSM.16.M88.4 R188, [R232+0x2000] ;  /* 0x00200000e8bc783b */ /* 0x000eee0000000200 */
        /* <DEDUP_REMOVED lines=11> */
[----:B------:R-:W-:Y:S08]  /*f5e0*/  HMMA.16816.F32 R112, R184, R206, R112 ;  /* 0x000000ceb870723c */ /* 0x000ff00000001870 */
[-C--:B------:R-:W-:Y:S08]  /*f5f0*/  HMMA.16816.F32 R4, R212, R216.reuse, R4 ;  /* 0x000000d8d404723c */ /* 0x080ff00000001804 */
        /* <DEDUP_REMOVED lines=23> */
[----:B------:R-:W-:Y:S09]  /*f770*/  FMUL.FTZ R19, R19, c[0x0][0x320] ;  /* 0x0000c80013137a20 */ /* 0x000ff20000410000 */
[----:B------:R1:W-:Y:S10]  /*f780*/  MUFU.TANH R185, R7 ;  /* 0x0000000700b97308 */ /* 0x0003f40000002400 */
[----:B------:R-:W-:Y:S10]  /*f790*/  MUFU.TANH R13, R13 ;  /* 0x0000000d000d7308 */ /* 0x000ff40000002400 */
[----:B------:R-:W3:Y:S01]  /*f7a0*/  MUFU.TANH R193, R8 ;  /* 0x0000000800c17308 */ /* 0x000ee20000002400 */
[----:B-1----:R-:W1:Y:S09]  /*f7b0*/  LDSM.16.M88.4 R4, [R226+0x800] ;  /* 0x00080000e204783b */ /* 0x002e720000000200 */
[----:B------:R-:W-:Y:S10]  /*f7c0*/  MUFU.TANH R14, R14 ;  /* 0x0000000e000e7308 */ /* 0x000ff40000002400 */
[----:B------:R-:W4:Y:S10]  /*f7d0*/  MUFU.TANH R192, R9 ;  /* 0x0000000900c07308 */ /* 0x000f340000002400 */
[----:B------:R-:W-:Y:S10]  /*f7e0*/  MUFU.TANH R15, R15 ;  /* 0x0000000f000f7308 */ /* 0x000ff40000002400 */
[----:B------:R-:W-:Y:S01]  /*f7f0*/  MUFU.TANH R195, R10 ;  /* 0x0000000a00c37308 */ /* 0x000fe20000002400 */
[-C--:B-1----:R-:W-:Y:S09]  /*f800*/  HMMA.16816.F32 R20, R212, R4.reuse, R20 ;  /* 0x00000004d414723c */ /* 0x082ff20000001814 */
[----:B------:R1:W-:Y:S01]  /*f810*/  MUFU.TANH R194, R11 ;  /* 0x0000000b00c27308 */ /* 0x0003e20000002400 */
[C---:B------:R-:W-:Y:S09]  /*f820*/  HMMA.16816.F32 R24, R188.reuse, R4, R24 ;  /* 0x00000004bc18723c */ /* 0x040ff20000001818 */
[----:B------:R-:W2:Y:S01]  /*f830*/  MUFU.TANH R18, R18 ;  /* 0x0000001200127308 */ /* 0x000ea20000002400 */
[-C--:B------:R-:W-:Y:S04]  /*f840*/  HMMA.16816.F32 R28, R188, R6.reuse, R28 ;  /* 0x00000006bc1c723c */ /* 0x080fe8000000181c */
[----:B------:R-:W-:Y:S04]  /*f850*/  FMUL.FTZ R22, R22, c[0x0][0x320] ;  /* 0x0000c80016167a20 */ /* 0x000fe80000410000 */
[C---:B------:R-:W-:Y:S01]  /*f860*/  HMMA.16816.F32 R32, R212.reuse, R6, R32 ;  /* 0x00000006d420723c */ /* 0x040fe20000001820 */
[----:B------:R-:W-:Y:S01]  /*f870*/  MUFU.TANH R16, R16 ;  /* 0x0000001000107308 */ /* 0x000fe20000002400 */
[----:B------:R-:W-:Y:S02]  /*f880*/  LDSM.16.M88.4 R4, [R226+0x1800] ;  /* 0x00180000e204783b */ /* 0x000fe40000000200 */
[----:B------:R-:W-:Y:S02]  /*f890*/  FMUL.FTZ R20, R20, c[0x0][0x320] ;  /* 0x0000c80014147a20 */ /* 0x000fe40000410000 */
[----:B------:R-:W-:Y:S02]  /*f8a0*/  FMUL.FTZ R23, R23, c[0x0][0x320] ;  /* 0x0000c80017177a20 */ /* 0x000fe40000410000 */
[----:B------:R-:W-:Y:S02]  /*f8b0*/  FMUL.FTZ R21, R21, c[0x0][0x320] ;  /* 0x0000c80015157a20 */ /* 0x000fe40000410000 */
[----:B-1----:R-:W1:Y:S01]  /*f8c0*/  LDSM.16.M88.4 R8, [R226+0x1000] ;  /* 0x00100000e208783b */ /* 0x002e620000000200 */
        /* <DEDUP_REMOVED lines=14> */
[----:B------:R-:W-:Y:S07]  /*f9b0*/  FMUL.FTZ R34, R34, c[0x0][0x320] ;  /* 0x0000c80022227a20 */ /* 0x000fee0000410000 */
[----:B------:R-:W-:Y:S01]  /*f9c0*/  MUFU.TANH R30, R30 ;  /* 0x0000001e001e7308 */ /* 0x000fe20000002400 */
[-C--:B-1----:R-:W-:Y:S09]  /*f9d0*/  HMMA.16816.F32 R36, R212, R8.reuse, R36 ;  /* 0x00000008d424723c */ /* 0x082ff20000001824 */
[----:B------:R-:W1:Y:S01]  /*f9e0*/  MUFU.TANH R22, R22 ;  /* 0x0000001600167308 */ /* 0x000e620000002400 */
[C---:B------:R-:W-:Y:S09]  /*f9f0*/  HMMA.16816.F32 R40, R188.reuse, R8, R40 ;  /* 0x00000008bc28723c */ /* 0x040ff20000001828 */
[----:B------:R-:W-:Y:S01]  /*fa00*/  MUFU.TANH R20, R20 ;  /* 0x0000001400147308 */ /* 0x000fe20000002400 */
[-C--:B------:R-:W-:Y:S09]  /*fa10*/  HMMA.16816.F32 R44, R188, R10.reuse, R44 ;  /* 0x0000000abc2c723c */ /* 0x080ff2000000182c */
[----:B------:R-:W1:Y:S01]  /*fa20*/  MUFU.TANH R23, R23 ;  /* 0x0000001700177308 */ /* 0x000e620000002400 */
[C---:B------:R-:W-:Y:S01]  /*fa30*/  HMMA.16816.F32 R48, R212.reuse, R10, R48 ;  /* 0x0000000ad430723c */ /* 0x040fe20000001830 */
[----:B------:R-:W1:Y:S03]  /*fa40*/  LDSM.16.M88.4 R8, [R226+0x2000] ;  /* 0x00200000e208783b */ /* 0x000e660000000200 */
[----:B------:R-:W-:Y:S02]  /*fa50*/  FMUL.FTZ R38, R38, c[0x0][0x320] ;  /* 0x0000c80026267a20 */ /* 0x000fe40000410000 */
[----:B------:R-:W-:Y:S03]  /*fa60*/  FMUL.FTZ R36, R36, c[0x0][0x320] ;  /* 0x0000c80024247a20 */ /* 0x000fe60000410000 */
[----:B------:R-:W1:Y:S01]  /*fa70*/  MUFU.TANH R24, R24 ;  /* 0x0000001800187308 */ /* 0x000e620000002400 */
[-C--:B------:R-:W-:Y:S03]  /*fa80*/  HMMA.16816.F32 R52, R212, R4.reuse, R52 ;  /* 0x00000004d434723c */ /* 0x080fe60000001834 */
[----:B------:R-:W-:Y:S02]  /*fa90*/  FMUL.FTZ R39, R39, c[0x0][0x320] ;  /* 0x0000c80027277a20 */ /* 0x000fe40000410000 */
[----:B------:R-:W-:Y:S03]  /*faa0*/  FMUL.FTZ R37, R37, c[0x0][0x320] ;  /* 0x0000c80025257a20 */ /* 0x000fe60000410000 */
[C---:B------:R-:W-:Y:S01]  /*fab0*/  HMMA.16816.F32 R56, R188.reuse, R4, R56 ;  /* 0x00000004bc38723c */ /* 0x040fe20000001838 */
[----:B------:R-:W1:Y:S03]  /*fac0*/  MUFU.TANH R21, R21 ;  /* 0x0000001500157308 */ /* 0x000e660000002400 */
[----:B------:R-:W-:Y:S02]  /*fad0*/  FMUL.FTZ R47, R47, c[0x0][0x320] ;  /* 0x0000c8002f2f7a20 */ /* 0x000fe40000410000 */
[----:B------:R-:W-:Y:S02]  /*fae0*/  FMUL.FTZ R40, R40, c[0x0][0x320] ;  /* 0x0000c80028287a20 */ /* 0x000fe40000410000 */
[-C--:B------:R-:W-:Y:S03]  /*faf0*/  HMMA.16816.F32 R60, R188, R6.reuse, R60 ;  /* 0x00000006bc3c723c */ /* 0x080fe6000000183c */
[----:B------:R-:W2:Y:S01]  /*fb00*/  MUFU.TANH R25, R25 ;  /* 0x0000001900197308 */ /* 0x000ea20000002400 */
[----:B------:R-:W-:Y:S02]  /*fb10*/  FMUL.FTZ R48, R48, c[0x0][0x320] ;  /* 0x0000c80030307a20 */ /* 0x000fe40000410000 */
[----:B------:R-:W-:Y:S02]  /*fb20*/  FMUL.FTZ R49, R49, c[0x0][0x320] ;  /* 0x0000c80031317a20 */ /* 0x000fe40000410000 */
[C---:B------:R-:W-:Y:S01]  /*fb30*/  HMMA.16816.F32 R64, R212.reuse, R6, R64 ;  /* 0x00000006d440723c */ /* 0x040fe20000001840 */
[----:B------:R-:W2:Y:S03]  /*fb40*/  LDSM.16.M88.4 R4, [R226+0x2800] ;  /* 0x00280000e204783b */ /* 0x000ea60000000200 */
[----:B------:R-:W-:Y:S01]  /*fb50*/  FMUL.FTZ R54, R54, c[0x0][0x320] ;  /* 0x0000c80036367a20 */ /* 0x000fe20000410000 */
        /* <DEDUP_REMOVED lines=11> */
[----:B------:R-:W-:Y:S01]  /*fc10*/  MUFU.TANH R28, R28 ;  /* 0x0000001c001c7308 */ /* 0x000fe20000002400 */
[-C--:B------:R-:W-:Y:S03]  /*fc20*/  HMMA.16816.F32 R76, R188, R10.reuse, R76 ;  /* 0x0000000abc4c723c */ /* 0x080fe6000000184c */
[----:B------:R-:W-:Y:S02]  /*fc30*/  FMUL.FTZ R66, R66, c[0x0][0x320] ;  /* 0x0000c80042427a20 */ /* 0x000fe40000410000 */
[----:B------:R-:W-:Y:S02]  /*fc40*/  FMUL.FTZ R64, R64, c[0x0][0x320] ;  /* 0x0000c80040407a20 */ /* 0x000fe40000410000 */
[----:B------:R-:W-:Y:S01]  /*fc50*/  FMUL.FTZ R70, R70, c[0x0][0x320] ;  /* 0x0000c80046467a20 */ /* 0x000fe20000410000 */
[C---:B------:R-:W-:Y:S01]  /*fc60*/  HMMA.16816.F32 R80, R212.reuse, R10, R80 ;  /* 0x0000000ad450723c */ /* 0x040fe20000001850 */
[----:B------:R-:W1:Y:S01]  /*fc70*/  MUFU.TANH R35, R35 ;  /* 0x0000002300237308 */ /* 0x000e620000002400 */
[----:B------:R-:W1:Y:S01]  /*fc80*/  LDSM.16.M88.4 R8, [R226+0x3000] ;  /* 0x00300000e208783b */ /* 0x000e620000000200 */
[----:B------:R-:W-:Y:S04]  /*fc90*/  DEPBAR.LE SB0, 0x0 ;  /* 0x000080000000791a */ /* 0x000fe80000000000 */
[----:B------:R-:W-:Y:S01]  /*fca0*/  FMUL.FTZ R73, R73, c[0x0][0x320] ;  /* 0x0000c80049497a20 */ /* 0x000fe20000410000 */
[-C--:B--2---:R-:W-:Y:S03]  /*fcb0*/  HMMA.16816.F32 R84, R212, R4.reuse, R84 ;  /* 0x00000004d454723c */ /* 0x084fe60000001854 */
[----:B------:R2:W-:Y:S01]  /*fcc0*/  MUFU.TANH R239, R73 ;  /* 0x0000004900ef7308 */ /* 0x0005e20000002400 */
[----:B------:R-:W-:Y:S01]  /*fcd0*/  BAR.SYNC.DEFER_BLOCKING 0x0 ;  /* 0x0000000000007b1d */ /* 0x000fe20000010000 */
[----:B------:R-:W-:Y:S02]  /*fce0*/  FMUL.FTZ R65, R65, c[0x0][0x320] ;  /* 0x0000c80041417a20 */ /* 0x000fe40000410000 */
[----:B------:R-:W-:Y:S01]  /*fcf0*/  FMUL.FTZ R71, R71, c[0x0][0x320] ;  /* 0x0000c80047477a20 */ /* 0x000fe20000410000 */
[C---:B------:R-:W-:Y:S04]  /*fd00*/  HMMA.16816.F32 R88, R188.reuse, R4, R88 ;  /* 0x00000004bc58723c */ /* 0x040fe80000001858 */
[----:B------:R-:W-:Y:S01]  /*fd10*/  FMUL.FTZ R76, R76, c[0x0][0x320] ;  /* 0x0000c8004c4c7a20 */ /* 0x000fe20000410000 */
[----:B------:R-:W1:Y:S01]  /*fd20*/  MUFU.TANH R33, R33 ;  /* 0x0000002100217308 */ /* 0x000e620000002400 */
[----:B------:R-:W-:Y:S01]  /*fd30*/  FMUL.FTZ R77, R77, c[0x0][0x320] ;  /* 0x0000c8004d4d7a20 */ /* 0x000fe20000410000 */
[----:B------:R-:W-:Y:S01]  /*fd40*/  FMNMX.FTZ R4, R186, R3, !PT ;  /* 0x00000003ba047209 */ /* 0x000fe20007810000 */
[-C--:B------:R-:W-:Y:S04]  /*fd50*/  HMMA.16816.F32 R92, R188, R6.reuse, R92 ;  /* 0x00000006bc5c723c */ /* 0x080fe8000000185c */
[----:B---3--:R-:W-:Y:S01]  /*fd60*/  FMNMX.FTZ R5, R193, R116, !PT ;  /* 0x00000074c1057209 */ /* 0x008fe20007810000 */
[----:B------:R-:W-:Y:S02]  /*fd70*/  FMUL.FTZ R80, R80, c[0x0][0x320] ;  /* 0x0000c80050507a20 */ /* 0x000fe40000410000 */
[----:B------:R-:W-:Y:S01]  /*fd80*/  MUFU.TANH R29, R29 ;  /* 0x0000001d001d7308 */ /* 0x000fe20000002400 */
[C---:B------:R-:W-:Y:S04]  /*fd90*/  HMMA.16816.F32 R96, R212.reuse, R6, R96 ;  /* 0x00000006d460723c */ /* 0x040fe80000001860 */
[----:B--2---:R-:W-:Y:S01]  /*fda0*/  FMNMX.FTZ R73, R118, R0, !PT ;  /* 0x0000000076497209 */ /* 0x004fe20007810000 */
[----:B------:R-:W-:Y:S01]  /*fdb0*/  FMUL.FTZ R81, R81, c[0x0][0x320] ;  /* 0x0000c80051517a20 */ /* 0x000fe20000410000 */
[----:B------:R-:W-:Y:S01]  /*fdc0*/  FMNMX.FTZ R0, R185, R4, !PT ;  /* 0x00000004b9007209 */ /* 0x000fe20007810000 */
[----:B------:R-:W-:Y:S01]  /*fdd0*/  FMUL.FTZ R82, R82, c[0x0][0x320] ;  /* 0x0000c80052527a20 */ /* 0x000fe20000410000 */
[----:B----4-:R-:W-:Y:S01]  /*fde0*/  FMNMX.FTZ R4, R192, R5, !PT ;  /* 0x00000005c0047209 */ /* 0x010fe20007810000 */
[----:B------:R-:W2:Y:S01]  /*fdf0*/  MUFU.TANH R38, R38 ;  /* 0x0000002600267308 */ /* 0x000ea20000002400 */
[-C--:B-1----:R-:W-:Y:S03]  /*fe00*/  HMMA.16816.F32 R100, R212, R8.reuse, R100 ;  /* 0x00000008d464723c */ /* 0x082fe60000001864 */
[----:B------:R-:W-:Y:S01]  /*fe10*/  FMNMX.FTZ R0, R18, R0, !PT ;  /* 0x0000000012007209 */ /* 0x000fe20007810000 */
[----:B------:R-:W-:Y:S01]  /*fe20*/  FMUL.FTZ R90, R90, c[0x0][0x320] ;  /* 0x0000c8005a5a7a20 */ /* 0x000fe20000410000 */
[----:B------:R-:W-:Y:S01]  /*fe30*/  FMNMX.FTZ R4, R12, R4, !PT ;  /* 0x000000040c047209 */ /* 0x000fe20007810000 */
[----:B------:R-:W-:Y:S01]  /*fe40*/  FMUL.FTZ R91, R91, c[0x0][0x320] ;  /* 0x0000c8005b5b7a20 */ /* 0x000fe20000410000 */
[----:B------:R-:W-:Y:S01]  /*fe50*/  FMNMX.FTZ R0, R19, R0, !PT ;  /* 0x0000000013007209 */ /* 0x000fe20007810000 */
[C---:B------:R-:W-:Y:S01]  /*fe60*/  HMMA.16816.F32 R104, R188.reuse, R8, R104 ;  /* 0x00000008bc68723c */ /* 0x040fe20000001868 */
[----:B------:R-:W1:Y:S03]  /*fe70*/  MUFU.TANH R36, R36 ;  /* 0x0000002400247308 */ /* 0x000e660000002400 */
[----:B------:R-:W-:Y:S01]  /*fe80*/  FMNMX.FTZ R73, R16, R73, !PT ;  /* 0x0000004910497209 */ /* 0x000fe20007810000 */
[----:B------:R-:W-:Y:S01]  /*fe90*/  FMUL.FTZ R50, R50, c[0x0][0x320] ;  /* 0x0000c80032327a20 */ /* 0x000fe20000410000 */
[----:B------:R-:W-:Y:S01]  /*fea0*/  FMNMX.FTZ R5, R22, R0, !PT ;  /* 0x0000000016057209 */ /* 0x000fe20007810000 */
[----:B------:R-:W-:Y:S01]  /*feb0*/  FMUL.FTZ R93, R93, c[0x0][0x320] ;  /* 0x0000c8005d5d7a20 */ /* 0x000fe20000410000 */
[-C--:B------:R-:W-:Y:S03]  /*fec0*/  HMMA.16816.F32 R108, R188, R10.reuse, R108 ;  /* 0x0000000abc6c723c */ /* 0x080fe6000000186c */
[----:B------:R-:W-:Y:S01]  /*fed0*/  MUFU.TANH R39, R39 ;  /* 0x0000002700277308 */ /* 0x000fe20000002400 */
[----:B------:R-:W-:Y:S01]  /*fee0*/  FMNMX.FTZ R5, R23, R5, !PT ;  /* 0x0000000517057209 */ /* 0x000fe20007810000 */
[----:B------:R-:W-:Y:S01]  /*fef0*/  FMUL.FTZ R92, R92, c[0x0][0x320] ;  /* 0x0000c8005c5c7a20 */ /* 0x000fe20000410000 */
[----:B------:R-:W-:Y:S01]  /*ff00*/  FMNMX.FTZ R4, R13, R4, !PT ;  /* 0x000000040d047209 */ /* 0x000fe20007810000 */
[----:B------:R-:W-:Y:S01]  /*ff10*/  FMUL.FTZ R83, R83, c[0x0][0x320] ;  /* 0x0000c80053537a20 */ /* 0x000fe20000410000 */
[----:B------:R-:W-:Y:S01]  /*ff20*/  HMMA.16816.F32 R112, R212, R10, R112 ;  /* 0x0000000ad470723c */ /* 0x000fe20000001870 */
[----:B------:R-:W3:Y:S03]  /*ff30*/  LDL R10, [R1+0x38] ;  /* 0x00003800010a7983 */ /* 0x000ee60000100800 */
[----:B------:R-:W-:Y:S01]  /*ff40*/  FMNMX.FTZ R73, R17, R73, !PT ;  /* 0x0000004911497209 */ /* 0x000fe20007810000 */
[----:B------:R-:W-:Y:S01]  /*ff50*/  MUFU.TANH R40, R40 ;  /* 0x0000002800287308 */ /* 0x000fe20000002400 */
[----:B------:R-:W-:Y:S01]  /*ff60*/  FMUL.FTZ R84, R84, c[0x0][0x320] ;  /* 0x0000c80054547a20 */ /* 0x000fe20000410000 */
[----:B------:R-:W-:Y:S01]  /*ff70*/  FMNMX.FTZ R0, R24, R4, !PT ;  /* 0x0000000418007209 */ /* 0x000fe20007810000 */
[----:B------:R-:W-:Y:S01]  /*ff80*/  FMUL.FTZ R86, R86, c[0x0][0x320] ;  /* 0x0000c80056567a20 */ /* 0x000fe20000410000 */
[----:B------:R-:W-:Y:S03]  /*ff90*/  FMNMX.FTZ R73, R20, R73, !PT ;  /* 0x0000004914497209 */ /* 0x000fe60007810000 */
[----:B------:R-:W-:Y:S01]  /*ffa0*/  FMUL.FTZ R87, R87, c[0x0][0x320] ;  /* 0x0000c80057577a20 */ /* 0x000fe20000410000 */
[----:B------:R-:W-:Y:S01]  /*ffb0*/  FMNMX.FTZ R73, R21, R73, !PT ;  /* 0x0000004915497209 */ /* 0x000fe20007810000 */
[----:B------:R-:W-:Y:S01]  /*ffc0*/  FMUL.FTZ R98, R98, c[0x0][0x320] ;  /* 0x0000c80062627a20 */ /* 0x000fe20000410000 */
[----:B------:R-:W4:Y:S01]  /*ffd0*/  MUFU.TANH R37, R37 ;  /* 0x0000002500257308 */ /* 0x000f220000002400 */
        /* <DEDUP_REMOVED lines=9> */
[----:B------:R-:W4:Y:S01]  /*10070*/  MUFU.TANH R50, R50 ;  /* 0x0000003200327308 */ /* 0x000f220000002400 */
[----:B------:R-:W-:Y:S01]  /*10080*/  FMNMX.FTZ R73, R33, R73, !PT ;  /* 0x0000004921497209 */ /* 0x000fe20007810000 */
[----:B------:R-:W-:Y:S01]  /*10090*/  FMUL.FTZ R96, R96, c[0x0][0x320] ;  /* 0x0000c80060607a20 */ /* 0x000fe20000410000 */
[----:B--2---:R-:W-:Y:S01]  /*100a0*/  FMNMX.FTZ R5, R38, R5, !PT ;  /* 0x0000000526057209 */ /* 0x004fe20007810000 */
[----:B------:R-:W-:Y:S01]  /*100b0*/  FMUL.FTZ R97, R97, c[0x0][0x320] ;  /* 0x0000c80061617a20 */ /* 0x000fe20000410000 */
[----:B-1----:R-:W-:Y:S01]  /*100c0*/  FMNMX.FTZ R73, R36, R73, !PT ;  /* 0x0000004924497209 */ /* 0x002fe20007810000 */
[----:B------:R-:W-:Y:S01]  /*100d0*/  FMUL.FTZ R101, R101, c[0x0][0x320] ;  /* 0x0000c80065657a20 */ /* 0x000fe20000410000 */
[----:B------:R-:W-:Y:S01]  /*100e0*/  FMNMX.FTZ R0, R28, R0, !PT ;  /* 0x000000001c007209 */ /* 0x000fe20007810000 */
[----:B------:R-:W-:Y:S02]  /*100f0*/  FMUL.FTZ R100, R100, c[0x0][0x320] ;  /* 0x0000c80064647a20 */ /* 0x000fe40000410000 */
[----:B------:R-:W1:Y:S01]  /*10100*/  MUFU.TANH R48, R48 ;  /* 0x0000003000307308 */ /* 0x000e620000002400 */
[----:B------:R-:W-:Y:S01]  /*10110*/  FMNMX.FTZ R0, R29, R0, !PT ;  /* 0x000000001d007209 */ /* 0x000fe20007810000 */
[----:B------:R-:W-:Y:S01]  /*10120*/  FMUL.FTZ R112, R112, c[0x0][0x320] ;  /* 0x0000c80070707a20 */ /* 0x000fe20000410000 */
[----:B----4-:R-:W-:Y:S01]  /*10130*/  FMNMX.FTZ R73, R37, R73, !PT ;  /* 0x0000004925497209 */ /* 0x010fe20007810000 */
[----:B------:R-:W-:Y:S01]  /*10140*/  FMUL.FTZ R95, R95, c[0x0][0x320] ;  /* 0x0000c8005f5f7a20 */ /* 0x000fe20000410000 */
[----:B------:R-:W-:Y:S01]  /*10150*/  FMNMX.FTZ R4, R40, R0, !PT ;  /* 0x0000000028047209 */ /* 0x000fe20007810000 */
[----:B------:R-:W-:Y:S01]  /*10160*/  FMUL.FTZ R94, R94, c[0x0][0x320] ;  /* 0x0000c8005e5e7a20 */ /* 0x000fe20000410000 */
[----:B------:R-:W-:Y:S01]  /*10170*/  FMNMX.FTZ R0, R39, R5, !PT ;  /* 0x0000000527007209 */ /* 0x000fe20007810000 */
[----:B------:R-:W-:Y:S02]  /*10180*/  FMUL.FTZ R106, R106, c[0x0][0x320] ;  /* 0x0000c8006a6a7a20 */ /* 0x000fe40000410000 */
[----:B------:R-:W2:Y:S01]  /*10190*/  MUFU.TANH R51, R51 ;  /* 0x0000003300337308 */ /* 0x000ea20000002400 */
[----:B------:R-:W-:Y:S01]  /*101a0*/  FMUL.FTZ R88, R88, c[0x0][0x320] ;  /* 0x0000c80058587a20 */ /* 0x000fe20000410000 */
[----:B------:R-:W-:Y:S01]  /*101b0*/  FMNMX.FTZ R5, R195, R117, !PT ;  /* 0x00000075c3057209 */ /* 0x000fe20007810000 */
[----:B------:R-:W-:Y:S01]  /*101c0*/  FMUL.FTZ R104, R104, c[0x0][0x320] ;  /* 0x0000c80068687a20 */ /* 0x000fe20000410000 */
[----:B------:R-:W-:Y:S01]  /*101d0*/  FMNMX.FTZ R0, R50, R0, !PT ;  /* 0x0000000032007209 */ /* 0x000fe20007810000 */
[----:B------:R-:W-:Y:S01]  /*101e0*/  FMUL.FTZ R105, R105, c[0x0][0x320] ;  /* 0x0000c80069697a20 */ /* 0x000fe20000410000 */
[----:B------:R-:W-:Y:S01]  /*101f0*/  FMNMX.FTZ R5, R194, R5, !PT ;  /* 0x00000005c2057209 */ /* 0x000fe20007810000 */
[----:B------:R-:W-:Y:S02]  /*10200*/  FMUL.FTZ R68, R68, c[0x0][0x320] ;  /* 0x0000c80044447a20 */ /* 0x000fe40000410000 */
[----:B------:R-:W-:Y:S01]  /*10210*/  FMUL.FTZ R69, R69, c[0x0][0x320] ;  /* 0x0000c80045457a20 */ /* 0x000fe20000410000 */
[----:B------:R-:W4:Y:S01]  /*10220*/  MUFU.TANH R49, R49 ;  /* 0x0000003100317308 */ /* 0x000f220000002400 */
[----:B------:R-:W-:Y:S01]  /*10230*/  FMNMX.FTZ R5, R14, R5, !PT ;  /* 0x000000050e057209 */ /* 0x000fe20007810000 */
[----:B------:R-:W-:Y:S01]  /*10240*/  FMUL.FTZ R114, R114, c[0x0][0x320] ;  /* 0x0000c80072727a20 */ /* 0x000fe20000410000 */
[----:B-1----:R-:W-:Y:S01]  /*10250*/  FMNMX.FTZ R73, R48, R73, !PT ;  /* 0x0000004930497209 */ /* 0x002fe20007810000 */
[----:B------:R-:W-:Y:S01]  /*10260*/  FMUL.FTZ R113, R113, c[0x0][0x320] ;  /* 0x0000c80071717a20 */ /* 0x000fe20000410000 */
[----:B------:R-:W-:Y:S01]  /*10270*/  FMNMX.FTZ R5, R15, R5, !PT ;  /* 0x000000050f057209 */ /* 0x000fe20007810000 */
[----:B------:R-:W-:Y:S02]  /*10280*/  FMUL.FTZ R59, R59, c[0x0][0x320] ;  /* 0x0000c8003b3b7a20 */ /* 0x000fe40000410000 */
[----:B------:R-:W-:Y:S02]  /*10290*/  FMUL.FTZ R62, R62, c[0x0][0x320] ;  /* 0x0000c8003e3e7a20 */ /* 0x000fe40000410000 */
[----:B------:R-:W1:Y:S01]  /*102a0*/  MUFU.TANH R202, R54 ;  /* 0x0000003600ca7308 */ /* 0x000e620000002400 */
[----:B------:R-:W-:Y:S02]  /*102b0*/  FMUL.FTZ R75, R75, c[0x0][0x320] ;  /* 0x0000c8004b4b7a20 */ /* 0x000fe40000410000 */
[----:B------:R-:W-:Y:S01]  /*102c0*/  FMUL.FTZ R107, R107, c[0x0][0x320] ;  /* 0x0000c8006b6b7a20 */ /* 0x000fe20000410000 */
[----:B--2---:R-:W-:Y:S01]  /*102d0*/  FMNMX.FTZ R0, R51, R0, !PT ;  /* 0x0000000033007209 */ /* 0x004fe20007810000 */
        /* <DEDUP_REMOVED lines=10> */
[----:B------:R-:W2:Y:S01]  /*10380*/  MUFU.TANH R47, R52 ;  /* 0x00000034002f7308 */ /* 0x000ea20000002400 */
[----:B------:R-:W-:Y:S02]  /*10390*/  FMUL.FTZ R78, R78, c[0x0][0x320] ;  /* 0x0000c8004e4e7a20 */ /* 0x000fe40000410000 */
[----:B------:R-:W-:Y:S01]  /*103a0*/  FMUL.FTZ R79, R79, c[0x0][0x320] ;  /* 0x0000c8004f4f7a20 */ /* 0x000fe20000410000 */
[----:B-1----:R-:W-:Y:S01]  /*103b0*/  FMNMX.FTZ R0, R202, R0, !PT ;  /* 0x00000000ca007209 */ /* 0x002fe20007810000 */
[----:B------:R-:W-:Y:S02]  /*103c0*/  FMUL.FTZ R41, R41, c[0x0][0x320] ;  /* 0x0000c80029297a20 */ /* 0x000fe40000410000 */
[----:B------:R-:W-:Y:S02]  /*103d0*/  FMUL.FTZ R44, R44, c[0x0][0x320] ;  /* 0x0000c8002c2c7a20 */ /* 0x000fe40000410000 */
[----:B------:R-:W-:Y:S01]  /*103e0*/  FMUL.FTZ R45, R45, c[0x0][0x320] ;  /* 0x0000c8002d2d7a20 */ /* 0x000fe20000410000 */
[----:B------:R1:W4:Y:S01]  /*103f0*/  MUFU.TANH R203, R55 ;  /* 0x0000003700cb7308 */ /* 0x0003220000002400 */
[----:B------:R-:W-:Y:S02]  /*10400*/  FMUL.FTZ R57, R57, c[0x0][0x320] ;  /* 0x0000c80039397a20 */ /* 0x000fe40000410000 */
[----:B------:R-:W-:Y:S02]  /*10410*/  FMUL.FTZ R108, R108, c[0x0][0x320] ;  /* 0x0000c8006c6c7a20 */ /* 0x000fe40000410000 */
[----:B------:R-:W-:Y:S02]  /*10420*/  FMUL.FTZ R109, R109, c[0x0][0x320] ;  /* 0x0000c8006d6d7a20 */ /* 0x000fe40000410000 */
[----:B------:R-:W-:Y:S03]  /*10430*/  FMUL.FTZ R74, R74, c[0x0][0x320] ;  /* 0x0000c8004a4a7a20 */ /* 0x000fe60000410000 */
[----:B------:R4:W4:Y:S01]  /*10440*/  MUFU.TANH R198, R53 ;  /* 0x0000003500c67308 */ /* 0x0009220000002400 */
[----:B--2---:R-:W-:Y:S09]  /*10450*/  FMNMX.FTZ R73, R47, R73, !PT ;  /* 0x000000492f497209 */ /* 0x004ff20007810000 */
[----:B------:R-:W2:Y:S01]  /*10460*/  MUFU.TANH R200, R66 ;  /* 0x0000004200c87308 */ /* 0x000ea20000002400 */
[----:B-1----:R-:W3:Y:S01]  /*10470*/  LDL.64 R54, [R1+0x28] ;  /* 0x0000280001367983 */ /* 0x002ee20000100a00 */
[----:B----4-:R-:W-:Y:S08]  /*10480*/  FMNMX.FTZ R0, R203, R0, !PT ;  /* 0x00000000cb007209 */ /* 0x010ff00007810000 */
[----:B------:R-:W-:Y:S01]  /*10490*/  MUFU.TANH R205, R56 ;  /* 0x0000003800cd7308 */ /* 0x000fe20000002400 */
[----:B------:R-:W4:Y:S01]  /*104a0*/  LDL R53, [R1+0x20] ;  /* 0x0000200001357983 */ /* 0x000f220000100800 */
[----:B------:R-:W-:Y:S08]  /*104b0*/  FMNMX.FTZ R73, R198, R73, !PT ;  /* 0x00000049c6497209 */ /* 0x000ff00007810000 */
[----:B------:R-:W1:Y:S01]  /*104c0*/  MUFU.TANH R56, R64 ;  /* 0x0000004000387308 */ /* 0x000e620000002400 */
[----:B--2---:R-:W-:Y:S09]  /*104d0*/  FMNMX.FTZ R0, R200, R0, !PT ;  /* 0x00000000c8007209 */ /* 0x004ff20007810000 */
[----:B------:R-:W2:Y:S10]  /*104e0*/  MUFU.TANH R201, R67 ;  /* 0x0000004300c97308 */ /* 0x000eb40000002400 */
[----:B------:R-:W2:Y:S01]  /*104f0*/  MUFU.TANH R197, R70 ;  /* 0x0000004600c57308 */ /* 0x000ea20000002400 */
[----:B-1----:R-:W-:Y:S09]  /*10500*/  FMNMX.FTZ R73, R56, R73, !PT ;  /* 0x0000004938497209 */ /* 0x002ff20007810000 */
[----:B------:R1:W-:Y:S01]  /*10510*/  MUFU.TANH R211, R80 ;  /* 0x0000005000d37308 */ /* 0x0003e20000002400 */
[----:B--2---:R-:W-:Y:S09]  /*10520*/  FMNMX.FTZ R0, R201, R0, !PT ;  /* 0x00000000c9007209 */ /* 0x004ff20007810000 */
[----:B------:R-:W-:Y:S10]  /*10530*/  MUFU.TANH R204, R60 ;  /* 0x0000003c00cc7308 */ /* 0x000ff40000002400 */
[----:B------:R-:W2:Y:S01]  /*10540*/  MUFU.TANH R60, R65 ;  /* 0x00000041003c7308 */ /* 0x000ea20000002400 */
[----:B-1----:R-:W-:Y:S04]  /*10550*/  MOV R80, R197 ;  /* 0x000000c500507202 */ /* 0x002fe80000000f00 */
[----:B------:R-:W-:Y:S05]  /*10560*/  FMNMX.FTZ R0, R80, R0, !PT ;  /* 0x0000000050007209 */ /* 0x000fea0007810000 */
[----:B------:R-:W1:Y:S10]  /*10570*/  MUFU.TANH R209, R71 ;  /* 0x0000004700d17308 */ /* 0x000e740000002400 */
[----:B------:R-:W-:Y:S01]  /*10580*/  MUFU.TANH R243, R90 ;  /* 0x0000005a00f37308 */ /* 0x000fe20000002400 */
[----:B--2---:R-:W-:Y:S09]  /*10590*/  FMNMX.FTZ R73, R60, R73, !PT ;  /* 0x000000493c497209 */ /* 0x004ff20007810000 */
[----:B------:R1:W-:Y:S10]  /*105a0*/  MUFU.TANH R90, R93 ;  /* 0x0000005d005a7308 */ /* 0x0003f40000002400 */
[----:B------:R-:W2:Y:S10]  /*105b0*/  MUFU.TANH R210, R68 ;  /* 0x0000004400d27308 */ /* 0x000eb40000002400 */
[----:B------:R-:W2:Y:S01]  /*105c0*/  MUFU.TANH R196, R69 ;  /* 0x0000004500c47308 */ /* 0x000ea20000002400 */
[----:B-1----:R-:W-:Y:S04]  /*105d0*/  MOV R93, R209 ;  /* 0x000000d1005d7202 */ /* 0x002fe80000000f00 */
[----:B------:R-:W-:Y:S05]  /*105e0*/  FMNMX.FTZ R0, R93, R0, !PT ;  /* 0x000000005d007209 */ /* 0x000fea0007810000 */
[----:B------:R-:W-:Y:S01]  /*105f0*/  MUFU.TANH R220, R91 ;  /* 0x0000005b00dc7308 */ /* 0x000fe20000002400 */
[----:B--2---:R-:W-:Y:S09]  /*10600*/  FMNMX.FTZ R73, R210, R73, !PT ;  /* 0x00000049d2497209 */ /* 0x004ff20007810000 */
[----:B------:R1:W-:Y:S10]  /*10610*/  MUFU.TANH R91, R92 ;  /* 0x0000005c005b7308 */ /* 0x0003f40000002400 */
[----:B------:R2:W2:Y:S10]  /*10620*/  MUFU.TANH R222, R81 ;  /* 0x0000005100de7308 */ /* 0x0004b40000002400 */
[----:B------:R-:W2:Y:S01]  /*10630*/  MUFU.TANH R238, R82 ;  /* 0x0000005200ee7308 */ /* 0x000ea20000002400 */
[----:B-1----:R-:W-:Y:S04]  /*10640*/  MOV R92, R196 ;  /* 0x000000c4005c7202 */ /* 0x002fe80000000f00 */
[----:B------:R-:W-:Y:S05]  /*10650*/  FMNMX.FTZ R73, R92, R73, !PT ;  /* 0x000000495c497209 */ /* 0x000fea0007810000 */
[----:B------:R-:W1:Y:S01]  /*10660*/  MUFU.TANH R247, R83 ;  /* 0x0000005300f77308 */ /* 0x000e620000002400 */
[----:B--2---:R-:W-:Y:S02]  /*10670*/  MOV R81, R211 ;  /* 0x000000d300517202 */ /* 0x004fe40000000f00 */
[----:B------:R-:W-:Y:S02]  /*10680*/  MOV R214, R222 ;  /* 0x000000de00d67202 */ /* 0x000fe40000000f00 */
[----:B------:R-:W-:Y:S05]  /*10690*/  FMNMX.FTZ R73, R81, R73, !PT ;  /* 0x0000004951497209 */ /* 0x000fea0007810000 */
[----:B------:R-:W2:Y:S01]  /*106a0*/  MUFU.TANH R119, R84 ;  /* 0x0000005400777308 */ /* 0x000ea20000002400 */
[----:B------:R-:W-:Y:S02]  /*106b0*/  FMNMX.FTZ R73, R214, R73, !PT ;  /* 0x00000049d6497209 */ /* 0x000fe40007810000 */
[----:B------:R-:W-:Y:S07]  /*106c0*/  FMNMX.FTZ R0, R238, R0, !PT ;  /* 0x00000000ee007209 */ /* 0x000fee0007810000 */
[----:B------:R2:W-:Y:S01]  /*106d0*/  MUFU.TANH R191, R114 ;  /* 0x0000007200bf7308 */ /* 0x0005e20000002400 */
[----:B-1----:R-:W-:Y:S09]  /*106e0*/  FMNMX.FTZ R0, R247, R0, !PT ;  /* 0x00000000f7007209 */ /* 0x002ff20007810000 */
[----:B------:R-:W1:Y:S10]  /*106f0*/  MUFU.TANH R250, R63 ;  /* 0x0000003f00fa7308 */ /* 0x000e740000002400 */
[----:B------:R1:W1:Y:S01]  /*10700*/  MUFU.TANH R63, R86 ;  /* 0x00000056003f7308 */ /* 0x0002620000002400 */
[----:B--2---:R-:W-:Y:S04]  /*10710*/  MOV R114, R119 ;  /* 0x0000007700727202 */ /* 0x004fe80000000f00 */
[----:B------:R-:W-:Y:S05]  /*10720*/  FMNMX.FTZ R73, R114, R73, !PT ;  /* 0x0000004972497209 */ /* 0x000fea0007810000 */
[----:B------:R-:W2:Y:S10]  /*10730*/  MUFU.TANH R26, R26 ;  /* 0x0000001a001a7308 */ /* 0x000eb40000002400 */
[----:B------:R-:W2:Y:S01]  /*10740*/  MUFU.TANH R249, R87 ;  /* 0x0000005700f97308 */ /* 0x000ea20000002400 */
[----:B-1----:R-:W-:Y:S02]  /*10750*/  MOV R86, R250 ;  /* 0x000000fa00567202 */ /* 0x002fe40000000f00 */
[----:B------:R-:W-:Y:S07]  /*10760*/  FMNMX.FTZ R0, R63, R0, !PT ;  /* 0x000000003f007209 */ /* 0x000fee0007810000 */
[----:B------:R-:W1:Y:S01]  /*10770*/  MUFU.TANH R187, R98 ;  /* 0x0000006200bb7308 */ /* 0x000e620000002400 */
[----:B--2---:R-:W-:Y:S04]  /*10780*/  FMNMX.FTZ R5, R26, R5, !PT ;  /* 0x000000051a057209 */ /* 0x004fe80007810000 */
[----:B------:R-:W-:Y:S05]  /*10790*/  FMNMX.FTZ R5, R27, R5, !PT ;  /* 0x000000051b057209 */ /* 0x000fea0007810000 */
[----:B------:R1:W-:Y:S01]  /*107a0*/  MUFU.TANH R217, R102 ;  /* 0x0000006600d97308 */ /* 0x0003e20000002400 */
[----:B------:R-:W-:Y:S02]  /*107b0*/  FMNMX.FTZ R5, R30, R5, !PT ;  /* 0x000000051e057209 */ /* 0x000fe40007810000 */
[----:B------:R-:W-:Y:S07]  /*107c0*/  FMNMX.FTZ R0, R249, R0, !PT ;  /* 0x00000000f9007209 */ /* 0x000fee0007810000 */
[----:B------:R-:W2:Y:S10]  /*107d0*/  MUFU.TANH R233, R85 ;  /* 0x0000005500e97308 */ /* 0x000eb40000002400 */
[----:B------:R-:W3:Y:S01]  /*107e0*/  MUFU.TANH R219, R99 ;  /* 0x0000006300db7308 */ /* 0x000ee20000002400 */
[----:B-1----:R-:W-:Y:S04]  /*107f0*/  MOV R102, R187 ;  /* 0x000000bb00667202 */ /* 0x002fe80000000f00 */
[----:B------:R-:W-:Y:S05]  /*10800*/  FMNMX.FTZ R0, R102, R0, !PT ;  /* 0x0000000066007209 */ /* 0x000fea0007810000 */
[----:B------:R3:W1:Y:S01]  /*10810*/  MUFU.TANH R234, R103 ;  /* 0x0000006700ea7308 */ /* 0x0006620000002400 */
[----:B--2---:R-:W-:Y:S09]  /*10820*/  FMNMX.FTZ R73, R233, R73, !PT ;  /* 0x00000049e9497209 */ /* 0x004ff20007810000 */
[----:B------:R-:W-:Y:S10]  /*10830*/  MUFU.TANH R85, R89 ;  /* 0x0000005900557308 */ /* 0x000ff40000002400 */
[----:B------:R-:W2:Y:S01]  /*10840*/  MUFU.TANH R89, R96 ;  /* 0x0000006000597308 */ /* 0x000ea20000002400 */
[----:B---3--:R-:W-:Y:S04]  /*10850*/  MOV R103, R219 ;  /* 0x000000db00677202 */ /* 0x008fe80000000f00 */
[----:B------:R-:W-:Y:S05]  /*10860*/  FMNMX.FTZ R0, R103, R0, !PT ;  /* 0x0000000067007209 */ /* 0x000fea0007810000 */
[----:B------:R-:W3:Y:S01]  /*10870*/  MUFU.TANH R207, R97 ;  /* 0x0000006100cf7308 */ /* 0x000ee20000002400 */
[----:B------:R-:W-:Y:S02]  /*10880*/  FMNMX.FTZ R0, R217, R0, !PT ;  /* 0x00000000d9007209 */ /* 0x000fe40007810000 */
[----:B----4-:R-:W-:Y:S02]  /*10890*/  ISETP.GT.AND P0, PT, R242, R53, PT ;  /* 0x00000035f200720c */ /* 0x010fe40003f04270 */
[----:B-1----:R-:W-:Y:S02]  /*108a0*/  FMNMX.FTZ R0, R234, R0, !PT ;  /* 0x00000000ea007209 */ /* 0x002fe40007810000 */
[----:B------:R-:W-:Y:S03]  /*108b0*/  IADD3 R242, R242, -0x1, RZ ;  /* 0xfffffffff2f27810 */ /* 0x000fe60007ffe0ff */
[----:B------:R3:W-:Y:S01]  /*108c0*/  MUFU.TANH R98, R101 ;  /* 0x0000006500627308 */ /* 0x0007e20000002400 */
[----:B------:R-:W-:Y:S02]  /*108d0*/  FMNMX.FTZ R0, R191, R0, !PT ;  /* 0x00000000bf007209 */ /* 0x000fe40007810000 */
[----:B--2---:R-:W-:Y:S07]  /*108e0*/  FMNMX.FTZ R73, R89, R73, !PT ;  /* 0x0000004959497209 */ /* 0x004fee0007810000 */
[----:B------:R-:W1:Y:S10]  /*108f0*/  MUFU.TANH R31, R31 ;  /* 0x0000001f001f7308 */ /* 0x000e740000002400 */
[----:B------:R-:W2:Y:S01]  /*10900*/  MUFU.TANH R42, R42 ;  /* 0x0000002a002a7308 */ /* 0x000ea20000002400 */
[----:B---3--:R-:W-:Y:S04]  /*10910*/  MOV R101, R207 ;  /* 0x000000cf00657202 */ /* 0x008fe80000000f00 */
[----:B------:R-:W-:Y:S05]  /*10920*/  FMNMX.FTZ R73, R101, R73, !PT ;  /* 0x0000004965497209 */ /* 0x000fea0007810000 */
[----:B------:R-:W3:Y:S01]  /*10930*/  MUFU.TANH R99, R100 ;  /* 0x0000006400637308 */ /* 0x000ee20000002400 */
[----:B-1----:R-:W-:Y:S09]  /*10940*/  FMNMX.FTZ R5, R31, R5, !PT ;  /* 0x000000051f057209 */ /* 0x002ff20007810000 */
[----:B------:R-:W1:Y:S01]  /*10950*/  MUFU.TANH R43, R43 ;  /* 0x0000002b002b7308 */ /* 0x000e620000002400 */
[----:B--2---:R-:W-:Y:S09]  /*10960*/  FMNMX.FTZ R5, R42, R5, !PT ;  /* 0x000000052a057209 */ /* 0x004ff20007810000 */
[----:B------:R-:W2:Y:S01]  /*10970*/  MUFU.TANH R46, R46 ;  /* 0x0000002e002e7308 */ /* 0x000ea20000002400 */
[----:B---3--:R-:W-:Y:S04]  /*10980*/  FMNMX.FTZ R73, R99, R73, !PT ;  /* 0x0000004963497209 */ /* 0x008fe80007810000 */
[----:B------:R-:W-:Y:S05]  /*10990*/  FMNMX.FTZ R73, R98, R73, !PT ;  /* 0x0000004962497209 */ /* 0x000fea0007810000 */
[----:B------:R-:W3:Y:S01]  /*109a0*/  MUFU.TANH R97, R112 ;  /* 0x0000007000617308 */ /* 0x000ee20000002400 */
[----:B-1----:R-:W-:Y:S09]  /*109b0*/  FMNMX.FTZ R5, R43, R5, !PT ;  /* 0x000000052b057209 */ /* 0x002ff20007810000 */
[----:B------:R-:W1:Y:S01]  /*109c0*/  MUFU.TANH R190, R115 ;  /* 0x0000007300be7308 */ /* 0x000e620000002400 */
[----:B--2---:R-:W-:Y:S04]  /*109d0*/  FMNMX.FTZ R5, R46, R5, !PT ;  /* 0x000000052e057209 */ /* 0x004fe80007810000 */
[----:B------:R-:W-:Y:S05]  /*109e0*/  FMNMX.FTZ R5, R199, R5, !PT ;  /* 0x00000005c7057209 */ /* 0x000fea0007810000 */
[----:B------:R-:W2:Y:S01]  /*109f0*/  MUFU.TANH R113, R113 ;  /* 0x0000007100717308 */ /* 0x000ea20000002400 */
[----:B---3--:R-:W-:Y:S09]  /*10a00*/  FMNMX.FTZ R73, R97, R73, !PT ;  /* 0x0000004961497209 */ /* 0x008ff20007810000 */
[----:B------:R-:W3:Y:S01]  /*10a10*/  MUFU.TANH R221, R58 ;  /* 0x0000003a00dd7308 */ /* 0x000ee20000002400 */
[----:B-1----:R-:W-:Y:S09]  /*10a20*/  FMNMX.FTZ R0, R190, R0, !PT ;  /* 0x00000000be007209 */ /* 0x002ff20007810000 */
[----:B------:R1:W-:Y:S01]  /*10a30*/  MUFU.TANH R248, R72 ;  /* 0x0000004800f87308 */ /* 0x0003e20000002400 */
[----:B--2---:R-:W-:Y:S05]  /*10a40*/  FMNMX.FTZ R73, R113, R73, !PT ;  /* 0x0000004971497209 */ /* 0x004fea0007810000 */
[----:B------:R-:W2:Y:S04]  /*10a50*/  SHFL.BFLY PT, R6, R73, 0x2, 0x1f ;  /* 0x0c401f0049067f89 */ /* 0x000ea800000e0000 */
[----:B------:R-:W4:Y:S01]  /*10a60*/  MUFU.TANH R216, R59 ;  /* 0x0000003b00d87308 */ /* 0x000f220000002400 */
[----:B---3--:R-:W-:Y:S09]  /*10a70*/  FMNMX.FTZ R5, R221, R5, !PT ;  /* 0x00000005dd057209 */ /* 0x008ff20007810000 */
[----:B------:R-:W3:Y:S01]  /*10a80*/  MUFU.TANH R251, R62 ;  /* 0x0000003e00fb7308 */ /* 0x000ee20000002400 */
[----:B-1----:R-:W1:Y:S09]  /*10a90*/  SHFL.BFLY PT, R72, R0, 0x2, 0x1f ;  /* 0x0c401f0000487f89 */ /* 0x002e7200000e0000 */
[----:B------:R-:W1:Y:S01]  /*10aa0*/  MUFU.TANH R245, R74 ;  /* 0x0000004a00f57308 */ /* 0x000e620000002400 */
[----:B--2---:R-:W-:Y:S02]  /*10ab0*/  FMNMX.FTZ R73, R73, R6, !PT ;  /* 0x0000000649497209 */ /* 0x004fe40007810000 */
[----:B----4-:R-:W-:Y:S03]  /*10ac0*/  FMNMX.FTZ R5, R216, R5, !PT ;  /* 0x00000005d8057209 */ /* 0x010fe60007810000 */
[----:B------:R-:W2:Y:S04]  /*10ad0*/  SHFL.BFLY PT, R8, R73, 0x1, 0x1f ;  /* 0x0c201f0049087f89 */ /* 0x000ea800000e0000 */
[----:B------:R4:W4:Y:S01]  /*10ae0*/  MUFU.TANH R244, R75 ;  /* 0x0000004b00f47308 */ /* 0x0009220000002400 */
[----:B---3--:R-:W-:Y:S04]  /*10af0*/  MOV R84, R251 ;  /* 0x000000fb00547202 */ /* 0x008fe80000000f00 */
[----:B------:R-:W-:Y:S05]  /*10b00*/  FMNMX.FTZ R5, R84, R5, !PT ;  /* 0x0000000554057209 */ /* 0x000fea0007810000 */
[----:B------:R3:W-:Y:S01]  /*10b10*/  MUFU.TANH R82, R95 ;  /* 0x0000005f00527308 */ /* 0x0007e20000002400 */
[----:B-1----:R-:W-:Y:S02]  /*10b20*/  FMNMX.FTZ R72, R0, R72, !PT ;  /* 0x0000004800487209 */ /* 0x002fe40007810000 */
[----:B------:R-:W-:Y:S02]  /*10b30*/  FMNMX.FTZ R5, R86, R5, !PT ;  /* 0x0000000556057209 */ /* 0x000fe40007810000 */
[----:B------:R-:W-:Y:S01]  /*10b40*/  MOV R215, R245 ;  /* 0x000000f500d77202 */ /* 0x000fe20000000f00 */
[----:B------:R-:W1:Y:S03]  /*10b50*/  SHFL.BFLY PT, R6, R72, 0x1, 0x1f ;  /* 0x0c201f0048067f89 */ /* 0x000e6600000e0000 */
[----:B------:R-:W-:Y:S01]  /*10b60*/  FMNMX.FTZ R5, R215, R5, !PT ;  /* 0x00000005d7057209 */ /* 0x000fe20007810000 */
[----:B------:R-:W1:Y:S01]  /*10b70*/  MUFU.TANH R252, R78 ;  /* 0x0000004e00fc7308 */ /* 0x000e620000002400 */
[----:B--2---:R-:W-:Y:S01]  /*10b80*/  FMNMX.FTZ R73, R73, R8, !PT ;  /* 0x0000000849497209 */ /* 0x004fe20007810000 */
[----:B----4-:R-:W-:Y:S01]  /*10b90*/  FMUL.FTZ R75, R110, c[0x0][0x320] ;  /* 0x0000c8006e4b7a20 */ /* 0x010fe20000410000 */
[----:B------:R-:W-:Y:S03]  /*10ba0*/  MOV R110, R243 ;  /* 0x000000f3006e7202 */ /* 0x000fe60000000f00 */
[----:B------:R-:W-:Y:S04]  /*10bb0*/  FMUL.FTZ R96, R73, c[0x0][0x2d0] ;  /* 0x0000b40049607a20 */ /* 0x000fe80000410000 */
[----:B------:R-:W2:Y:S01]  /*10bc0*/  MUFU.TANH R223, R79 ;  /* 0x0000004f00df7308 */ /* 0x000ea20000002400 */
[--C-:B------:R-:W-:Y:S02]  /*10bd0*/  FFMA.FTZ R8, R20, c[0x0][0x2d0], -R96.reuse ;  /* 0x0000b40014087a23 */ /* 0x100fe40000010860 */
[--C-:B------:R-:W-:Y:S01]  /*10be0*/  FFMA.FTZ R101, R101, c[0x0][0x2d0], -R96.reuse ;  /* 0x0000b40065657a23 */ /* 0x100fe20000010860 */
[----:B---3--:R-:W-:Y:S04]  /*10bf0*/  MOV R95, R244 ;  /* 0x000000f4005f7202 */ /* 0x008fe80000000f00 */
[----:B------:R-:W-:Y:S02]  /*10c00*/  FMNMX.FTZ R5, R95, R5, !PT ;  /* 0x000000055f057209 */ /* 0x000fe40007810000 */
[----:B------:R3:W-:Y:S01]  /*10c10*/  MUFU.EX2 R244, R8 ;  /* 0x0000000800f47308 */ /* 0x0007e20000000800 */
[----:B-1----:R-:W-:Y:S01]  /*10c20*/  FMNMX.FTZ R72, R72, R6, !PT ;  /* 0x0000000648487209 */ /* 0x002fe20007810000 */
[----:B------:R-:W-:Y:S01]  /*10c30*/  FFMA.FTZ R6, R32, c[0x0][0x2d0], -R96 ;  /* 0x0000b40020067a23 */ /* 0x000fe20000010860 */
[----:B------:R-:W-:Y:S04]  /*10c40*/  MOV R115, R252 ;  /* 0x000000fc00737202 */ /* 0x000fe80000000f00 */
[----:B------:R-:W-:Y:S03]  /*10c50*/  FMNMX.FTZ R0, R115, R5, !PT ;  /* 0x0000000573007209 */ /* 0x000fe60007810000 */
[----:B------:R-:W1:Y:S01]  /*10c60*/  MUFU.TANH R119, R94 ;  /* 0x0000005e00777308 */ /* 0x000e620000002400 */
[----:B--2---:R-:W-:Y:S04]  /*10c70*/  MOV R112, R223 ;  /* 0x000000df00707202 */ /* 0x004fe80000000f00 */
[----:B------:R-:W-:Y:S05]  /*10c80*/  FMNMX.FTZ R0, R112, R0, !PT ;  /* 0x0000000070007209 */ /* 0x000fea0007810000 */
[----:B------:R-:W2:Y:S01]  /*10c90*/  MUFU.TANH R83, R106 ;  /* 0x0000006a00537308 */ /* 0x000ea20000002400 */
[----:B------:R-:W-:Y:S01]  /*10ca0*/  FMNMX.FTZ R5, R110, R0, !PT ;  /* 0x000000006e057209 */ /* 0x000fe20007810000 */
[----:B------:R-:W-:Y:S01]  /*10cb0*/  FMUL.FTZ R0, R111, c[0x0][0x320] ;  /* 0x0000c8006f007a20 */ /* 0x000fe20000410000 */
[----:B---3--:R-:W-:Y:S02]  /*10cc0*/  @P0 MOV R8, c[0x0][0x1e0] ;  /* 0x0000780000080a02 */ /* 0x008fe40000000f00 */
[----:B------:R-:W-:Y:S05]  /*10cd0*/  FMNMX.FTZ R5, R220, R5, !PT ;  /* 0x00000005dc057209 */ /* 0x000fea0007810000 */
[----:B------:R3:W-:Y:S01]  /*10ce0*/  MUFU.TANH R74, R0 ;  /* 0x00000000004a7308 */ /* 0x0007e20000002400 */
[----:B-1----:R-:W-:Y:S02]  /*10cf0*/  FMNMX.FTZ R5, R119, R5, !PT ;  /* 0x0000000577057209 */ /* 0x002fe40007810000 */
[----:B------:R-:W-:Y:S02]  /*10d00*/  MOV R94, R249 ;  /* 0x000000f9005e7202 */ /* 0x000fe40000000f00 */
[----:B------:R-:W-:Y:S05]  /*10d10*/  FMNMX.FTZ R5, R82, R5, !PT ;  /* 0x0000000552057209 */ /* 0x000fea0007810000 */
[----:B------:R-:W1:Y:S01]  /*10d20*/  MUFU.TANH R212, R107 ;  /* 0x0000006b00d47308 */ /* 0x000e620000002400 */
[----:B--2---:R-:W-:Y:S02]  /*10d30*/  FMNMX.FTZ R5, R83, R5, !PT ;  /* 0x0000000553057209 */ /* 0x004fe40007810000 */
[----:B------:R-:W-:Y:S07]  /*10d40*/  MOV R106, R248 ;  /* 0x000000f8006a7202 */ /* 0x000fee0000000f00 */
[----:B------:R-:W2:Y:S01]  /*10d50*/  MUFU.TANH R75, R75 ;  /* 0x0000004b004b7308 */ /* 0x000ea20000002400 */
[----:B---3--:R-:W-:Y:S04]  /*10d60*/  FADD.FTZ R0, -R73, R2 ;  /* 0x0000000249007221 */ /* 0x008fe80000010100 */
[----:B------:R-:W-:Y:S05]  /*10d70*/  FMUL.FTZ R2, R0, c[0x0][0x2d0] ;  /* 0x0000b40000027a20 */ /* 0x000fea0000410000 */
[----:B------:R-:W3:Y:S01]  /*10d80*/  MUFU.TANH R41, R41 ;  /* 0x0000002900297308 */ /* 0x000ee20000002400 */
[----:B-1----:R-:W-:Y:S01]  /*10d90*/  FMNMX.FTZ R0, R212, R5, !PT ;  /* 0x00000005d4007209 */ /* 0x002fe20007810000 */
[--C-:B------:R-:W-:Y:S01]  /*10da0*/  FFMA.FTZ R5, R33, c[0x0][0x2d0], -R96.reuse ;  /* 0x0000b40021057a23 */ /* 0x100fe20000010860 */
[----:B------:R-:W-:Y:S07]  /*10db0*/  MOV R107, R247 ;  /* 0x000000f7006b7202 */ /* 0x000fee0000000f00 */
[----:B------:R1:W-:Y:S01]  /*10dc0*/  MUFU.EX2 R9, R5 ;  /* 0x0000000500097308 */ /* 0x0003e20000000800 */
[----:B--2---:R-:W-:Y:S04]  /*10dd0*/  FMNMX.FTZ R0, R75, R0, !PT ;  /* 0x000000004b007209 */ /* 0x004fe80007810000 */
[----:B------:R-:W-:Y:S05]  /*10de0*/  FMNMX.FTZ R0, R74, R0, !PT ;  /* 0x000000004a007209 */ /* 0x000fea0007810000 */
[----:B------:R-:W2:Y:S01]  /*10df0*/  MUFU.TANH R44, R44 ;  /* 0x0000002c002c7308 */ /* 0x000ea20000002400 */
[----:B---3--:R-:W-:Y:S09]  /*10e00*/  FMNMX.FTZ R4, R41, R4, !PT ;  /* 0x0000000429047209 */ /* 0x008ff20007810000 */
[----:B------:R3:W-:Y:S01]  /*10e10*/  MUFU.EX2 R70, R2 ;  /* 0x0000000200467308 */ /* 0x0007e20000000800 */
[----:B-1----:R-:W-:Y:S09]  /*10e20*/  @P0 MOV R5, R10 ;  /* 0x0000000a00050202 */ /* 0x002ff20000000f00 */
[----:B------:R-:W1:Y:S01]  /*10e30*/  MUFU.TANH R45, R45 ;  /* 0x0000002d002d7308 */ /* 0x000e620000002400 */
[----:B--2---:R-:W-:Y:S09]  /*10e40*/  FMNMX.FTZ R4, R44, R4, !PT ;  /* 0x000000042c047209 */ /* 0x004ff20007810000 */
[----:B------:R-:W2:Y:S01]  /*10e50*/  MUFU.TANH R208, R57 ;  /* 0x0000003900d07308 */ /* 0x000ea20000002400 */
[----:B---3--:R-:W-:Y:S02]  /*10e60*/  FADD.FTZ R2, -R72, R3 ;  /* 0x0000000348027221 */ /* 0x008fe40000010100 */
[----:B------:R-:W3:Y:S02]  /*10e70*/  SHFL.BFLY PT, R3, R0, 0x2, 0x1f ;  /* 0x0c401f0000037f89 */ /* 0x000ee400000e0000 */
[----:B------:R-:W-:Y:S05]  /*10e80*/  FMUL.FTZ R2, R2, c[0x0][0x2d0] ;  /* 0x0000b40002027a20 */ /* 0x000fea0000410000 */
[----:B------:R-:W4:Y:S01]  /*10e90*/  MUFU.TANH R206, R61 ;  /* 0x0000003d00ce7308 */ /* 0x000f220000002400 */
[----:B-1----:R-:W-:Y:S04]  /*10ea0*/  FMNMX.FTZ R4, R45, R4, !PT ;  /* 0x000000042d047209 */ /* 0x002fe80007810000 */
[----:B------:R-:W-:Y:S05]  /*10eb0*/  FMNMX.FTZ R4, R205, R4, !PT ;  /* 0x00000004cd047209 */ /* 0x000fea0007810000 */
[----:B------:R-:W1:Y:S01]  /*10ec0*/  MUFU.TANH R240, R76 ;  /* 0x0000004c00f07308 */ /* 0x000e620000002400 */
[----:B--2---:R-:W-:Y:S04]  /*10ed0*/  FMNMX.FTZ R4, R208, R4, !PT ;  /* 0x00000004d0047209 */ /* 0x004fe80007810000 */
[----:B------:R-:W-:Y:S05]  /*10ee0*/  FMNMX.FTZ R4, R204, R4, !PT ;  /* 0x00000004cc047209 */ /* 0x000fea0007810000 */
[----:B------:R-:W2:Y:S01]  /*10ef0*/  MUFU.TANH R230, R77 ;  /* 0x0000004d00e67308 */ /* 0x000ea20000002400 */
[----:B---3--:R-:W-:Y:S01]  /*10f00*/  FMNMX.FTZ R0, R0, R3, !PT ;  /* 0x0000000300007209 */ /* 0x008fe20007810000 */
[----:B------:R-:W-:Y:S02]  /*10f10*/  FFMA.FTZ R3, R17, c[0x0][0x2d0], -R96 ;  /* 0x0000b40011037a23 */ /* 0x000fe40000010860 */
[----:B------:R-:W-:Y:S01]  /*10f20*/  FMUL.FTZ R17, R70, R133 ;  /* 0x0000008546117220 */ /* 0x000fe20000410000 */
[----:B----4-:R-:W-:Y:S04]  /*10f30*/  FMNMX.FTZ R4, R206, R4, !PT ;  /* 0x00000004ce047209 */ /* 0x010fe80007810000 */
[----:B------:R-:W-:Y:S01]  /*10f40*/  FMNMX.FTZ R4, R248, R4, !PT ;  /* 0x00000004f8047209 */ /* 0x000fe20007810000 */
[----:B------:R-:W3:Y:S03]  /*10f50*/  MUFU.TANH R218, R88 ;  /* 0x0000005800da7308 */ /* 0x000ee60000002400 */
[----:B------:R-:W-:Y:S04]  /*10f60*/  FMNMX.FTZ R4, R239, R4, !PT ;  /* 0x00000004ef047209 */ /* 0x000fe80007810000 */
[----:B-1----:R-:W-:Y:S03]  /*10f70*/  FMNMX.FTZ R4, R240, R4, !PT ;  /* 0x00000004f0047209 */ /* 0x002fe60007810000 */
[----:B------:R1:W4:Y:S01]  /*10f80*/  MUFU.TANH R88, R104 ;  /* 0x0000006800587308 */ /* 0x0003220000002400 */
[----:B--2---:R-:W-:Y:S09]  /*10f90*/  FMNMX.FTZ R4, R230, R4, !PT ;  /* 0x00000004e6047209 */ /* 0x004ff20007810000 */
[----:B------:R2:W-:Y:S01]  /*10fa0*/  MUFU.EX2 R245, R3 ;  /* 0x0000000300f57308 */ /* 0x0005e20000000800 */
[----:B---3--:R-:W-:Y:S02]  /*10fb0*/  FMNMX.FTZ R4, R218, R4, !PT ;  /* 0x00000004da047209 */ /* 0x008fe40007810000 */
[----:B------:R-:W-:Y:S02]  /*10fc0*/  MOV R133, R218 ;  /* 0x000000da00857202 */ /* 0x000fe40000000f00 */
[----:B------:R-:W-:Y:S05]  /*10fd0*/  FMNMX.FTZ R4, R85, R4, !PT ;  /* 0x0000000455047209 */ /* 0x000fea0007810000 */
[----:B------:R-:W3:Y:S01]  /*10fe0*/  MUFU.TANH R87, R105 ;  /* 0x0000006900577308 */ /* 0x000ee20000002400 */
[----:B------:R-:W-:Y:S01]  /*10ff0*/  FMNMX.FTZ R4, R91, R4, !PT ;  /* 0x000000045b047209 */ /* 0x000fe20007810000 */
[----:B-1----:R-:W-:Y:S03]  /*11000*/  FMUL.FTZ R104, R72, c[0x0][0x2d0] ;  /* 0x0000b40048687a20 */ /* 0x002fe60000410000 */
[----:B------:R-:W-:Y:S01]  /*11010*/  FMNMX.FTZ R4, R90, R4, !PT ;  /* 0x000000045a047209 */ /* 0x000fe20007810000 */
[--C-:B------:R-:W-:Y:S04]  /*11020*/  FFMA.FTZ R102, R102, c[0x0][0x2d0], -R104.reuse ;  /* 0x0000b40066667a23 */ /* 0x100fe80000010868 */
[----:B------:R-:W1:Y:S01]  /*11030*/  MUFU.TANH R108, R108 ;  /* 0x0000006c006c7308 */ /* 0x000e620000002400 */
[----:B----4-:R-:W-:Y:S01]  /*11040*/  FMNMX.FTZ R4, R88, R4, !PT ;  /* 0x0000000458047209 */ /* 0x010fe20007810000 */
[--C-:B------:R-:W-:Y:S02]  /*11050*/  FFMA.FTZ R103, R103, c[0x0][0x2d0], -R104.reuse ;  /* 0x0000b40067677a23 */ /* 0x100fe40000010868 */
[--C-:B--2---:R-:W-:Y:S06]  /*11060*/  FFMA.FTZ R3, R186, c[0x0][0x2d0], -R104.reuse ;  /* 0x0000b400ba037a23 */ /* 0x104fec0000010868 */
[----:B------:R-:W2:Y:S01]  /*11070*/  MUFU.TANH R109, R109 ;  /* 0x0000006d006d7308 */ /* 0x000ea20000002400 */
[----:B---3--:R-:W-:Y:S09]  /*11080*/  FMNMX.FTZ R4, R87, R4, !PT ;  /* 0x0000000457047209 */ /* 0x008ff20007810000 */
[----:B------:R3:W-:Y:S01]  /*11090*/  MUFU.EX2 R187, R3 ;  /* 0x0000000300bb7308 */ /* 0x0007e20000000800 */
[----:B-1----:R-:W-:Y:S09]  /*110a0*/  FMNMX.FTZ R4, R108, R4, !PT ;  /* 0x000000046c047209 */ /* 0x002ff20007810000 */
[----:B------:R-:W-:Y:S01]  /*110b0*/  MUFU.EX2 R69, R2 ;  /* 0x0000000200457308 */ /* 0x000fe20000000800 */
[----:B--2---:R-:W-:Y:S05]  /*110c0*/  FMNMX.FTZ R4, R109, R4, !PT ;  /* 0x000000046d047209 */ /* 0x004fea0007810000 */
[----:B------:R-:W1:Y:S04]  /*110d0*/  SHFL.BFLY PT, R7, R4, 0x2, 0x1f ;  /* 0x0c401f0004077f89 */ /* 0x000e6800000e0000 */
[----:B------:R-:W-:Y:S01]  /*110e0*/  MUFU.EX2 R32, R6 ;  /* 0x0000000600207308 */ /* 0x000fe20000000800 */
[----:B---3--:R-:W-:Y:S09]  /*110f0*/  FFMA.FTZ R3, R185, c[0x0][0x2d0], -R104 ;  /* 0x0000b400b9037a23 */ /* 0x008ff20000010868 */
[----:B------:R2:W3:Y:S01]  /*11100*/  MUFU.EX2 R209, R3 ;  /* 0x0000000300d17308 */ /* 0x0004e20000000800 */
[----:B-1----:R-:W-:Y:S01]  /*11110*/  FMNMX.FTZ R4, R4, R7, !PT ;  /* 0x0000000704047209 */ /* 0x002fe20007810000 */
[----:B------:R-:W-:Y:S04]  /*11120*/  FFMA.FTZ R7, R21, c[0x0][0x2d0], -R96 ;  /* 0x0000b40015077a23 */ /* 0x000fe80000010860 */
[----:B------:R-:W1:Y:S01]  /*11130*/  SHFL.BFLY PT, R71, R4, 0x1, 0x1f ;  /* 0x0c201f0004477f89 */ /* 0x000e6200000e0000 */
[----:B--2---:R-:W-:Y:S01]  /*11140*/  FFMA.FTZ R3, R18, c[0x0][0x2d0], -R104 ;  /* 0x0000b40012037a23 */ /* 0x004fe20000010868 */
[----:B---3--:R-:W-:Y:S01]  /*11150*/  F2FP.PACK_AB R77, R209, R187 ;  /* 0x000000bbd14d723e */ /* 0x008fe200000000ff */
[----:B------:R-:W-:Y:S01]  /*11160*/  FMUL.FTZ R18, R69, R134 ;  /* 0x0000008645127220 */ /* 0x000fe20000410000 */
[----:B------:R-:W-:Y:S01]  /*11170*/  MOV R134, R63 ;  /* 0x0000003f00867202 */ /* 0x000fe20000000f00 */
[----:B------:R2:W-:Y:S01]  /*11180*/  MUFU.EX2 R222, R3 ;  /* 0x0000000300de7308 */ /* 0x0005e20000000800 */
[----:B-1----:R-:W-:Y:S01]  /*11190*/  FMNMX.FTZ R71, R4, R71, !PT ;  /* 0x0000004704477209 */ /* 0x002fe20007810000 */
[----:B------:R-:W-:Y:S08]  /*111a0*/  FFMA.FTZ R4, R184, c[0x0][0x2d0], -R96 ;  /* 0x0000b400b8047a23 */ /* 0x000ff00000010860 */
[----:B------:R1:W-:Y:S01]  /*111b0*/  MUFU.EX2 R207, R4 ;  /* 0x0000000400cf7308 */ /* 0x0003e20000000800 */
[C---:B------:R-:W-:Y:S02]  /*111c0*/  FADD.FTZ R2, -R71.reuse, R116 ;  /* 0x0000007447027221 */ /* 0x040fe40000010100 */
[----:B------:R-:W-:Y:S02]  /*111d0*/  FMUL.FTZ R105, R71, c[0x0][0x2d0] ;  /* 0x0000b40047697a20 */ /* 0x000fe40000410000 */
[----:B------:R-:W-:Y:S02]  /*111e0*/  FMUL.FTZ R2, R2, c[0x0][0x2d0] ;  /* 0x0000b40002027a20 */ /* 0x000fe40000410000 */
[--C-:B--2---:R-:W-:Y:S03]  /*111f0*/  FFMA.FTZ R3, R193, c[0x0][0x2d0], -R105.reuse ;  /* 0x0000b400c1037a23 */ /* 0x104fe60000010869 */
[----:B------:R2:W3:Y:S10]  /*11200*/  MUFU.EX2 R68, R2 ;  /* 0x0000000200447308 */ /* 0x0004f40000000800 */
[----:B------:R4:W-:Y:S01]  /*11210*/  MUFU.EX2 R185, R3 ;  /* 0x0000000300b97308 */ /* 0x0009e20000000800 */
[----:B-1----:R-:W-:Y:S09]  /*11220*/  FFMA.FTZ R4, R22, c[0x0][0x2d0], -R104 ;  /* 0x0000b40016047a23 */ /* 0x002ff20000010868 */
[----:B------:R1:W-:Y:S01]  /*11230*/  MUFU.EX2 R111, R4 ;  /* 0x00000004006f7308 */ /* 0x0003e20000000800 */
[--C-:B--2---:R-:W-:Y:S09]  /*11240*/  FFMA.FTZ R2, R118, c[0x0][0x2d0], -R96.reuse ;  /* 0x0000b40076027a23 */ /* 0x104ff20000010860 */
[----:B------:R2:W2:Y:S01]  /*11250*/  MUFU.EX2 R211, R2 ;  /* 0x0000000200d37308 */ /* 0x0004a20000000800 */
[--C-:B----4-:R-:W-:Y:S09]  /*11260*/  FFMA.FTZ R3, R192, c[0x0][0x2d0], -R105.reuse ;  /* 0x0000b400c0037a23 */ /* 0x110ff20000010869 */
[----:B------:R4:W4:Y:S01]  /*11270*/  MUFU.EX2 R186, R3 ;  /* 0x0000000300ba7308 */ /* 0x0009220000000800 */
[--C-:B-1----:R-:W-:Y:S02]  /*11280*/  FFMA.FTZ R4, R29, c[0x0][0x2d0], -R105.reuse ;  /* 0x0000b4001d047a23 */ /* 0x102fe40000010869 */
[----:B---3--:R-:W-:Y:S02]  /*11290*/  FMUL.FTZ R29, R68, R145 ;  /* 0x00000091441d7220 */ /* 0x008fe40000410000 */
[----:B--2---:R-:W-:Y:S01]  /*112a0*/  FFMA.FTZ R2, R16, c[0x0][0x2d0], -R96 ;  /* 0x0000b40010027a23 */ /* 0x004fe20000010860 */
[----:B------:R-:W-:Y:S04]  /*112b0*/  F2FP.PACK_AB R76, R211, R207 ;  /* 0x000000cfd34c723e */ /* 0x000fe800000000ff */
[----:B------:R-:W-:Y:S01]  /*112c0*/  MUFU.EX2 R16, R4 ;  /* 0x0000000400107308 */ /* 0x000fe20000000800 */
[--C-:B----4-:R-:W-:Y:S01]  /*112d0*/  FFMA.FTZ R3, R12, c[0x0][0x2d0], -R105.reuse ;  /* 0x0000b4000c037a23 */ /* 0x110fe20000010869 */
[----:B------:R-:W-:Y:S08]  /*112e0*/  F2FP.PACK_AB R64, R186, R185 ;  /* 0x000000b9ba40723e */ /* 0x000ff000000000ff */
[----:B------:R1:W2:Y:S10]  /*112f0*/  MUFU.EX2 R213, R2 ;  /* 0x0000000200d57308 */ /* 0x0002b40000000800 */
[----:B------:R3:W-:Y:S01]  /*11300*/  MUFU.EX2 R219, R3 ;  /* 0x0000000300db7308 */ /* 0x0007e20000000800 */
[----:B-1----:R-:W1:Y:S01]  /*11310*/  SHFL.BFLY PT, R2, R0, 0x1, 0x1f ;  /* 0x0c201f0000027f89 */ /* 0x002e6200000e0000 */
[----:B--2---:R-:W-:Y:S01]  /*11320*/  F2FP.PACK_AB R78, R245, R213 ;  /* 0x000000d5f54e723e */ /* 0x004fe200000000ff */
[----:B---3--:R-:W-:Y:S07]  /*11330*/  FFMA.FTZ R3, R13, c[0x0][0x2d0], -R105 ;  /* 0x0000b4000d037a23 */ /* 0x008fee0000010869 */
[----:B------:R2:W3:Y:S01]  /*11340*/  MUFU.EX2 R223, R3 ;  /* 0x0000000300df7308 */ /* 0x0004e20000000800 */
[----:B-1----:R-:W-:Y:S01]  /*11350*/  FMNMX.FTZ R2, R0, R2, !PT ;  /* 0x0000000200027209 */ /* 0x002fe20007810000 */
[----:B------:R-:W-:Y:S02]  /*11360*/  FFMA.FTZ R0, R19, c[0x0][0x2d0], -R104 ;  /* 0x0000b40013007a23 */ /* 0x000fe40000010868 */
[----:B------:R-:W-:Y:S01]  /*11370*/  FMUL.FTZ R19, R69, R135 ;  /* 0x0000008745137220 */ /* 0x000fe20000410000 */
[----:B------:R-:W-:Y:S05]  /*11380*/  MOV R135, R95 ;  /* 0x0000005f00877202 */ /* 0x000fea0000000f00 */
[----:B------:R1:W4:Y:S01]  /*11390*/  MUFU.EX2 R243, R0 ;  /* 0x0000000000f37308 */ /* 0x0003220000000800 */
[----:B------:R-:W-:Y:S04]  /*113a0*/  FMUL.FTZ R100, R2, c[0x0][0x2d0] ;  /* 0x0000b40002647a20 */ /* 0x000fe80000410000 */
[--C-:B------:R-:W-:Y:S02]  /*113b0*/  FFMA.FTZ R4, R26, c[0x0][0x2d0], -R100.reuse ;  /* 0x0000b4001a047a23 */ /* 0x100fe40000010864 */
[--C-:B--2---:R-:W-:Y:S01]  /*113c0*/  FFMA.FTZ R3, R195, c[0x0][0x2d0], -R100.reuse ;  /* 0x0000b400c3037a23 */ /* 0x104fe20000010864 */
[----:B---3--:R-:W-:Y:S03]  /*113d0*/  F2FP.PACK_AB R66, R223, R219 ;  /* 0x000000dbdf42723e */ /* 0x008fe600000000ff */
[----:B------:R2:W-:Y:S01]  /*113e0*/  MUFU.EX2 R118, R3 ;  /* 0x0000000300767308 */ /* 0x0005e20000000800 */
[----:B-1----:R-:W-:Y:S01]  /*113f0*/  FADD.FTZ R0, -R2, R117 ;  /* 0x0000007502007221 */ /* 0x002fe20000010100 */
[----:B----4-:R-:W-:Y:S08]  /*11400*/  F2FP.PACK_AB R79, R243, R222 ;  /* 0x000000def34f723e */ /* 0x010ff000000000ff */
[----:B------:R1:W-:Y:S01]  /*11410*/  MUFU.EX2 R117, R7 ;  /* 0x0000000700757308 */ /* 0x0003e20000000800 */
[----:B------:R-:W-:Y:S09]  /*11420*/  FMUL.FTZ R0, R0, c[0x0][0x2d0] ;  /* 0x0000b40000007a20 */ /* 0x000ff20000410000 */
[----:B------:R-:W3:Y:S01]  /*11430*/  MUFU.EX2 R0, R0 ;  /* 0x0000000000007308 */ /* 0x000ee20000000800 */
[--C-:B--2---:R-:W-:Y:S09]  /*11440*/  FFMA.FTZ R3, R194, c[0x0][0x2d0], -R100.reuse ;  /* 0x0000b400c2037a23 */ /* 0x104ff20000010864 */
[----:B------:R2:W4:Y:S01]  /*11450*/  MUFU.EX2 R184, R3 ;  /* 0x0000000300b87308 */ /* 0x0005220000000800 */
[----:B-1----:R-:W-:Y:S09]  /*11460*/  @P0 IMAD.WIDE.U32 R6, R242, c[0x0][0x1e0], RZ ;  /* 0x00007800f2060a25 */ /* 0x002ff200078e00ff */
[----:B------:R1:W-:Y:S01]  /*11470*/  MUFU.EX2 R194, R4 ;  /* 0x0000000400c27308 */ /* 0x0003e20000000800 */
[C---:B---3--:R-:W-:Y:S02]  /*11480*/  FMUL.FTZ R26, R0.reuse, R142 ;  /* 0x0000008e001a7220 */ /* 0x048fe40000410000 */
[----:B------:R-:W-:Y:S02]  /*11490*/  FMUL.FTZ R63, R0, R179 ;  /* 0x000000b3003f7220 */ /* 0x000fe40000410000 */
[----:B--2---:R-:W-:Y:S01]  /*114a0*/  FFMA.FTZ R3, R14, c[0x0][0x2d0], -R100 ;  /* 0x0000b4000e037a23 */ /* 0x004fe20000010864 */
[----:B----4-:R-:W-:Y:S04]  /*114b0*/  F2FP.PACK_AB R65, R184, R118 ;  /* 0x00000076b841723e */ /* 0x010fe800000000ff */
[----:B------:R2:W-:Y:S01]  /*114c0*/  MUFU.EX2 R188, R3 ;  /* 0x0000000300bc7308 */ /* 0x0005e20000000800 */
[----:B-1----:R-:W-:Y:S05]  /*114d0*/  @P0 MOV R4, R54 ;  /* 0x0000003600040202 */ /* 0x002fea0000000f00 */
[----:B------:R-:W-:Y:S04]  /*114e0*/  @P0 IMAD.WIDE.U32 R4, R6, 0x70, R4 ;  /* 0x0000007006040825 */ /* 0x000fe800078e0004 */
[--C-:B------:R-:W-:Y:S02]  /*114f0*/  FFMA.FTZ R6, R27, c[0x0][0x2d0], -R100.reuse ;  /* 0x0000b4001b067a23 */ /* 0x100fe40000010864 */
[----:B------:R-:W-:Y:S01]  /*11500*/  FMUL.FTZ R27, R0, R143 ;  /* 0x0000008f001b7220 */ /* 0x000fe20000410000 */
[----:B------:R-:W-:Y:S01]  /*11510*/  MOV R143, R111 ;  /* 0x0000006f008f7202 */ /* 0x000fe20000000f00 */
[----:B------:R1:W-:Y:S01]  /*11520*/  MUFU.EX2 R195, R6 ;  /* 0x0000000600c37308 */ /* 0x0003e20000000800 */
[----:B------:R-:W-:Y:S01]  /*11530*/  MOV R111, R215 ;  /* 0x000000d7006f7202 */ /* 0x000fe20000000f00 */
[----:B--2---:R-:W-:Y:S08]  /*11540*/  FFMA.FTZ R3, R15, c[0x0][0x2d0], -R100 ;  /* 0x0000b4000f037a23 */ /* 0x004ff00000010864 */
[----:B------:R2:W3:Y:S01]  /*11550*/  MUFU.EX2 R189, R3 ;  /* 0x0000000300bd7308 */ /* 0x0004e20000000800 */
[----:B-1----:R-:W-:Y:S01]  /*11560*/  @P0 LEA R6, P2, R4, c[0x0][0x1c8], 0x1 ;  /* 0x0000720004060a11 */ /* 0x002fe200078408ff */
[--C-:B--2---:R-:W-:Y:S01]  /*11570*/  FFMA.FTZ R3, R23, c[0x0][0x2d0], -R104.reuse ;  /* 0x0000b40017037a23 */ /* 0x104fe20000010868 */
[----:B---3--:R-:W-:Y:S07]  /*11580*/  F2FP.PACK_AB R67, R189, R188 ;  /* 0x000000bcbd43723e */ /* 0x008fee00000000ff */
[----:B------:R1:W-:Y:S02]  /*11590*/  MUFU.EX2 R193, R3 ;  /* 0x0000000300c17308 */ /* 0x0003e40000000800 */
[--C-:B-1----:R-:W-:Y:S08]  /*115a0*/  FFMA.FTZ R3, R34, c[0x0][0x2d0], -R104.reuse ;  /* 0x0000b40022037a23 */ /* 0x102ff00000010868 */
[----:B------:R1:W-:Y:S02]  /*115b0*/  MUFU.EX2 R33, R3 ;  /* 0x0000000300217308 */ /* 0x0003e40000000800 */
[----:B-1----:R-:W-:Y:S01]  /*115c0*/  FFMA.FTZ R3, R35, c[0x0][0x2d0], -R104 ;  /* 0x0000b40023037a23 */ /* 0x002fe20000010868 */
[----:B------:R-:W-:Y:S01]  /*115d0*/  MOV R35, R9 ;  /* 0x0000000900237202 */ /* 0x000fe20000000f00 */
[----:B------:R-:W-:Y:S06]  /*115e0*/  FFMA.FTZ R9, R30, c[0x0][0x2d0], -R100 ;  /* 0x0000b4001e097a23 */ /* 0x000fec0000010864 */
[----:B------:R1:W-:Y:S01]  /*115f0*/  MUFU.EX2 R52, R3 ;  /* 0x0000000300347308 */ /* 0x0003e20000000800 */
[----:B------:R-:W-:Y:S09]  /*11600*/  FMUL.FTZ R30, R0, R146 ;  /* 0x00000092001e7220 */ /* 0x000ff20000410000 */
[----:B------:R-:W-:Y:S01]  /*11610*/  MUFU.EX2 R197, R9 ;  /* 0x0000000900c57308 */ /* 0x000fe20000000800 */
[--C-:B-1----:R-:W-:Y:S02]  /*11620*/  FFMA.FTZ R3, R24, c[0x0][0x2d0], -R105.reuse ;  /* 0x0000b40018037a23 */ /* 0x102fe40000010869 */
[C---:B------:R-:W-:Y:S07]  /*11630*/  FMUL.FTZ R24, R68.reuse, R140 ;  /* 0x0000008c44187220 */ /* 0x040fee0000410000 */
[----:B------:R1:W-:Y:S02]  /*11640*/  MUFU.EX2 R116, R3 ;  /* 0x0000000300747308 */ /* 0x0003e40000000800 */
[--C-:B-1----:R-:W-:Y:S02]  /*11650*/  FFMA.FTZ R3, R25, c[0x0][0x2d0], -R105.reuse ;  /* 0x0000b40019037a23 */ /* 0x102fe40000010869 */
[----:B------:R-:W-:Y:S01]  /*11660*/  FMUL.FTZ R25, R68, R141 ;  /* 0x0000008d44197220 */ /* 0x000fe20000410000 */
[----:B------:R-:W-:Y:S05]  /*11670*/  MOV R141, R35 ;  /* 0x00000023008d7202 */ /* 0x000fea0000000f00 */
[----:B------:R1:W-:Y:S01]  /*11680*/  MUFU.EX2 R192, R3 ;  /* 0x0000000300c07308 */ /* 0x0003e20000000800 */
[C---:B------:R-:W-:Y:S01]  /*11690*/  FMUL.FTZ R35, R69.reuse, R151 ;  /* 0x0000009745237220 */ /* 0x040fe20000410000 */
[----:B------:R-:W-:Y:S01]  /*116a0*/  MOV R151, R80 ;  /* 0x0000005000977202 */ /* 0x000fe20000000f00 */
[----:B-1----:R-:W-:Y:S02]  /*116b0*/  FFMA.FTZ R3, R28, c[0x0][0x2d0], -R105 ;  /* 0x0000b4001c037a23 */ /* 0x002fe40000010869 */
[----:B------:R-:W-:Y:S05]  /*116c0*/  FMUL.FTZ R28, R68, R144 ;  /* 0x00000090441c7220 */ /* 0x000fea0000410000 */
[----:B------:R1:W2:Y:S02]  /*116d0*/  MUFU.EX2 R34, R3 ;  /* 0x0000000300227308 */ /* 0x0002a40000000800 */
[----:B-1----:R-:W-:Y:S02]  /*116e0*/  @P0 SHF.R.S32.HI R3, RZ, 0x1f, R242 ;  /* 0x0000001fff030819 */ /* 0x002fe400000114f2 */
[----:B--2---:R-:W-:Y:S01]  /*116f0*/  MOV R142, R34 ;  /* 0x00000022008e7202 */ /* 0x004fe20000000f00 */
[----:B------:R-:W-:Y:S01]  /*11700*/  FMUL.FTZ R34, R69, R150 ;  /* 0x0000009645227220 */ /* 0x000fe20000410000 */
[----:B------:R-:W-:Y:S01]  /*11710*/  MOV R150, R81 ;  /* 0x0000005100967202 */ /* 0x000fe20000000f00 */
[----:B------:R-:W-:Y:S04]  /*11720*/  @P0 IMAD R3, R3, c[0x0][0x1e0], RZ ;  /* 0x0000780003030a24 */ /* 0x000fe800078e02ff */
[----:B------:R-:W-:Y:S05]  /*11730*/  @P0 IMAD R3, R242, c[0x0][0x1e4], R3 ;  /* 0x00007900f2030a24 */ /* 0x000fea00078e0203 */
[----:B------:R-:W-:Y:S05]  /*11740*/  @P0 IADD3 R3, R7, R3, RZ ;  /* 0x0000000307030210 */ /* 0x000fea0007ffe0ff */
[----:B------:R-:W-:Y:S01]  /*11750*/  @P0 IMAD R7, R3, 0x70, RZ ;  /* 0x0000007003070824 */ /* 0x000fe200078e02ff */
[----:B------:R-:W-:Y:S04]  /*11760*/  @P0 SHF.L.U32 R3, R8, 0x5, RZ ;  /* 0x0000000508030819 */ /* 0x000fe800000006ff */
[----:B------:R-:W-:Y:S01]  /*11770*/  @P0 IADD3 R7, R5, R7, RZ ;  /* 0x0000000705070210 */ /* 0x000fe20007ffe0ff */
[----:B------:R-:W-:Y:S01]  /*11780*/  FFMA.FTZ R5, R31, c[0x0][0x2d0], -R100 ;  /* 0x0000b4001f057a23 */ /* 0x000fe20000010864 */
[----:B------:R-:W-:Y:S01]  /*11790*/  @P0 IADD3 R10, P1, R6, R3, RZ ;  /* 0x00000003060a0210 */ /* 0x000fe20007f3e0ff */
[----:B------:R-:W-:Y:S01]  /*117a0*/  FMUL.FTZ R31, R0, R147 ;  /* 0x00000093001f7220 */ /* 0x000fe20000410000 */
[----:B------:R-:W-:Y:S01]  /*117b0*/  @P0 LEA.HI.X R7, R4, c[0x0][0x1cc], R7, 0x1, P2 ;  /* 0x0000730004070a11 */ /* 0x000fe200010f0c07 */
[----:B------:R1:W-:Y:S01]  /*117c0*/  MUFU.EX2 R196, R5 ;  /* 0x0000000500c47308 */ /* 0x0003e20000000800 */
[----:B------:R-:W-:Y:S02]  /*117d0*/  @P0 SHF.L.U64.HI R4, R8, R246, c[0x0][0x1e4] ;  /* 0x0000790008040619 */ /* 0x000fe400000102f6 */
[-C--:B------:R-:W-:Y:S01]  /*117e0*/  @P0 IADD3 R14, P3, R10, R3.reuse, RZ ;  /* 0x000000030a0e0210 */ /* 0x080fe20007f7e0ff */
[----:B------:R2:W-:Y:S01]  /*117f0*/  @P0 LDGSTS.E.BYPASS.LTC128B.128 [R241+0x3900], [R6.64], !P6 ;  /* 0x0390000006f10fae */ /* 0x0005e2000f101d48 */
[-C--:B------:R-:W-:Y:S02]  /*11800*/  @P0 IADD3.X R11, R7, R4.reuse, RZ, P1, !PT ;  /* 0x00000004070b0210 */ /* 0x080fe40000ffe4ff */
[-C--:B------:R-:W-:Y:S02]  /*11810*/  @P0 IADD3 R12, P2, R14, R3.reuse, RZ ;  /* 0x000000030e0c0210 */ /* 0x080fe40007f5e0ff */
[-C--:B------:R-:W-:Y:S02]  /*11820*/  @P0 IADD3.X R15, R11, R4.reuse, RZ, P3, !PT ;  /* 0x000000040b0f0210 */ /* 0x080fe40001ffe4ff */
[-C--:B------:R-:W-:Y:S01]  /*11830*/  @P0 IADD3 R8, P1, R12, R3.reuse, RZ ;  /* 0x000000030c080210 */ /* 0x080fe20007f3e0ff */
[----:B------:R3:W-:Y:S01]  /*11840*/  @P0 LDGSTS.E.BYPASS.LTC128B.128 [R241+0x4100], [R10.64], !P6 ;  /* 0x041000000af10fae */ /* 0x0007e2000f101d48 */
[-C--:B------:R-:W-:Y:S04]  /*11850*/  @P0 IADD3.X R13, R15, R4.reuse, RZ, P2, !PT ;  /* 0x000000040f0d0210 */ /* 0x080fe800017fe4ff */
[-C--:B------:R-:W-:Y:S03]  /*11860*/  @P0 IADD3.X R9, R13, R4.reuse, RZ, P1, !PT ;  /* 0x000000040d090210 */ /* 0x080fe60000ffe4ff */
[----:B------:R4:W-:Y:S01]  /*11870*/  @P0 LDGSTS.E.BYPASS.LTC128B.128 [R241+0x4900], [R14.64], !P6 ;  /* 0x049000000ef10fae */ /* 0x0009e2000f101d48 */
[--C-:B-1----:R-:W-:Y:S07]  /*11880*/  FFMA.FTZ R5, R36, c[0x0][0x2d0], -R96.reuse ;  /* 0x0000b40024057a23 */ /* 0x102fee0000010860 */
[----:B------:R1:W-:Y:S01]  /*11890*/  @P0 LDGSTS.E.BYPASS.LTC128B.128 [R241+0x5100], [R12.64], !P6 ;  /* 0x051000000cf10fae */ /* 0x0003e2000f101d48 */
[----:B------:R1:W1:Y:S01]  /*118a0*/  MUFU.EX2 R58, R5 ;  /* 0x00000005003a7308 */ /* 0x0002620000000800 */
[-C--:B--2---:R-:W-:Y:S04]  /*118b0*/  @P0 IADD3 R6, P2, R8, R3.reuse, RZ ;  /* 0x0000000308060210 */ /* 0x084fe80007f5e0ff */
[----:B------:R-:W-:Y:S02]  /*118c0*/  @P0 IADD3.X R7, R9, R4, RZ, P2, !PT ;  /* 0x0000000409070210 */ /* 0x000fe400017fe4ff */
[----:B------:R2:W-:Y:S01]  /*118d0*/  @P0 LDGSTS.E.BYPASS.LTC128B.128 [R241+0x5900], [R8.64], !P6 ;  /* 0x0590000008f10fae */ /* 0x0005e2000f101d48 */
[----:B---3--:R-:W-:Y:S01]  /*118e0*/  @P0 IADD3 R10, P1, R6, R3, RZ ;  /* 0x00000003060a0210 */ /* 0x008fe20007f3e0ff */
[--C-:B------:R-:W-:Y:S01]  /*118f0*/  FFMA.FTZ R3, R48, c[0x0][0x2d0], -R96.reuse ;  /* 0x0000b40030037a23 */ /* 0x100fe20000010860 */
[----:B------:R-:W-:Y:S02]  /*11900*/  MOV R48, R52 ;  /* 0x0000003400307202 */ /* 0x000fe40000000f00 */
[----:B------:R-:W-:Y:S01]  /*11910*/  @P0 IADD3.X R11, R7, R4, RZ, P1, !PT ;  /* 0x00000004070b0210 */ /* 0x000fe20000ffe4ff */
[----:B------:R3:W3:Y:S02]  /*11920*/  MUFU.EX2 R61, R3 ;  /* 0x00000003003d7308 */ /* 0x0006e40000000800 */
[----:B------:R3:W-:Y:S01]  /*11930*/  @P0 LDGSTS.E.BYPASS.LTC128B.128 [R241+0x6100], [R6.64], !P6 ;  /* 0x0610000006f10fae */ /* 0x0007e2000f101d48 */
[----:B------:R-:W-:Y:S01]  /*11940*/  FMUL.FTZ R4, R70, R120 ;  /* 0x0000007846047220 */ /* 0x000fe20000410000 */
[----:B------:R-:W-:Y:S01]  /*11950*/  MOV R120, R82 ;  /* 0x0000005200787202 */ /* 0x000fe20000000f00 */
[C---:B----4-:R-:W-:Y:S01]  /*11960*/  FMUL.FTZ R14, R0.reuse, R130 ;  /* 0x00000082000e7220 */ /* 0x050fe20000410000 */
[----:B------:R-:W-:Y:S01]  /*11970*/  MOV R130, R32 ;  /* 0x0000002000827202 */ /* 0x000fe20000000f00 */
[----:B------:R-:W-:Y:S01]  /*11980*/  FMUL.FTZ R15, R0, R131 ;  /* 0x00000083000f7220 */ /* 0x000fe20000410000 */
[----:B------:R-:W-:Y:S01]  /*11990*/  MOV R140, R48 ;  /* 0x00000030008c7202 */ /* 0x000fe20000000f00 */
[----:B------:R-:W-:Y:S01]  /*119a0*/  FMUL.FTZ R32, R70, R148 ;  /* 0x0000009446207220 */ /* 0x000fe20000410000 */
[----:B------:R4:W-:Y:S01]  /*119b0*/  @P0 LDGSTS.E.BYPASS.LTC128B.128 [R241+0x6900], [R10.64], !P6 ;  /* 0x069000000af10fae */ /* 0x0009e2000f101d48 */
[--C-:B-1----:R-:W-:Y:S01]  /*119c0*/  FFMA.FTZ R5, R37, c[0x0][0x2d0], -R96.reuse ;  /* 0x0000b40025057a23 */ /* 0x102fe20000010860 */
[----:B------:R-:W-:Y:S01]  /*119d0*/  MOV R148, R214 ;  /* 0x000000d600947202 */ /* 0x000fe20000000f00 */
[C---:B------:R-:W-:Y:S01]  /*119e0*/  FMUL.FTZ R12, R68.reuse, R128 ;  /* 0x00000080440c7220 */ /* 0x040fe20000410000 */
[----:B------:R-:W-:Y:S01]  /*119f0*/  MOV R146, R58 ;  /* 0x0000003a00927202 */ /* 0x000fe20000000f00 */
[----:B------:R1:W1:Y:S01]  /*11a00*/  MUFU.EX2 R57, R5 ;  /* 0x0000000500397308 */ /* 0x0002620000000800 */
[----:B------:R-:W-:Y:S01]  /*11a10*/  FMUL.FTZ R13, R68, R129 ;  /* 0x00000081440d7220 */ /* 0x000fe20000410000 */
[----:B------:R-:W-:Y:S01]  /*11a20*/  MOV R129, R33 ;  /* 0x0000002100817202 */ /* 0x000fe20000000f00 */
[----:B------:R-:W1:Y:S01]  /*11a30*/  LDSM.16.MT88.4 R20, [R224] ;  /* 0x00000000e014783b */ /* 0x000e620000004200 */
[----:B------:R-:W-:Y:S01]  /*11a40*/  FMUL.FTZ R33, R70, R149 ;  /* 0x0000009546217220 */ /* 0x000fe20000410000 */
[----:B------:R-:W-:Y:S01]  /*11a50*/  MOV R149, R93 ;  /* 0x0000005d00957202 */ /* 0x000fe20000000f00 */
[C---:B--2---:R-:W-:Y:S01]  /*11a60*/  FMUL.FTZ R8, R68.reuse, R124 ;  /* 0x0000007c44087220 */ /* 0x044fe20000410000 */
[----:B------:R-:W-:Y:S01]  /*11a70*/  MOV R124, R88 ;  /* 0x00000058007c7202 */ /* 0x000fe20000000f00 */
[----:B------:R-:W-:Y:S01]  /*11a80*/  FMUL.FTZ R9, R68, R125 ;  /* 0x0000007d44097220 */ /* 0x000fe20000410000 */
[----:B------:R-:W-:Y:S01]  /*11a90*/  MOV R125, R87 ;  /* 0x00000057007d7202 */ /* 0x000fe20000000f00 */
[----:B---3--:R-:W-:Y:S01]  /*11aa0*/  FFMA.FTZ R3, R49, c[0x0][0x2d0], -R96 ;  /* 0x0000b40031037a23 */ /* 0x008fe20000010860 */
[----:B------:R-:W-:Y:S01]  /*11ab0*/  MOV R49, R16 ;  /* 0x0000001000317202 */ /* 0x000fe20000000f00 */
[C---:B------:R-:W-:Y:S01]  /*11ac0*/  FMUL.FTZ R16, R70.reuse, R132 ;  /* 0x0000008446107220 */ /* 0x040fe20000410000 */
[----:B------:R-:W-:Y:S01]  /*11ad0*/  LDSM.16.MT88.4 R52, [R225] ;  /* 0x00000000e134783b */ /* 0x000fe20000004200 */
[----:B------:R-:W2:Y:S01]  /*11ae0*/  MUFU.EX2 R59, R3 ;  /* 0x00000003003b7308 */ /* 0x000ea20000000800 */
[C---:B------:R-:W-:Y:S01]  /*11af0*/  FMUL.FTZ R6, R69.reuse, R122 ;  /* 0x0000007a45067220 */ /* 0x040fe20000410000 */
[----:B------:R-:W-:Y:S01]  /*11b00*/  MOV R122, R83 ;  /* 0x00000053007a7202 */ /* 0x000fe20000000f00 */
[----:B------:R-:W-:Y:S01]  /*11b10*/  FMUL.FTZ R7, R69, R123 ;  /* 0x0000007b45077220 */ /* 0x000fe20000410000 */
[----:B------:R-:W-:Y:S01]  /*11b20*/  MOV R147, R49 ;  /* 0x0000003100937202 */ /* 0x000fe20000000f00 */
[----:B------:R-:W-:Y:S01]  /*11b30*/  FMUL.FTZ R48, R70, R164 ;  /* 0x000000a446307220 */ /* 0x000fe20000410000 */
[----:B------:R-:W-:Y:S01]  /*11b40*/  MOV R132, R85 ;  /* 0x0000005500847202 */ /* 0x000fe20000000f00 */
[----:B------:R-:W-:Y:S01]  /*11b50*/  LDSM.16.MT88.4 R80, [R227] ;  /* 0x00000000e350783b */ /* 0x000fe20000004200 */
[----:B----4-:R-:W-:Y:S01]  /*11b60*/  FMUL.FTZ R10, R0, R126 ;  /* 0x0000007e000a7220 */ /* 0x010fe20000410000 */
[----:B------:R-:W-:Y:S01]  /*11b70*/  MOV R131, R61 ;  /* 0x0000003d00837202 */ /* 0x000fe20000000f00 */
[----:B-1----:R-:W-:Y:S01]  /*11b80*/  FMUL.FTZ R5, R70, R121 ;  /* 0x0000007946057220 */ /* 0x002fe20000410000 */
[----:B------:R-:W-:Y:S01]  /*11b90*/  MOV R126, R89 ;  /* 0x00000059007e7202 */ /* 0x000fe20000000f00 */
[----:B------:R-:W-:Y:S01]  /*11ba0*/  FMUL.FTZ R11, R0, R127 ;  /* 0x0000007f000b7220 */ /* 0x000fe20000410000 */
[----:B------:R-:W-:Y:S01]  /*11bb0*/  MOV R123, R94 ;  /* 0x0000005e007b7202 */ /* 0x000fe20000000f00 */
[----:B------:R-:W-:Y:S01]  /*11bc0*/  FMUL.FTZ R49, R70, R165 ;  /* 0x000000a546317220 */ /* 0x000fe20000410000 */
[----:B------:R-:W0:Y:S01]  /*11bd0*/  LDGDEPBAR ;  /* 0x00000000000079af */ /* 0x000e220000000000 */
[----:B------:R-:W-:Y:S01]  /*11be0*/  MOV R145, R57 ;  /* 0x0000003900917202 */ /* 0x000fe20000000f00 */
[----:B------:R-:W-:Y:S01]  /*11bf0*/  FMUL.FTZ R57, R68, R173 ;  /* 0x000000ad44397220 */ /* 0x000fe20000410000 */
[----:B------:R-:W-:Y:S01]  /*11c00*/  MOV R121, R106 ;  /* 0x0000006a00797202 */ /* 0x000fe20000000f00 */
[----:B------:R-:W-:Y:S01]  /*11c10*/  FMUL.FTZ R58, R0, R174 ;  /* 0x000000ae003a7220 */ /* 0x000fe20000410000 */
[----:B------:R-:W-:Y:S01]  /*11c20*/  MOV R106, R91 ;  /* 0x0000005b006a7202 */ /* 0x000fe20000000f00 */
[----:B------:R-:W-:Y:S02]  /*11c30*/  FMUL.FTZ R61, R68, R177 ;  /* 0x000000b1443d7220 */ /* 0x000fe40000410000 */
[--C-:B------:R-:W-:Y:S01]  /*11c40*/  FFMA.FTZ R124, R124, c[0x0][0x2d0], -R105.reuse ;  /* 0x0000b4007c7c7a23 */ /* 0x100fe20000010869 */
[----:B--2---:R-:W-:Y:S01]  /*11c50*/  MOV R127, R59 ;  /* 0x0000003b007f7202 */ /* 0x004fe20000000f00 */
[--C-:B------:R-:W-:Y:S02]  /*11c60*/  FFMA.FTZ R3, R38, c[0x0][0x2d0], -R104.reuse ;  /* 0x0000b40026037a23 */ /* 0x100fe40000010868 */
[----:B------:R-:W-:Y:S01]  /*11c70*/  FMUL.FTZ R59, R0, R175 ;  /* 0x000000af003b7220 */ /* 0x000fe20000410000 */
[-C--:B------:R-:W-:Y:S01]  /*11c80*/  HMMA.16816.F32 R4, R76, R20.reuse, R4 ;  /* 0x000000144c04723c */ /* 0x080fe20000001804 */
[----:B------:R1:W-:Y:S04]  /*11c90*/  MUFU.EX2 R250, R3 ;  /* 0x0000000300fa7308 */ /* 0x0003e80000000800 */
[--C-:B------:R-:W-:Y:S02]  /*11ca0*/  FFMA.FTZ R125, R125, c[0x0][0x2d0], -R105.reuse ;  /* 0x0000b4007d7d7a23 */ /* 0x100fe40000010869 */
[--C-:B------:R-:W-:Y:S01]  /*11cb0*/  FFMA.FTZ R106, R106, c[0x0][0x2d0], -R105.reuse ;  /* 0x0000b4006a6a7a23 */ /* 0x100fe20000010869 */
[C---:B------:R-:W-:Y:S07]  /*11cc0*/  HMMA.16816.F32 R8, R64.reuse, R20, R8 ;  /* 0x000000144008723c */ /* 0x040fee0000001808 */
[C---:B------:R-:W-:Y:S01]  /*11cd0*/  FMUL.FTZ R20, R70.reuse, R136 ;  /* 0x0000008846147220 */ /* 0x040fe20000410000 */
[-C--:B------:R-:W-:Y:S04]  /*11ce0*/  HMMA.16816.F32 R12, R64, R22.reuse, R12 ;  /* 0x00000016400c723c */ /* 0x080fe8000000180c */
[----:B------:R-:W-:Y:S01]  /*11cf0*/  FMUL.FTZ R21, R70, R137 ;  /* 0x0000008946157220 */ /* 0x000fe20000410000 */
[----:B------:R-:W-:Y:S02]  /*11d00*/  MOV R136, R192 ;  /* 0x000000c000887202 */ /* 0x000fe40000000f00 */
[----:B------:R-:W-:Y:S01]  /*11d10*/  MOV R137, R193 ;  /* 0x000000c100897202 */ /* 0x000fe20000000f00 */
[C---:B------:R-:W-:Y:S04]  /*11d20*/  HMMA.16816.F32 R16, R76.reuse, R22, R16 ;  /* 0x000000164c10723c */ /* 0x040fe80000001810 */
[--C-:B-1----:R-:W-:Y:S01]  /*11d30*/  FFMA.FTZ R3, R39, c[0x0][0x2d0], -R104.reuse ;  /* 0x0000b40027037a23 */ /* 0x102fe20000010868 */
[----:B------:R-:W-:Y:S01]  /*11d40*/  MOV R193, R217 ;  /* 0x000000d900c17202 */ /* 0x000fe20000000f00 */
[----:B------:R-:W1:Y:S01]  /*11d50*/  LDSM.16.MT88.4 R36, [R228] ;  /* 0x00000000e424783b */ /* 0x000e620000004200 */
[C---:B------:R-:W-:Y:S01]  /*11d60*/  FMUL.FTZ R22, R69.reuse, R138 ;  /* 0x0000008a45167220 */ /* 0x040fe20000410000 */
[----:B------:R2:W-:Y:S01]  /*11d70*/  MUFU.EX2 R251, R3 ;  /* 0x0000000300fb7308 */ /* 0x0005e20000000800 */
[----:B------:R-:W-:Y:S03]  /*11d80*/  FMUL.FTZ R23, R69, R139 ;  /* 0x0000008b45177220 */ /* 0x000fe60000410000 */
[----:B------:R-:W-:Y:S02]  /*11d90*/  MOV R139, R116 ;  /* 0x00000074008b7202 */ /* 0x000fe40000000f00 */
[----:B------:R-:W-:Y:S02]  /*11da0*/  MOV R116, R220 ;  /* 0x000000dc00747202 */ /* 0x000fe40000000f00 */
[----:B------:R-:W-:Y:S02]  /*11db0*/  MOV R138, R117 ;  /* 0x00000075008a7202 */ /* 0x000fe40000000f00 */
[----:B------:R-:W-:Y:S02]  /*11dc0*/  MOV R117, R107 ;  /* 0x0000006b00757202 */ /* 0x000fe40000000f00 */
[----:B------:R-:W-:Y:S02]  /*11dd0*/  MOV R107, R90 ;  /* 0x0000005a006b7202 */ /* 0x000fe40000000f00 */
[----:B------:R-:W-:Y:S03]  /*11de0*/  LDSM.16.MT88.4 R88, [R228+0x800] ;  /* 0x00080000e458783b */ /* 0x000fe60000004200 */
[--C-:B------:R-:W-:Y:S02]  /*11df0*/  FFMA.FTZ R107, R107, c[0x0][0x2d0], -R105.reuse ;  /* 0x0000b4006b6b7a23 */ /* 0x100fe40000010869 */
[--C-:B--2---:R-:W-:Y:S02]  /*11e00*/  FFMA.FTZ R3, R50, c[0x0][0x2d0], -R104.reuse ;  /* 0x0000b40032037a23 */ /* 0x104fe40000010868 */
[----:B------:R-:W-:Y:S02]  /*11e10*/  FMUL.FTZ R50, R69, R166 ;  /* 0x000000a645327220 */ /* 0x000fe40000410000 */
[----:B------:R2:W-:Y:S01]  /*11e20*/  MUFU.EX2 R252, R3 ;  /* 0x0000000300fc7308 */ /* 0x0005e20000000800 */
[-C--:B-1----:R-:W-:Y:S08]  /*11e30*/  HMMA.16816.F32 R20, R76, R36.reuse, R20 ;  /* 0x000000244c14723c */ /* 0x082ff00000001814 */
[C---:B------:R-:W-:Y:S04]  /*11e40*/  HMMA.16816.F32 R24, R64.reuse, R36, R24 ;  /* 0x000000244018723c */ /* 0x040fe80000001818 */
[----:B--2---:R-:W-:Y:S04]  /*11e50*/  FFMA.FTZ R3, R51, c[0x0][0x2d0], -R104 ;  /* 0x0000b40033037a23 */ /* 0x004fe80000010868 */
[-C--:B------:R-:W-:Y:S01]  /*11e60*/  HMMA.16816.F32 R28, R64, R38.reuse, R28 ;  /* 0x00000026401c723c */ /* 0x080fe2000000181c */
[----:B------:R1:W2:Y:S03]  /*11e70*/  MUFU.EX2 R62, R3 ;  /* 0x00000003003e7308 */ /* 0x0002a60000000800 */
[C---:B------:R-:W-:Y:S02]  /*11e80*/  FMUL.FTZ R36, R70.reuse, R152 ;  /* 0x0000009846247220 */ /* 0x040fe40000410000 */
[----:B------:R-:W-:Y:S02]  /*11e90*/  FMUL.FTZ R37, R70, R153 ;  /* 0x0000009946257220 */ /* 0x000fe40000410000 */
[C---:B------:R-:W-:Y:S04]  /*11ea0*/  HMMA.16816.F32 R32, R76.reuse, R38, R32 ;  /* 0x000000264c20723c */ /* 0x040fe80000001820 */
[C---:B------:R-:W-:Y:S03]  /*11eb0*/  FMUL.FTZ R51, R69.reuse, R167 ;  /* 0x000000a745337220 */ /* 0x040fe60000410000 */
[C---:B------:R-:W-:Y:S02]  /*11ec0*/  FMUL.FTZ R39, R69.reuse, R155 ;  /* 0x0000009b45277220 */ /* 0x040fe40000410000 */
[----:B------:R-:W-:Y:S07]  /*11ed0*/  FMUL.FTZ R38, R69, R154 ;  /* 0x0000009a45267220 */ /* 0x000fee0000410000 */
[-C--:B------:R-:W-:Y:S03]  /*11ee0*/  HMMA.16816.F32 R36, R76, R52.reuse, R36 ;  /* 0x000000344c24723c */ /* 0x080fe60000001824 */
[--C-:B-1----:R-:W-:Y:S01]  /*11ef0*/  FFMA.FTZ R3, R40, c[0x0][0x2d0], -R105.reuse ;  /* 0x0000b40028037a23 */ /* 0x102fe20000010869 */
[----:B--2---:R-:W-:Y:S01]  /*11f00*/  MOV R128, R62 ;  /* 0x0000003e00807202 */ /* 0x004fe20000000f00 */
[----:B------:R-:W-:Y:S01]  /*11f10*/  FMUL.FTZ R40, R68, R156 ;  /* 0x0000009c44287220 */ /* 0x000fe20000410000 */
[----:B------:R-:W-:Y:S01]  /*11f20*/  MOV R156, R92 ;  /* 0x0000005c009c7202 */ /* 0x000fe20000000f00 */
[----:B------:R1:W-:Y:S01]  /*11f30*/  MUFU.EX2 R249, R3 ;  /* 0x0000000300f97308 */ /* 0x0003e20000000800 */
[----:B------:R-:W-:Y:S01]  /*11f40*/  FMUL.FTZ R62, R0, R178 ;  /* 0x000000b2003e7220 */ /* 0x000fe20000410000 */
[----:B------:R-:W-:Y:S03]  /*11f50*/  LDSM.16.MT88.4 R92, [R225+0x800] ;  /* 0x00080000e15c783b */ /* 0x000fe60000004200 */
[----:B------:R-:W-:Y:S02]  /*11f60*/  MOV R164, R156 ;  /* 0x0000009c00a47202 */ /* 0x000fe40000000f00 */
[----:B------:R-:W-:Y:S02]  /*11f70*/  MOV R156, R121 ;  /* 0x00000079009c7202 */ /* 0x000fe40000000f00 */
[----:B------:R-:W-:Y:S01]  /*11f80*/  MOV R121, R233 ;  /* 0x000000e900797202 */ /* 0x000fe20000000f00 */
[--C-:B-1----:R-:W-:Y:S02]  /*11f90*/  FFMA.FTZ R3, R41, c[0x0][0x2d0], -R105.reuse ;  /* 0x0000b40029037a23 */ /* 0x102fe40000010869 */
[----:B------:R-:W-:Y:S01]  /*11fa0*/  FMUL.FTZ R41, R68, R157 ;  /* 0x0000009d44297220 */ /* 0x000fe20000410000 */
[----:B------:R-:W-:Y:S01]  /*11fb0*/  MOV R157, R86 ;  /* 0x00000056009d7202 */ /* 0x000fe20000000f00 */
[----:B------:R1:W2:Y:S03]  /*11fc0*/  MUFU.EX2 R248, R3 ;  /* 0x0000000300f87308 */ /* 0x0002a60000000800 */
[----:B------:R-:W-:Y:S01]  /*11fd0*/  MOV R165, R157 ;  /* 0x0000009d00a57202 */ /* 0x000fe20000000f00 */
[--C-:B-1----:R-:W-:Y:S02]  /*11fe0*/  FFMA.FTZ R3, R44, c[0x0][0x2d0], -R105.reuse ;  /* 0x0000b4002c037a23 */ /* 0x102fe40000010869 */
[C---:B------:R-:W-:Y:S01]  /*11ff0*/  FMUL.FTZ R44, R68.reuse, R160 ;  /* 0x000000a0442c7220 */ /* 0x040fe20000410000 */
[----:B------:R-:W-:Y:S03]  /*12000*/  MOV R160, R216 ;  /* 0x000000d800a07202 */ /* 0x000fe60000000f00 */
[----:B------:R1:W-:Y:S01]  /*12010*/  MUFU.EX2 R246, R3 ;  /* 0x0000000300f67308 */ /* 0x0003e20000000800 */
[----:B------:R-:W-:Y:S02]  /*12020*/  MOV R167, R160 ;  /* 0x000000a000a77202 */ /* 0x000fe40000000f00 */
[----:B------:R-:W-:Y:S02]  /*12030*/  MOV R160, R149 ;  /* 0x0000009500a07202 */ /* 0x000fe40000000f00 */
[----:B------:R-:W-:Y:S02]  /*12040*/  MOV R149, R135 ;  /* 0x0000008700957202 */ /* 0x000fe40000000f00 */
[----:B------:R-:W-:Y:S01]  /*12050*/  MOV R135, R240 ;  /* 0x000000f000877202 */ /* 0x000fe20000000f00 */
[--C-:B-1----:R-:W-:Y:S02]  /*12060*/  FFMA.FTZ R3, R45, c[0x0][0x2d0], -R105.reuse ;  /* 0x0000b4002d037a23 */ /* 0x102fe40000010869 */
[----:B------:R-:W-:Y:S01]  /*12070*/  FMUL.FTZ R45, R68, R161 ;  /* 0x000000a1442d7220 */ /* 0x000fe20000410000 */
[----:B------:R-:W-:Y:S01]  /*12080*/  MOV R161, R221 ;  /* 0x000000dd00a17202 */ /* 0x000fe20000000f00 */
[----:B------:R1:W3:Y:S02]  /*12090*/  MUFU.EX2 R247, R3 ;  /* 0x0000000300f77308 */ /* 0x0002e40000000800 */
[--C-:B-1----:R-:W-:Y:S02]  /*120a0*/  FFMA.FTZ R3, R42, c[0x0][0x2d0], -R100.reuse ;  /* 0x0000b4002a037a23 */ /* 0x102fe40000010864 */
[C---:B------:R-:W-:Y:S06]  /*120b0*/  FMUL.FTZ R42, R0.reuse, R158 ;  /* 0x0000009e002a7220 */ /* 0x040fec0000410000 */
[----:B------:R1:W-:Y:S02]  /*120c0*/  MUFU.EX2 R144, R3 ;  /* 0x0000000300907308 */ /* 0x0003e40000000800 */
[--C-:B-1----:R-:W-:Y:S02]  /*120d0*/  FFMA.FTZ R3, R43, c[0x0][0x2d0], -R100.reuse ;  /* 0x0000b4002b037a23 */ /* 0x102fe40000010864 */
[----:B------:R-:W-:Y:S06]  /*120e0*/  FMUL.FTZ R43, R0, R159 ;  /* 0x0000009f002b7220 */ /* 0x000fec0000410000 */
[----:B------:R1:W4:Y:S01]  /*120f0*/  MUFU.EX2 R192, R3 ;  /* 0x0000000300c07308 */ /* 0x0003220000000800 */
[C---:B------:R-:W-:Y:S07]  /*12100*/  HMMA.16816.F32 R40, R64.reuse, R52, R40 ;  /* 0x000000344028723c */ /* 0x040fee0000001828 */
[C---:B------:R-:W-:Y:S02]  /*12110*/  FMUL.FTZ R52, R70.reuse, R168 ;  /* 0x000000a846347220 */ /* 0x040fe40000410000 */
[----:B------:R-:W-:Y:S03]  /*12120*/  FMUL.FTZ R53, R70, R169 ;  /* 0x000000a946357220 */ /* 0x000fe60000410000 */
[----:B-1----:R-:W-:Y:S02]  /*12130*/  FFMA.FTZ R3, R46, c[0x0][0x2d0], -R100 ;  /* 0x0000b4002e037a23 */ /* 0x002fe40000010864 */
[C---:B------:R-:W-:Y:S01]  /*12140*/  FMUL.FTZ R46, R0.reuse, R162 ;  /* 0x000000a2002e7220 */ /* 0x040fe20000410000 */
[----:B------:R-:W-:Y:S01]  /*12150*/  MOV R162, R151 ;  /* 0x0000009700a27202 */ /* 0x000fe20000000f00 */
[----:B------:R1:W-:Y:S01]  /*12160*/  MUFU.EX2 R152, R3 ;  /* 0x0000000300987308 */ /* 0x0003e20000000800 */
[----:B------:R-:W-:Y:S02]  /*12170*/  MOV R151, R117 ;  /* 0x0000007500977202 */ /* 0x000fe40000000f00 */
[----:B------:R-:W-:Y:S05]  /*12180*/  MOV R117, R234 ;  /* 0x000000ea00757202 */ /* 0x000fea0000000f00 */
[----:B------:R-:W-:Y:S02]  /*12190*/  FFMA.FTZ R117, R117, c[0x0][0x2d0], -R104 ;  /* 0x0000b40075757a23 */ /* 0x000fe40000010868 */
[----:B-1----:R-:W-:Y:S01]  /*121a0*/  FFMA.FTZ R3, R199, c[0x0][0x2d0], -R100 ;  /* 0x0000b400c7037a23 */ /* 0x002fe20000010864 */
[----:B------:R-:W-:Y:S02]  /*121b0*/  MOV R199, R84 ;  /* 0x0000005400c77202 */ /* 0x000fe40000000f00 */
[----:B------:R-:W1:Y:S01]  /*121c0*/  LDSM.16.MT88.4 R84, [R224+0x800] ;  /* 0x00080000e054783b */ /* 0x000e620000004200 */
[----:B------:R2:W1:Y:S01]  /*121d0*/  MUFU.EX2 R153, R3 ;  /* 0x0000000300997308 */ /* 0x0004620000000800 */
[----:B------:R-:W-:Y:S02]  /*121e0*/  MOV R166, R199 ;  /* 0x000000c700a67202 */ /* 0x000fe40000000f00 */
[----:B------:R-:W-:Y:S02]  /*121f0*/  MOV R199, R148 ;  /* 0x0000009400c77202 */ /* 0x000fe40000000f00 */
[----:B------:R-:W-:Y:S02]  /*12200*/  MOV R168, R166 ;  /* 0x000000a600a87202 */ /* 0x000fe40000000f00 */
[----:B------:R-:W-:Y:S02]  /*12210*/  MOV R166, R162 ;  /* 0x000000a200a67202 */ /* 0x000fe40000000f00 */
[----:B------:R-:W-:Y:S02]  /*12220*/  MOV R162, R199 ;  /* 0x000000c700a27202 */ /* 0x000fe40000000f00 */
[----:B------:R-:W-:Y:S01]  /*12230*/  MOV R148, R239 ;  /* 0x000000ef00947202 */ /* 0x000fe20000000f00 */
[--C-:B--2---:R-:W-:Y:S02]  /*12240*/  FFMA.FTZ R3, R47, c[0x0][0x2d0], -R96.reuse ;  /* 0x0000b4002f037a23 */ /* 0x104fe40000010860 */
[----:B------:R-:W-:Y:S02]  /*12250*/  FMUL.FTZ R47, R0, R163 ;  /* 0x000000a3002f7220 */ /* 0x000fe40000410000 */
[----:B------:R2:W-:Y:S05]  /*12260*/  MUFU.EX2 R221, R3 ;  /* 0x0000000300dd7308 */ /* 0x0005ea0000000800 */
[-C--:B------:R-:W-:Y:S08]  /*12270*/  HMMA.16816.F32 R44, R64, R54.reuse, R44 ;  /* 0x00000036402c723c */ /* 0x080ff0000000182c */
[C---:B------:R-:W-:Y:S07]  /*12280*/  HMMA.16816.F32 R48, R76.reuse, R54, R48 ;  /* 0x000000364c30723c */ /* 0x040fee0000001830 */
[C---:B------:R-:W-:Y:S02]  /*12290*/  FMUL.FTZ R54, R69.reuse, R170 ;  /* 0x000000aa45367220 */ /* 0x040fe40000410000 */
[----:B------:R-:W-:Y:S03]  /*122a0*/  FMUL.FTZ R55, R69, R171 ;  /* 0x000000ab45377220 */ /* 0x000fe60000410000 */
[--C-:B--2---:R-:W-:Y:S01]  /*122b0*/  FFMA.FTZ R3, R198, c[0x0][0x2d0], -R96.reuse ;  /* 0x0000b400c6037a23 */ /* 0x104fe20000010860 */
[----:B------:R-:W-:Y:S03]  /*122c0*/  MOV R198, R165 ;  /* 0x000000a500c67202 */ /* 0x000fe60000000f00 */
[-C--:B------:R-:W-:Y:S01]  /*122d0*/  HMMA.16816.F32 R52, R76, R80.reuse, R52 ;  /* 0x000000504c34723c */ /* 0x080fe20000001834 */
[----:B------:R2:W-:Y:S02]  /*122e0*/  MUFU.EX2 R220, R3 ;  /* 0x0000000300dc7308 */ /* 0x0005e40000000800 */
[--C-:B--2---:R-:W-:Y:S02]  /*122f0*/  FFMA.FTZ R3, R56, c[0x0][0x2d0], -R96.reuse ;  /* 0x0000b40038037a23 */ /* 0x104fe40000010860 */
[----:B------:R-:W-:Y:S06]  /*12300*/  FMUL.FTZ R56, R68, R172 ;  /* 0x000000ac44387220 */ /* 0x000fec0000410000 */
[----:B------:R2:W-:Y:S01]  /*12310*/  MUFU.EX2 R218, R3 ;  /* 0x0000000300da7308 */ /* 0x0005e20000000800 */
[C---:B------:R-:W-:Y:S07]  /*12320*/  HMMA.16816.F32 R56, R64.reuse, R80, R56 ;  /* 0x000000504038723c */ /* 0x040fee0000001838 */
[----:B------:R-:W-:Y:S02]  /*12330*/  F2FP.PACK_AB R80, R136, R139 ;  /* 0x0000008b8850723e */ /* 0x000fe400000000ff */
[----:B------:R-:W-:Y:S03]  /*12340*/  F2FP.PACK_AB R81, R195, R194 ;  /* 0x000000c2c351723e */ /* 0x000fe600000000ff */
[----:B--2---:R-:W-:Y:S02]  /*12350*/  FFMA.FTZ R3, R60, c[0x0][0x2d0], -R96 ;  /* 0x0000b4003c037a23 */ /* 0x004fe40000010860 */
[----:B------:R-:W-:Y:S02]  /*12360*/  FMUL.FTZ R60, R68, R176 ;  /* 0x000000b0443c7220 */ /* 0x000fe40000410000 */
[----:B------:R2:W-:Y:S05]  /*12370*/  MUFU.EX2 R217, R3 ;  /* 0x0000000300d97308 */ /* 0x0005ea0000000800 */
[-C--:B------:R-:W-:Y:S07]  /*12380*/  HMMA.16816.F32 R60, R64, R82.reuse, R60 ;  /* 0x00000052403c723c */ /* 0x080fee000000183c */
[C---:B------:R-:W-:Y:S02]  /*12390*/  FMUL.FTZ R64, R70.reuse, R180 ;  /* 0x000000b446407220 */ /* 0x040fe40000410000 */
[----:B------:R-:W-:Y:S03]  /*123a0*/  FMUL.FTZ R65, R70, R181 ;  /* 0x000000b546417220 */ /* 0x000fe60000410000 */
[C---:B------:R-:W-:Y:S02]  /*123b0*/  FMUL.FTZ R66, R69.reuse, R182 ;  /* 0x000000b645427220 */ /* 0x040fe40000410000 */
[----:B------:R-:W-:Y:S02]  /*123c0*/  FMUL.FTZ R67, R69, R183 ;  /* 0x000000b745437220 */ /* 0x000fe40000410000 */
[--C-:B--2---:R-:W-:Y:S05]  /*123d0*/  FFMA.FTZ R3, R202, c[0x0][0x2d0], -R104.reuse ;  /* 0x0000b400ca037a23 */ /* 0x104fea0000010868 */
[----:B------:R-:W-:Y:S01]  /*123e0*/  HMMA.16816.F32 R64, R76, R82, R64 ;  /* 0x000000524c40723c */ /* 0x000fe20000001840 */
[----:B------:R2:W-:Y:S06]  /*123f0*/  MUFU.EX2 R155, R3 ;  /* 0x00000003009b7308 */ /* 0x0005ec0000000800 */
[----:B------:R-:W-:Y:S02]  /*12400*/  F2FP.PACK_AB R76, R138, R244 ;  /* 0x000000f48a4c723e */ /* 0x000fe400000000ff */
[----:B------:R-:W-:Y:S03]  /*12410*/  F2FP.PACK_AB R78, R141, R130 ;  /* 0x000000828d4e723e */ /* 0x000fe600000000ff */
[----:B------:R-:W-:Y:S02]  /*12420*/  F2FP.PACK_AB R77, R137, R143 ;  /* 0x0000008f894d723e */ /* 0x000fe400000000ff */
[----:B------:R-:W-:Y:S02]  /*12430*/  F2FP.PACK_AB R79, R140, R129 ;  /* 0x000000818c4f723e */ /* 0x000fe400000000ff */
[----:B------:R-:W-:Y:S02]  /*12440*/  F2FP.PACK_AB R82, R147, R142 ;  /* 0x0000008e9352723e */ /* 0x000fe400000000ff */
[----:B------:R-:W-:Y:S03]  /*12450*/  F2FP.PACK_AB R83, R196, R197 ;  /* 0x000000c5c453723e */ /* 0x000fe600000000ff */
[-C--:B-1----:R-:W-:Y:S03]  /*12460*/  HMMA.16816.F32 R4, R76, R84.reuse, R4 ;  /* 0x000000544c04723c */ /* 0x082fe60000001804 */
[--C-:B--2---:R-:W-:Y:S05]  /*12470*/  FFMA.FTZ R3, R203, c[0x0][0x2d0], -R104.reuse ;  /* 0x0000b400cb037a23 */ /* 0x104fea0000010868 */
[C---:B------:R-:W-:Y:S01]  /*12480*/  HMMA.16816.F32 R8, R80.reuse, R84, R8 ;  /* 0x000000545008723c */ /* 0x040fe20000001808 */
[----:B------:R1:W-:Y:S07]  /*12490*/  MUFU.EX2 R216, R3 ;  /* 0x0000000300d87308 */ /* 0x0003ee0000000800 */
[-C--:B------:R-:W-:Y:S08]  /*124a0*/  HMMA.16816.F32 R12, R80, R86.reuse, R12 ;  /* 0x00000056500c723c */ /* 0x080ff0000000180c */
[C---:B------:R-:W-:Y:S01]  /*124b0*/  HMMA.16816.F32 R16, R76.reuse, R86, R16 ;  /* 0x000000564c10723c */ /* 0x040fe20000001810 */
[----:B------:R-:W2:Y:S07]  /*124c0*/  LDSM.16.MT88.4 R84, [R227+0x800] ;  /* 0x00080000e354783b */ /* 0x000eae0000004200 */
[-C--:B------:R-:W-:Y:S04]  /*124d0*/  HMMA.16816.F32 R20, R76, R88.reuse, R20 ;  /* 0x000000584c14723c */ /* 0x080fe80000001814 */
[--C-:B-1----:R-:W-:Y:S04]  /*124e0*/  FFMA.FTZ R3, R200, c[0x0][0x2d0], -R104.reuse ;  /* 0x0000b400c8037a23 */ /* 0x102fe80000010868 */
[C---:B------:R-:W-:Y:S01]  /*124f0*/  HMMA.16816.F32 R24, R80.reuse, R88, R24 ;  /* 0x000000585018723c */ /* 0x040fe20000001818 */
[----:B------:R1:W-:Y:S07]  /*12500*/  MUFU.EX2 R159, R3 ;  /* 0x00000003009f7308 */ /* 0x0003ee0000000800 */
[-C--:B------:R-:W-:Y:S08]  /*12510*/  HMMA.16816.F32 R28, R80, R90.reuse, R28 ;  /* 0x0000005a501c723c */ /* 0x080ff0000000181c */
[C---:B------:R-:W-:Y:S01]  /*12520*/  HMMA.16816.F32 R32, R76.reuse, R90, R32 ;  /* 0x0000005a4c20723c */ /* 0x040fe20000001820 */
[----:B------:R-:W3:Y:S07]  /*12530*/  LDSM.16.MT88.4 R88, [R224+0x1000] ;  /* 0x00100000e058783b */ /* 0x000eee0000004200 */
[-C--:B------:R-:W-:Y:S04]  /*12540*/  HMMA.16816.F32 R36, R76, R92.reuse, R36 ;  /* 0x0000005c4c24723c */ /* 0x080fe80000001824 */
[----:B-1----:R-:W-:Y:S02]  /*12550*/  FFMA.FTZ R3, R201, c[0x0][0x2d0], -R104 ;  /* 0x0000b400c9037a23 */ /* 0x002fe40000010868 */
[----:B------:R-:W-:Y:S02]  /*12560*/  MUFU.EX2 R201, R101 ;  /* 0x0000006500c97308 */ /* 0x000fe40000000800 */
[C---:B------:R-:W-:Y:S07]  /*12570*/  HMMA.16816.F32 R40, R80.reuse, R92, R40 ;  /* 0x0000005c5028723c */ /* 0x040fee0000001828 */
[----:B------:R-:W-:Y:S01]  /*12580*/  FFMA.FTZ R92, R210, c[0x0][0x2d0], -R96 ;  /* 0x0000b400d25c7a23 */ /* 0x000fe20000010860 */
[-C--:B------:R-:W-:Y:S01]  /*12590*/  HMMA.16816.F32 R44, R80, R94.reuse, R44 ;  /* 0x0000005e502c723c */ /* 0x080fe2000000182c */
[----:B------:R1:W-:Y:S07]  /*125a0*/  MUFU.EX2 R215, R3 ;  /* 0x0000000300d77308 */ /* 0x0003ee0000000800 */
[C---:B------:R-:W-:Y:S08]  /*125b0*/  HMMA.16816.F32 R48, R76.reuse, R94, R48 ;  /* 0x0000005e4c30723c */ /* 0x040ff00000001830 */
[-C--:B--2---:R-:W-:Y:S08]  /*125c0*/  HMMA.16816.F32 R52, R76, R84.reuse, R52 ;  /* 0x000000544c34723c */ /* 0x084ff00000001834 */
[C---:B------:R-:W-:Y:S04]  /*125d0*/  HMMA.16816.F32 R56, R80.reuse, R84, R56 ;  /* 0x000000545038723c */ /* 0x040fe80000001838 */
[--C-:B-1----:R-:W-:Y:S04]  /*125e0*/  FFMA.FTZ R3, R205, c[0x0][0x2d0], -R105.reuse ;  /* 0x0000b400cd037a23 */ /* 0x102fe80000010869 */
[-C--:B------:R-:W-:Y:S01]  /*125f0*/  HMMA.16816.F32 R60, R80, R86.reuse, R60 ;  /* 0x00000056503c723c */ /* 0x080fe2000000183c */
[----:B------:R1:W-:Y:S06]  /*12600*/  MUFU.EX2 R154, R3 ;  /* 0x00000003009a7308 */ /* 0x0003ec0000000800 */
[----:B------:R-:W-:Y:S01]  /*12610*/  F2FP.PACK_AB R80, R248, R249 ;  /* 0x000000f9f850723e */ /* 0x000fe200000000ff */
[----:B------:R-:W-:Y:S01]  /*12620*/  HMMA.16816.F32 R64, R76, R86, R64 ;  /* 0x000000564c40723c */ /* 0x000fe20000001840 */
[----:B------:R-:W-:Y:S03]  /*12630*/  LDSM.16.MT88.4 R84, [R225+0x1000] ;  /* 0x00100000e154783b */ /* 0x000fe60000004200 */
[----:B---3--:R-:W-:Y:S02]  /*12640*/  F2FP.PACK_AB R82, R247, R246 ;  /* 0x000000f6f752723e */ /* 0x008fe400000000ff */
[----:B----4-:R-:W-:Y:S02]  /*12650*/  F2FP.PACK_AB R81, R192, R144 ;  /* 0x00000090c051723e */ /* 0x010fe400000000ff */
[----:B------:R-:W-:Y:S04]  /*12660*/  F2FP.PACK_AB R76, R145, R146 ;  /* 0x00000092914c723e */ /* 0x000fe800000000ff */
[----:B------:R-:W-:Y:S02]  /*12670*/  F2FP.PACK_AB R78, R127, R131 ;  /* 0x000000837f4e723e */ /* 0x000fe400000000ff */
[----:B------:R-:W-:Y:S02]  /*12680*/  F2FP.PACK_AB R77, R251, R250 ;  /* 0x000000fafb4d723e */ /* 0x000fe400000000ff */
[----:B------:R-:W-:Y:S01]  /*12690*/  F2FP.PACK_AB R79, R128, R252 ;  /* 0x000000fc804f723e */ /* 0x000fe200000000ff */
[--C-:B-1----:R-:W-:Y:S01]  /*126a0*/  FFMA.FTZ R3, R208, c[0x0][0x2d0], -R105.reuse ;  /* 0x0000b400d0037a23 */ /* 0x102fe20000010869 */
[----:B------:R-:W-:Y:S03]  /*126b0*/  F2FP.PACK_AB R83, R153, R152 ;  /* 0x000000989953723e */ /* 0x000fe600000000ff */
[----:B------:R1:W2:Y:S02]  /*126c0*/  MUFU.EX2 R158, R3 ;  /* 0x00000003009e7308 */ /* 0x0002a40000000800 */
[-C--:B------:R-:W-:Y:S08]  /*126d0*/  HMMA.16816.F32 R4, R76, R88.reuse, R4 ;  /* 0x000000584c04723c */ /* 0x080ff00000001804 */
[C---:B------:R-:W-:Y:S08]  /*126e0*/  HMMA.16816.F32 R8, R80.reuse, R88, R8 ;  /* 0x000000585008723c */ /* 0x040ff00000001808 */
[-C--:B------:R-:W-:Y:S04]  /*126f0*/  HMMA.16816.F32 R12, R80, R90.reuse, R12 ;  /* 0x0000005a500c723c */ /* 0x080fe8000000180c */
[--C-:B-1----:R-:W-:Y:S04]  /*12700*/  FFMA.FTZ R3, R204, c[0x0][0x2d0], -R105.reuse ;  /* 0x0000b400cc037a23 */ /* 0x102fe80000010869 */
[C---:B------:R-:W-:Y:S01]  /*12710*/  HMMA.16816.F32 R16, R76.reuse, R90, R16 ;  /* 0x0000005a4c10723c */ /* 0x040fe20000001810 */
[----:B------:R-:W-:Y:S01]  /*12720*/  LDSM.16.MT88.4 R88, [R227+0x1000] ;  /* 0x00100000e358783b */ /* 0x000fe20000004200 */
[----:B------:R1:W-:Y:S02]  /*12730*/  MUFU.EX2 R214, R3 ;  /* 0x0000000300d67308 */ /* 0x0003e40000000800 */
[--C-:B-1----:R-:W-:Y:S08]  /*12740*/  FFMA.FTZ R3, R206, c[0x0][0x2d0], -R105.reuse ;  /* 0x0000b400ce037a23 */ /* 0x102ff00000010869 */
[----:B------:R1:W3:Y:S02]  /*12750*/  MUFU.EX2 R163, R3 ;  /* 0x0000000300a37308 */ /* 0x0002e40000000800 */
[--C-:B-1----:R-:W-:Y:S01]  /*12760*/  FFMA.FTZ R3, R161, c[0x0][0x2d0], -R100.reuse ;  /* 0x0000b400a1037a23 */ /* 0x102fe20000010864 */
[----:B------:R-:W-:Y:S02]  /*12770*/  MOV R161, R150 ;  /* 0x0000009600a17202 */ /* 0x000fe40000000f00 */
[----:B------:R-:W-:Y:S05]  /*12780*/  MOV R150, R238 ;  /* 0x000000ee00967202 */ /* 0x000fea0000000f00 */
[----:B------:R1:W-:Y:S01]  /*12790*/  MUFU.EX2 R157, R3 ;  /* 0x00000003009d7308 */ /* 0x0003e20000000800 */
[----:B------:R-:W-:Y:S01]  /*127a0*/  MOV R165, R161 ;  /* 0x000000a100a57202 */ /* 0x000fe20000000f00 */
[----:B------:R4:W5:Y:S01]  /*127b0*/  LDL.LU R238, [R1+0x88] ;  /* 0x0000880001ee7983 */ /* 0x0009620000300800 */
[----:B------:R-:W-:Y:S02]  /*127c0*/  MOV R161, R156 ;  /* 0x0000009c00a17202 */ /* 0x000fe40000000f00 */
[----:B------:R-:W-:Y:S01]  /*127d0*/  MOV R199, R150 ;  /* 0x0000009600c77202 */ /* 0x000fe20000000f00 */
[----:B------:R4:W5:Y:S01]  /*127e0*/  LDL.LU R239, [R1+0x84] ;  /* 0x0000840001ef7983 */ /* 0x0009620000300800 */
[----:B------:R-:W-:Y:S02]  /*127f0*/  MOV R150, R135 ;  /* 0x0000008700967202 */ /* 0x000fe40000000f00 */
[----:B------:R-:W-:Y:S01]  /*12800*/  MOV R135, R230 ;  /* 0x000000e600877202 */ /* 0x000fe20000000f00 */
[----:B------:R4:W5:Y:S04]  /*12810*/  LDL.LU R240, [R1+0x80] ;  /* 0x0000800001f07983 */ /* 0x0009680000300800 */
[----:B------:R4:W5:Y:S04]  /*12820*/  LDL.LU R233, [R1+0x7c] ;  /* 0x00007c0001e97983 */ /* 0x0009680000300800 */
[----:B------:R4:W5:Y:S01]  /*12830*/  LDL.LU R234, [R1+0x78] ;  /* 0x0000780001ea7983 */ /* 0x0009620000300800 */
[--C-:B-1----:R-:W-:Y:S01]  /*12840*/  FFMA.FTZ R3, R167, c[0x0][0x2d0], -R100.reuse ;  /* 0x0000b400a7037a23 */ /* 0x102fe20000010864 */
[----:B------:R-:W-:Y:S02]  /*12850*/  MOV R167, R164 ;  /* 0x000000a400a77202 */ /* 0x000fe40000000f00 */
[----:B------:R-:W-:Y:S01]  /*12860*/  MOV R164, R160 ;  /* 0x000000a000a47202 */ /* 0x000fe20000000f00 */
[----:B------:R1:W1:Y:S01]  /*12870*/  MUFU.EX2 R156, R3 ;  /* 0x00000003009c7308 */ /* 0x0002620000000800 */
[----:B------:R-:W-:Y:S02]  /*12880*/  MOV R160, R151 ;  /* 0x0000009700a07202 */ /* 0x000fe40000000f00 */
[----:B------:R-:W-:Y:S02]  /*12890*/  MOV R151, R148 ;  /* 0x0000009400977202 */ /* 0x000fe40000000f00 */
[----:B------:R-:W-:Y:S02]  /*128a0*/  MOV R148, R121 ;  /* 0x0000007900947202 */ /* 0x000fe40000000f00 */
[----:B------:R-:W-:Y:S02]  /*128b0*/  MOV R121, R193 ;  /* 0x000000c100797202 */ /* 0x000fe40000000f00 */
[----:B------:R-:W-:Y:S02]  /*128c0*/  MOV R193, R119 ;  /* 0x0000007700c17202 */ /* 0x000fe40000000f00 */
[----:B------:R4:W5:Y:S04]  /*128d0*/  LDL.LU R119, [R1+0x74] ;  /* 0x0000740001777983 */ /* 0x0009680000300800 */
[----:B------:R4:W5:Y:S01]  /*128e0*/  LDL.LU R230, [R1+0x70] ;  /* 0x0000700001e67983 */ /* 0x0009620000300800 */
[--C-:B-1----:R-:W-:Y:S01]  /*128f0*/  FFMA.FTZ R3, R168, c[0x0][0x2d0], -R100.reuse ;  /* 0x0000b400a8037a23 */ /* 0x102fe20000010864 */
[----:B------:R-:W-:Y:S02]  /*12900*/  MOV R168, R198 ;  /* 0x000000c600a87202 */ /* 0x000fe40000000f00 */
[----:B------:R-:W-:Y:S02]  /*12910*/  MOV R198, R167 ;  /* 0x000000a700c67202 */ /* 0x000fe40000000f00 */
[----:B------:R-:W-:Y:S02]  /*12920*/  MOV R167, R166 ;  /* 0x000000a600a77202 */ /* 0x000fe40000000f00 */
[----:B------:R-:W-:Y:S02]  /*12930*/  MOV R166, R165 ;  /* 0x000000a500a67202 */ /* 0x000fe40000000f00 */
[----:B------:R-:W-:Y:S02]  /*12940*/  MOV R165, R164 ;  /* 0x000000a400a57202 */ /* 0x000fe40000000f00 */
[----:B------:R-:W-:Y:S02]  /*12950*/  MOV R164, R162 ;  /* 0x000000a200a47202 */ /* 0x000fe40000000f00 */
[----:B------:R-:W-:Y:S02]  /*12960*/  MOV R162, R161 ;  /* 0x000000a100a27202 */ /* 0x000fe40000000f00 */
[----:B------:R1:W-:Y:S01]  /*12970*/  MUFU.EX2 R161, R3 ;  /* 0x0000000300a17308 */ /* 0x0003e20000000800 */
[----:B------:R-:W-:Y:S02]  /*12980*/  MOV R169, R198 ;  /* 0x000000c600a97202 */ /* 0x000fe40000000f00 */
[----:B------:R-:W-:Y:S02]  /*12990*/  MOV R198, R166 ;  /* 0x000000a600c67202 */ /* 0x000fe40000000f00 */
[----:B------:R-:W-:Y:S02]  /*129a0*/  MOV R166, R164 ;  /* 0x000000a400a67202 */ /* 0x000fe40000000f00 */
[----:B------:R-:W-:Y:S03]  /*129b0*/  MOV R164, R162 ;  /* 0x000000a200a47202 */ /* 0x000fe60000000f00 */
[----:B------:R2:W-:Y:S01]  /*129c0*/  MUFU.EX2 R162, R92 ;  /* 0x0000005c00a27308 */ /* 0x0005e20000000800 */
[----:B-1----:R-:W-:Y:S01]  /*129d0*/  FFMA.FTZ R3, R168, c[0x0][0x2d0], -R100 ;  /* 0x0000b400a8037a23 */ /* 0x002fe20000010864 */
[----:B------:R-:W-:Y:S02]  /*129e0*/  MOV R168, R167 ;  /* 0x000000a700a87202 */ /* 0x000fe40000000f00 */
[----:B------:R-:W-:Y:S02]  /*129f0*/  MOV R167, R165 ;  /* 0x000000a500a77202 */ /* 0x000fe40000000f00 */
[----:B------:R-:W-:Y:S04]  /*12a00*/  MOV R165, R160 ;  /* 0x000000a000a57202 */ /* 0x000fe80000000f00 */
[----:B------:R1:W1:Y:S01]  /*12a10*/  MUFU.EX2 R160, R3 ;  /* 0x0000000300a07308 */ /* 0x0002620000000800 */
[----:B--2---:R-:W2:Y:S01]  /*12a20*/  LDSM.16.MT88.4 R92, [R228+0x1000] ;  /* 0x00100000e45c783b */ /* 0x004ea20000004200 */
[----:B-1----:R-:W-:Y:S01]  /*12a30*/  FFMA.FTZ R3, R169, c[0x0][0x2d0], -R96 ;  /* 0x0000b400a9037a23 */ /* 0x002fe20000010860 */
        /* <DEDUP_REMOVED lines=8> */
[----:B------:R-:W-:Y:S01]  /*12ac0*/  MOV R134, R133 ;  /* 0x0000008500867202 */ /* 0x000fe20000000f00 */
[-C--:B--2---:R-:W-:Y:S03]  /*12ad0*/  HMMA.16816.F32 R20, R76, R92.reuse, R20 ;  /* 0x0000005c4c14723c */ /* 0x084fe60000001814 */
[----:B------:R-:W-:Y:S02]  /*12ae0*/  MOV R133, R132 ;  /* 0x0000008400857202 */ /* 0x000fe40000000f00 */
[----:B------:R-:W-:Y:S02]  /*12af0*/  MOV R132, R126 ;  /* 0x0000007e00847202 */ /* 0x000fe40000000f00 */
[----:B------:R-:W-:Y:S01]  /*12b00*/  MOV R126, R212 ;  /* 0x000000d4007e7202 */ /* 0x000fe20000000f00 */
[C---:B------:R-:W-:Y:S01]  /*12b10*/  HMMA.16816.F32 R24, R80.reuse, R92, R24 ;  /* 0x0000005c5018723c */ /* 0x040fe20000001818 */
[----:B------:R1:W-:Y:S06]  /*12b20*/  MUFU.EX2 R212, R3 ;  /* 0x0000000300d47308 */ /* 0x0003ec0000000800 */
[--C-:B------:R-:W-:Y:S01]  /*12b30*/  FFMA.FTZ R92, R151, c[0x0][0x2d0], -R105.reuse ;  /* 0x0000b400975c7a23 */ /* 0x100fe20000010869 */
[-C--:B------:R-:W-:Y:S08]  /*12b40*/  HMMA.16816.F32 R28, R80, R94.reuse, R28 ;  /* 0x0000005e501c723c */ /* 0x080ff0000000181c */
[C---:B------:R-:W-:Y:S08]  /*12b50*/  HMMA.16816.F32 R32, R76.reuse, R94, R32 ;  /* 0x0000005e4c20723c */ /* 0x040ff00000001820 */
[-C--:B------:R-:W-:Y:S04]  /*12b60*/  HMMA.16816.F32 R36, R76, R84.reuse, R36 ;  /* 0x000000544c24723c */ /* 0x080fe80000001824 */
[--C-:B-1----:R-:W-:Y:S02]  /*12b70*/  FFMA.FTZ R3, R169, c[0x0][0x2d0], -R104.reuse ;  /* 0x0000b400a9037a23 */ /* 0x102fe40000010868 */
[----:B------:R1:W-:Y:S02]  /*12b80*/  MUFU.EX2 R169, R92 ;  /* 0x0000005c00a97308 */ /* 0x0003e40000000800 */
[C---:B------:R-:W-:Y:S08]  /*12b90*/  HMMA.16816.F32 R40, R80.reuse, R84, R40 ;  /* 0x000000545028723c */ /* 0x040ff00000001828 */
[-C--:B------:R-:W-:Y:S01]  /*12ba0*/  HMMA.16816.F32 R44, R80, R86.reuse, R44 ;  /* 0x00000056502c723c */ /* 0x080fe2000000182c */
[----:B------:R2:W-:Y:S07]  /*12bb0*/  MUFU.EX2 R210, R3 ;  /* 0x0000000300d27308 */ /* 0x0005ee0000000800 */
[C---:B------:R-:W-:Y:S01]  /*12bc0*/  HMMA.16816.F32 R48, R76.reuse, R86, R48 ;  /* 0x000000564c30723c */ /* 0x040fe20000001830 */
[----:B------:R-:W4:Y:S07]  /*12bd0*/  LDSM.16.MT88.4 R84, [R224+0x1800] ;  /* 0x00180000e054783b */ /* 0x000f2e0000004200 */
[-C--:B------:R-:W-:Y:S01]  /*12be0*/  HMMA.16816.F32 R52, R76, R88.reuse, R52 ;  /* 0x000000584c34723c */ /* 0x080fe20000001834 */
[----:B-1----:R-:W1:Y:S07]  /*12bf0*/  LDSM.16.MT88.4 R92, [R228+0x1800] ;  /* 0x00180000e45c783b */ /* 0x002e6e0000004200 */
[C---:B------:R-:W-:Y:S04]  /*12c00*/  HMMA.16816.F32 R56, R80.reuse, R88, R56 ;  /* 0x000000585038723c */ /* 0x040fe80000001838 */
[----:B--2---:R-:W-:Y:S03]  /*12c10*/  FFMA.FTZ R3, R168, c[0x0][0x2d0], -R104 ;  /* 0x0000b400a8037a23 */ /* 0x004fe60000010868 */
[--C-:B------:R-:W-:Y:S01]  /*12c20*/  FFMA.FTZ R88, R132, c[0x0][0x2d0], -R96.reuse ;  /* 0x0000b40084587a23 */ /* 0x100fe20000010860 */
[-C--:B------:R-:W-:Y:S01]  /*12c30*/  HMMA.16816.F32 R60, R80, R90.reuse, R60 ;  /* 0x0000005a503c723c */ /* 0x080fe2000000183c */
[----:B------:R2:W-:Y:S03]  /*12c40*/  MUFU.EX2 R208, R3 ;  /* 0x0000000300d07308 */ /* 0x0005e60000000800 */
[----:B------:R-:W-:Y:S02]  /*12c50*/  MOV R132, R193 ;  /* 0x000000c100847202 */ /* 0x000fe40000000f00 */
[----:B------:R-:W-:Y:S01]  /*12c60*/  MOV R193, R110 ;  /* 0x0000006e00c17202 */ /* 0x000fe20000000f00 */
[--C-:B------:R-:W-:Y:S01]  /*12c70*/  FFMA.FTZ R110, R99, c[0x0][0x2d0], -R96.reuse ;  /* 0x0000b400636e7a23 */ /* 0x100fe20000010860 */
[----:B------:R-:W-:Y:S03]  /*12c80*/  HMMA.16816.F32 R64, R76, R90, R64 ;  /* 0x0000005a4c40723c */ /* 0x000fe60000001840 */
[----:B------:R1:W-:Y:S01]  /*12c90*/  MUFU.EX2 R200, R88 ;  /* 0x0000005800c87308 */ /* 0x0003e20000000800 */
[----:B------:R-:W-:Y:S02]  /*12ca0*/  F2FP.PACK_AB R80, R158, R154 ;  /* 0x0000009a9e50723e */ /* 0x000fe400000000ff */
[----:B---3--:R-:W-:Y:S02]  /*12cb0*/  F2FP.PACK_AB R82, R163, R214 ;  /* 0x000000d6a352723e */ /* 0x008fe400000000ff */
[----:B------:R-:W-:Y:S04]  /*12cc0*/  F2FP.PACK_AB R76, R220, R221 ;  /* 0x000000dddc4c723e */ /* 0x000fe800000000ff */
[----:B------:R-:W-:Y:S02]  /*12cd0*/  F2FP.PACK_AB R78, R217, R218 ;  /* 0x000000dad94e723e */ /* 0x000fe400000000ff */
[----:B------:R-:W-:Y:S02]  /*12ce0*/  F2FP.PACK_AB R77, R216, R155 ;  /* 0x0000009bd84d723e */ /* 0x000fe400000000ff */
[----:B------:R-:W-:Y:S01]  /*12cf0*/  F2FP.PACK_AB R79, R215, R159 ;  /* 0x0000009fd74f723e */ /* 0x000fe200000000ff */
[--C-:B--2---:R-:W-:Y:S01]  /*12d00*/  FFMA.FTZ R3, R198, c[0x0][0x2d0], -R96.reuse ;  /* 0x0000b400c6037a23 */ /* 0x104fe20000010860 */
[----:B------:R-:W-:Y:S01]  /*12d10*/  MOV R151, R132 ;  /* 0x0000008400977202 */ /* 0x000fe20000000f00 */
[----:B------:R-:W-:Y:S01]  /*12d20*/  MUFU.EX2 R198, R103 ;  /* 0x0000006700c67308 */ /* 0x000fe20000000800 */
[----:B------:R-:W-:Y:S02]  /*12d30*/  F2FP.PACK_AB R81, R156, R157 ;  /* 0x0000009d9c51723e */ /* 0x000fe400000000ff */
[----:B------:R-:W-:Y:S01]  /*12d40*/  F2FP.PACK_AB R83, R160, R161 ;  /* 0x000000a1a053723e */ /* 0x000fe200000000ff */
[-C--:B----4-:R-:W-:Y:S01]  /*12d50*/  HMMA.16816.F32 R4, R76, R84.reuse, R4 ;  /* 0x000000544c04723c */ /* 0x090fe20000001804 */
[----:B-1----:R-:W-:Y:S05]  /*12d60*/  LDSM.16.MT88.4 R88, [R227+0x1800] ;  /* 0x00180000e358783b */ /* 0x002fea0000004200 */
[----:B------:R1:W-:Y:S02]  /*12d70*/  MUFU.EX2 R206, R3 ;  /* 0x0000000300ce7308 */ /* 0x0003e40000000800 */
[C---:B------:R-:W-:Y:S08]  /*12d80*/  HMMA.16816.F32 R8, R80.reuse, R84, R8 ;  /* 0x000000545008723c */ /* 0x040ff00000001808 */
[-C--:B------:R-:W-:Y:S08]  /*12d90*/  HMMA.16816.F32 R12, R80, R86.reuse, R12 ;  /* 0x00000056500c723c */ /* 0x080ff0000000180c */
[C---:B------:R-:W-:Y:S01]  /*12da0*/  HMMA.16816.F32 R16, R76.reuse, R86, R16 ;  /* 0x000000564c10723c */ /* 0x040fe20000001810 */
[----:B------:R-:W-:Y:S03]  /*12db0*/  LDSM.16.MT88.4 R84, [R224+0x2000] ;  /* 0x00200000e054783b */ /* 0x000fe60000004200 */
[----:B-1----:R-:W-:Y:S04]  /*12dc0*/  FFMA.FTZ R3, R167, c[0x0][0x2d0], -R96 ;  /* 0x0000b400a7037a23 */ /* 0x002fe80000010860 */
[-C--:B------:R-:W-:Y:S01]  /*12dd0*/  HMMA.16816.F32 R20, R76, R92.reuse, R20 ;  /* 0x0000005c4c14723c */ /* 0x080fe20000001814 */
[----:B------:R1:W-:Y:S07]  /*12de0*/  MUFU.EX2 R205, R3 ;  /* 0x0000000300cd7308 */ /* 0x0003ee0000000800 */
[C---:B------:R-:W-:Y:S08]  /*12df0*/  HMMA.16816.F32 R24, R80.reuse, R92, R24 ;  /* 0x0000005c5018723c */ /* 0x040ff00000001818 */
[-C--:B------:R-:W-:Y:S08]  /*12e00*/  HMMA.16816.F32 R28, R80, R94.reuse, R28 ;  /* 0x0000005e501c723c */ /* 0x080ff0000000181c */
[C---:B------:R-:W-:Y:S01]  /*12e10*/  HMMA.16816.F32 R32, R76.reuse, R94, R32 ;  /* 0x0000005e4c20723c */ /* 0x040fe20000001820 */
[----:B------:R-:W-:Y:S03]  /*12e20*/  LDSM.16.MT88.4 R92, [R228+0x2000] ;  /* 0x00200000e45c783b */ /* 0x000fe60000004200 */
[--C-:B-1----:R-:W-:Y:S04]  /*12e30*/  FFMA.FTZ R3, R166, c[0x0][0x2d0], -R104.reuse ;  /* 0x0000b400a6037a23 */ /* 0x102fe80000010868 */
[----:B------:R1:W-:Y:S04]  /*12e40*/  MUFU.EX2 R204, R3 ;  /* 0x0000000300cc7308 */ /* 0x0003e80000000800 */
[----:B-1----:R-:W-:Y:S01]  /*12e50*/  FFMA.FTZ R3, R165, c[0x0][0x2d0], -R104 ;  /* 0x0000b400a5037a23 */ /* 0x002fe20000010868 */
[----:B------:R-:W-:Y:S05]  /*12e60*/  MOV R165, R193 ;  /* 0x000000c100a57202 */ /* 0x000fea0000000f00 */
[----:B------:R1:W-:Y:S02]  /*12e70*/  MUFU.EX2 R203, R3 ;  /* 0x0000000300cb7308 */ /* 0x0003e40000000800 */
[--C-:B-1----:R-:W-:Y:S08]  /*12e80*/  FFMA.FTZ R3, R164, c[0x0][0x2d0], -R105.reuse ;  /* 0x0000b400a4037a23 */ /* 0x102ff00000010869 */
[----:B------:R1:W-:Y:S02]  /*12e90*/  MUFU.EX2 R171, R3 ;  /* 0x0000000300ab7308 */ /* 0x0003e40000000800 */
[--C-:B-1----:R-:W-:Y:S08]  /*12ea0*/  FFMA.FTZ R3, R199, c[0x0][0x2d0], -R105.reuse ;  /* 0x0000b400c7037a23 */ /* 0x102ff00000010869 */
[----:B------:R-:W-:Y:S10]  /*12eb0*/  MUFU.EX2 R199, R102 ;  /* 0x0000006600c77308 */ /* 0x000ff40000000800 */
[----:B------:R1:W2:Y:S02]  /*12ec0*/  MUFU.EX2 R170, R3 ;  /* 0x0000000300aa7308 */ /* 0x0002a40000000800 */
[--C-:B-1----:R-:W-:Y:S01]  /*12ed0*/  FFMA.FTZ R3, R111, c[0x0][0x2d0], -R100.reuse ;  /* 0x0000b4006f037a23 */ /* 0x102fe20000010864 */
[----:B------:R-:W-:Y:S07]  /*12ee0*/  MOV R111, R115 ;  /* 0x00000073006f7202 */ /* 0x000fee0000000f00 */
[----:B------:R1:W-:Y:S02]  /*12ef0*/  MUFU.EX2 R115, R3 ;  /* 0x0000000300737308 */ /* 0x0003e40000000800 */
[--C-:B-1----:R-:W-:Y:S01]  /*12f00*/  FFMA.FTZ R3, R149, c[0x0][0x2d0], -R100.reuse ;  /* 0x0000b40095037a23 */ /* 0x102fe20000010864 */
[----:B------:R-:W-:Y:S07]  /*12f10*/  MOV R149, R114 ;  /* 0x0000007200957202 */ /* 0x000fee0000000f00 */
[----:B------:R1:W3:Y:S02]  /*12f20*/  MUFU.EX2 R114, R3 ;  /* 0x0000000300727308 */ /* 0x0002e40000000800 */
[--C-:B-1----:R-:W-:Y:S08]  /*12f30*/  FFMA.FTZ R3, R150, c[0x0][0x2d0], -R105.reuse ;  /* 0x0000b40096037a23 */ /* 0x102ff00000010869 */
[----:B------:R1:W2:Y:S02]  /*12f40*/  MUFU.EX2 R168, R3 ;  /* 0x0000000300a87308 */ /* 0x0002a40000000800 */
[--C-:B-1----:R-:W-:Y:S08]  /*12f50*/  FFMA.FTZ R3, R111, c[0x0][0x2d0], -R100.reuse ;  /* 0x0000b4006f037a23 */ /* 0x102ff00000010864 */
[----:B------:R1:W-:Y:S02]  /*12f60*/  MUFU.EX2 R111, R3 ;  /* 0x00000003006f7308 */ /* 0x0003e40000000800 */
[----:B-1----:R-:W-:Y:S08]  /*12f70*/  FFMA.FTZ R3, R112, c[0x0][0x2d0], -R100 ;  /* 0x0000b40070037a23 */ /* 0x002ff00000010864 */
[----:B------:R1:W1:Y:S02]  /*12f80*/  MUFU.EX2 R112, R3 ;  /* 0x0000000300707308 */ /* 0x0002640000000800 */
[--C-:B-1----:R-:W-:Y:S01]  /*12f90*/  FFMA.FTZ R3, R149, c[0x0][0x2d0], -R96.reuse ;  /* 0x0000b40095037a23 */ /* 0x102fe20000010860 */
[----:B------:R-:W-:Y:S02]  /*12fa0*/  MOV R149, R134 ;  /* 0x0000008600957202 */ /* 0x000fe40000000f00 */
[----:B------:R-:W-:Y:S05]  /*12fb0*/  MOV R134, R122 ;  /* 0x0000007a00867202 */ /* 0x000fea0000000f00 */
[----:B------:R1:W-:Y:S01]  /*12fc0*/  MUFU.EX2 R202, R3 ;  /* 0x0000000300ca7308 */ /* 0x0003e20000000800 */
[----:B------:R-:W-:Y:S02]  /*12fd0*/  FFMA.FTZ R122, R113, c[0x0][0x2d0], -R96 ;  /* 0x0000b400717a7a23 */ /* 0x000fe40000010860 */
[--C-:B------:R-:W-:Y:S02]  /*12fe0*/  FFMA.FTZ R113, R121, c[0x0][0x2d0], -R104.reuse ;  /* 0x0000b40079717a23 */ /* 0x100fe40000010868 */
[----:B------:R-:W-:Y:S05]  /*12ff0*/  FFMA.FTZ R121, R191, c[0x0][0x2d0], -R104 ;  /* 0x0000b400bf797a23 */ /* 0x000fea0000010868 */
[----:B------:R2:W-:Y:S01]  /*13000*/  MUFU.EX2 R191, R106 ;  /* 0x0000006a00bf7308 */ /* 0x0005e20000000800 */
[--C-:B-1----:R-:W-:Y:S01]  /*13010*/  FFMA.FTZ R3, R148, c[0x0][0x2d0], -R96.reuse ;  /* 0x0000b40094037a23 */ /* 0x102fe20000010860 */
[----:B------:R-:W-:Y:S02]  /*13020*/  MOV R148, R133 ;  /* 0x0000008500947202 */ /* 0x000fe40000000f00 */
[----:B------:R-:W-:Y:S06]  /*13030*/  MOV R133, R120 ;  /* 0x0000007800857202 */ /* 0x000fec0000000f00 */
[----:B------:R1:W-:Y:S01]  /*13040*/  MUFU.EX2 R175, R3 ;  /* 0x0000000300af7308 */ /* 0x0003e20000000800 */
[----:B------:R-:W-:Y:S01]  /*13050*/  FFMA.FTZ R120, R97, c[0x0][0x2d0], -R96 ;  /* 0x0000b40061787a23 */ /* 0x000fe20000010860 */
[----:B------:R-:W-:Y:S01]  /*13060*/  MOV R150, R133 ;  /* 0x0000008500967202 */ /* 0x000fe20000000f00 */
[--C-:B--2---:R-:W-:Y:S04]  /*13070*/  FFMA.FTZ R106, R75, c[0x0][0x2d0], -R100.reuse ;  /* 0x0000b4004b6a7a23 */ /* 0x104fe80000010864 */
[----:B------:R-:W-:Y:S06]  /*13080*/  FFMA.FTZ R101, R150, c[0x0][0x2d0], -R100 ;  /* 0x0000b40096657a23 */ /* 0x000fec0000010864 */
[----:B------:R-:W-:Y:S01]  /*13090*/  MUFU.EX2 R101, R101 ;  /* 0x0000006500657308 */ /* 0x000fe20000000800 */
[----:B-1----:R-:W-:Y:S01]  /*130a0*/  FFMA.FTZ R3, R135, c[0x0][0x2d0], -R104 ;  /* 0x0000b40087037a23 */ /* 0x002fe20000010868 */
[----:B------:R-:W-:Y:S02]  /*130b0*/  MOV R135, R126 ;  /* 0x0000007e00877202 */ /* 0x000fe40000000f00 */
[----:B------:R-:W-:Y:S06]  /*130c0*/  MOV R126, R116 ;  /* 0x00000074007e7202 */ /* 0x000fec0000000f00 */
[----:B------:R1:W-:Y:S01]  /*130d0*/  MUFU.EX2 R174, R3 ;  /* 0x0000000300ae7308 */ /* 0x0003e20000000800 */
[----:B------:R-:W-:Y:S02]  /*130e0*/  FFMA.FTZ R116, R98, c[0x0][0x2d0], -R96 ;  /* 0x0000b40062747a23 */ /* 0x000fe40000010860 */
[----:B------:R-:W2:Y:S01]  /*130f0*/  LDSM.16.MT88.4 R96, [R225+0x1800] ;  /* 0x00180000e160783b */ /* 0x000ea20000004200 */
[----:B------:R-:W-:Y:S01]  /*13100*/  MOV R164, R126 ;  /* 0x0000007e00a47202 */ /* 0x000fe20000000f00 */
[--C-:B------:R-:W-:Y:S02]  /*13110*/  FFMA.FTZ R126, R108, c[0x0][0x2d0], -R105.reuse ;  /* 0x0000b4006c7e7a23 */ /* 0x100fe40000010869 */
[--C-:B-1----:R-:W-:Y:S02]  /*13120*/  FFMA.FTZ R3, R123, c[0x0][0x2d0], -R104.reuse ;  /* 0x0000b4007b037a23 */ /* 0x102fe40000010868 */
[----:B------:R-:W-:Y:S02]  /*13130*/  FFMA.FTZ R123, R190, c[0x0][0x2d0], -R104 ;  /* 0x0000b400be7b7a23 */ /* 0x000fe40000010868 */
[----:B------:R1:W-:Y:S01]  /*13140*/  MUFU.EX2 R173, R3 ;  /* 0x0000000300ad7308 */ /* 0x0003e20000000800 */
[--C-:B------:R-:W-:Y:S01]  /*13150*/  FFMA.FTZ R104, R148, c[0x0][0x2d0], -R105.reuse ;  /* 0x0000b40094687a23 */ /* 0x100fe20000010869 */
[----:B------:R-:W-:Y:S02]  /*13160*/  MOV R148, R135 ;  /* 0x0000008700947202 */ /* 0x000fe40000000f00 */
[----:B------:R-:W4:Y:S03]  /*13170*/  LDL.LU R135, [R1+0x10] ;  /* 0x0000100001877983 */ /* 0x000f260000300800 */
[--C-:B------:R-:W-:Y:S03]  /*13180*/  FFMA.FTZ R103, R148, c[0x0][0x2d0], -R100.reuse ;  /* 0x0000b40094677a23 */ /* 0x100fe60000010864 */
[----:B------:R-:W-:Y:S01]  /*13190*/  MUFU.EX2 R193, R104 ;  /* 0x0000006800c17308 */ /* 0x000fe20000000800 */
[-C--:B--2---:R-:W-:Y:S09]  /*131a0*/  HMMA.16816.F32 R36, R76, R96.reuse, R36 ;  /* 0x000000604c24723c */ /* 0x084ff20000001824 */
[----:B------:R-:W-:Y:S01]  /*131b0*/  MUFU.EX2 R190, R107 ;  /* 0x0000006b00be7308 */ /* 0x000fe20000000800 */
[C---:B------:R-:W-:Y:S04]  /*131c0*/  HMMA.16816.F32 R40, R80.reuse, R96, R40 ;  /* 0x000000605028723c */ /* 0x040fe80000001828 */
[--C-:B-1----:R-:W-:Y:S01]  /*131d0*/  FFMA.FTZ R3, R149, c[0x0][0x2d0], -R105.reuse ;  /* 0x0000b40095037a23 */ /* 0x102fe20000010869 */
[----:B------:R-:W-:Y:S01]  /*131e0*/  MOV R149, R134 ;  /* 0x0000008600957202 */ /* 0x000fe20000000f00 */
[----:B------:R-:W-:Y:S01]  /*131f0*/  FFMA.FTZ R105, R109, c[0x0][0x2d0], -R105 ;  /* 0x0000b4006d697a23 */ /* 0x000fe20000010869 */
[----:B------:R-:W2:Y:S01]  /*13200*/  LDL.LU R134, [R1+0x14] ;  /* 0x0000140001867983 */ /* 0x000ea20000300800 */
[-C--:B------:R-:W-:Y:S01]  /*13210*/  HMMA.16816.F32 R44, R80, R98.reuse, R44 ;  /* 0x00000062502c723c */ /* 0x080fe2000000182c */
[----:B------:R1:W1:Y:S02]  /*13220*/  MUFU.EX2 R172, R3 ;  /* 0x0000000300ac7308 */ /* 0x0002640000000800 */
[----:B------:R-:W2:Y:S01]  /*13230*/  LDL.LU R133, [R1+0x18] ;  /* 0x0000180001857983 */ /* 0x000ea20000300800 */
[--C-:B------:R-:W-:Y:S03]  /*13240*/  FFMA.FTZ R102, R149, c[0x0][0x2d0], -R100.reuse ;  /* 0x0000b40095667a23 */ /* 0x100fe60000010864 */
[----:B------:R-:W2:Y:S01]  /*13250*/  LDL.LU R132, [R1+0x1c] ;  /* 0x00001c0001847983 */ /* 0x000ea20000300800 */
[C---:B------:R-:W-:Y:S03]  /*13260*/  HMMA.16816.F32 R48, R76.reuse, R98, R48 ;  /* 0x000000624c30723c */ /* 0x040fe60000001830 */
[----:B------:R-:W3:Y:S01]  /*13270*/  LDSM.16.MT88.4 R96, [R225+0x2000] ;  /* 0x00200000e160783b */ /* 0x000ee20000004200 */
[----:B------:R-:W-:Y:S04]  /*13280*/  MUFU.EX2 R105, R105 ;  /* 0x0000006900697308 */ /* 0x000fe80000000800 */
[-C--:B------:R-:W-:Y:S06]  /*13290*/  HMMA.16816.F32 R52, R76, R88.reuse, R52 ;  /* 0x000000584c34723c */ /* 0x080fec0000001834 */
[----:B------:R-:W-:Y:S02]  /*132a0*/  MUFU.EX2 R107, R125 ;  /* 0x0000007d006b7308 */ /* 0x000fe40000000800 */
[C---:B------:R-:W-:Y:S04]  /*132b0*/  HMMA.16816.F32 R56, R80.reuse, R88, R56 ;  /* 0x000000585038723c */ /* 0x040fe80000001838 */
[--C-:B-1----:R-:W-:Y:S04]  /*132c0*/  FFMA.FTZ R3, R165, c[0x0][0x2d0], -R100.reuse ;  /* 0x0000b400a5037a23 */ /* 0x102fe80000010864 */
[-C--:B------:R-:W-:Y:S01]  /*132d0*/  HMMA.16816.F32 R60, R80, R90.reuse, R60 ;  /* 0x0000005a503c723c */ /* 0x080fe2000000183c */
[----:B------:R1:W-:Y:S06]  /*132e0*/  MUFU.EX2 R108, R3 ;  /* 0x00000003006c7308 */ /* 0x0003ec0000000800 */
[----:B------:R-:W-:Y:S01]  /*132f0*/  F2FP.PACK_AB R80, R170, R171 ;  /* 0x000000abaa50723e */ /* 0x000fe200000000ff */
[----:B------:R-:W-:Y:S01]  /*13300*/  HMMA.16816.F32 R64, R76, R90, R64 ;  /* 0x0000005a4c40723c */ /* 0x000fe20000001840 */
[----:B------:R-:W1:Y:S03]  /*13310*/  LDSM.16.MT88.4 R88, [R227+0x2000] ;  /* 0x00200000e358783b */ /* 0x000e660000004200 */
[----:B---3--:R-:W-:Y:S02]  /*13320*/  F2FP.PACK_AB R81, R114, R115 ;  /* 0x000000737251723e */ /* 0x008fe400000000ff */
[----:B------:R-:W-:Y:S02]  /*13330*/  F2FP.PACK_AB R82, R168, R169 ;  /* 0x000000a9a852723e */ /* 0x000fe400000000ff */
[----:B------:R-:W-:Y:S04]  /*13340*/  F2FP.PACK_AB R76, R212, R162 ;  /* 0x000000a2d44c723e */ /* 0x000fe800000000ff */
[----:B------:R-:W-:Y:S02]  /*13350*/  F2FP.PACK_AB R77, R208, R210 ;  /* 0x000000d2d04d723e */ /* 0x000fe400000000ff */
[----:B------:R-:W-:Y:S02]  /*13360*/  F2FP.PACK_AB R78, R205, R206 ;  /* 0x000000cecd4e723e */ /* 0x000fe400000000ff */
[----:B------:R-:W-:Y:S01]  /*13370*/  F2FP.PACK_AB R79, R203, R204 ;  /* 0x000000cccb4f723e */ /* 0x000fe200000000ff */
[--C-:B-1----:R-:W-:Y:S01]  /*13380*/  FFMA.FTZ R3, R164, c[0x0][0x2d0], -R100.reuse ;  /* 0x0000b400a4037a23 */ /* 0x102fe20000010864 */
[----:B------:R-:W-:Y:S01]  /*13390*/  F2FP.PACK_AB R83, R112, R111 ;  /* 0x0000006f7053723e */ /* 0x000fe200000000ff */
[----:B------:R-:W-:Y:S02]  /*133a0*/  LDSM.16.MT88.4 R164, [R225+0x3000] ;  /* 0x00300000e1a4783b */ /* 0x000fe40000004200 */
[----:B------:R1:W3:Y:S02]  /*133b0*/  MUFU.EX2 R109, R3 ;  /* 0x00000003006d7308 */ /* 0x0002e40000000800 */
[-C--:B------:R-:W-:Y:S08]  /*133c0*/  HMMA.16816.F32 R4, R76, R84.reuse, R4 ;  /* 0x000000544c04723c */ /* 0x080ff00000001804 */
[C---:B------:R-:W-:Y:S08]  /*133d0*/  HMMA.16816.F32 R8, R80.reuse, R84, R8 ;  /* 0x000000545008723c */ /* 0x040ff00000001808 */
[-C--:B------:R-:W-:Y:S04]  /*133e0*/  HMMA.16816.F32 R12, R80, R86.reuse, R12 ;  /* 0x00000056500c723c */ /* 0x080fe8000000180c */
[--C-:B-1----:R-:W-:Y:S04]  /*133f0*/  FFMA.FTZ R3, R151, c[0x0][0x2d0], -R100.reuse ;  /* 0x0000b40097037a23 */ /* 0x102fe80000010864 */
[C---:B------:R-:W-:Y:S01]  /*13400*/  HMMA.16816.F32 R16, R76.reuse, R86, R16 ;  /* 0x000000564c10723c */ /* 0x040fe20000001810 */
[----:B------:R-:W1:Y:S01]  /*13410*/  LDSM.16.MT88.4 R84, [R224+0x2800] ;  /* 0x00280000e054783b */ /* 0x000e620000004200 */
[----:B------:R-:W1:Y:S02]  /*13420*/  MUFU.EX2 R104, R3 ;  /* 0x0000000300687308 */ /* 0x000e640000000800 */
[----:B------:R-:W-:Y:S04]  /*13430*/  FFMA.FTZ R100, R74, c[0x0][0x2d0], -R100 ;  /* 0x0000b4004a647a23 */ /* 0x000fe80000010864 */
[-C--:B------:R-:W-:Y:S01]  /*13440*/  HMMA.16816.F32 R20, R76, R92.reuse, R20 ;  /* 0x0000005c4c14723c */ /* 0x080fe20000001814 */
[----:B------:R-:W-:Y:S03]  /*13450*/  LDSM.16.MT88.4 R148, [R228+0x3000] ;  /* 0x00300000e494783b */ /* 0x000fe60000004200 */
[----:B------:R-:W-:Y:S04]  /*13460*/  MUFU.EX2 R100, R100 ;  /* 0x0000006400647308 */ /* 0x000fe80000000800 */
        /* <DEDUP_REMOVED lines=9> */
[-C--:B------:R-:W-:Y:S08]  /*13500*/  HMMA.16816.F32 R52, R76, R88.reuse, R52 ;  /* 0x000000584c34723c */ /* 0x080ff00000001834 */
[C---:B------:R-:W-:Y:S08]  /*13510*/  HMMA.16816.F32 R56, R80.reuse, R88, R56 ;  /* 0x000000585038723c */ /* 0x040ff00000001838 */
[-C--:B------:R-:W-:Y:S07]  /*13520*/  HMMA.16816.F32 R60, R80, R90.reuse, R60 ;  /* 0x0000005a503c723c */ /* 0x080fee000000183c */
[----:B------:R-:W-:Y:S01]  /*13530*/  F2FP.PACK_AB R80, R193, R172 ;  /* 0x000000acc150723e */ /* 0x000fe200000000ff */
[----:B------:R-:W-:Y:S01]  /*13540*/  HMMA.16816.F32 R64, R76, R90, R64 ;  /* 0x0000005a4c40723c */ /* 0x000fe20000001840 */
[----:B------:R-:W2:Y:S03]  /*13550*/  LDSM.16.MT88.4 R88, [R227+0x2800] ;  /* 0x00280000e358783b */ /* 0x000ea60000004200 */
[----:B---3--:R-:W-:Y:S02]  /*13560*/  F2FP.PACK_AB R81, R109, R108 ;  /* 0x0000006c6d51723e */ /* 0x008fe400000000ff */
[----:B------:R-:W-:Y:S02]  /*13570*/  F2FP.PACK_AB R82, R190, R191 ;  /* 0x000000bfbe52723e */ /* 0x000fe400000000ff */
[----:B------:R-:W-:Y:S04]  /*13580*/  F2FP.PACK_AB R76, R175, R202 ;  /* 0x000000caaf4c723e */ /* 0x000fe800000000ff */
[----:B------:R-:W-:Y:S02]  /*13590*/  F2FP.PACK_AB R77, R173, R174 ;  /* 0x000000aead4d723e */ /* 0x000fe400000000ff */
[----:B------:R-:W-:Y:S02]  /*135a0*/  F2FP.PACK_AB R78, R201, R200 ;  /* 0x000000c8c94e723e */ /* 0x000fe400000000ff */
[----:B------:R-:W-:Y:S02]  /*135b0*/  F2FP.PACK_AB R79, R198, R199 ;  /* 0x000000c7c64f723e */ /* 0x000fe400000000ff */
[----:B-1----:R-:W-:Y:S05]  /*135c0*/  F2FP.PACK_AB R83, R101, R104 ;  /* 0x000000686553723e */ /* 0x002fea00000000ff */
[-C--:B------:R-:W-:Y:S08]  /*135d0*/  HMMA.16816.F32 R4, R76, R84.reuse, R4 ;  /* 0x000000544c04723c */ /* 0x080ff00000001804 */
[C---:B------:R-:W-:Y:S01]  /*135e0*/  HMMA.16816.F32 R8, R80.reuse, R84, R8 ;  /* 0x000000545008723c */ /* 0x040fe20000001808 */
[----:B------:R-:W1:Y:S07]  /*135f0*/  MUFU.EX2 R85, R126 ;  /* 0x0000007e00557308 */ /* 0x000e6e0000000800 */
[-C--:B------:R-:W-:Y:S03]  /*13600*/  HMMA.16816.F32 R12, R80, R86.reuse, R12 ;  /* 0x00000056500c723c */ /* 0x080fe6000000180c */
[----:B------:R-:W-:Y:S05]  /*13610*/  MUFU.EX2 R84, R102 ;  /* 0x0000006600547308 */ /* 0x000fea0000000800 */
[C---:B------:R-:W-:Y:S08]  /*13620*/  HMMA.16816.F32 R16, R76.reuse, R86, R16 ;  /* 0x000000564c10723c */ /* 0x040ff00000001810 */
[-C--:B------:R-:W-:Y:S04]  /*13630*/  HMMA.16816.F32 R20, R76, R92.reuse, R20 ;  /* 0x0000005c4c14723c */ /* 0x080fe80000001814 */
[----:B-1----:R-:W-:Y:S04]  /*13640*/  F2FP.PACK_AB R178, R105, R85 ;  /* 0x0000005569b2723e */ /* 0x002fe800000000ff */
[C---:B------:R-:W-:Y:S08]  /*13650*/  HMMA.16816.F32 R24, R80.reuse, R92, R24 ;  /* 0x0000005c5018723c */ /* 0x040ff00000001818 */
[-C--:B------:R-:W-:Y:S08]  /*13660*/  HMMA.16816.F32 R28, R80, R94.reuse, R28 ;  /* 0x0000005e501c723c */ /* 0x080ff0000000181c */
[C---:B------:R-:W-:Y:S08]  /*13670*/  HMMA.16816.F32 R32, R76.reuse, R94, R32 ;  /* 0x0000005e4c20723c */ /* 0x040ff00000001820 */
[-C--:B------:R-:W-:Y:S04]  /*13680*/  HMMA.16816.F32 R36, R76, R96.reuse, R36 ;  /* 0x000000604c24723c */ /* 0x080fe80000001824 */
[----:B----4-:R-:W-:Y:S01]  /*13690*/  FFMA.FTZ R70, R70, R135, R207 ;  /* 0x0000008746467223 */ /* 0x010fe200000100cf */
[----:B------:R-:W-:Y:S03]  /*136a0*/  MOV R207, R128 ;  /* 0x0000008000cf7202 */ /* 0x000fe60000000f00 */
[----:B------:R-:W-:Y:S01]  /*136b0*/  FADD.FTZ R70, R211, R70 ;  /* 0x00000046d3467221 */ /* 0x000fe20000010000 */
[C---:B------:R-:W-:Y:S04]  /*136c0*/  HMMA.16816.F32 R40, R80.reuse, R96, R40 ;  /* 0x000000605028723c */ /* 0x040fe80000001828 */
[----:B------:R-:W-:Y:S04]  /*136d0*/  MOV R211, R127 ;  /* 0x0000007f00d37202 */ /* 0x000fe80000000f00 */
[-C--:B------:R-:W-:Y:S08]  /*136e0*/  HMMA.16816.F32 R44, R80, R98.reuse, R44 ;  /* 0x00000062502c723c */ /* 0x080ff0000000182c */
[C---:B------:R-:W-:Y:S04]  /*136f0*/  HMMA.16816.F32 R48, R76.reuse, R98, R48 ;  /* 0x000000624c30723c */ /* 0x040fe80000001830 */
[----:B--2---:R-:W-:Y:S02]  /*13700*/  FFMA.FTZ R69, R69, R134, R187 ;  /* 0x0000008645457223 */ /* 0x004fe400000100bb */
[----:B------:R-:W-:Y:S01]  /*13710*/  MUFU.EX2 R187, R110 ;  /* 0x0000006e00bb7308 */ /* 0x000fe20000000800 */
[----:B------:R-:W-:Y:S01]  /*13720*/  FFMA.FTZ R68, R68, R133, R185 ;  /* 0x0000008544447223 */ /* 0x000fe200000100b9 */
[-C--:B------:R-:W-:Y:S04]  /*13730*/  HMMA.16816.F32 R52, R76, R88.reuse, R52 ;  /* 0x000000584c34723c */ /* 0x080fe80000001834 */
[----:B------:R-:W-:Y:S02]  /*13740*/  FFMA.FTZ R0, R0, R132, R118 ;  /* 0x0000008400007223 */ /* 0x000fe40000010076 */
[----:B------:R-:W-:Y:S01]  /*13750*/  FADD.FTZ R74, R209, R69 ;  /* 0x00000045d14a7221 */ /* 0x000fe20000010000 */
[----:B------:R-:W1:Y:S01]  /*13760*/  LDSM.16.MT88.4 R132, [R224+0x3000] ;  /* 0x00300000e084783b */ /* 0x000e620000004200 */
[----:B------:R-:W-:Y:S01]  /*13770*/  FADD.FTZ R75, R186, R68 ;  /* 0x00000044ba4b7221 */ /* 0x000fe20000010000 */
[----:B------:R-:W-:Y:S03]  /*13780*/  MOV R209, R131 ;  /* 0x0000008300d17202 */ /* 0x000fe60000000f00 */
[----:B------:R-:W-:Y:S01]  /*13790*/  FADD.FTZ R69, R184, R0 ;  /* 0x00000000b8457221 */ /* 0x000fe20000010000 */
[----:B------:R-:W-:Y:S01]  /*137a0*/  MUFU.EX2 R185, R113 ;  /* 0x0000007100b97308 */ /* 0x000fe20000000800 */
[C---:B------:R-:W-:Y:S04]  /*137b0*/  HMMA.16816.F32 R56, R80.reuse, R88, R56 ;  /* 0x000000585038723c */ /* 0x040fe80000001838 */
[----:B------:R-:W-:Y:S02]  /*137c0*/  FADD.FTZ R3, R222, R74 ;  /* 0x0000004ade037221 */ /* 0x000fe40000010000 */
[----:B------:R-:W-:Y:S02]  /*137d0*/  FADD.FTZ R0, R219, R75 ;  /* 0x0000004bdb007221 */ /* 0x000fe40000010000 */
[----:B------:R-:W-:Y:S01]  /*137e0*/  FADD.FTZ R68, R213, R70 ;  /* 0x00000046d5447221 */ /* 0x000fe20000010000 */
[----:B------:R-:W-:Y:S01]  /*137f0*/  MUFU.EX2 R113, R123 ;  /* 0x0000007b00717308 */ /* 0x000fe20000000800 */
[-C--:B------:R-:W-:Y:S03]  /*13800*/  HMMA.16816.F32 R60, R80, R90.reuse, R60 ;  /* 0x0000005a503c723c */ /* 0x080fe6000000183c */
[----:B------:R-:W-:Y:S02]  /*13810*/  FADD.FTZ R68, R245, R68 ;  /* 0x00000044f5447221 */ /* 0x000fe40000010000 */
[----:B------:R-:W-:Y:S02]  /*13820*/  FADD.FTZ R3, R243, R3 ;  /* 0x00000003f3037221 */ /* 0x000fe40000010000 */
[----:B------:R-:W-:Y:S01]  /*13830*/  FADD.FTZ R0, R223, R0 ;  /* 0x00000000df007221 */ /* 0x000fe20000010000 */
[----:B------:R-:W-:Y:S01]  /*13840*/  HMMA.16816.F32 R64, R76, R90, R64 ;  /* 0x0000005a4c40723c */ /* 0x000fe20000001840 */
[----:B------:R-:W2:Y:S03]  /*13850*/  MUFU.EX2 R184, R117 ;  /* 0x0000007500b87308 */ /* 0x000ea60000000800 */
[----:B------:R-:W-:Y:S02]  /*13860*/  FADD.FTZ R68, R244, R68 ;  /* 0x00000044f4447221 */ /* 0x000fe40000010000 */
[----:B------:R-:W-:Y:S02]  /*13870*/  FADD.FTZ R3, R143, R3 ;  /* 0x000000038f037221 */ /* 0x000fe40000010000 */
[----:B------:R-:W-:Y:S03]  /*13880*/  FADD.FTZ R0, R139, R0 ;  /* 0x000000008b007221 */ /* 0x000fe60000010000 */
[----:B------:R-:W-:Y:S01]  /*13890*/  MUFU.EX2 R117, R122 ;  /* 0x0000007a00757308 */ /* 0x000fe20000000800 */
[----:B------:R-:W-:Y:S02]  /*138a0*/  FADD.FTZ R68, R138, R68 ;  /* 0x000000448a447221 */ /* 0x000fe40000010000 */
[----:B------:R-:W-:Y:S02]  /*138b0*/  FADD.FTZ R3, R137, R3 ;  /* 0x0000000389037221 */ /* 0x000fe40000010000 */
[----:B------:R-:W-:Y:S02]  /*138c0*/  FADD.FTZ R70, R136, R0 ;  /* 0x0000000088467221 */ /* 0x000fe40000010000 */
[----:B------:R-:W-:Y:S02]  /*138d0*/  FADD.FTZ R0, R130, R68 ;  /* 0x0000004482007221 */ /* 0x000fe40000010000 */
[----:B------:R-:W-:Y:S01]  /*138e0*/  FADD.FTZ R68, R129, R3 ;  /* 0x0000000381447221 */ /* 0x000fe20000010000 */
[----:B------:R-:W3:Y:S01]  /*138f0*/  MUFU.EX2 R118, R120 ;  /* 0x0000007800767308 */ /* 0x000ee20000000800 */
[----:B------:R-:W-:Y:S02]  /*13900*/  FADD.FTZ R69, R188, R69 ;  /* 0x00000045bc457221 */ /* 0x000fe40000010000 */
[----:B------:R-:W-:Y:S01]  /*13910*/  FADD.FTZ R0, R141, R0 ;  /* 0x000000008d007221 */ /* 0x000fe20000010000 */
[----:B--2---:R-:W-:Y:S01]  /*13920*/  F2FP.PACK_AB R181, R184, R185 ;  /* 0x000000b9b8b5723e */ /* 0x004fe200000000ff */
[----:B------:R-:W-:Y:S02]  /*13930*/  FADD.FTZ R69, R189, R69 ;  /* 0x00000045bd457221 */ /* 0x000fe40000010000 */
[----:B------:R-:W-:Y:S02]  /*13940*/  FADD.FTZ R0, R146, R0 ;  /* 0x0000000092007221 */ /* 0x000fe40000010000 */
[----:B------:R-:W-:Y:S01]  /*13950*/  FADD.FTZ R69, R194, R69 ;  /* 0x00000045c2457221 */ /* 0x000fe20000010000 */
[----:B------:R-:W2:Y:S03]  /*13960*/  MUFU.EX2 R186, R116 ;  /* 0x0000007400ba7308 */ /* 0x000ea60000000800 */
[----:B------:R-:W-:Y:S04]  /*13970*/  FADD.FTZ R69, R195, R69 ;  /* 0x00000045c3457221 */ /* 0x000fe80000010000 */
[----:B------:R-:W-:Y:S03]  /*13980*/  FADD.FTZ R3, R197, R69 ;  /* 0x00000045c5037221 */ /* 0x000fe60000010000 */
[----:B------:R-:W4:Y:S01]  /*13990*/  MUFU.EX2 R116, R121 ;  /* 0x0000007900747308 */ /* 0x000f220000000800 */
[----:B------:R-:W-:Y:S01]  /*139a0*/  FADD.FTZ R3, R196, R3 ;  /* 0x00000003c4037221 */ /* 0x000fe20000010000 */
[----:B---3--:R-:W-:Y:S08]  /*139b0*/  F2FP.PACK_AB R182, R117, R118 ;  /* 0x0000007675b6723e */ /* 0x008ff000000000ff */
[----:B------:R-:W3:Y:S01]  /*139c0*/  MUFU.EX2 R110, R124 ;  /* 0x0000007c006e7308 */ /* 0x000ee20000000800 */
[----:B--2---:R-:W-:Y:S09]  /*139d0*/  F2FP.PACK_AB R180, R186, R187 ;  /* 0x000000bbbab4723e */ /* 0x004ff200000000ff */
[----:B------:R-:W2:Y:S01]  /*139e0*/  MUFU.EX2 R74, R106 ;  /* 0x0000006a004a7308 */ /* 0x000ea20000000800 */
[----:B----4-:R-:W-:Y:S09]  /*139f0*/  F2FP.PACK_AB R183, R113, R116 ;  /* 0x0000007471b7723e */ /* 0x010ff200000000ff */
[----:B------:R-:W4:Y:S01]  /*13a00*/  MUFU.EX2 R75, R103 ;  /* 0x00000067004b7308 */ /* 0x000f220000000800 */
[-C--:B-1----:R-:W-:Y:S05]  /*13a10*/  HMMA.16816.F32 R120, R180, R132.reuse, R4 ;  /* 0x00000084b478723c */ /* 0x082fea0000001804 */
[----:B---3--:R-:W-:Y:S02]  /*13a20*/  F2FP.PACK_AB R176, R107, R110 ;  /* 0x0000006e6bb0723e */ /* 0x008fe400000000ff */
[----:B------:R-:W-:Y:S01]  /*13a30*/  FADD.FTZ R4, R142, R70 ;  /* 0x000000468e047221 */ /* 0x000fe20000010000 */
[----:B------:R-:W-:Y:S01]  /*13a40*/  MOV R70, R2 ;  /* 0x0000000200467202 */ /* 0x000fe20000000f00 */
[----:B------:R-:W-:Y:S03]  /*13a50*/  FADD.FTZ R6, R144, R3 ;  /* 0x0000000390067221 */ /* 0x000fe60000010000 */
[----:B------:R-:W-:Y:S01]  /*13a60*/  FADD.FTZ R4, R147, R4 ;  /* 0x0000000493047221 */ /* 0x000fe20000010000 */
[----:B--2---:R-:W-:Y:S01]  /*13a70*/  F2FP.PACK_AB R179, R100, R74 ;  /* 0x0000004a64b3723e */ /* 0x004fe200000000ff */
[----:B------:R-:W-:Y:S02]  /*13a80*/  FADD.FTZ R5, R145, R0 ;  /* 0x0000000091057221 */ /* 0x000fe40000010000 */
[----:B------:R-:W-:Y:S02]  /*13a90*/  FADD.FTZ R7, R249, R4 ;  /* 0x00000004f9077221 */ /* 0x000fe40000010000 */
[----:B------:R-:W-:Y:S02]  /*13aa0*/  FADD.FTZ R0, R192, R6 ;  /* 0x00000006c0007221 */ /* 0x000fe40000010000 */
[----:B------:R-:W-:Y:S01]  /*13ab0*/  FADD.FTZ R3, R248, R7 ;  /* 0x00000007f8037221 */ /* 0x000fe20000010000 */
[----:B----4-:R-:W-:Y:S07]  /*13ac0*/  F2FP.PACK_AB R177, R75, R84 ;  /* 0x000000544bb1723e */ /* 0x010fee00000000ff */
        /* <DEDUP_REMOVED lines=85> */
[----:B------:R-:W-:Y:S01]  /*14020*/  MOV R117, R2 ;  /* 0x0000000200757202 */ /* 0x000fe20000000f00 */
[----:B------:R-:W-:Y:S01]  /*14030*/  FADD.FTZ R7, R75, R4 ;  /* 0x000000044b077221 */ /* 0x000fe20000010000 */
[----:B------:R-:W-:Y:S01]  /*14040*/  MOV R2, R73 ;  /* 0x0000004900027202 */ /* 0x000fe20000000f00 */
[----:B------:R-:W-:Y:S01]  /*14050*/  FADD.FTZ R4, R116, R0 ;  /* 0x0000000074047221 */ /* 0x000fe20000010000 */
[----:B------:R-:W-:Y:S01]  /*14060*/  STL [R1+0x10], R5 ;  /* 0x0000100501007387 */ /* 0x000fe20000100800 */
[----:B------:R-:W-:Y:S01]  /*14070*/  FADD.FTZ R3, R105, R3 ;  /* 0x0000000369037221 */ /* 0x000fe20000010000 */
[----:B------:R-:W-:Y:S01]  /*14080*/  MOV R116, R71 ;  /* 0x0000004700747202 */ /* 0x000fe20000000f00 */
        /* <DEDUP_REMOVED lines=8> */
.L_x_1142:
[----:B------:R-:W-:Y:S02]  /*14110*/  MOV R10, 0x1f ;  /* 0x0000001f000a7802 */ /* 0x000fe40000000f00 */
[----:B------:R-:W-:Y:S01]  /*14120*/  MOV R7, 0xffffffff ;  /* 0xffffffff00077802 */ /* 0x000fe20000000f00 */
[----:B------:R-:W-:Y:S05]  /*14130*/  BRA.DIV ~URZ, `(.L_x_1144) ;  /* 0x000025527f007947 */ /* 0x000fea000b800000 */
[----:B--2---:R-:W2:Y:S04]  /*14140*/  LDL R0, [R1+0x10] ;  /* 0x0000100001007983 */ /* 0x004ea80000100800 */
[----:B--2---:R1:W2:Y:S02]  /*14150*/  SHFL.BFLY PT, R2, R0, 0x2, 0x1f ;  /* 0x0c401f0000027f89 */ /* 0x0042a400000e0000 */
.L_x_1174:
[----:B-1----:R-:W3:Y:S02]  /*14160*/  LDL.LU R0, [R1+0x10] ;  /* 0x0000100001007983 */ /* 0x002ee40000300800 */
[----:B--23--:R-:W-:Y:S01]  /*14170*/  FADD.FTZ R2, R2, R0 ;  /* 0x0000000002027221 */ /* 0x00cfe20000010000 */
[----:B------:R-:W-:Y:S05]  /*14180*/  BRA.DIV ~URZ, `(.L_x_1145) ;  /* 0x000025627f007947 */ /* 0x000fea000b800000 */
[----:B------:R-:W2:Y:S04]  /*14190*/  LDL.LU R3, [R1+0x14] ;  /* 0x0000140001037983 */ /* 0x000ea80000300800 */
[----:B------:R-:W3:Y:S04]  /*141a0*/  LDL.LU R0, [R1+0x18] ;  /* 0x0000180001007983 */ /* 0x000ee80000300800 */
        /* <DEDUP_REMOVED lines=14> */
.L_x_1175:
[----:B------:R-:W-:Y:S01]  /*14290*/  FSETP.NE.FTZ.AND P3, PT, R2, RZ, PT ;  /* 0x000000ff0200720b */ /* 0x000fe20003f75000 */
[----:B----4-:R-:W-:Y:S01]  /*142a0*/  FADD.FTZ R6, R8, R6 ;  /* 0x0000000608067221 */ /* 0x010fe20000010000 */
[----:B------:R-:W-:Y:S02]  /*142b0*/  MOV R0, RZ ;  /* 0x000000ff00007202 */ /* 0x000fe40000000f00 */
[----:B------:R-:W-:Y:S02]  /*142c0*/  FSETP.NE.FTZ.AND P1, PT, R5, RZ, PT ;  /* 0x000000ff0500720b */ /* 0x000fe40003f35000 */
[----:B------:R-:W-:Y:S02]  /*142d0*/  FSETP.NE.FTZ.AND P2, PT, R4, RZ, PT ;  /* 0x000000ff0400720b */ /* 0x000fe40003f55000 */
[----:B------:R-:W-:Y:S02]  /*142e0*/  FSETP.NE.FTZ.AND P0, PT, R6, RZ, PT ;  /* 0x000000ff0600720b */ /* 0x000fe40003f15000 */
[----:B------:R-:W-:-:S02]  /*142f0*/  MOV R22, 0xff800000 ;  /* 0xff80000000167802 */ /* 0x000fc40000000f00 */
[----:B------:R-:W-:Y:S01]  /*14300*/  MOV R21, 0xff800000 ;  /* 0xff80000000157802 */ /* 0x000fe20000000f00 */
[----:B------:R-:W1:Y:S01]  /*14310*/  @P3 MUFU.RCP R0, R2 ;  /* 0x0000000200003308 */ /* 0x000e620000001000 */
[----:B------:R-:W-:Y:S02]  /*14320*/  @P3 MOV R7, 0x3f317218 ;  /* 0x3f31721800073802 */ /* 0x000fe40000000f00 */
[----:B------:R-:W-:Y:S02]  /*14330*/  MOV R20, 0xff800000 ;  /* 0xff80000000147802 */ /* 0x000fe40000000f00 */
[----:B------:R-:W-:Y:S01]  /*14340*/  MOV R19, 0xff800000 ;  /* 0xff80000000137802 */ /* 0x000fe20000000f00 */
[----:B------:R-:W-:Y:S02]  /*14350*/  @P3 FMUL.FTZ R7, R7, c[0x0][0x2d0] ;  /* 0x0000b40007073a20 */ /* 0x000fe40000410000 */
[----:B------:R2:W-:Y:S08]  /*14360*/  @P3 MUFU.LG2 R9, R2 ;  /* 0x0000000200093308 */ /* 0x0005f00000000c00 */
[----:B------:R-:W-:Y:S01]  /*14370*/  @P2 MUFU.LG2 R8, R4 ;  /* 0x0000000400082308 */ /* 0x000fe20000000c00 */
[----:B-1----:R-:W-:-:S02]  /*14380*/  FMUL.FTZ R120, R0, R120 ;  /* 0x0000007800787220 */ /* 0x002fc40000410000 */
[C---:B------:R-:W-:Y:S02]  /*14390*/  FMUL.FTZ R121, R0.reuse, R121 ;  /* 0x0000007900797220 */ /* 0x040fe40000410000 */
[C---:B------:R-:W-:Y:S02]  /*143a0*/  FMUL.FTZ R132, R0.reuse, R132 ;  /* 0x0000008400847220 */ /* 0x040fe40000410000 */
[C---:B------:R-:W-:Y:S01]  /*143b0*/  FMUL.FTZ R133, R0.reuse, R133 ;  /* 0x0000008500857220 */ /* 0x040fe20000410000 */
[----:B--2---:R-:W-:Y:S01]  /*143c0*/  CS2R R2, SRZ ;  /* 0x0000000000027805 */ /* 0x004fe2000001ff00 */
[C---:B------:R-:W-:Y:S02]  /*143d0*/  FMUL.FTZ R136, R0.reuse, R136 ;  /* 0x0000008800887220 */ /* 0x040fe40000410000 */
[C---:B------:R-:W-:Y:S02]  /*143e0*/  FMUL.FTZ R137, R0.reuse, R137 ;  /* 0x0000008900897220 */ /* 0x040fe40000410000 */
[C---:B------:R-:W-:Y:S01]  /*143f0*/  FMUL.FTZ R148, R0.reuse, R148 ;  /* 0x0000009400947220 */ /* 0x040fe20000410000 */
[----:B------:R-:W1:Y:S01]  /*14400*/  @P1 MUFU.RCP R2, R5 ;  /* 0x0000000500021308 */ /* 0x000e620000001000 */
[----:B------:R-:W-:-:S02]  /*14410*/  FMUL.FTZ R149, R0, R149 ;  /* 0x0000009500957220 */ /* 0x000fc40000410000 */
[C---:B------:R-:W-:Y:S02]  /*14420*/  FMUL.FTZ R152, R0.reuse, R152 ;  /* 0x0000009800987220 */ /* 0x040fe40000410000 */
[C---:B------:R-:W-:Y:S02]  /*14430*/  FMUL.FTZ R153, R0.reuse, R153 ;  /* 0x0000009900997220 */ /* 0x040fe40000410000 */
[C---:B------:R-:W-:Y:S01]  /*14440*/  FMUL.FTZ R164, R0.reuse, R164 ;  /* 0x000000a400a47220 */ /* 0x040fe20000410000 */
[----:B------:R2:W3:Y:S01]  /*14450*/  @P2 MUFU.RCP R3, R4 ;  /* 0x0000000400032308 */ /* 0x0004e20000001000 */
[C---:B------:R-:W-:Y:S02]  /*14460*/  FMUL.FTZ R165, R0.reuse, R165 ;  /* 0x000000a500a57220 */ /* 0x040fe40000410000 */
[C---:B------:R-:W-:Y:S02]  /*14470*/  FMUL.FTZ R168, R0.reuse, R168 ;  /* 0x000000a800a87220 */ /* 0x040fe40000410000 */
[----:B------:R-:W-:-:S02]  /*14480*/  FMUL.FTZ R169, R0, R169 ;  /* 0x000000a900a97220 */ /* 0x000fc40000410000 */
[C---:B------:R-:W-:Y:S01]  /*14490*/  FMUL.FTZ R180, R0.reuse, R180 ;  /* 0x000000b400b47220 */ /* 0x040fe20000410000 */
[----:B------:R-:W4:Y:S01]  /*144a0*/  @P1 MUFU.LG2 R5, R5 ;  /* 0x0000000500051308 */ /* 0x000f220000000c00 */
[----:B------:R-:W-:Y:S01]  /*144b0*/  FMUL.FTZ R181, R0, R181 ;  /* 0x000000b500b57220 */ /* 0x000fe20000410000 */
[----:B------:R-:W-:Y:S01]  /*144c0*/  MOV R0, RZ ;  /* 0x000000ff00007202 */ /* 0x000fe20000000f00 */
[C---:B-1----:R-:W-:Y:S02]  /*144d0*/  FMUL.FTZ R124, R2.reuse, R124 ;  /* 0x0000007c027c7220 */ /* 0x042fe40000410000 */
[C---:B------:R-:W-:Y:S02]  /*144e0*/  FMUL.FTZ R125, R2.reuse, R125 ;  /* 0x0000007d027d7220 */ /* 0x040fe40000410000 */
[C---:B------:R-:W-:Y:S01]  /*144f0*/  FMUL.FTZ R128, R2.reuse, R128 ;  /* 0x0000008002807220 */ /* 0x040fe20000410000 */
[----:B------:R-:W-:Y:S01]  /*14500*/  @P0 MUFU.RCP R0, R6 ;  /* 0x0000000600000308 */ /* 0x000fe20000001000 */
[C---:B------:R-:W-:Y:S01]  /*14510*/  FMUL.FTZ R129, R2.reuse, R129 ;  /* 0x0000008102817220 */ /* 0x040fe20000410000 */
[----:B--2---:R-:W-:Y:S01]  /*14520*/  @P2 MOV R4, 0x3f317218 ;  /* 0x3f31721800042802 */ /* 0x004fe20000000f00 */
        /* <DEDUP_REMOVED lines=12> */
[C---:B---3--:R-:W-:Y:S01]  /*145f0*/  FMUL.FTZ R122, R3.reuse, R122 ;  /* 0x0000007a037a7220 */ /* 0x048fe20000410000 */
[----:B------:R-:W1:Y:S01]  /*14600*/  @P0 MUFU.LG2 R2, R6 ;  /* 0x0000000600020308 */ /* 0x000e620000000c00 */
        /* <DEDUP_REMOVED lines=16> */
[----:B----4-:R-:W-:Y:S02]  /*14710*/  @P1 FMUL.FTZ R5, R5, 0.69314718246459960938 ;  /* 0x3f31721805051820 */ /* 0x010fe40000410000 */
[----:B------:R-:W-:Y:S02]  /*14720*/  @P2 FMUL.FTZ R8, R8, 0.69314718246459960938 ;  /* 0x3f31721808082820 */ /* 0x000fe40000410000 */
[----:B------:R-:W-:Y:S02]  /*14730*/  @P1 FMUL.FTZ R3, R3, c[0x0][0x2d0] ;  /* 0x0000b40003031a20 */ /* 0x000fe40000410000 */
[----:B------:R-:W-:-:S02]  /*14740*/  @P2 FMUL.FTZ R4, R4, c[0x0][0x2d0] ;  /* 0x0000b40004042a20 */ /* 0x000fc40000410000 */
[----:B------:R-:W-:Y:S01]  /*14750*/  @P1 FFMA.FTZ R22, R3, R71, R5 ;  /* 0x0000004703161223 */ /* 0x000fe20000010005 */
[----:B------:R-:W-:Y:S01]  /*14760*/  @P0 MOV R3, 0x3f317218 ;  /* 0x3f31721800030802 */ /* 0x000fe20000000f00 */
[----:B------:R-:W-:Y:S01]  /*14770*/  @P2 FFMA.FTZ R21, R4, R72, R8 ;  /* 0x0000004804152223 */ /* 0x000fe20000010008 */
[----:B------:R-:W-:Y:S01]  /*14780*/  MOV R4, 0x1 ;  /* 0x0000000100047802 */ /* 0x000fe20000000f00 */
[----:B------:R-:W-:Y:S02]  /*14790*/  @P3 FMUL.FTZ R9, R9, 0.69314718246459960938 ;  /* 0x3f31721809093820 */ /* 0x000fe40000410000 */
[----:B-1----:R-:W-:Y:S02]  /*147a0*/  @P0 FMUL.FTZ R2, R2, 0.69314718246459960938 ;  /* 0x3f31721802020820 */ /* 0x002fe40000410000 */
[----:B------:R-:W-:Y:S02]  /*147b0*/  @P0 FMUL.FTZ R3, R3, c[0x0][0x2d0] ;  /* 0x0000b40003030a20 */ /* 0x000fe40000410000 */
        /* <DEDUP_REMOVED lines=16> */
[----:B------:R-:W-:Y:S01]  /*148c0*/  PRMT R0, R4, 0x7610, R0 ;  /* 0x0000761004007816 */ /* 0x000fe20000000000 */
[----:B------:R-:W-:Y:S02]  /*148d0*/  @P3 FFMA.FTZ R20, R7, R73, R9 ;  /* 0x0000004907143223 */ /* 0x000fe40000010009 */
[----:B------:R-:W-:Y:S02]  /*148e0*/  @P0 FFMA.FTZ R19, R3, R70, R2 ;  /* 0x0000004603130223 */ /* 0x000fe40000010002 */
.L_x_1111:
[----:B------:R3:W5:Y:S01]  /*148f0*/  LDL R7, [R1+0x5c] ;  /* 0x00005c0001077983 */ /* 0x0007620000100800 */
[----:B------:R-:W-:Y:S03]  /*14900*/  BSSY B0, `(.L_x_1146) ;  /* 0x0000012000007945 */ /* 0x000fe60003800000 */
[----:B------:R-:W4:Y:S02]  /*14910*/  S2R R6, SR_TID.X ;  /* 0x0000000000067919 */ /* 0x000f240000002100 */
[----:B----4-:R-:W-:-:S13]  /*14920*/  LOP3.LUT P0, RZ, R6, 0x7f, RZ, 0xc0, !PT ;  /* 0x0000007f06ff7812 */ /* 0x010fda000780c0ff */
[----:B------:R-:W-:Y:S05]  /*14930*/  @P0 BRA `(.L_x_1147) ;  /* 0x000000e000000947 */ /* 0x000fea0003800000 */
[----:B---3--:R-:W3:Y:S01]  /*14940*/  S2R R4, SR_LANEID ;  /* 0x0000000000047919 */ /* 0x008ee20000000000 */
[----:B------:R-:W-:Y:S01]  /*14950*/  VOTEU.ANY UR4, UPT, PT ;  /* 0x0000000000047886 */ /* 0x000fe200038e0100 */
[----:B------:R-:W-:Y:S01]  /*14960*/  IMAD.MOV.U32 R5, RZ, RZ, c[0x0][0x584] ;  /* 0x00016100ff057624 */ /* 0x000fe200078e00ff */
[----:B--2---:R-:W3:Y:S08]  /*14970*/  FLO.U32 R3, UR4 ;  /* 0x0000000400037d00 */ /* 0x004ef000080e0000 */
[----:B------:R-:W2:Y:S01]  /*14980*/  POPC R2, UR4 ;  /* 0x0000000400027d09 */ /* 0x000ea20008000000 */
[----:B---3--:R-:W-:Y:S01]  /*14990*/  ISETP.EQ.U32.AND P0, PT, R3, R4, PT ;  /* 0x000000040300720c */ /* 0x008fe20003f02070 */
[----:B------:R-:W-:-:S12]  /*149a0*/  IMAD.MOV.U32 R4, RZ, RZ, c[0x0][0x580] ;  /* 0x00016000ff047624 */ /* 0x000fd800078e00ff */
[----:B--2---:R2:W3:Y:S04]  /*149b0*/  @P0 ATOMG.E.ADD.STRONG.GPU PT, R2, [R4.64], R2 ;  /* 0x00000002040209a8 */ /* 0x0044e800081ee1c8 */
[----:B--2---:R-:W2:Y:S04]  /*149c0*/  S2R R4, SR_LTMASK ;  /* 0x0000000000047919 */ /* 0x004ea80000003900 */
[----:B---3--:R2:W3:Y:S02]  /*149d0*/  SHFL.IDX PT, R3, R2, R3, 0x1f ;  /* 0x00001f0302037589 */ /* 0x0084e400000e0000 */
[----:B--2---:R-:W-:-:S06]  /*149e0*/  LOP3.LUT R2, R4, UR4, RZ, 0xc0, !PT ;  /* 0x0000000404027c12 */ /* 0x004fcc000f8ec0ff */
[----:B------:R-:W3:Y:S02]  /*149f0*/  POPC R2, R2 ;  /* 0x0000000200027309 */ /* 0x000ee40000000000 */
[----:B---3-5:R-:W-:-:S05]  /*14a00*/  IADD3 R7, R3, c[0x0][0xc], R2 ;  /* 0x0000030003077a10 */ /* 0x028fca0007ffe002 */
[----:B------:R2:W-:Y:S02]  /*14a10*/  STL [R1+0x5c], R7 ;  /* 0x00005c0701007387 */ /* 0x0005e40000100800 */
.L_x_1147:
[----:B---3--:R-:W-:Y:S05]  /*14a20*/  BSYNC B0 ;  /* 0x0000000000007941 */ /* 0x008fea0003800000 */
.L_x_1146:
[----:B------:R-:W-:Y:S01]  /*14a30*/  PRMT R0, R0, 0x9910, RZ ;  /* 0x0000991000007816 */ /* 0x000fe200000000ff */
[----:B------:R-:W-:Y:S01]  /*14a40*/  BSSY B1, `(.L_x_1148) ;  /* 0x0000142000017945 */ /* 0x000fe20003800000 */
[----:B-----5:R-:W-:Y:S02]  /*14a50*/  IMAD.MOV.U32 R26, RZ, RZ, R7 ;  /* 0x000000ffff1a7224 */ /* 0x020fe400078e0007 */
[----:B------:R-:W-:-:S13]  /*14a60*/  ISETP.NE.AND P0, PT, R0, RZ, PT ;  /* 0x000000ff0000720c */ /* 0x000fda0003f05270 */
[----:B------:R-:W-:Y:S05]  /*14a70*/  @!P0 BRA `(.L_x_1149) ;  /* 0x0000112000008947 */ /* 0x000fea0003800000 */
[----:B------:R-:W-:Y:S01]  /*14a80*/  WARPSYNC 0xffffffff ;  /* 0xffffffff00007948 */ /* 0x000fe20003800000 */
[----:B------:R-:W-:Y:S06]  /*14a90*/  BAR.SYNC.DEFER_BLOCKING 0x1, 0x80 ;  /* 0x0042000000007b1d */ /* 0x000fec0000010000 */
[----:B------:R-:W-:Y:S05]  /*14aa0*/  BRA.CONV ~URZ, `(.L_x_1150) ;  /* 0x000000737f007947 */ /* 0x000fea000b800000 */
[----:B------:R-:W-:Y:S01]  /*14ab0*/  SHF.R.S32.HI R10, RZ, 0x1f, R6 ;  /* 0x0000001fff0a7819 */ /* 0x000fe20000011406 */
[----:B------:R-:W-:Y:S01]  /*14ac0*/  IMAD.MOV.U32 R8, RZ, RZ, RZ ;  /* 0x000000ffff087224 */ /* 0x000fe200078e00ff */
[----:B------:R-:W-:Y:S01]  /*14ad0*/  MOV R9, 0x14b20 ;  /* 0x00014b2000097802 */ /* 0x000fe20000000f00 */
[----:B--2---:R-:W-:Y:S01]  /*14ae0*/  IMAD.MOV.U32 R7, RZ, RZ, 0x1f ;  /* 0x0000001fff077424 */ /* 0x004fe200078e00ff */
[----:B------:R-:W-:-:S04]  /*14af0*/  LEA.HI R10, R10, R6, RZ, 0x7 ;  /* 0x000000060a0a7211 */ /* 0x000fc800078f38ff */
[----:B------:R-:W-:Y:S02]  /*14b00*/  SHF.R.S32.HI R10, RZ, 0x7, R10 ;  /* 0x00000007ff0a7819 */ /* 0x000fe4000001140a */
[----:B-1----:R-:W-:Y:S05]  /*14b10*/  CALL.REL.NOINC `($__internal_17_$__cuda_sm70_shflsync_idx_p) ;  /* 0x00001ef000007944 */ /* 0x002fea0003c00000 */
.L_x_1150:
[----:B--2---:R-:W2:Y:S04]  /*14b20*/  LDL R3, [R1+0x60] ;  /* 0x0000600001037983 */ /* 0x004ea80000100800 */
[----:B------:R-:W3:Y:S04]  /*14b30*/  LDL.LU R5, [R1+0x44] ;  /* 0x0000440001057983 */ /* 0x000ee80000300800 */
[----:B------:R-:W4:Y:S04]  /*14b40*/  LDL.LU R12, [R1+0x50] ;  /* 0x00005000010c7983 */ /* 0x000f280000300800 */
[----:B------:R-:W5:Y:S04]  /*14b50*/  LDL.LU R14, [R1+0x54] ;  /* 0x00005400010e7983 */ /* 0x000f680000300800 */
[----:B------:R-:W2:Y:S01]  /*14b60*/  LDL.LU R17, [R1+0x58] ;  /* 0x0000580001117983 */ /* 0x000ea20000300800 */
[----:B------:R-:W-:-:S03]  /*14b70*/  IMAD.MOV.U32 R0, RZ, RZ, 0x1 ;  /* 0x00000001ff007424 */ /* 0x000fc600078e00ff */
[----:B-1----:R-:W5:Y:S02]  /*14b80*/  LDL R16, [R1+0x68] ;  /* 0x0000680001107983 */ /* 0x002f640000100800 */
[----:B------:R-:W-:Y:S02]  /*14b90*/  ISETP.NE.AND P0, PT, R0, c[0x0][0x4e8], PT ;  /* 0x00013a0000007a0c */ /* 0x000fe40003f05270 */
[----:B------:R-:W5:Y:S04]  /*14ba0*/  LDL R27, [R1+0x40] ;  /* 0x00004000011b7983 */ /* 0x000f680000100800 */
[----:B------:R-:W1:Y:S01]  /*14bb0*/  S2R R18, SR_TID.X ;  /* 0x0000000000127919 */ /* 0x000e620000002100 */
[----:B------:R-:W-:Y:S02]  /*14bc0*/  ULDC UR5, c[0x0][0x4e8] ;  /* 0x00013a0000057ab9 */ /* 0x000fe40000000800 */
[----:B------:R-:W-:-:S02]  /*14bd0*/  ULDC UR4, c[0x0][0x388] ;  /* 0x0000e20000047ab9 */ /* 0x000fc40000000800 */
[----:B------:R-:W-:Y:S01]  /*14be0*/  UIMAD UR4, UR5, UR4, URZ ;  /* 0x00000004050472a4 */ /* 0x000fe2000f8e023f */
[----:B-1----:R-:W-:-:S04]  /*14bf0*/  SHF.R.S32.HI R15, RZ, 0x1f, R18 ;  /* 0x0000001fff0f7819 */ /* 0x002fc80000011412 */
[----:B------:R-:W-:-:S04]  /*14c00*/  LEA.HI R15, R15, R18, RZ, 0x5 ;  /* 0x000000120f0f7211 */ /* 0x000fc800078f28ff */
[----:B------:R-:W-:-:S05]  /*14c10*/  LOP3.LUT R15, R15, 0xffffffe0, RZ, 0xc0, !PT ;  /* 0xffffffe00f0f7812 */ /* 0x000fca00078ec0ff */
[----:B------:R-:W-:-:S05]  /*14c20*/  IMAD.IADD R15, R18, 0x1, -R15 ;  /* 0x00000001120f7824 */ /* 0x000fca00078e0a0f */
[----:B------:R-:W-:Y:S01]  /*14c30*/  LOP3.LUT P1, RZ, R15, 0x3, RZ, 0xc0, !PT ;  /* 0x000000030fff7812 */ /* 0x000fe2000782c0ff */
[----:B------:R-:W-:Y:S01]  /*14c40*/  BSSY B0, `(.L_x_1151) ;  /* 0x0000086000007945 */ /* 0x000fe20003800000 */
[----:B---3--:R-:W-:Y:S01]  /*14c50*/  SHF.R.S32.HI R2, RZ, 0x1f, R5 ;  /* 0x0000001fff027819 */ /* 0x008fe20000011405 */
[----:B------:R-:W-:-:S04]  /*14c60*/  IMAD.WIDE.U32 R6, R5, c[0x0][0x4d0], RZ ;  /* 0x0001340005067a25 */ /* 0x000fc800078e00ff */
[----:B------:R-:W-:-:S04]  /*14c70*/  IMAD R4, R2, c[0x0][0x4d0], RZ ;  /* 0x0001340002047a24 */ /* 0x000fc800078e02ff */
[----:B------:R-:W-:Y:S02]  /*14c80*/  IMAD R8, R5, c[0x0][0x4d4], R4 ;  /* 0x0001350005087a24 */ /* 0x000fe400078e0204 */
[----:B--2---:R-:W-:Y:S02]  /*14c90*/  IMAD.IADD R0, R3, 0x1, R17 ;  /* 0x0000000103007824 */ /* 0x004fe400078e0211 */
[----:B------:R-:W-:Y:S01]  /*14ca0*/  IMAD R3, R2, c[0x0][0x438], RZ ;  /* 0x00010e0002037a24 */ /* 0x000fe200078e02ff */
[----:B----4-:R-:W-:Y:S01]  /*14cb0*/  SHF.R.S32.HI R2, RZ, 0x1f, R12 ;  /* 0x0000001fff027819 */ /* 0x010fe2000001140c */
[----:B------:R-:W-:-:S04]  /*14cc0*/  @P0 IMAD.HI.U32 R10, R0, c[0x0][0x4ec], RZ ;  /* 0x00013b00000a0a27 */ /* 0x000fc800078e00ff */
[----:B------:R-:W-:Y:S02]  /*14cd0*/  IMAD R9, R5, c[0x0][0x43c], R3 ;  /* 0x00010f0005097a24 */ /* 0x000fe400078e0203 */
[----:B------:R-:W-:Y:S02]  /*14ce0*/  IMAD.IADD R7, R7, 0x1, R8 ;  /* 0x0000000107077824 */ /* 0x000fe400078e0208 */
[----:B------:R-:W-:-:S04]  /*14cf0*/  IMAD.WIDE.U32 R4, R5, c[0x0][0x438], RZ ;  /* 0x00010e0005047a25 */ /* 0x000fc800078e00ff */
[C---:B------:R-:W-:Y:S02]  /*14d00*/  IMAD R8, R2.reuse, c[0x0][0x4d8], RZ ;  /* 0x0001360002087a24 */ /* 0x040fe400078e02ff */
[----:B------:R-:W-:Y:S01]  /*14d10*/  IMAD.MOV.U32 R3, RZ, RZ, R0 ;  /* 0x000000ffff037224 */ /* 0x000fe200078e0000 */
[----:B------:R-:W-:Y:S01]  /*14d20*/  @P0 SHF.R.U32.HI R3, RZ, c[0x0][0x4f0], R10 ;  /* 0x00013c00ff030a19 */ /* 0x000fe2000001160a */
[----:B------:R-:W-:Y:S02]  /*14d30*/  IMAD.IADD R5, R5, 0x1, R9 ;  /* 0x0000000105057824 */ /* 0x000fe400078e0209 */
[----:B------:R-:W-:Y:S02]  /*14d40*/  IMAD R2, R2, c[0x0][0x440], RZ ;  /* 0x0001100002027a24 */ /* 0x000fe400078e02ff */
[C---:B------:R-:W-:Y:S02]  /*14d50*/  IMAD R8, R12.reuse, c[0x0][0x4dc], R8 ;  /* 0x000137000c087a24 */ /* 0x040fe400078e0208 */
[----:B------:R-:W-:Y:S01]  /*14d60*/  IMAD.WIDE.U32 R6, R12, c[0x0][0x4d8], R6 ;  /* 0x000136000c067a25 */ /* 0x000fe200078e0006 */
[----:B-----5:R-:W-:-:S03]  /*14d70*/  SHF.R.S32.HI R9, RZ, 0x1f, R14 ;  /* 0x0000001fff097819 */ /* 0x020fc6000001140e */
[C---:B------:R-:W-:Y:S02]  /*14d80*/  IMAD R11, R12.reuse, c[0x0][0x444], R2 ;  /* 0x000111000c0b7a24 */ /* 0x040fe400078e0202 */
[----:B------:R-:W-:-:S04]  /*14d90*/  IMAD.WIDE.U32 R4, R12, c[0x0][0x440], R4 ;  /* 0x000110000c047a25 */ /* 0x000fc800078e0004 */
[----:B------:R-:W-:Y:S02]  /*14da0*/  IMAD.IADD R7, R7, 0x1, R8 ;  /* 0x0000000107077824 */ /* 0x000fe400078e0208 */
[----:B------:R-:W-:Y:S02]  /*14db0*/  IMAD.MOV R8, RZ, RZ, -R3 ;  /* 0x000000ffff087224 */ /* 0x000fe400078e0a03 */
[----:B------:R-:W-:Y:S02]  /*14dc0*/  IMAD.IADD R5, R5, 0x1, R11 ;  /* 0x0000000105057824 */ /* 0x000fe400078e020b */
[----:B------:R-:W-:Y:S02]  /*14dd0*/  IMAD R11, R9, c[0x0][0x4e0], RZ ;  /* 0x00013800090b7a24 */ /* 0x000fe400078e02ff */
[----:B------:R-:W-:Y:S02]  /*14de0*/  IMAD R8, R8, c[0x0][0x4e8], R0 ;  /* 0x00013a0008087a24 */ /* 0x000fe400078e0200 */
[----:B------:R-:W-:Y:S01]  /*14df0*/  IMAD.WIDE.U32 R6, R14, c[0x0][0x4e0], R6 ;  /* 0x000138000e067a25 */ /* 0x000fe200078e0006 */
[----:B------:R-:W-:-:S03]  /*14e00*/  SHF.R.S32.HI R12, RZ, 0x1f, R3 ;  /* 0x0000001fff0c7819 */ /* 0x000fc60000011403 */
[----:B------:R-:W-:Y:S01]  /*14e10*/  IMAD.MOV.U32 R2, RZ, RZ, R0 ;  /* 0x000000ffff027224 */ /* 0x000fe200078e0000 */
[----:B------:R-:W-:Y:S01]  /*14e20*/  @P0 SHF.R.U32.HI R2, RZ, c[0x0][0x4f0], R10 ;  /* 0x00013c00ff020a19 */ /* 0x000fe2000001160a */
[----:B------:R-:W-:Y:S01]  /*14e30*/  IMAD R11, R14, c[0x0][0x4e4], R11 ;  /* 0x000139000e0b7a24 */ /* 0x000fe200078e020b */
[----:B------:R-:W-:Y:S02]  /*14e40*/  SHF.R.S32.HI R10, RZ, 0x1f, R8 ;  /* 0x0000001fff0a7819 */ /* 0x000fe40000011408 */
[----:B------:R-:W-:Y:S01]  /*14e50*/  IADD3 R6, P0, R3, R6, RZ ;  /* 0x0000000603067210 */ /* 0x000fe20007f1e0ff */
[----:B------:R-:W-:Y:S02]  /*14e60*/  IMAD R9, R9, c[0x0][0x448], RZ ;  /* 0x0001120009097a24 */ /* 0x000fe400078e02ff */
[----:B------:R-:W-:Y:S01]  /*14e70*/  IMAD R3, R10, c[0x0][0x4c8], RZ ;  /* 0x000132000a037a24 */ /* 0x000fe200078e02ff */
[----:B------:R-:W-:Y:S01]  /*14e80*/  IADD3.X R7, R12, R7, R11, P0, !PT ;  /* 0x000000070c077210 */ /* 0x000fe200007fe40b */
[C---:B------:R-:W-:Y:S01]  /*14e90*/  IMAD R13, R14.reuse, c[0x0][0x44c], R9 ;  /* 0x000113000e0d7a24 */ /* 0x040fe200078e0209 */
[----:B------:R-:W-:Y:S01]  /*14ea0*/  SHF.R.S32.HI R9, RZ, 0x1f, R2 ;  /* 0x0000001fff097819 */ /* 0x000fe20000011402 */
[----:B------:R-:W-:-:S04]  /*14eb0*/  IMAD.WIDE.U32 R4, R14, c[0x0][0x448], R4 ;  /* 0x000112000e047a25 */ /* 0x000fc800078e0004 */
[----:B------:R-:W-:Y:S02]  /*14ec0*/  IMAD.MOV R14, RZ, RZ, -R2 ;  /* 0x000000ffff0e7224 */ /* 0x000fe400078e0a02 */
[C---:B------:R-:W-:Y:S02]  /*14ed0*/  IMAD R3, R8.reuse, c[0x0][0x4cc], R3 ;  /* 0x0001330008037a24 */ /* 0x040fe400078e0203 */
[----:B------:R-:W-:-:S04]  /*14ee0*/  IMAD.WIDE.U32 R6, R8, c[0x0][0x4c8], R6 ;  /* 0x0001320008067a25 */ /* 0x000fc800078e0006 */
[----:B------:R-:W-:Y:S02]  /*14ef0*/  IMAD R14, R14, c[0x0][0x4e8], R0 ;  /* 0x00013a000e0e7a24 */ /* 0x000fe400078e0200 */
[----:B------:R-:W-:Y:S02]  /*14f00*/  IMAD.IADD R5, R5, 0x1, R13 ;  /* 0x0000000105057824 */ /* 0x000fe400078e020d */
[----:B------:R-:W-:Y:S02]  /*14f10*/  IMAD R0, R9, c[0x0][0x430], RZ ;  /* 0x00010c0009007a24 */ /* 0x000fe400078e02ff */
[----:B------:R-:W-:Y:S01]  /*14f20*/  IMAD.IADD R7, R7, 0x1, R3 ;  /* 0x0000000107077824 */ /* 0x000fe200078e0203 */
[----:B------:R-:W-:Y:S01]  /*14f30*/  LEA R3, P0, R6, c[0x0][0x4a8], 0x2 ;  /* 0x00012a0006037a11 */ /* 0x000fe200078010ff */
[C---:B------:R-:W-:Y:S02]  /*14f40*/  IMAD R8, R2.reuse, c[0x0][0x434], R0 ;  /* 0x00010d0002087a24 */ /* 0x040fe400078e0200 */
[----:B------:R-:W-:Y:S01]  /*14f50*/  IMAD.WIDE.U32 R4, R2, c[0x0][0x430], R4 ;  /* 0x00010c0002047a25 */ /* 0x000fe200078e0004 */
[----:B------:R-:W-:Y:S01]  /*14f60*/  LEA.HI.X R2, R6, c[0x0][0x4ac], R7, 0x2, P0 ;  /* 0x00012b0006027a11 */ /* 0x000fe200000f1407 */
[----:B------:R-:W-:Y:S04]  /*14f70*/  SHFL.IDX PT, R12, R3, RZ, 0x1c1f ;  /* 0x001c1fff030c7589 */ /* 0x000fe800000e0000 */
[----:B------:R-:W1:Y:S01]  /*14f80*/  SHFL.IDX PT, R13, R2, RZ, 0x1c1f ;  /* 0x001c1fff020d7589 */ /* 0x000e6200000e0000 */
[----:B------:R-:W-:-:S02]  /*14f90*/  IMAD.IADD R0, R16, 0x1, R17 ;  /* 0x0000000110007824 */ /* 0x000fc400078e0211 */
[----:B------:R-:W-:Y:S01]  /*14fa0*/  IMAD.IADD R5, R5, 0x1, R8 ;  /* 0x0000000105057824 */ /* 0x000fe200078e0208 */
[----:B------:R-:W-:Y:S01]  /*14fb0*/  SHFL.IDX PT, R10, R3, 0x1, 0x1c1f ;  /* 0x003c1f00030a7f89 */ /* 0x000fe200000e0000 */
[----:B------:R-:W-:-:S03]  /*14fc0*/  SHF.R.S32.HI R16, RZ, 0x1f, R14 ;  /* 0x0000001fff107819 */ /* 0x000fc6000001140e */
[----:B------:R-:W2:Y:S01]  /*14fd0*/  SHFL.IDX PT, R11, R2, 0x1, 0x1c1f ;  /* 0x003c1f00020b7f89 */ /* 0x000ea200000e0000 */
[----:B------:R-:W-:-:S03]  /*14fe0*/  ISETP.GE.OR P3, PT, R0, UR4, P1 ;  /* 0x0000000400007c0c */ /* 0x000fc60008f66670 */
[----:B------:R-:W-:Y:S04]  /*14ff0*/  SHFL.IDX PT, R8, R3, 0x2, 0x1c1f ;  /* 0x005c1f0003087f89 */ /* 0x000fe800000e0000 */
[----:B------:R-:W3:Y:S04]  /*15000*/  SHFL.IDX PT, R9, R2, 0x2, 0x1c1f ;  /* 0x005c1f0002097f89 */ /* 0x000ee800000e0000 */
[----:B------:R-:W-:Y:S04]  /*15010*/  SHFL.IDX PT, R6, R3, 0x3, 0x1c1f ;  /* 0x007c1f0003067f89 */ /* 0x000fe800000e0000 */
[----:B------:R4:W5:Y:S01]  /*15020*/  SHFL.IDX PT, R7, R2, 0x3, 0x1c1f ;  /* 0x007c1f0002077f89 */ /* 0x00096200000e0000 */
[----:B------:R-:W-:-:S02]  /*15030*/  IADD3 R15, R0, 0x8, RZ ;  /* 0x00000008000f7810 */ /* 0x000fc40007ffe0ff */
[C---:B------:R-:W-:Y:S02]  /*15040*/  IADD3 R17, R0.reuse, 0x40, RZ ;  /* 0x0000004000117810 */ /* 0x040fe40007ffe0ff */
[----:B------:R-:W-:Y:S02]  /*15050*/  ISETP.GE.OR P5, PT, R15, UR4, P1 ;  /* 0x000000040f007c0c */ /* 0x000fe40008fa6670 */
[----:B------:R-:W-:Y:S01]  /*15060*/  ISETP.GE.OR P4, PT, R17, UR4, P1 ;  /* 0x0000000411007c0c */ /* 0x000fe20008f86670 */
[----:B-1----:R-:W-:Y:S01]  /*15070*/  @!P3 ST.E [R12.64], R20 ;  /* 0x000000140c00b985 */ /* 0x002fe2000c101908 */
[----:B------:R-:W-:Y:S01]  /*15080*/  ISETP.GE.AND P3, PT, R0, UR4, PT ;  /* 0x0000000400007c0c */ /* 0x000fe2000bf66270 */
[----:B----4-:R-:W-:Y:S01]  /*15090*/  IMAD R2, R16, c[0x0][0x428], RZ ;  /* 0x00010a0010027a24 */ /* 0x010fe200078e02ff */
[----:B------:R-:W-:-:S03]  /*150a0*/  IADD3 R16, R0, 0x48, RZ ;  /* 0x0000004800107810 */ /* 0x000fc60007ffe0ff */
[----:B------:R-:W-:Y:S01]  /*150b0*/  IMAD R18, R14, c[0x0][0x42c], R2 ;  /* 0x00010b000e127a24 */ /* 0x000fe200078e0202 */
[----:B------:R-:W-:Y:S01]  /*150c0*/  ISETP.GE.OR P1, PT, R16, UR4, P1 ;  /* 0x0000000410007c0c */ /* 0x000fe20008f26670 */
[----:B------:R-:W-:-:S04]  /*150d0*/  IMAD.WIDE.U32 R2, R14, c[0x0][0x428], R4 ;  /* 0x00010a000e027a25 */ /* 0x000fc800078e0004 */
[----:B------:R-:W-:Y:S01]  /*150e0*/  IMAD.IADD R3, R3, 0x1, R18 ;  /* 0x0000000103037824 */ /* 0x000fe200078e0212 */
[C---:B------:R-:W-:Y:S01]  /*150f0*/  LEA R23, P0, R2.reuse, c[0x0][0x400], 0x2 ;  /* 0x0001000002177a11 */ /* 0x040fe200078010ff */
[----:B--2---:R1:W-:Y:S03]  /*15100*/  @!P5 ST.E [R10.64], R21 ;  /* 0x000000150a00d985 */ /* 0x0043e6000c101908 */
[----:B------:R-:W-:Y:S01]  /*15110*/  LEA.HI.X R18, R2, c[0x0][0x404], R3, 0x2, P0 ;  /* 0x0001010002127a11 */ /* 0x000fe200000f1403 */
[----:B---3--:R2:W-:Y:S01]  /*15120*/  @!P4 ST.E [R8.64], R22 ;  /* 0x000000160800c985 */ /* 0x0085e2000c101908 */
[C---:B------:R-:W-:Y:S02]  /*15130*/  IADD3 R5, R27.reuse, 0x18, RZ ;  /* 0x000000181b057810 */ /* 0x040fe40007ffe0ff */
[C---:B------:R-:W-:Y:S01]  /*15140*/  IADD3 R0, R27.reuse, 0x20, RZ ;  /* 0x000000201b007810 */ /* 0x040fe20007ffe0ff */
[----:B-----5:R3:W-:Y:S01]  /*15150*/  @!P1 ST.E [R6.64], R19 ;  /* 0x0000001306009985 */ /* 0x0207e2000c101908 */
[----:B------:R-:W-:-:S02]  /*15160*/  IADD3 R4, R27, 0x28, RZ ;  /* 0x000000281b047810 */ /* 0x000fc40007ffe0ff */
[C---:B------:R-:W-:Y:S01]  /*15170*/  IADD3 R3, R27.reuse, 0x30, RZ ;  /* 0x000000301b037810 */ /* 0x040fe20007ffe0ff */
[----:B------:R4:W4:Y:S01]  /*15180*/  SHFL.IDX PT, R8, R23, RZ, 0x1c1f ;  /* 0x001c1fff17087589 */ /* 0x00092200000e0000 */
[----:B------:R-:W-:Y:S02]  /*15190*/  IADD3 R2, R27, 0x38, RZ ;  /* 0x000000381b027810 */ /* 0x000fe40007ffe0ff */
[----:B------:R-:W-:Y:S01]  /*151a0*/  ISETP.GE.AND P2, PT, R15, UR4, PT ;  /* 0x000000040f007c0c */ /* 0x000fe2000bf46270 */
[----:B------:R4:W4:Y:S01]  /*151b0*/  SHFL.IDX PT, R9, R18, RZ, 0x1c1f ;  /* 0x001c1fff12097589 */ /* 0x00092200000e0000 */
[----:B------:R-:W-:Y:S02]  /*151c0*/  ISETP.GE.AND P1, PT, R17, UR4, PT ;  /* 0x0000000411007c0c */ /* 0x000fe4000bf26270 */
[----:B------:R-:W-:Y:S02]  /*151d0*/  ISETP.GE.AND P0, PT, R16, UR4, PT ;  /* 0x0000000410007c0c */ /* 0x000fe4000bf06270 */
[----:B------:R-:W-:-:S02]  /*151e0*/  SHF.R.S32.HI R17, RZ, 0x1f, R27 ;  /* 0x0000001fff117819 */ /* 0x000fc4000001141b */
[----:B------:R-:W-:Y:S02]  /*151f0*/  SHF.R.S32.HI R24, RZ, 0x1f, R3 ;  /* 0x0000001fff187819 */ /* 0x000fe40000011403 */
[----:B------:R-:W-:Y:S02]  /*15200*/  SHF.R.S32.HI R25, RZ, 0x1f, R2 ;  /* 0x0000001fff197819 */ /* 0x000fe40000011402 */
[----:B-1----:R-:W-:Y:S02]  /*15210*/  SHF.R.S32.HI R21, RZ, 0x1f, R0 ;  /* 0x0000001fff157819 */ /* 0x002fe40000011400 */
[----:B--2---:R-:W-:Y:S02]  /*15220*/  SHF.R.S32.HI R22, RZ, 0x1f, R4 ;  /* 0x0000001fff167819 */ /* 0x004fe40000011404 */
[C---:B---3--:R-:W-:Y:S02]  /*15230*/  IADD3 R7, R27.reuse, 0x8, RZ ;  /* 0x000000081b077810 */ /* 0x048fe40007ffe0ff */
[----:B------:R-:W-:-:S02]  /*15240*/  IADD3 R6, R27, 0x10, RZ ;  /* 0x000000101b067810 */ /* 0x000fc40007ffe0ff */
[----:B------:R-:W-:Y:S02]  /*15250*/  SHF.R.S32.HI R16, RZ, 0x1f, R7 ;  /* 0x0000001fff107819 */ /* 0x000fe40000011407 */
[----:B------:R-:W-:Y:S02]  /*15260*/  SHF.R.S32.HI R20, RZ, 0x1f, R6 ;  /* 0x0000001fff147819 */ /* 0x000fe40000011406 */
[----:B------:R-:W-:Y:S01]  /*15270*/  SHF.R.S32.HI R19, RZ, 0x1f, R5 ;  /* 0x0000001fff137819 */ /* 0x000fe20000011405 */
[----:B------:R-:W-:Y:S05]  /*15280*/  @P3 BRA `(.L_x_1152) ;  /* 0x0000021000003947 */ /* 0x000fea0003800000 */
[----:B----4-:R-:W-:Y:S02]  /*15290*/  ISETP.GE.AND P3, PT, R27, c[0x0][0x3c8], PT ;  /* 0x0000f2001b007a0c */ /* 0x010fe40003f66270 */
[----:B------:R-:W-:Y:S02]  /*152a0*/  ISETP.GE.AND P5, PT, R7, c[0x0][0x3c8], PT ;  /* 0x0000f20007007a0c */ /* 0x000fe40003fa6270 */
[----:B------:R-:W-:-:S09]  /*152b0*/  ISETP.GE.AND P6, PT, R4, c[0x0][0x3c8], PT ;  /* 0x0000f20004007a0c */ /* 0x000fd20003fc6270 */
[----:B------:R-:W-:-:S04]  /*152c0*/  @!P3 LEA R10, P4, R27, R8, 0x2 ;  /* 0x000000081b0ab211 */ /* 0x000fc800078810ff */
[----:B------:R-:W-:Y:S02]  /*152d0*/  @!P3 LEA.HI.X R11, R27, R9, R17, 0x2, P4 ;  /* 0x000000091b0bb211 */ /* 0x000fe400020f1411 */
[----:B------:R-:W-:-:S03]  /*152e0*/  ISETP.GE.AND P4, PT, R6, c[0x0][0x3c8], PT ;  /* 0x0000f20006007a0c */ /* 0x000fc60003f86270 */
[----:B------:R1:W-:Y:S02]  /*152f0*/  @!P3 ST.E.64 [R10.64], R120 ;  /* 0x000000780a00b985 */ /* 0x0003e4000c101b08 */
[----:B-1----:R-:W-:-:S04]  /*15300*/  @!P5 LEA R10, P3, R7, R8, 0x2 ;  /* 0x00000008070ad211 */ /* 0x002fc800078610ff */
        /* <DEDUP_REMOVED lines=10> */
[----:B------:R1:W-:Y:S01]  /*153b0*/  @!P3 ST.E.64 [R10.64], R148 ;  /* 0x000000940a00b985 */ /* 0x0003e2000c101b08 */
[----:B------:R-:W-:-:S04]  /*153c0*/  @!P5 LEA R14, P3, R0, R8, 0x2 ;  /* 0x00000008000ed211 */ /* 0x000fc800078610ff */
[----:B------:R-:W-:Y:S02]  /*153d0*/  @!P5 LEA.HI.X R15, R0, R9, R21, 0x2, P3 ;  /* 0x00000009000fd211 */ /* 0x000fe400018f1415 */
[----:B------:R-:W-:Y:S02]  /*153e0*/  ISETP.GE.AND P5, PT, R3, c[0x0][0x3c8], PT ;  /* 0x0000f20003007a0c */ /* 0x000fe40003fa6270 */
[----:B------:R-:W-:-:S04]  /*153f0*/  @!P6 LEA R12, P3, R4, R8, 0x2 ;  /* 0x00000008040ce211 */ /* 0x000fc800078610ff */
[----:B------:R-:W-:-:S07]  /*15400*/  @!P6 LEA.HI.X R13, R4, R9, R22, 0x2, P3 ;  /* 0x00000009040de211 */ /* 0x000fce00018f1416 */
[----:B-1----:R-:W-:-:S04]  /*15410*/  @!P5 LEA R10, P3, R3, R8, 0x2 ;  /* 0x00000008030ad211 */ /* 0x002fc800078610ff */
[----:B------:R-:W-:Y:S02]  /*15420*/  @!P5 LEA.HI.X R11, R3, R9, R24, 0x2, P3 ;  /* 0x00000009030bd211 */ /* 0x000fe400018f1418 */
[----:B------:R-:W-:-:S04]  /*15430*/  @!P4 LEA R8, P3, R2, R8, 0x2 ;  /* 0x000000080208c211 */ /* 0x000fc800078610ff */
[----:B------:R-:W-:Y:S02]  /*15440*/  @!P4 LEA.HI.X R9, R2, R9, R25, 0x2, P3 ;  /* 0x000000090209c211 */ /* 0x000fe400018f1419 */
[----:B------:R-:W-:-:S13]  /*15450*/  ISETP.GE.AND P3, PT, R0, c[0x0][0x3c8], PT ;  /* 0x0000f20000007a0c */ /* 0x000fda0003f66270 */
[----:B------:R1:W-:Y:S04]  /*15460*/  @!P3 ST.E.64 [R14.64], R152 ;  /* 0x000000980e00b985 */ /* 0x0003e8000c101b08 */
[----:B------:R1:W-:Y:S04]  /*15470*/  @!P6 ST.E.64 [R12.64], R164 ;  /* 0x000000a40c00e985 */ /* 0x0003e8000c101b08 */
[----:B------:R1:W-:Y:S04]  /*15480*/  @!P5 ST.E.64 [R10.64], R168 ;  /* 0x000000a80a00d985 */ /* 0x0003e8000c101b08 */
[----:B------:R1:W-:Y:S02]  /*15490*/  @!P4 ST.E.64 [R8.64], R180 ;  /* 0x000000b40800c985 */ /* 0x0003e4000c101b08 */
.L_x_1152:
[----:B----4-:R-:W-:Y:S05]  /*154a0*/  BSYNC B0 ;  /* 0x0000000000007941 */ /* 0x010fea0003800000 */
.L_x_1151:
[----:B-1----:R1:W2:Y:S01]  /*154b0*/  SHFL.IDX PT, R9, R18, 0x1, 0x1c1f ;  /* 0x003c1f0012097f89 */ /* 0x0022a200000e0000 */
[----:B------:R-:W-:Y:S03]  /*154c0*/  BSSY B0, `(.L_x_1153) ;  /* 0x0000023000007945 */ /* 0x000fe60003800000 */
[----:B------:R1:W3:Y:S01]  /*154d0*/  SHFL.IDX PT, R8, R23, 0x1, 0x1c1f ;  /* 0x003c1f0017087f89 */ /* 0x0002e200000e0000 */
[----:B------:R-:W-:Y:S05]  /*154e0*/  @P2 BRA `(.L_x_1154) ;  /* 0x0000020000002947 */ /* 0x000fea0003800000 */
[----:B------:R-:W-:Y:S02]  /*154f0*/  ISETP.GE.AND P3, PT, R27, c[0x0][0x3c8], PT ;  /* 0x0000f2001b007a0c */ /* 0x000fe40003f66270 */
[----:B------:R-:W-:-:S02]  /*15500*/  ISETP.GE.AND P5, PT, R7, c[0x0][0x3c8], PT ;  /* 0x0000f20007007a0c */ /* 0x000fc40003fa6270 */
[----:B------:R-:W-:-:S09]  /*15510*/  ISETP.GE.AND P2, PT, R6, c[0x0][0x3c8], PT ;  /* 0x0000f20006007a0c */ /* 0x000fd20003f46270 */
[----:B---3--:R-:W-:-:S04]  /*15520*/  @!P3 LEA R10, P4, R27, R8, 0x2 ;  /* 0x000000081b0ab211 */ /* 0x008fc800078810ff */
        /* <DEDUP_REMOVED lines=9> */
[----:B---3--:R-:W-:-:S03]  /*155c0*/  @!P3 LEA R12, P4, R5, R8, 0x2 ;  /* 0x00000008050cb211 */ /* 0x008fc600078810ff */
[----:B------:R2:W-:Y:S01]  /*155d0*/  @!P2 ST.E.64 [R10.64], R138 ;  /* 0x0000008a0a00a985 */ /* 0x0005e2000c101b08 */
[----:B------:R-:W-:Y:S02]  /*155e0*/  @!P3 LEA.HI.X R13, R5, R9, R19, 0x2, P4 ;  /* 0x00000009050db211 */ /* 0x000fe400020f1413 */
[----:B------:R-:W-:-:S03]  /*155f0*/  ISETP.GE.AND P4, PT, R4, c[0x0][0x3c8], PT ;  /* 0x0000f20004007a0c */ /* 0x000fc60003f86270 */
[----:B------:R3:W-:Y:S01]  /*15600*/  @!P3 ST.E.64 [R12.64], R150 ;  /* 0x000000960c00b985 */ /* 0x0007e2000c101b08 */
[----:B------:R-:W-:Y:S02]  /*15610*/  ISETP.GE.AND P3, PT, R3, c[0x0][0x3c8], PT ;  /* 0x0000f20003007a0c */ /* 0x000fe40003f66270 */
[----:B--2---:R-:W-:-:S04]  /*15620*/  @!P5 LEA R10, P2, R0, R8, 0x2 ;  /* 0x00000008000ad211 */ /* 0x004fc800078410ff */
[----:B------:R-:W-:Y:S02]  /*15630*/  @!P5 LEA.HI.X R11, R0, R9, R21, 0x2, P2 ;  /* 0x00000009000bd211 */ /* 0x000fe400010f1415 */
[----:B------:R-:W-:-:S03]  /*15640*/  ISETP.GE.AND P2, PT, R2, c[0x0][0x3c8], PT ;  /* 0x0000f20002007a0c */ /* 0x000fc60003f46270 */
[----:B------:R2:W-:Y:S01]  /*15650*/  @!P5 ST.E.64 [R10.64], R154 ;  /* 0x0000009a0a00d985 */ /* 0x0005e2000c101b08 */
[----:B---3--:R-:W-:-:S04]  /*15660*/  @!P4 LEA R12, P5, R4, R8, 0x2 ;  /* 0x00000008040cc211 */ /* 0x008fc800078a10ff */
        /* <DEDUP_REMOVED lines=8> */
.L_x_1154:
[----:B------:R-:W-:Y:S05]  /*156f0*/  BSYNC B0 ;  /* 0x0000000000007941 */ /* 0x000fea0003800000 */
.L_x_1153:
[----:B--23--:R2:W3:Y:S01]  /*15700*/  SHFL.IDX PT, R9, R18, 0x2, 0x1c1f ;  /* 0x005c1f0012097f89 */ /* 0x00c4e200000e0000 */
[----:B------:R-:W-:Y:S03]  /*15710*/  BSSY B0, `(.L_x_1155) ;  /* 0x0000023000007945 */ /* 0x000fe60003800000 */
[----:B------:R2:W4:Y:S01]  /*15720*/  SHFL.IDX PT, R8, R23, 0x2, 0x1c1f ;  /* 0x005c1f0017087f89 */ /* 0x00052200000e0000 */
[----:B------:R-:W-:Y:S05]  /*15730*/  @P1 BRA `(.L_x_1156) ;  /* 0x0000020000001947 */ /* 0x000fea0003800000 */
[----:B------:R-:W-:Y:S02]  /*15740*/  ISETP.GE.AND P3, PT, R27, c[0x0][0x3c8], PT ;  /* 0x0000f2001b007a0c */ /* 0x000fe40003f66270 */
[----:B------:R-:W-:Y:S02]  /*15750*/  ISETP.GE.AND P5, PT, R7, c[0x0][0x3c8], PT ;  /* 0x0000f20007007a0c */ /* 0x000fe40003fa6270 */
[----:B------:R-:W-:Y:S02]  /*15760*/  ISETP.GE.AND P2, PT, R6, c[0x0][0x3c8], PT ;  /* 0x0000f20006007a0c */ /* 0x000fe40003f46270 */
[----:B------:R-:W-:-:S07]  /*15770*/  ISETP.GE.AND P1, PT, R5, c[0x0][0x3c8], PT ;  /* 0x0000f20005007a0c */ /* 0x000fce0003f26270 */
[----:B----4-:R-:W-:-:S04]  /*15780*/  @!P3 LEA R10, P4, R27, R8, 0x2 ;  /* 0x000000081b0ab211 */ /* 0x010fc800078810ff */
[----:B---3--:R-:W-:Y:S02]  /*15790*/  @!P3 LEA.HI.X R11, R27, R9, R17, 0x2, P4 ;  /* 0x000000091b0bb211 */ /* 0x008fe400020f1411 */
[----:B------:R-:W-:-:S03]  /*157a0*/  @!P5 LEA R14, P4, R7, R8, 0x2 ;  /* 0x00000008070ed211 */ /* 0x000fc600078810ff */
[----:B------:R3:W-:Y:S01]  /*157b0*/  @!P3 ST.E.64 [R10.64], R124 ;  /* 0x0000007c0a00b985 */ /* 0x0007e2000c101b08 */
[-C--:B------:R-:W-:Y:S02]  /*157c0*/  @!P5 LEA.HI.X R15, R7, R9.reuse, R16, 0x2, P4 ;  /* 0x00000009070fd211 */ /* 0x080fe400020f1410 */
[----:B------:R-:W-:Y:S02]  /*157d0*/  ISETP.GE.AND P4, PT, R0, c[0x0][0x3c8], PT ;  /* 0x0000f20000007a0c */ /* 0x000fe40003f86270 */
[C---:B------:R-:W-:Y:S01]  /*157e0*/  @!P2 LEA R12, P3, R6.reuse, R8, 0x2 ;  /* 0x00000008060ca211 */ /* 0x040fe200078610ff */
[----:B------:R4:W-:Y:S03]  /*157f0*/  @!P5 ST.E.64 [R14.64], R128 ;  /* 0x000000800e00d985 */ /* 0x0009e6000c101b08 */
[----:B------:R-:W-:Y:S02]  /*15800*/  @!P2 LEA.HI.X R13, R6, R9, R20, 0x2, P3 ;  /* 0x00000009060da211 */ /* 0x000fe400018f1414 */
[----:B------:R-:W-:-:S03]  /*15810*/  ISETP.GE.AND P3, PT, R4, c[0x0][0x3c8], PT ;  /* 0x0000f20004007a0c */ /* 0x000fc60003f66270 */
[----:B------:R5:W-:Y:S01]  /*15820*/  @!P2 ST.E.64 [R12.64], R140 ;  /* 0x0000008c0c00a985 */ /* 0x000be2000c101b08 */
[----:B------:R-:W-:Y:S02]  /*15830*/  ISETP.GE.AND P2, PT, R3, c[0x0][0x3c8], PT ;  /* 0x0000f20003007a0c */ /* 0x000fe40003f46270 */
[----:B---3--:R-:W-:-:S04]  /*15840*/  @!P1 LEA R10, P5, R5, R8, 0x2 ;  /* 0x00000008050a9211 */ /* 0x008fc800078a10ff */
[----:B------:R-:W-:Y:S02]  /*15850*/  @!P1 LEA.HI.X R11, R5, R9, R19, 0x2, P5 ;  /* 0x00000009050b9211 */ /* 0x000fe400028f1413 */
[----:B----4-:R-:W-:-:S03]  /*15860*/  @!P4 LEA R14, P5, R0, R8, 0x2 ;  /* 0x00000008000ec211 */ /* 0x010fc600078a10ff */
[----:B------:R3:W-:Y:S01]  /*15870*/  @!P1 ST.E.64 [R10.64], R144 ;  /* 0x000000900a009985 */ /* 0x0007e2000c101b08 */
[----:B------:R-:W-:Y:S02]  /*15880*/  ISETP.GE.AND P1, PT, R2, c[0x0][0x3c8], PT ;  /* 0x0000f20002007a0c */ /* 0x000fe40003f26270 */
[----:B------:R-:W-:Y:S02]  /*15890*/  @!P4 LEA.HI.X R15, R0, R9, R21, 0x2, P5 ;  /* 0x00000009000fc211 */ /* 0x000fe400028f1415 */
[----:B-----5:R-:W-:-:S03]  /*158a0*/  @!P3 LEA R12, P5, R4, R8, 0x2 ;  /* 0x00000008040cb211 */ /* 0x020fc600078a10ff */
[----:B------:R4:W-:Y:S01]  /*158b0*/  @!P4 ST.E.64 [R14.64], R156 ;  /* 0x0000009c0e00c985 */ /* 0x0009e2000c101b08 */
[----:B------:R-:W-:-:S05]  /*158c0*/  @!P3 LEA.HI.X R13, R4, R9, R22, 0x2, P5 ;  /* 0x00000009040db211 */ /* 0x000fca00028f1416 */
[----:B------:R4:W-:Y:S01]  /*158d0*/  @!P3 ST.E.64 [R12.64], R160 ;  /* 0x000000a00c00b985 */ /* 0x0009e2000c101b08 */
[----:B---3--:R-:W-:-:S04]  /*158e0*/  @!P2 LEA R10, P5, R3, R8, 0x2 ;  /* 0x00000008030aa211 */ /* 0x008fc800078a10ff */
[----:B------:R-:W-:Y:S02]  /*158f0*/  @!P2 LEA.HI.X R11, R3, R9, R24, 0x2, P5 ;  /* 0x00000009030ba211 */ /* 0x000fe400028f1418 */
[----:B------:R-:W-:-:S03]  /*15900*/  @!P1 LEA R8, P5, R2, R8, 0x2 ;  /* 0x0000000802089211 */ /* 0x000fc600078a10ff */
[----:B------:R4:W-:Y:S01]  /*15910*/  @!P2 ST.E.64 [R10.64], R172 ;  /* 0x000000ac0a00a985 */ /* 0x0009e2000c101b08 */
[----:B------:R-:W-:-:S05]  /*15920*/  @!P1 LEA.HI.X R9, R2, R9, R25, 0x2, P5 ;  /* 0x0000000902099211 */ /* 0x000fca00028f1419 */
[----:B------:R4:W-:Y:S04]  /*15930*/  @!P1 ST.E.64 [R8.64], R176 ;  /* 0x000000b008009985 */ /* 0x0009e8000c101b08 */
.L_x_1156:
[----:B------:R-:W-:Y:S05]  /*15940*/  BSYNC B0 ;  /* 0x0000000000007941 */ /* 0x000fea0003800000 */
.L_x_1155:
[----:B---34-:R3:W4:Y:S04]  /*15950*/  SHFL.IDX PT, R9, R18, 0x3, 0x1c1f ;  /* 0x007c1f0012097f89 */ /* 0x01872800000e0000 */
[----:B------:R3:W1:Y:S01]  /*15960*/  SHFL.IDX PT, R8, R23, 0x3, 0x1c1f ;  /* 0x007c1f0017087f89 */ /* 0x00066200000e0000 */
[----:B------:R-:W-:Y:S05]  /*15970*/  @P0 BRA `(.L_x_1157) ;  /* 0x000004e000000947 */ /* 0x000fea0003800000 */
[----:B------:R-:W-:Y:S02]  /*15980*/  ISETP.GE.AND P0, PT, R27, c[0x0][0x3c8], PT ;  /* 0x0000f2001b007a0c */ /* 0x000fe40003f06270 */
[----:B------:R-:W-:Y:S02]  /*15990*/  ISETP.GE.AND P5, PT, R7, c[0x0][0x3c8], PT ;  /* 0x0000f20007007a0c */ /* 0x000fe40003fa6270 */
[----:B------:R-:W-:Y:S02]  /*159a0*/  ISETP.GE.AND P4, PT, R6, c[0x0][0x3c8], PT ;  /* 0x0000f20006007a0c */ /* 0x000fe40003f86270 */
[----:B------:R-:W-:-:S07]  /*159b0*/  ISETP.GE.AND P3, PT, R5, c[0x0][0x3c8], PT ;  /* 0x0000f20005007a0c */ /* 0x000fce0003f66270 */
[-C--:B-1----:R-:W-:Y:S02]  /*159c0*/  @!P0 LEA R12, P2, R27, R8.reuse, 0x2 ;  /* 0x000000081b0c8211 */ /* 0x082fe400078410ff */
[----:B------:R-:W-:Y:S02]  /*159d0*/  @!P5 LEA R10, P1, R7, R8, 0x2 ;  /* 0x00000008070ad211 */ /* 0x000fe400078210ff */
[-C--:B----4-:R-:W-:Y:S02]  /*159e0*/  @!P0 LEA.HI.X R13, R27, R9.reuse, R17, 0x2, P2 ;  /* 0x000000091b0d8211 */ /* 0x090fe400010f1411 */
[----:B------:R-:W-:Y:S02]  /*159f0*/  ISETP.GE.AND P2, PT, R0, c[0x0][0x3c8], PT ;  /* 0x0000f20000007a0c */ /* 0x000fe40003f46270 */
[----:B------:R-:W-:Y:S01]  /*15a00*/  @!P5 LEA.HI.X R11, R7, R9, R16, 0x2, P1 ;  /* 0x00000009070bd211 */ /* 0x000fe200008f1410 */
[----:B------:R1:W-:Y:S01]  /*15a10*/  @!P0 ST.E.64 [R12.64], R126 ;  /* 0x0000007e0c008985 */ /* 0x0003e2000c101b08 */
[----:B------:R-:W-:-:S02]  /*15a20*/  ISETP.GE.AND P1, PT, R4, c[0x0][0x3c8], PT ;  /* 0x0000f20004007a0c */ /* 0x000fc40003f26270 */
[C---:B------:R-:W-:Y:S01]  /*15a30*/  @!P4 LEA R14, P0, R6.reuse, R8, 0x2 ;  /* 0x00000008060ec211 */ /* 0x040fe200078010ff */
[----:B------:R4:W-:Y:S03]  /*15a40*/  @!P5 ST.E.64 [R10.64], R130 ;  /* 0x000000820a00d985 */ /* 0x0009e6000c101b08 */
[----:B------:R-:W-:Y:S02]  /*15a50*/  @!P4 LEA.HI.X R15, R6, R9, R20, 0x2, P0 ;  /* 0x00000009060fc211 */ /* 0x000fe400000f1414 */
[----:B------:R-:W-:-:S03]  /*15a60*/  ISETP.GE.AND P0, PT, R3, c[0x0][0x3c8], PT ;  /* 0x0000f20003007a0c */ /* 0x000fc60003f06270 */
        /* <DEDUP_REMOVED lines=19> */
.L_x_1149:
[----:B------:R-:W3:Y:S02]  /*15ba0*/  S2R R4, SR_TID.X ;  /* 0x0000000000047919 */ /* 0x000ee40000002100 */
[----:B---3--:R-:W-:-:S13]  /*15bb0*/  ISETP.GT.AND P0, PT, R4, 0x7f, PT ;  /* 0x0000007f0400780c */ /* 0x008fda0003f04270 */
[----:B------:R-:W-:Y:S05]  /*15bc0*/  @P0 BRA `(.L_x_1157) ;  /* 0x0000029000000947 */ /* 0x000fea0003800000 */
[----:B--2---:R-:W2:Y:S01]  /*15bd0*/  LDL.LU R3, [R1+0x58] ;  /* 0x0000580001037983 */ /* 0x004ea20000300800 */
[----:B------:R-:W-:-:S05]  /*15be0*/  MOV R2, c[0x0][0x4e8] ;  /* 0x00013a0000027a02 */ /* 0x000fca0000000f00 */
[----:B------:R-:W-:Y:S01]  /*15bf0*/  IMAD R0, R2, c[0x0][0x388], RZ ;  /* 0x0000e20002007a24 */ /* 0x000fe200078e02ff */
[----:B--2---:R-:W-:-:S04]  /*15c00*/  IADD3 R4, R3, R4, RZ ;  /* 0x0000000403047210 */ /* 0x004fc80007ffe0ff */
[----:B------:R-:W-:-:S13]  /*15c10*/  ISETP.GE.AND P0, PT, R4, R0, PT ;  /* 0x000000000400720c */ /* 0x000fda0003f06270 */
[----:B------:R-:W-:Y:S05]  /*15c20*/  @P0 BRA `(.L_x_1157) ;  /* 0x0000023000000947 */ /* 0x000fea0003800000 */
[----:B------:R-:W2:Y:S04]  /*15c30*/  LDL.LU R3, [R1+0x44] ;  /* 0x0000440001037983 */ /* 0x000ea80000300800 */
[----:B------:R-:W3:Y:S04]  /*15c40*/  LDL.LU R9, [R1+0x50] ;  /* 0x0000500001097983 */ /* 0x000ee80000300800 */
[----:B------:R-:W4:Y:S01]  /*15c50*/  LDL.LU R8, [R1+0x54] ;  /* 0x0000540001087983 */ /* 0x000f220000300800 */
[----:B------:R-:W-:-:S13]  /*15c60*/  ISETP.NE.AND P0, PT, R2, 0x1, PT ;  /* 0x000000010200780c */ /* 0x000fda0003f05270 */
[----:B------:R-:W-:Y:S01]  /*15c70*/  @P0 IMAD.HI.U32 R7, R4, c[0x0][0x4ec], RZ ;  /* 0x00013b0004070a27 */ /* 0x000fe200078e00ff */
[----:B--2---:R-:W-:Y:S02]  /*15c80*/  SHF.R.S32.HI R0, RZ, 0x1f, R3 ;  /* 0x0000001fff007819 */ /* 0x004fe40000011403 */
[----:B---3--:R-:W-:-:S03]  /*15c90*/  SHF.R.S32.HI R6, RZ, 0x1f, R9 ;  /* 0x0000001fff067819 */ /* 0x008fc60000011409 */
[----:B------:R-:W-:-:S04]  /*15ca0*/  IMAD R0, R0, c[0x0][0x4d0], RZ ;  /* 0x0001340000007a24 */ /* 0x000fc800078e02ff */
[C---:B------:R-:W-:Y:S01]  /*15cb0*/  IMAD R5, R3.reuse, c[0x0][0x4d4], R0 ;  /* 0x0001350003057a24 */ /* 0x040fe200078e0200 */
[----:B------:R-:W-:Y:S01]  /*15cc0*/  MOV R0, R4 ;  /* 0x0000000400007202 */ /* 0x000fe20000000f00 */
[----:B------:R-:W-:Y:S01]  /*15cd0*/  IMAD.WIDE.U32 R2, R3, c[0x0][0x4d0], RZ ;  /* 0x0001340003027a25 */ /* 0x000fe200078e00ff */
[----:B------:R-:W-:-:S03]  /*15ce0*/  @P0 SHF.R.U32.HI R0, RZ, c[0x0][0x4f0], R7 ;  /* 0x00013c00ff000a19 */ /* 0x000fc60000011607 */
[----:B------:R-:W-:Y:S01]  /*15cf0*/  IMAD R6, R6, c[0x0][0x4d8], RZ ;  /* 0x0001360006067a24 */ /* 0x000fe200078e02ff */
[----:B------:R-:W-:Y:S02]  /*15d00*/  IADD3 R3, R3, R5, RZ ;  /* 0x0000000503037210 */ /* 0x000fe40007ffe0ff */
[----:B----4-:R-:W-:Y:S01]  /*15d10*/  SHF.R.S32.HI R5, RZ, 0x1f, R8 ;  /* 0x0000001fff057819 */ /* 0x010fe20000011408 */
[C---:B------:R-:W-:Y:S01]  /*15d20*/  IMAD R7, R9.reuse, c[0x0][0x4dc], R6 ;  /* 0x0001370009077a24 */ /* 0x040fe200078e0206 */
[----:B------:R-:W-:Y:S01]  /*15d30*/  IADD3 R6, -R0, RZ, RZ ;  /* 0x000000ff00067210 */ /* 0x000fe20007ffe1ff */
[----:B------:R-:W-:-:S04]  /*15d40*/  IMAD.WIDE.U32 R2, R9, c[0x0][0x4d8], R2 ;  /* 0x0001360009027a25 */ /* 0x000fc800078e0002 */
[----:B------:R-:W-:Y:S01]  /*15d50*/  IMAD R5, R5, c[0x0][0x4e0], RZ ;  /* 0x0001380005057a24 */ /* 0x000fe200078e02ff */
[----:B------:R-:W-:Y:S01]  /*15d60*/  IADD3 R3, R3, R7, RZ ;  /* 0x0000000703037210 */ /* 0x000fe20007ffe0ff */
[----:B------:R-:W-:Y:S01]  /*15d70*/  IMAD R4, R6, c[0x0][0x4e8], R4 ;  /* 0x00013a0006047a24 */ /* 0x000fe200078e0204 */
[----:B------:R-:W-:Y:S01]  /*15d80*/  SHF.R.S32.HI R7, RZ, 0x1f, R0 ;  /* 0x0000001fff077819 */ /* 0x000fe20000011400 */
[C---:B------:R-:W-:Y:S02]  /*15d90*/  IMAD R6, R8.reuse, c[0x0][0x4e4], R5 ;  /* 0x0001390008067a24 */ /* 0x040fe400078e0205 */
[----:B------:R-:W-:Y:S01]  /*15da0*/  IMAD.WIDE.U32 R2, R8, c[0x0][0x4e0], R2 ;  /* 0x0001380008027a25 */ /* 0x000fe200078e0002 */
[----:B------:R-:W-:-:S04]  /*15db0*/  SHF.R.S32.HI R5, RZ, 0x1f, R4 ;  /* 0x0000001fff057819 */ /* 0x000fc80000011404 */
[----:B------:R-:W-:Y:S01]  /*15dc0*/  IADD3 R2, P0, R0, R2, RZ ;  /* 0x0000000200027210 */ /* 0x000fe20007f1e0ff */
[----:B------:R-:W-:-:S03]  /*15dd0*/  IMAD R0, R5, c[0x0][0x4c8], RZ ;  /* 0x0001320005007a24 */ /* 0x000fc600078e02ff */
[----:B------:R-:W-:Y:S01]  /*15de0*/  IADD3.X R3, R7, R3, R6, P0, !PT ;  /* 0x0000000307037210 */ /* 0x000fe200007fe406 */
[----:B------:R-:W-:-:S04]  /*15df0*/  IMAD R0, R4, c[0x0][0x4cc], R0 ;  /* 0x0001330004007a24 */ /* 0x000fc800078e0200 */
[----:B------:R-:W-:-:S05]  /*15e00*/  IMAD.WIDE.U32 R2, R4, c[0x0][0x4c8], R2 ;  /* 0x0001320004027a25 */ /* 0x000fca00078e0002 */
[----:B------:R-:W-:Y:S02]  /*15e10*/  IADD3 R0, R3, R0, RZ ;  /* 0x0000000003007210 */ /* 0x000fe40007ffe0ff */
[----:B------:R-:W-:-:S04]  /*15e20*/  LEA R4, P0, R2, c[0x0][0x4a8], 0x2 ;  /* 0x00012a0002047a11 */ /* 0x000fc800078010ff */
[----:B------:R-:W-:Y:S02]  /*15e30*/  LEA.HI.X R5, R2, c[0x0][0x4ac], R0, 0x2, P0 ;  /* 0x00012b0002057a11 */ /* 0x000fe400000f1400 */
[----:B------:R-:W-:-:S05]  /*15e40*/  MOV R0, 0xff800000 ;  /* 0xff80000000007802 */ /* 0x000fca0000000f00 */
[----:B------:R2:W-:Y:S02]  /*15e50*/  STG.E [R4.64], R0 ;  /* 0x0000000004007986 */ /* 0x0005e4000c101908 */
.L_x_1157:
[----:B------:R-:W-:Y:S05]  /*15e60*/  BSYNC B1 ;  /* 0x0000000000017941 */ /* 0x000fea0003800000 */
.L_x_1148:
[----:B--2---:R-:W2:Y:S02]  /*15e70*/  LDL R0, [R1+0x64] ;  /* 0x0000640001007983 */ /* 0x004ea40000100800 */
[----:B--2---:R-:W-:-:S13]  /*15e80*/  ISETP.NE.AND P0, PT, R0, RZ, PT ;  /* 0x000000ff0000720c */ /* 0x004fda0003f05270 */
[----:B------:R-:W-:Y:S01]  /*15e90*/  @P0 WARPSYNC 0xffffffff ;  /* 0xffffffff00000948 */ /* 0x000fe20003800000 */
[----:B------:R-:W-:Y:S06]  /*15ea0*/  @P0 BAR.SYNC.DEFER_BLOCKING 0x5, 0x80 ;  /* 0x0142000000000b1d */ /* 0x000fec0000010000 */
[----:B------:R-:W2:Y:S04]  /*15eb0*/  @P0 LDS R0, [0xb100] ;  /* 0x00b10000ff000984 */ /* 0x000ea80000000800 */
[----:B--2---:R2:W-:Y:S04]  /*15ec0*/  @P0 STL [R1+0x5c], R0 ;  /* 0x00005c0001000387 */ /* 0x0045e80000100800 */
[----:B------:R-:W-:Y:S06]  /*15ed0*/  @P0 BAR.ARV 0x4, 0x80 ;  /* 0x0102000000000b1d */ /* 0x000fec0000002000 */
[----:B------:R-:W-:Y:S05]  /*15ee0*/  @P0 BRA `(.L_x_1158) ;  /* 0x0000009000000947 */ /* 0x000fea0003800000 */
[----:B------:R-:W-:Y:S05]  /*15ef0*/  BRA.DIV ~URZ, `(.L_x_1159) ;  /* 0x00000a627f007947 */ /* 0x000fea000b800000 */
[----:B--2---:R2:W3:Y:S02]  /*15f00*/  SHFL.IDX PT, R0, R26, RZ, 0x1f ;  /* 0x00001fff1a007589 */ /* 0x0044e400000e0000 */
.L_x_1176:
[----:B------:R-:W5:Y:S01]  /*15f10*/  S2R R2, SR_TID.X ;  /* 0x0000000000027919 */ /* 0x000f620000002100 */
[----:B------:R-:W-:Y:S03]  /*15f20*/  WARPSYNC 0xffffffff ;  /* 0xffffffff00007948 */ /* 0x000fe60003800000 */
[----:B------:R-:W-:Y:S06]  /*15f30*/  BAR.SYNC.DEFER_BLOCKING 0x4, 0x80 ;  /* 0x0102000000007b1d */ /* 0x000fec0000010000 */
[----:B---3--:R3:W-:Y:S01]  /*15f40*/  STL [R1+0x5c], R0 ;  /* 0x00005c0001007387 */ /* 0x0087e20000100800 */
[----:B-----5:R-:W-:-:S13]  /*15f50*/  LOP3.LUT P0, RZ, R2, 0x7f, RZ, 0xc0, !PT ;  /* 0x0000007f02ff7812 */ /* 0x020fda000780c0ff */
[----:B------:R3:W-:Y:S04]  /*15f60*/  @!P0 STS [0xb100], R26 ;  /* 0x00b1001aff008388 */ /* 0x0007e80000000800 */
[----:B------:R-:W-:Y:S06]  /*15f70*/  BAR.ARV 0x5, 0x80 ;  /* 0x0142000000007b1d */ /* 0x000fec0000002000 */
.L_x_1158:
[----:B--23--:R-:W2:Y:S02]  /*15f80*/  LDL R0, [R1+0x5c] ;  /* 0x00005c0001007983 */ /* 0x00cea40000100800 */
[----:B--2---:R-:W-:-:S13]  /*15f90*/  ISETP.GE.AND P0, PT, R0, c[0x0][0x538], PT ;  /* 0x00014e0000007a0c */ /* 0x004fda0003f06270 */
[----:B-1--4-:R-:W-:Y:S01]  /*15fa0*/  @P0 CALL.REL.NOINC `(.L_x_1160) ;  /* 0x0000001000000944 */ /* 0x012fe20003c00000 */
[----:B------:R-:W-:Y:S05]  /*15fb0*/  BRA `(.L_x_1161) ;  /* 0xfffea76000007947 */ /* 0x000fea000383ffff */
.L_x_1160:
[----:B------:R-:W-:Y:S05]  /*15fc0*/  EXIT ;  /* 0x000000000000794d */ /* 0x000fea0003800000 */
.L_x_1112:
[----:B------:R-:W-:Y:S01]  /*15fd0*/  IMAD.MOV.U32 R10, RZ, RZ, R2 ;  /* 0x000000ffff0a7224 */ /* 0x000fe200078e0002 */
[----:B-1----:R-:W-:Y:S01]  /*15fe0*/  MOV R8, RZ ;  /* 0x000000ff00087202 */ /* 0x002fe20000000f00 */
[----:B------:R-:W-:Y:S01]  /*15ff0*/  IMAD.MOV.U32 R7, RZ, RZ, 0x181f ;  /* 0x0000181fff077424 */ /* 0x000fe200078e00ff */
[----:B------:R-:W-:Y:S02]  /*16000*/  MOV R9, 0x16020 ;  /* 0x0001602000097802 */ /* 0x000fe40000000f00 */
[----:B------:R-:W-:Y:S05]  /*16010*/  CALL.REL.NOINC `($__internal_17_$__cuda_sm70_shflsync_idx_p) ;  /* 0x000009f000007944 */ /* 0x000fea0003c00000 */
[----:B------:R-:W-:Y:S01]  /*16020*/  MOV R5, R7 ;  /* 0x0000000700057202 */ /* 0x000fe20000000f00 */
[----:B------:R-:W-:Y:S05]  /*16030*/  BRA `(.L_x_1162) ;  /* 0xfffeb54000007947 */ /* 0x000fea000383ffff */
.L_x_1113:
[----:B------:R-:W-:Y:S01]  /*16040*/  IMAD.MOV.U32 R10, RZ, RZ, R3 ;  /* 0x000000ffff0a7224 */ /* 0x000fe200078e0003 */
[----:B-1----:R-:W-:Y:S01]  /*16050*/  MOV R8, RZ ;  /* 0x000000ff00087202 */ /* 0x002fe20000000f00 */
[----:B------:R-:W-:Y:S01]  /*16060*/  IMAD.MOV.U32 R7, RZ, RZ, 0x181f ;  /* 0x0000181fff077424 */ /* 0x000fe200078e00ff */
[----:B------:R-:W-:Y:S02]  /*16070*/  MOV R9, 0x16090 ;  /* 0x0001609000097802 */ /* 0x000fe40000000f00 */
[----:B--23--:R-:W-:Y:S05]  /*16080*/  CALL.REL.NOINC `($__internal_17_$__cuda_sm70_shflsync_idx_p) ;  /* 0x0000098000007944 */ /* 0x00cfea0003c00000 */
[----:B------:R-:W-:Y:S01]  /*16090*/  MOV R4, R7 ;  /* 0x0000000700047202 */ /* 0x000fe20000000f00 */
[----:B------:R-:W-:Y:S05]  /*160a0*/  BRA `(.L_x_1163) ;  /* 0xfffeb4f000007947 */ /* 0x000fea000383ffff */
.L_x_1116:
[----:B------:R-:W-:Y:S01]  /*160b0*/  IMAD.MOV.U32 R10, RZ, RZ, R2 ;  /* 0x000000ffff0a7224 */ /* 0x000fe200078e0002 */
[----:B------:R-:W-:Y:S01]  /*160c0*/  MOV R8, 0x1 ;  /* 0x0000000100087802 */ /* 0x000fe20000000f00 */
[----:B------:R-:W-:Y:S01]  /*160d0*/  IMAD.MOV.U32 R7, RZ, RZ, 0x181f ;  /* 0x0000181fff077424 */ /* 0x000fe200078e00ff */
[----:B------:R-:W-:-:S02]  /*160e0*/  MOV R9, 0x16100 ;  /* 0x0001610000097802 */ /* 0x000fc40000000f00 */
[----:B-1234-:R-:W-:Y:S05]  /*160f0*/  CALL.REL.NOINC `($__internal_17_$__cuda_sm70_shflsync_idx_p) ;  /* 0x0000091000007944 */ /* 0x01efea0003c00000 */
[----:B------:R-:W-:Y:S01]  /*16100*/  IMAD.MOV.U32 R6, RZ, RZ, R7 ;  /* 0x000000ffff067224 */ /* 0x000fe200078e0007 */
[----:B------:R-:W-:Y:S01]  /*16110*/  MOV R8, 0x1 ;  /* 0x0000000100087802 */ /* 0x000fe20000000f00 */
[----:B------:R-:W-:Y:S01]  /*16120*/  IMAD.MOV.U32 R10, RZ, RZ, R3 ;  /* 0x000000ffff0a7224 */ /* 0x000fe200078e0003 */
[----:B------:R-:W-:-:S02]  /*16130*/  MOV R7, 0x181f ;  /* 0x0000181f00077802 */ /* 0x000fc40000000f00 */
[----:B------:R-:W-:Y:S02]  /*16140*/  MOV R9, 0x16160 ;  /* 0x0001616000097802 */ /* 0x000fe40000000f00 */
[----:B------:R-:W-:Y:S05]  /*16150*/  CALL.REL.NOINC `($__internal_17_$__cuda_sm70_shflsync_idx_p) ;  /* 0x000008b000007944 */ /* 0x000fea0003c00000 */
[----:B------:R-:W-:Y:S01]  /*16160*/  MOV R4, R7 ;  /* 0x0000000700047202 */ /* 0x000fe20000000f00 */
[----:B------:R-:W-:Y:S05]  /*16170*/  BRA `(.L_x_1164) ;  /* 0xfffeb52000007947 */ /* 0x000fea000383ffff */
.L_x_1119:
[----:B------:R-:W-:Y:S01]  /*16180*/  IMAD.MOV.U32 R10, RZ, RZ, R2 ;  /* 0x000000ffff0a7224 */ /* 0x000fe200078e0002 */
[----:B------:R-:W-:Y:S01]  /*16190*/  MOV R8, 0x2 ;  /* 0x0000000200087802 */ /* 0x000fe20000000f00 */
[----:B------:R-:W-:Y:S01]  /*161a0*/  IMAD.MOV.U32 R7, RZ, RZ, 0x181f ;  /* 0x0000181fff077424 */ /* 0x000fe200078e00ff */
[----:B------:R-:W-:Y:S02]  /*161b0*/  MOV R9, 0x161d0 ;  /* 0x000161d000097802 */ /* 0x000fe40000000f00 */
[----:B-123--:R-:W-:Y:S05]  /*161c0*/  CALL.REL.NOINC `($__internal_17_$__cuda_sm70_shflsync_idx_p) ;  /* 0x0000084000007944 */ /* 0x00efea0003c00000 */
[----:B------:R-:W-:Y:S01]  /*161d0*/  MOV R6, R7 ;  /* 0x0000000700067202 */ /* 0x000fe20000000f00 */
[----:B------:R-:W-:Y:S05]  /*161e0*/  BRA `(.L_x_1165) ;  /* 0xfffeb59000007947 */ /* 0x000fea000383ffff */
.L_x_1120:
[----:B------:R-:W-:Y:S01]  /*161f0*/  IMAD.MOV.U32 R10, RZ, RZ, R3 ;  /* 0x000000ffff0a7224 */ /* 0x000fe200078e0003 */
[----:B------:R-:W-:Y:S01]  /*16200*/  MOV R8, 0x2 ;  /* 0x0000000200087802 */ /* 0x000fe20000000f00 */
[----:B------:R-:W-:Y:S01]  /*16210*/  IMAD.MOV.U32 R7, RZ, RZ, 0x181f ;  /* 0x0000181fff077424 */ /* 0x000fe200078e00ff */
[----:B------:R-:W-:Y:S02]  /*16220*/  MOV R9, 0x16240 ;  /* 0x0001624000097802 */ /* 0x000fe40000000f00 */
[----:B-1234-:R-:W-:Y:S05]  /*16230*/  CALL.REL.NOINC `($__internal_17_$__cuda_sm70_shflsync_idx_p) ;  /* 0x000007d000007944 */ /* 0x01efea0003c00000 */
[----:B------:R-:W-:Y:S01]  /*16240*/  MOV R4, R7 ;  /* 0x0000000700047202 */ /* 0x000fe20000000f00 */
[----:B------:R-:W-:Y:S05]  /*16250*/  BRA `(.L_x_1166) ;  /* 0xfffeb54000007947 */ /* 0x000fea000383ffff */
.L_x_1123:
        /* <DEDUP_REMOVED lines=13> */
.L_x_1126:
[----:B------:R-:W-:Y:S01]  /*16330*/  IMAD.MOV.U32 R10, RZ, RZ, R2 ;  /* 0x000000ffff0a7224 */ /* 0x000fe200078e0002 */
[----:B------:R-:W-:Y:S01]  /*16340*/  MOV R8, 0x4 ;  /* 0x0000000400087802 */ /* 0x000fe20000000f00 */
[----:B------:R-:W-:Y:S01]  /*16350*/  IMAD.MOV.U32 R7, RZ, RZ, 0x181f ;  /* 0x0000181fff077424 */ /* 0x000fe200078e00ff */
[----:B------:R-:W-:Y:S02]  /*16360*/  MOV R9, 0x16380 ;  /* 0x0001638000097802 */ /* 0x000fe40000000f00 */
[----:B-1234-:R-:W-:Y:S05]  /*16370*/  CALL.REL.NOINC `($__internal_17_$__cuda_sm70_shflsync_idx_p) ;  /* 0x0000069000007944 */ /* 0x01efea0003c00000 */
[----:B------:R-:W-:Y:S01]  /*16380*/  MOV R6, R7 ;  /* 0x0000000700067202 */ /* 0x000fe20000000f00 */
[----:B------:R-:W-:Y:S05]  /*16390*/  BRA `(.L_x_1168) ;  /* 0xfffeb5d000007947 */ /* 0x000fea000383ffff */
.L_x_1127:
[----:B------:R-:W-:Y:S01]  /*163a0*/  IMAD.MOV.U32 R10, RZ, RZ, R3 ;  /* 0x000000ffff0a7224 */ /* 0x000fe200078e0003 */
[----:B------:R-:W-:Y:S01]  /*163b0*/  MOV R8, 0x4 ;  /* 0x0000000400087802 */ /* 0x000fe20000000f00 */
[----:B------:R-:W-:Y:S01]  /*163c0*/  IMAD.MOV.U32 R7, RZ, RZ, 0x181f ;  /* 0x0000181fff077424 */ /* 0x000fe200078e00ff */
[----:B------:R-:W-:Y:S02]  /*163d0*/  MOV R9, 0x163f0 ;  /* 0x000163f000097802 */ /* 0x000fe40000000f00 */
[----:B-1234-:R-:W-:Y:S05]  /*163e0*/  CALL.REL.NOINC `($__internal_17_$__cuda_sm70_shflsync_idx_p) ;  /* 0x0000062000007944 */ /* 0x01efea0003c00000 */
[----:B------:R-:W-:Y:S01]  /*163f0*/  MOV R4, R7 ;  /* 0x0000000700047202 */ /* 0x000fe20000000f00 */
[----:B------:R-:W-:Y:S05]  /*16400*/  BRA `(.L_x_1169) ;  /* 0xfffeb58000007947 */ /* 0x000fea000383ffff */
.L_x_1130:
        /* <DEDUP_REMOVED lines=13> */
.L_x_1133:
[----:B------:R-:W-:Y:S01]  /*164e0*/  IMAD.MOV.U32 R10, RZ, RZ, R2 ;  /* 0x000000ffff0a7224 */ /* 0x000fe200078e0002 */
[----:B------:R-:W-:Y:S01]  /*164f0*/  MOV R8, 0x6 ;  /* 0x0000000600087802 */ /* 0x000fe20000000f00 */
[----:B------:R-:W-:Y:S01]  /*16500*/  IMAD.MOV.U32 R7, RZ, RZ, 0x181f ;  /* 0x0000181fff077424 */ /* 0x000fe200078e00ff */
[----:B------:R-:W-:Y:S02]  /*16510*/  MOV R9, 0x16530 ;  /* 0x0001653000097802 */ /* 0x000fe40000000f00 */
[----:B-1234-:R-:W-:Y:S05]  /*16520*/  CALL.REL.NOINC `($__internal_17_$__cuda_sm70_shflsync_idx_p) ;  /* 0x000004e000007944 */ /* 0x01efea0003c00000 */
[----:B------:R-:W-:Y:S01]  /*16530*/  MOV R6, R7 ;  /* 0x0000000700067202 */ /* 0x000fe20000000f00 */
[----:B------:R-:W-:Y:S05]  /*16540*/  BRA `(.L_x_1171) ;  /* 0xfffeb61000007947 */ /* 0x000fea000383ffff */
.L_x_1134:
[----:B------:R-:W-:Y:S01]  /*16550*/  IMAD.MOV.U32 R10, RZ, RZ, R3 ;  /* 0x000000ffff0a7224 */ /* 0x000fe200078e0003 */
[----:B------:R-:W-:Y:S01]  /*16560*/  MOV R8, 0x6 ;  /* 0x0000000600087802 */ /* 0x000fe20000000f00 */
[----:B------:R-:W-:Y:S01]  /*16570*/  IMAD.MOV.U32 R7, RZ, RZ, 0x181f ;  /* 0x0000181fff077424 */ /* 0x000fe200078e00ff */
[----:B------:R-:W-:Y:S02]  /*16580*/  MOV R9, 0x165a0 ;  /* 0x000165a000097802 */ /* 0x000fe40000000f00 */
[----:B-1234-:R-:W-:Y:S05]  /*16590*/  CALL.REL.NOINC `($__internal_17_$__cuda_sm70_shflsync_idx_p) ;  /* 0x0000047000007944 */ /* 0x01efea0003c00000 */
[----:B------:R-:W-:Y:S01]  /*165a0*/  MOV R4, R7 ;  /* 0x0000000700047202 */ /* 0x000fe20000000f00 */
[----:B------:R-:W-:Y:S05]  /*165b0*/  BRA `(.L_x_1172) ;  /* 0xfffeb5c000007947 */ /* 0x000fea000383ffff */
.L_x_1137:
        /* <DEDUP_REMOVED lines=13> */
.L_x_1144:
[----:B--2---:R1:W5:Y:S01]  /*16690*/  LDL R0, [R1+0x10] ;  /* 0x0000100001007983 */ /* 0x0043620000100800 */
[----:B------:R-:W-:Y:S02]  /*166a0*/  MOV R3, 0x2 ;  /* 0x0000000200037802 */ /* 0x000fe40000000f00 */
[----:B------:R-:W-:Y:S02]  /*166b0*/  MOV R8, 0x166d0 ;  /* 0x000166d000087802 */ /* 0x000fe40000000f00 */
[----:B-1---5:R-:W-:Y:S05]  /*166c0*/  CALL.REL.NOINC `($__internal_16_$__cuda_sm70_shflsync_bfly_p) ;  /* 0x0000030000007944 */ /* 0x022fea0003c00000 */
[----:B--2---:R-:W-:Y:S01]  /*166d0*/  MOV R2, R3 ;  /* 0x0000000300027202 */ /* 0x004fe20000000f00 */
[----:B-1----:R-:W-:Y:S05]  /*166e0*/  BRA `(.L_x_1174) ;  /* 0xffffda7000007947 */ /* 0x002fea000383ffff */
.L_x_1145:
[----:B------:R-:W-:Y:S01]  /*166f0*/  IMAD.MOV.U32 R0, RZ, RZ, R2 ;  /* 0x000000ffff007224 */ /* 0x000fe200078e0002 */
[----:B------:R-:W-:Y:S02]  /*16700*/  MOV R3, 0x1 ;  /* 0x0000000100037802 */ /* 0x000fe40000000f00 */
[----:B------:R-:W-:Y:S02]  /*16710*/  MOV R8, 0x16730 ;  /* 0x0001673000087802 */ /* 0x000fe40000000f00 */
[----:B-----5:R-:W-:Y:S05]  /*16720*/  CALL.REL.NOINC `($__internal_16_$__cuda_sm70_shflsync_bfly_p) ;  /* 0x000002a000007944 */ /* 0x020fea0003c00000 */
[----:B-1----:R1:W5:Y:S01]  /*16730*/  LDL R0, [R1+0x14] ;  /* 0x0000140001007983 */ /* 0x0023620000100800 */
[----:B--2---:R-:W-:Y:S01]  /*16740*/  FADD.FTZ R2, R2, R3 ;  /* 0x0000000302027221 */ /* 0x004fe20000010000 */
[----:B------:R-:W-:-:S02]  /*16750*/  MOV R3, 0x2 ;  /* 0x0000000200037802 */ /* 0x000fc40000000f00 */
[----:B------:R-:W-:Y:S02]  /*16760*/  MOV R8, 0x16780 ;  /* 0x0001678000087802 */ /* 0x000fe40000000f00 */
[----:B-1---5:R-:W-:Y:S05]  /*16770*/  CALL.REL.NOINC `($__internal_16_$__cuda_sm70_shflsync_bfly_p) ;  /* 0x0000025000007944 */ /* 0x022fea0003c00000 */
[----:B-1----:R-:W3:Y:S01]  /*16780*/  LDL.LU R0, [R1+0x14] ;  /* 0x0000140001007983 */ /* 0x002ee20000300800 */
[----:B------:R-:W-:Y:S01]  /*16790*/  MOV R8, 0x167e0 ;  /* 0x000167e000087802 */ /* 0x000fe20000000f00 */
[----:B--23--:R-:W-:Y:S01]  /*167a0*/  FADD.FTZ R4, R0, R3 ;  /* 0x0000000300047221 */ /* 0x00cfe20000010000 */
[----:B------:R-:W-:-:S04]  /*167b0*/  MOV R3, 0x1 ;  /* 0x0000000100037802 */ /* 0x000fc80000000f00 */
[----:B------:R-:W-:Y:S02]  /*167c0*/  MOV R0, R4 ;  /* 0x0000000400007202 */ /* 0x000fe40000000f00 */
[----:B------:R-:W-:Y:S05]  /*167d0*/  CALL.REL.NOINC `($__internal_16_$__cuda_sm70_shflsync_bfly_p) ;  /* 0x000001f000007944 */ /* 0x000fea0003c00000 */
[----:B-1----:R1:W5:Y:S01]  /*167e0*/  LDL R0, [R1+0x18] ;  /* 0x0000180001007983 */ /* 0x0023620000100800 */
[----:B--2---:R-:W-:Y:S01]  /*167f0*/  FADD.FTZ R4, R4, R3 ;  /* 0x0000000304047221 */ /* 0x004fe20000010000 */
[----:B------:R-:W-:Y:S02]  /*16800*/  MOV R3, 0x2 ;  /* 0x0000000200037802 */ /* 0x000fe40000000f00 */
        /* <DEDUP_REMOVED lines=19> */
[----:B--2---:R-:W-:Y:S01]  /*16940*/  MOV R8, R3 ;  /* 0x0000000300087202 */ /* 0x004fe20000000f00 */
[----:B-1----:R-:W-:Y:S05]  /*16950*/  BRA `(.L_x_1175) ;  /* 0xffffd93000007947 */ /* 0x002fea000383ffff */
.L_x_1159:
[----:B------:R-:W-:Y:S01]  /*16960*/  IMAD.MOV.U32 R10, RZ, RZ, R26 ;  /* 0x000000ffff0a7224 */ /* 0x000fe200078e001a */
[----:B-1----:R-:W-:Y:S01]  /*16970*/  MOV R8, RZ ;  /* 0x000000ff00087202 */ /* 0x002fe20000000f00 */
[----:B------:R-:W-:Y:S01]  /*16980*/  IMAD.MOV.U32 R7, RZ, RZ, 0x1f ;  /* 0x0000001fff077424 */ /* 0x000fe200078e00ff */
[----:B----4-:R-:W-:Y:S02]  /*16990*/  MOV R9, 0x169b0 ;  /* 0x000169b000097802 */ /* 0x010fe40000000f00 */
[----:B--23--:R-:W-:Y:S05]  /*169a0*/  CALL.REL.NOINC `($__internal_17_$__cuda_sm70_shflsync_idx_p) ;  /* 0x0000006000007944 */ /* 0x00cfea0003c00000 */
[----:B------:R-:W-:Y:S01]  /*169b0*/  MOV R0, R7 ;  /* 0x0000000700007202 */ /* 0x000fe20000000f00 */
[----:B------:R-:W-:Y:S05]  /*169c0*/  BRA `(.L_x_1176) ;  /* 0xfffff54000007947 */ /* 0x000fea000383ffff */
        .weak           $__internal_16_$__cuda_sm70_shflsync_bfly_p
        .type           $__internal_16_$__cuda_sm70_shflsync_bfly_p,@function
        .size           $__internal_16_$__cuda_sm70_shflsync_bfly_p,($__internal_17_$__cuda_sm70_shflsync_idx_p - $__internal_16_$__cuda_sm70_shflsync_bfly_p)
$__internal_16_$__cuda_sm70_shflsync_bfly_p:
[----:B------:R-:W-:Y:S01]  /*169d0*/  MOV R9, 0x0 ;  /* 0x0000000000097802 */ /* 0x000fe20000000f00 */
[----:B------:R-:W-:Y:S04]  /*169e0*/  WARPSYNC R7 ;  /* 0x0000000700007348 */ /* 0x000fe80003800000 */
[----:B------:R1:W2:Y:S01]  /*169f0*/  SHFL.BFLY PT, R3, R0, R3, R10 ;  /* 0x0c00000300037389 */ /* 0x0002a200000e000a */
[----:B------:R-:W-:Y:S05]  /*16a00*/  RET.REL.NODEC R8 `(_ZN7cutlass13device_kernelIN5flash19enable_sm80_to_sm89INS1_16FlashAttnFwdSm80INS1_25CollectiveMainloopFwdSm80ILi4ELi1ELb0EN4cute5tupleIJNS5_1CILi128EEENS7_ILi112EEENS7_ILi64EEEEEELi64ENS_6half_tEfNS_4arch4Sm80ELb1ELb0ELb1ELb0ELb0ELb0ELb1ELb1EEENS1_21CollectiveEpilogueFwdINS6_IJS8_SA_S9_EEENS6_IJNS7_ILi1EEESI_SI_EEESC_SE_Li128ELb0ELb1ELb1ELb0EEENS1_30DynamicPersistentTileSchedulerILi128ELi128ELb1ELb1ELb0EEEEEEEEEvNT_6ParamsE) ;  /* 0xfffe95f008007950 */ /* 0x000fea0003c3ffff */
        .weak           $__internal_17_$__cuda_sm70_shflsync_idx_p
        .type           $__internal_17_$__cuda_sm70_shflsync_idx_p,@function
        .size           $__internal_17_$__cuda_sm70_shflsync_idx_p,(.L_x_1636 - $__internal_17_$__cuda_sm70_shflsync_idx_p)
$__internal_17_$__cuda_sm70_shflsync_idx_p:
[----:B------:R-:W-:-:S04]  /*16a10*/  MOV R12, 0xffffffff ;  /* 0xffffffff000c7802 */ /* 0x000fc80000000f00 */
[----:B------:R-:W-:Y:S04]  /*16a20*/  WARPSYNC R12 ;  /* 0x0000000c00007348 */ /* 0x000fe80003800000 */
[----:B------:R1:W2:Y:S02]  /*16a30*/  SHFL.IDX PT, R7, R10, R8, R7 ;  /* 0x000000080a077389 */ /* 0x0002a400000e0007 */
[----:B-1----:R-:W-:Y:S02]  /*16a40*/  MOV R8, R9 ;  /* 0x0000000900087202 */ /* 0x002fe40000000f00 */
[----:B------:R-:W-:-:S04]  /*16a50*/  MOV R9, 0x0 ;  /* 0x0000000000097802 */ /* 0x000fc80000000f00 */
[----:B--2---:R-:W-:Y:S05]  /*16a60*/  RET.REL.NODEC R8 `(_ZN7cutlass13device_kernelIN5flash19enable_sm80_to_sm89INS1_16FlashAttnFwdSm80INS1_25CollectiveMainloopFwdSm80ILi4ELi1ELb0EN4cute5tupleIJNS5_1CILi128EEENS7_ILi112EEENS7_ILi64EEEEEELi64ENS_6half_tEfNS_4arch4Sm80ELb1ELb0ELb1ELb0ELb0ELb0ELb1ELb1EEENS1_21CollectiveEpilogueFwdINS6_IJS8_SA_S9_EEENS6_IJNS7_ILi1EEESI_SI_EEESC_SE_Li128ELb0ELb1ELb1ELb0EEENS1_30DynamicPersistentTileSchedulerILi128ELi128ELb1ELb1ELb0EEEEEEEEEvNT_6ParamsE) ;  /* 0xfffe959008007950 */ /* 0x004fea0003c3ffff */
.L_x_1177:
        /* <DEDUP_REMOVED lines=9> */
.L_x_1636:


//--------------------- .text._ZN7cutlass13device_kernelIN5flash19enable_sm80_to_sm89INS1_16FlashAttnFwdSm80INS1_25CollectiveMainloopFwdSm80ILi4ELi1ELb0EN4cute5tupleIJNS5_1CILi128EEENS7_ILi80EEENS7_ILi64EEEEEELi64ENS_6half_tEfNS_4arch4Sm80ELb1ELb0ELb1ELb1ELb0ELb0ELb1ELb1EEENS1_21CollectiveEpilogueFwdINS6_IJS8_SA_S9_EEENS6_IJNS7_ILi1EEESI_SI_EEESC_SE_Li128ELb1ELb1ELb1ELb0EEENS1_36VarlenDynamicPersistentTileSchedulerILi128ELi80ELi128ELi128ELb1ELb1ELb0ELb1ELb1ELb1EEEEEEEEEvNT_6ParamsE --------------------------
	.section	.text._ZN7cutlass13device_kernelIN5flash19enable_sm80_to_sm89INS1_16FlashAttnFwdSm80INS1_25CollectiveMainloopFwdSm80ILi4ELi1ELb0EN4cute5tupleIJNS5_1CILi128EEENS7_ILi80EEENS7_ILi64EEEEEELi64ENS_6half_tEfNS_4arch4Sm80ELb1ELb0ELb1ELb1ELb0ELb0ELb1ELb1EEENS1_21CollectiveEpilogueFwdINS6_IJS8_SA_S9_EEENS6_IJNS7_ILi1EEESI_SI_EEESC_SE_Li128ELb1ELb1ELb1ELb0EEENS1_36VarlenDynamicPersistentTileSchedulerILi128ELi80ELi128ELi128ELb1ELb1ELb0ELb1ELb1ELb1EEEEEEEEEvNT_6ParamsE,"ax",@progbits
	.sectioninfo	@"SHI_REGISTERS=255"
	.align	128
.text._ZN7cutlass13device_kernelIN5flash19enable_sm80_to_sm89INS1_16FlashAttnFwdSm80INS1_25CollectiveMainloopFwdSm80ILi4ELi1ELb0EN4cute5tupleIJNS5_1CILi128EEENS7_ILi80EEENS7_ILi64EEEEEELi64ENS_6half_tEfNS_4arch4Sm80ELb1ELb0ELb1ELb1ELb0ELb0ELb1ELb1EEENS1_21CollectiveEpilogueFwdINS6_IJS8_SA_S9_EEENS6_IJNS7_ILi1EEESI_SI_EEESC_SE_Li128ELb1ELb1ELb1ELb0EEENS1_36VarlenDynamicPersistentTileSchedulerILi128ELi80ELi128ELi128ELb1ELb1ELb0ELb1ELb1ELb1EEEEEEEEEvNT_6ParamsE:
        .type           _ZN7cutlass13device_kernelIN5flash19enable_sm80_to_sm89INS1_16FlashAttnFwdSm80INS1_25CollectiveMainloopFwdSm80ILi4ELi1ELb0EN4cute5tupleIJNS5_1CILi128EEENS7_ILi80EEENS7_ILi64EEEEEELi64ENS_6half_tEfNS_4arch4Sm80ELb1ELb0ELb1ELb1ELb0ELb0ELb1ELb1EEENS1_21CollectiveEpilogueFwdINS6_IJS8_SA_S9_EEENS6_IJNS7_ILi1EEESI_SI_EEESC_SE_Li128ELb1ELb1ELb1ELb0EEENS1_36VarlenDynamicPersistentTileSchedulerILi128ELi80ELi128ELi128ELb1ELb1ELb0ELb1ELb1ELb1EEEEEEEEEvNT_6ParamsE,@function
        .size           _ZN7cutlass13device_kernelIN5flash19enable_sm80_to_sm89INS1_16FlashAttnFwdSm80INS1_25CollectiveMainloopFwdSm80ILi4ELi1ELb0EN4cute5tupleIJNS5_1CILi128EEENS7_ILi80EEENS7_ILi64EEEEEELi64ENS_6half_tEfNS_4arch4Sm80ELb1ELb0ELb1ELb1ELb0ELb0ELb1ELb1EEENS1_21CollectiveEpilogueFwdINS6_IJS8_SA_S9_EEENS6_IJNS7_ILi1EEESI_SI_EEESC_SE_Li128ELb1ELb1ELb1ELb0EEENS1_36VarlenDynamicPersistentTileSchedulerILi128ELi80ELi128ELi128ELb1ELb1ELb0ELb1ELb1ELb1EEEEEEEEEvNT_6ParamsE,(.L_x_1639 - _ZN7cutlass13device_kernelIN5flash19enable_sm80_to_sm89INS1_16FlashAttnFwdSm80INS1_25CollectiveMainloopFwdSm80ILi4ELi1ELb0EN4cute5tupleIJNS5_1CILi128EEENS7_ILi80EEENS7_ILi64EEEEEELi64ENS_6half_tEfNS_4arch4Sm80ELb1ELb0ELb1ELb1ELb0ELb0ELb1ELb1EEENS1_21CollectiveEpilogueFwdINS6_IJS8_SA_S9_EEENS6_IJNS7_ILi1EEESI_SI_EEESC_SE_Li128ELb1ELb1ELb1ELb0EEENS1_36VarlenDynamicPersistentTileSchedulerILi128ELi80ELi128ELi128ELb1ELb1ELb0ELb1ELb1ELb1EEEEEEEEEvNT_6ParamsE)
        .other          _ZN7cutlass13device_kernelIN5flash19enable_sm80_to_sm89INS1_16FlashAttnFwdSm80INS1_25CollectiveMainloopFwdSm80ILi4ELi1ELb0EN4cute5tupleIJNS5_1CILi128EEENS7_ILi80EEENS7_ILi64EEEEEELi64ENS_6half_tEfNS_4arch4Sm80ELb1ELb0ELb1ELb1ELb0ELb0ELb1ELb1EEENS1_21CollectiveEpilogueFwdINS6_IJS8_SA_S9_EEENS6_IJNS7_ILi1EEESI_SI_EEESC_SE_Li128ELb1ELb1ELb1ELb0EEENS1_36VarlenDynamicPersistentTileSchedulerILi128ELi80ELi128ELi128ELb1ELb1ELb0ELb1ELb1ELb1EEEEEEEEEvNT_6ParamsE,@"STO_CUDA_ENTRY STV_DEFAULT"
_ZN7cutlass13device_kernelIN5flash19enable_sm80_to_sm89INS1_16FlashAttnFwdSm80INS1_25CollectiveMainloopFwdSm80ILi4ELi1ELb0EN4cute5tupleIJNS5_1CILi128EEENS7_ILi80EEENS7_ILi64EEEEEELi64ENS_6half_tEfNS_4arch4Sm80ELb1ELb0ELb1ELb1ELb0ELb0ELb1ELb1EEENS1_21CollectiveEpilogueFwdINS6_IJS8_SA_S9_EEENS6_IJNS7_ILi1EEESI_SI_EEESC_SE_Li128ELb1ELb1ELb1ELb0EEENS1_36VarlenDynamicPersistentTileSchedulerILi128ELi80ELi128ELi128ELb1ELb1ELb0ELb1ELb1ELb1EEEEEEEEEvNT_6ParamsE:
        /* <DEDUP_REMOVED lines=55> */
.L_x_1183:
        /* <DEDUP_REMOVED lines=17> */
.L_x_1301:
        /* <DEDUP_REMOVED lines=16> */
.L_x_1302:
[----:B--2---:R-:W-:-:S05]  /*0580*/  IMAD R0, R0, c[0x0][0x538], RZ ;  /* 0x00014e0000007a24 */ /* 0x004fca00078e02ff */
[----:B------:R-:W-:-:S04]  /*0590*/  IADD3 R6, R0, R6, RZ ;  /* 0x0000000600067210 */ /* 0x000fc80007ffe0ff */
[----:B------:R-:W-:-:S13]  /*05a0*/  ISETP.GT.AND P0, PT, R6, UR4, PT ;  /* 0x0000000406007c0c */ /* 0x000fda000bf04270 */
[----:B-1----:R-:W-:Y:S05]  /*05b0*/  @!P0 BRA `(.L_x_1183) ;  /* 0xfffffdb000008947 */ /* 0x002fea000383ffff */
.L_x_1179:
[----:B------:R-:W-:-:S05]  /*05c0*/  IADD3 R12, -R0, R6, RZ ;  /* 0x00000006000c7210 */ /* 0x000fca0007ffe1ff */
[----:B------:R-:W-:-:S05]  /*05d0*/  IMAD R0, R4, c[0x0][0x538], R12 ;  /* 0x00014e0004007a24 */ /* 0x000fca00078e020c */
[----:B------:R-:W-:Y:S01]  /*05e0*/  ISETP.GT.AND P0, PT, R0, UR4, PT ;  /* 0x0000000400007c0c */ /* 0x000fe2000bf04270 */
[----:B------:R-:W-:-:S12]  /*05f0*/  BRA.DIV ~URZ, `(.L_x_1184) ;  /* 0x000138f27f007947 */ /* 0x000fd8000b800000 */
[----:B------:R-:W-:-:S04]  /*0600*/  VOTE.ANY R11, PT, !P0 ;  /* 0x00000000000b7806 */ /* 0x000fc800040e0100 */
.L_x_1303:
[----:B------:R-:W1:Y:S02]  /*0610*/  POPC R0, R11 ;  /* 0x0000000b00007309 */ /* 0x000e640000000000 */
[----:B-1----:R-:W-:-:S05]  /*0620*/  IADD3 R2, R0, R7, RZ ;  /* 0x0000000700027210 */ /* 0x002fca0007ffe0ff */
[----:B------:R1:W-:Y:S01]  /*0630*/  STL [R1+0x64], R2 ;  /* 0x0000640201007387 */ /* 0x0003e20000100800 */
[----:B------:R-:W-:Y:S05]  /*0640*/  BRA.DIV ~URZ, `(.L_x_1185) ;  /* 0x000138f27f007947 */ /* 0x000fea000b800000 */
[----:B------:R2:W3:Y:S01]  /*0650*/  SHFL.IDX PT, R13, R10, R0, 0x1f ;  /* 0x00001f000a0d7589 */ /* 0x0004e200000e0000 */
[----:B------:R-:W-:-:S03]  /*0660*/  MOV R6, RZ ;  /* 0x000000ff00067202 */ /* 0x000fc60000000f00 */
[----:B------:R2:W4:Y:S04]  /*0670*/  SHFL.IDX PT, R10, R8, R0, 0x1f ;  /* 0x00001f00080a7589 */ /* 0x00052800000e0000 */
.L_x_1304:
[----:B------:R-:W-:Y:S01]  /*0680*/  ISETP.NE.AND P0, PT, R11, RZ, PT ;  /* 0x000000ff0b00720c */ /* 0x000fe20003f05270 */
[----:B------:R-:W-:-:S12]  /*0690*/  BSSY B0, `(.L_x_1186) ;  /* 0x0000005000007945 */ /* 0x000fd80003800000 */
[----:B------:R-:W-:Y:S05]  /*06a0*/  @!P0 BRA `(.L_x_1187) ;  /* 0x0000003000008947 */ /* 0x000fea0003800000 */
[----:B------:R-:W-:Y:S01]  /*06b0*/  IADD3 R5, R0, -0x1, RZ ;  /* 0xffffffff00057810 */ /* 0x000fe20007ffe0ff */
[----:B------:R-:W-:Y:S05]  /*06c0*/  BRA.DIV ~URZ, `(.L_x_1188) ;  /* 0x000139527f007947 */ /* 0x000fea000b800000 */
[----:B------:R1:W2:Y:S02]  /*06d0*/  SHFL.IDX PT, R6, R4, R5, 0x1f ;  /* 0x00001f0504067589 */ /* 0x0002a400000e0000 */
.L_x_1187:
[----:B------:R-:W-:Y:S05]  /*06e0*/  BSYNC B0 ;  /* 0x0000000000007941 */ /* 0x000fea0003800000 */
.L_x_1186:
        /* <DEDUP_REMOVED lines=69> */
.L_x_1190:
        /* <DEDUP_REMOVED lines=70> */
.L_x_1191:
[----:B------:R-:W-:Y:S05]  /*0fa0*/  BSYNC B0 ;  /* 0x0000000000007941 */ /* 0x000fea0003800000 */
.L_x_1189:
[----:B------:R-:W-:-:S04]  /*0fb0*/  LOP3.LUT R0, RZ, R0, RZ, 0x33, !PT ;  /* 0x00000000ff007212 */ /* 0x000fc800078e33ff */
[----:B------:R-:W-:-:S05]  /*0fc0*/  IADD3 R0, R0, R13, RZ ;  /* 0x0000000d00007210 */ /* 0x000fca0007ffe0ff */
[----:B------:R2:W-:Y:S01]  /*0fd0*/  STL [R1+0x5c], R0 ;  /* 0x00005c0001007387 */ /* 0x0005e20000100800 */
[----:B------:R-:W-:Y:S05]  /*0fe0*/  BRA `(.L_x_1192) ;  /* 0x0000006000007947 */ /* 0x000fea0003800000 */
.L_x_1180:
[----:B------:R-:W-:Y:S01]  /*0ff0*/  MOV R0, UR4 ;  /* 0x0000000400007c02 */ /* 0x000fe20008000f00 */
[----:B------:R-:W-:Y:S04]  /*1000*/  STL [R1+0x5c], RZ ;  /* 0x00005cff01007387 */ /* 0x000fe80000100800 */
[----:B------:R-:W-:Y:S04]  /*1010*/  STL [R1+0x60], RZ ;  /* 0x000060ff01007387 */ /* 0x000fe80000100800 */
[----:B------:R1:W-:Y:S02]  /*1020*/  STL [R1+0x58], R0 ;  /* 0x0000580001007387 */ /* 0x0003e40000100800 */
[----:B-1----:R-:W-:-:S05]  /*1030*/  MOV R0, c[0x0][0x53c] ;  /* 0x00014f0000007a02 */ /* 0x002fca0000000f00 */
[----:B------:R1:W-:Y:S02]  /*1040*/  STL [R1+0x64], R0 ;  /* 0x0000640001007387 */ /* 0x0003e40000100800 */
.L_x_1192:
        /* <DEDUP_REMOVED lines=8> */
.L_x_1178:
        /* <DEDUP_REMOVED lines=13> */
[----:B---3--:R-:W-:Y:S01]  /*11a0*/  IMAD.SHL.U32 R4, R18, 0x40, RZ ;  /* 0x0000004012047824 */ /* 0x008fe200078e00ff */
[----:B------:R-:W-:Y:S01]  /*11b0*/  SHF.R.S32.HI R7, RZ, 0x2, R13 ;  /* 0x00000002ff077819 */ /* 0x000fe2000001140d */
[----:B------:R-:W-:Y:S01]  /*11c0*/  IMAD.IADD R14, R3, 0x1, -R0 ;  /* 0x00000001030e7824 */ /* 0x000fe200078e0a00 */
[----:B------:R-:W-:Y:S01]  /*11d0*/  LOP3.LUT R0, R2, 0xfffffff0, RZ, 0xc0, !PT ;  /* 0xfffffff002007812 */ /* 0x000fe200078ec0ff */
[----:B------:R-:W-:Y:S01]  /*11e0*/  IMAD.IADD R9, R16, 0x1, -R9 ;  /* 0x0000000110097824 */ /* 0x000fe200078e0a09 */
[----:B------:R-:W-:-:S03]  /*11f0*/  SHF.R.S32.HI R3, RZ, 0x1f, R13 ;  /* 0x0000001fff037819 */ /* 0x000fc6000001140d */
[----:B------:R-:W-:Y:S01]  /*1200*/  IMAD.IADD R2, R16, 0x1, -R0 ;  /* 0x0000000110027824 */ /* 0x000fe200078e0a00 */
[----:B------:R-:W-:Y:S01]  /*1210*/  LEA.HI R3, R3, R7, RZ, 0x3 ;  /* 0x0000000703037211 */ /* 0x000fe200078f18ff */
[C---:B------:R-:W-:Y:S01]  /*1220*/  IMAD.SHL.U32 R20, R9.reuse, 0x8, RZ ;  /* 0x0000000809147824 */ /* 0x040fe200078e00ff */
        /* <DEDUP_REMOVED lines=86> */
[----:B------:R3:W-:Y:S01]  /*1790*/  STL [R1+0x4c], R3 ;  /* 0x00004c0301007387 */ /* 0x0007e20000100800 */
        /* <DEDUP_REMOVED lines=30> */
.L_x_1300:
        /* <DEDUP_REMOVED lines=11> */
[----:B------:R-:W-:Y:S01]  /*1a30*/  ISETP.NE.AND.EX P1, PT, RZ, c[0x0][0x34c], PT, P1 ;  /* 0x0000d300ff007a0c */ /* 0x000fe20003f25310 */
[----:B------:R-:W-:Y:S01]  /*1a40*/  IMAD.MOV.U32 R11, RZ, RZ, RZ ;  /* 0x000000ffff0b7224 */ /* 0x000fe200078e00ff */
[----:B--2---:R-:W-:Y:S01]  /*1a50*/  SHF.R.S32.HI R13, RZ, 0x1f, R23 ;  /* 0x0000001fff0d7819 */ /* 0x004fe20000011417 */
[----:B------:R1:W-:Y:S01]  /*1a60*/  STL [R1+0x50], R23 ;  /* 0x0000501701007387 */ /* 0x0003e20000100800 */
[----:B------:R-:W-:-:S04]  /*1a70*/  @P2 LEA R2, P0, R23, c[0x0][0x370], 0x2 ;  /* 0x0000dc0017022a11 */ /* 0x000fc800078010ff */
[----:B------:R-:W-:Y:S02]  /*1a80*/  @P2 LEA.HI.X R3, R23, c[0x0][0x374], R13, 0x2, P0 ;  /* 0x0000dd0017032a11 */ /* 0x000fe400000f140d */
[----:B------:R-:W-:-:S03]  /*1a90*/  ISETP.NE.U32.AND P0, PT, RZ, c[0x0][0x350], PT ;  /* 0x0000d400ff007a0c */ /* 0x000fc60003f05070 */
[----:B------:R2:W5:Y:S01]  /*1aa0*/  @P2 LDG.E R8, [R2.64] ;  /* 0x0000000802082981 */ /* 0x000562000c1e1900 */
[C---:B------:R-:W-:Y:S02]  /*1ab0*/  @P5 LEA R6, P2, R23.reuse, c[0x0][0x360], 0x2 ;  /* 0x0000d80017065a11 */ /* 0x040fe400078410ff */
[----:B------:R-:W-:Y:S02]  /*1ac0*/  ISETP.NE.AND.EX P0, PT, RZ, c[0x0][0x354], PT, P0 ;  /* 0x0000d500ff007a0c */ /* 0x000fe40003f05300 */
[C---:B------:R-:W-:Y:S02]  /*1ad0*/  @P5 LEA.HI.X R7, R23.reuse, c[0x0][0x364], R13, 0x2, P2 ;  /* 0x0000d90017075a11 */ /* 0x040fe400010f140d */
[----:B------:R-:W-:-:S03]  /*1ae0*/  LEA R4, P4, R23, c[0x0][0x348], 0x2 ;  /* 0x0000d20017047a11 */ /* 0x000fc600078810ff */
[----:B------:R-:W3:Y:S01]  /*1af0*/  @P5 LDG.E R0, [R6.64] ;  /* 0x0000000806005981 */ /* 0x000ee2000c1e1900 */
[----:B------:R-:W-:-:S05]  /*1b00*/  LEA.HI.X R5, R23, c[0x0][0x34c], R13, 0x2, P4 ;  /* 0x0000d30017057a11 */ /* 0x000fca00020f140d */
[----:B------:R1:W5:Y:S01]  /*1b10*/  @P1 LDG.E R11, [R4.64] ;  /* 0x00000008040b1981 */ /* 0x000362000c1e1900 */
[----:B--2---:R-:W-:-:S04]  /*1b20*/  LEA R2, P3, R23, c[0x0][0x350], 0x2 ;  /* 0x0000d40017027a11 */ /* 0x004fc800078610ff */
[----:B------:R-:W-:-:S05]  /*1b30*/  LEA.HI.X R3, R23, c[0x0][0x354], R13, 0x2, P3 ;  /* 0x0000d50017037a11 */ /* 0x000fca00018f140d */
[----:B------:R1:W5:Y:S01]  /*1b40*/  @P0 LDG.E R9, [R2.64] ;  /* 0x0000000802090981 */ /* 0x000362000c1e1900 */
[----:B----4-:R-:W-:-:S05]  /*1b50*/  LOP3.LUT R22, R10, 0xffff, RZ, 0xc0, !PT ;  /* 0x0000ffff0a167812 */ /* 0x010fca00078ec0ff */
[----:B------:R1:W-:Y:S01]  /*1b60*/  STL [R1+0x54], R22 ;  /* 0x0000541601007387 */ /* 0x0003e20000100800 */
[----:B------:R-:W-:Y:S03]  /*1b70*/  YIELD ;  /* 0x0000000000007946 */ /* 0x000fe60003800000 */
[----:B---3--:R1:W-:Y:S01]  /*1b80*/  @P5 STL [R1+0xc], R0 ;  /* 0x00000c0001005387 */ /* 0x0083e20000100800 */
        /* <DEDUP_REMOVED lines=8> */
.L_x_1193:
[----:B------:R-:W-:-:S04]  /*1c10*/  ISETP.NE.U32.AND P2, PT, RZ, c[0x0][0x368], PT ;  /* 0x0000da00ff007a0c */ /* 0x000fc80003f45070 */
[----:B------:R-:W-:-:S13]  /*1c20*/  ISETP.NE.AND.EX P2, PT, RZ, c[0x0][0x36c], PT, P2 ;  /* 0x0000db00ff007a0c */ /* 0x000fda0003f45320 */
[----:B------:R-:W-:Y:S05]  /*1c30*/  @!P2 BRA `(.L_x_1194) ;  /* 0x000000400000a947 */ /* 0x000fea0003800000 */
[----:B-1----:R-:W-:-:S04]  /*1c40*/  LEA R2, P2, R23, c[0x0][0x368], 0x2 ;  /* 0x0000da0017027a11 */ /* 0x002fc800078410ff */
[----:B------:R-:W-:-:S05]  /*1c50*/  LEA.HI.X R3, R23, c[0x0][0x36c], R13, 0x2, P2 ;  /* 0x0000db0017037a11 */ /* 0x000fca00010f140d */
[----:B------:R1:W5:Y:S01]  /*1c60*/  LDG.E R0, [R2.64] ;  /* 0x0000000802007981 */ /* 0x000362000c1e1900 */
[----:B------:R-:W-:Y:S05]  /*1c70*/  BRA `(.L_x_1195) ;  /* 0x0000005000007947 */ /* 0x000fea0003800000 */
.L_x_1194:
[----:B-1----:R-:W-:Y:S01]  /*1c80*/  MOV R0, c[0x0][0x1d0] ;  /* 0x0000740000007a02 */ /* 0x002fe20000000f00 */
[----:B------:R-:W-:Y:S05]  /*1c90*/  @!P0 BRA `(.L_x_1195) ;  /* 0x0000003000008947 */ /* 0x000fea0003800000 */
[----:B------:R-:W2:Y:S04]  /*1ca0*/  LDG.E R4, [R2.64] ;  /* 0x0000000802047981 */ /* 0x000ea8000c1e1900 */
[----:B------:R-:W2:Y:S02]  /*1cb0*/  LDG.E R0, [R2.64+0x4] ;  /* 0x0000040802007981 */ /* 0x000ea4000c1e1900 */
[----:B--2---:R-:W-:Y:S02]  /*1cc0*/  IADD3 R0, -R4, R0, RZ ;  /* 0x0000000004007210 */ /* 0x004fe40007ffe1ff */
.L_x_1195:
[----:B-1----:R-:W2:Y:S04]  /*1cd0*/  LDL R2, [R1+0xc] ;  /* 0x00000c0001027983 */ /* 0x002ea80000100800 */
[----:B------:R-:W3:Y:S01]  /*1ce0*/  LDL.LU R3, [R1+0x5c] ;  /* 0x00005c0001037983 */ /* 0x000ee20000300800 */
[--C-:B-----5:R-:W-:Y:S01]  /*1cf0*/  IMAD.IADD R4, R0, 0x1, -R8.reuse ;  /* 0x0000000100047824 */ /* 0x120fe200078e0a08 */
[----:B------:R-:W-:Y:S01]  /*1d00*/  BSSY B0, `(.L_x_1196) ;  /* 0x000003f000007945 */ /* 0x000fe20003800000 */
[----:B------:R-:W-:-:S02]  /*1d10*/  IMAD.IADD R14, R9, 0x1, R8 ;  /* 0x00000001090e7824 */ /* 0x000fc400078e0208 */
[----:B--2---:R-:W-:Y:S02]  /*1d20*/  IMAD.MOV.U32 R5, RZ, RZ, R2 ;  /* 0x000000ffff057224 */ /* 0x004fe400078e0002 */
[----:B------:R-:W-:Y:S02]  /*1d30*/  IMAD.MOV.U32 R2, RZ, RZ, c[0x0][0x2c4] ;  /* 0x0000b100ff027624 */ /* 0x000fe400078e00ff */
[----:B---3--:R-:W-:-:S03]  /*1d40*/  IMAD.SHL.U32 R18, R3, 0x80, RZ ;  /* 0x0000008003127824 */ /* 0x008fc600078e00ff */
[----:B------:R-:W-:Y:S02]  /*1d50*/  ISETP.NE.AND P4, PT, R2, 0x1, PT ;  /* 0x000000010200780c */ /* 0x000fe40003f85270 */
[----:B------:R-:W-:Y:S01]  /*1d60*/  IADD3 R2, R18, 0x7f, RZ ;  /* 0x0000007f12027810 */ /* 0x000fe20007ffe0ff */
[----:B------:R-:W-:Y:S04]  /*1d70*/  STL [R1+0x5c], R18 ;  /* 0x00005c1201007387 */ /* 0x000fe80000100800 */
[----:B------:R-:W-:Y:S01]  /*1d80*/  IMAD.MOV.U32 R0, RZ, RZ, R2 ;  /* 0x000000ffff007224 */ /* 0x000fe200078e0002 */
[----:B------:R1:W-:Y:S05]  /*1d90*/  STL [R1+0x10], R4 ;  /* 0x0000100401007387 */ /* 0x0003ea0000100800 */
[----:B------:R-:W-:Y:S01]  /*1da0*/  @P4 IMAD.HI.U32 R3, R2, c[0x0][0x2c8], RZ ;  /* 0x0000b20002034a27 */ /* 0x000fe200078e00ff */
[----:B------:R-:W-:-:S04]  /*1db0*/  IADD3 R2, R4, 0x50, -R5 ;  /* 0x0000005004027810 */ /* 0x000fc80007ffe805 */
[----:B------:R-:W-:Y:S02]  /*1dc0*/  @P4 SHF.R.U32.HI R0, RZ, c[0x0][0x2cc], R3 ;  /* 0x0000b300ff004a19 */ /* 0x000fe40000011603 */
[----:B------:R-:W-:-:S03]  /*1dd0*/  IADD3 R3, R4, 0x4f, RZ ;  /* 0x0000004f04037810 */ /* 0x000fc60007ffe0ff */
[----:B------:R-:W-:Y:S02]  /*1de0*/  IMAD.IADD R0, R2, 0x1, R0 ;  /* 0x0000000102007824 */ /* 0x000fe400078e0200 */
[----:B------:R-:W-:-:S04]  /*1df0*/  IMAD.HI R2, R3, 0x66666667, RZ ;  /* 0x6666666703027827 */ /* 0x000fc800078e02ff */
[----:B------:R-:W-:Y:S01]  /*1e00*/  IMAD.HI R0, R0, 0x66666667, RZ ;  /* 0x6666666700007827 */ /* 0x000fe200078e02ff */
[----:B-1----:R-:W-:-:S04]  /*1e10*/  SHF.R.U32.HI R4, RZ, 0x1f, R2 ;  /* 0x0000001fff047819 */ /* 0x002fc80000011602 */
[----:B------:R-:W-:Y:S02]  /*1e20*/  SHF.R.U32.HI R3, RZ, 0x1f, R0 ;  /* 0x0000001fff037819 */ /* 0x000fe40000011600 */
[----:B------:R-:W-:Y:S02]  /*1e30*/  LEA.HI.SX32 R4, R2, R4, 0x1b ;  /* 0x0000000402047211 */ /* 0x000fe400078fdaff */
[----:B------:R-:W-:Y:S02]  /*1e40*/  LOP3.LUT R2, R10, 0xff000000, RZ, 0xc0, !PT ;  /* 0xff0000000a027812 */ /* 0x000fe400078ec0ff */
[----:B------:R-:W-:Y:S02]  /*1e50*/  LEA.HI.SX32 R0, R0, R3, 0x1b ;  /* 0x0000000300007211 */ /* 0x000fe400078fdaff */
[----:B------:R-:W-:Y:S02]  /*1e60*/  LOP3.LUT R3, R10, 0xff0000, RZ, 0xc0, !PT ;  /* 0x00ff00000a037812 */ /* 0x000fe400078ec0ff */
[----:B------:R-:W-:-:S02]  /*1e70*/  SHF.R.U32.HI R2, RZ, 0x8, R2 ;  /* 0x00000008ff027819 */ /* 0x000fc40000011602 */
[----:B------:R-:W-:Y:S02]  /*1e80*/  IMNMX R6, R4, R0, PT ;  /* 0x0000000004067217 */ /* 0x000fe40003800200 */
[----:B------:R-:W-:Y:S01]  /*1e90*/  LEA.HI R3, R3, R2, RZ, 0x10 ;  /* 0x0000000203037211 */ /* 0x000fe200078f80ff */
[----:B------:R-:W-:Y:S01]  /*1ea0*/  IMAD.MOV.U32 R2, RZ, RZ, RZ ;  /* 0x000000ffff027224 */ /* 0x000fe200078e00ff */
[----:B------:R-:W-:Y:S02]  /*1eb0*/  ISETP.GE.AND P2, PT, R6, 0x1, PT ;  /* 0x000000010600780c */ /* 0x000fe40003f46270 */
        /* <DEDUP_REMOVED lines=35> */
.L_x_1197:
[----:B------:R-:W-:Y:S05]  /*20f0*/  BSYNC B0 ;  /* 0x0000000000007941 */ /* 0x000fea0003800000 */
.L_x_1196:
        /* <DEDUP_REMOVED lines=43> */
[----:B------:R-:W3:Y:S04]  /*23b0*/  LDL.64 R8, [R1+0x30] ;  /* 0x0000300001087983 */ /* 0x000ee80000100a00 */
[----:B------:R4:W3:Y:S01]  /*23c0*/  LDL.64 R20, [R1+0x30] ;  /* 0x0000300001147983 */ /* 0x0008e20000100a00 */
[----:B------:R-:W-:-:S04]  /*23d0*/  ISETP.NE.U32.AND P3, PT, RZ, c[0x0][0x340], PT ;  /* 0x0000d000ff007a0c */ /* 0x000fc80003f65070 */
[----:B------:R-:W-:-:S13]  /*23e0*/  ISETP.NE.AND.EX P3, PT, RZ, c[0x0][0x344], PT, P3 ;  /* 0x0000d100ff007a0c */ /* 0x000fda0003f65330 */
[----:B------:R-:W-:-:S05]  /*23f0*/  @P3 IMAD.WIDE R2, R23, R12, c[0x0][0x340] ;  /* 0x0000d00017023625 */ /* 0x000fca00078e020c */
[----:B-1----:R1:W5:Y:S01]  /*2400*/  @P3 LDG.E R15, [R2.64] ;  /* 0x00000008020f3981 */ /* 0x002362000c1e1900 */
[----:B------:R-:W-:Y:S02]  /*2410*/  SHF.R.S32.HI R0, RZ, 0x1f, R11 ;  /* 0x0000001fff007819 */ /* 0x000fe4000001140b */
[----:B------:R-:W-:Y:S02]  /*2420*/  SHF.R.S32.HI R7, RZ, 0x1f, R14 ;  /* 0x0000001fff077819 */ /* 0x000fe4000001140e */
[----:B------:R-:W-:Y:S01]  /*2430*/  IADD3 R84, R246, -0x1, RZ ;  /* 0xfffffffff6547810 */ /* 0x000fe20007ffe0ff */
[----:B------:R-:W-:-:S04]  /*2440*/  IMAD R0, R0, c[0x0][0x178], RZ ;  /* 0x00005e0000007a24 */ /* 0x000fc800078e02ff */
[C---:B------:R-:W-:Y:S02]  /*2450*/  IMAD R0, R11.reuse, c[0x0][0x17c], R0 ;  /* 0x00005f000b007a24 */ /* 0x040fe400078e0200 */
[----:B-1----:R-:W-:-:S05]  /*2460*/  IMAD.WIDE.U32 R2, R11, c[0x0][0x178], RZ ;  /* 0x00005e000b027a25 */ /* 0x002fca00078e00ff */
[----:B------:R-:W-:Y:S02]  /*2470*/  IADD3 R3, R3, R0, RZ ;  /* 0x0000000003037210 */ /* 0x000fe40007ffe0ff */
[----:B--2---:R-:W-:Y:S02]  /*2480*/  IADD3 R12, R4, R18, RZ ;  /* 0x00000012040c7210 */ /* 0x004fe40007ffe0ff */
[----:B------:R-:W1:Y:S02]  /*2490*/  S2R R4, SR_TID.X ;  /* 0x0000000000047919 */ /* 0x000e640000002100 */
[----:B------:R-:W-:Y:S01]  /*24a0*/  MOV R0, R12 ;  /* 0x0000000c00007202 */ /* 0x000fe20000000f00 */
[----:B------:R-:W-:Y:S01]  /*24b0*/  @P4 IMAD.HI.U32 R6, R12, c[0x0][0x2c8], RZ ;  /* 0x0000b2000c064a27 */ /* 0x000fe200078e00ff */
[----:B---3--:R-:W-:-:S04]  /*24c0*/  MOV R20, R8 ;  /* 0x0000000800147202 */ /* 0x008fc80000000f00 */
[----:B------:R-:W-:Y:S02]  /*24d0*/  @P4 SHF.R.U32.HI R0, RZ, c[0x0][0x2cc], R6 ;  /* 0x0000b300ff004a19 */ /* 0x000fe40000011606 */
[----:B------:R-:W-:Y:S02]  /*24e0*/  SEL R6, R13, RZ, !P1 ;  /* 0x000000ff0d067207 */ /* 0x000fe40004800000 */
[----:B------:R-:W-:-:S05]  /*24f0*/  SHF.R.S32.HI R21, RZ, 0x1f, R20 ;  /* 0x0000001fff157819 */ /* 0x000fca0000011414 */
[----:B------:R4:W-:Y:S01]  /*2500*/  STL [R1+0x34], R21 ;  /* 0x0000341501007387 */ /* 0x0009e20000100800 */
[----:B-1----:R-:W-:-:S04]  /*2510*/  SHF.R.S32.HI R17, RZ, 0x1f, R4 ;  /* 0x0000001fff117819 */ /* 0x002fc80000011404 */
[----:B------:R-:W-:Y:S01]  /*2520*/  LEA.HI R17, R17, R4, RZ, 0x3 ;  /* 0x0000000411117211 */ /* 0x000fe200078f18ff */
[C---:B------:R-:W-:Y:S01]  /*2530*/  IMAD.WIDE.U32 R4, R22.reuse, c[0x0][0x1b8], R2 ;  /* 0x00006e0016047a25 */ /* 0x040fe200078e0002 */
[----:B------:R-:W-:Y:S02]  /*2540*/  SEL R3, R23, RZ, !P1 ;  /* 0x000000ff17037207 */ /* 0x000fe40004800000 */
[----:B------:R-:W-:Y:S01]  /*2550*/  SHF.R.S32.HI R17, RZ, 0x3, R17 ;  /* 0x00000003ff117819 */ /* 0x000fe20000011411 */
[----:B------:R-:W-:-:S03]  /*2560*/  IMAD R5, R22, c[0x0][0x1bc], R5 ;  /* 0x00006f0016057a24 */ /* 0x000fc600078e0205 */
[----:B------:R-:W-:-:S04]  /*2570*/  IADD3 R2, P2, R17, R14, RZ ;  /* 0x0000000e11027210 */ /* 0x000fc80007f5e0ff */
[----:B------:R-:W-:Y:S01]  /*2580*/  LEA.HI.X.SX32 R10, R17, R7, 0x1, P2 ;  /* 0x00000007110a7211 */ /* 0x000fe200010f0eff */
[----:B------:R-:W-:Y:S01]  /*2590*/  IMAD R7, R6, c[0x0][0x1c0], RZ ;  /* 0x0000700006077a24 */ /* 0x000fe200078e02ff */
[----:B------:R-:W-:Y:S01]  /*25a0*/  ISETP.GE.AND P2, PT, R20, c[0x0][0x198], PT ;  /* 0x0000660014007a0c */ /* 0x000fe20003f46270 */
[----:B------:R-:W-:-:S04]  /*25b0*/  IMAD.WIDE.U32 R8, R2, c[0x0][0x1e0], R20 ;  /* 0x0000780002087a25 */ /* 0x000fc800078e0014 */
[----:B------:R-:W-:Y:S02]  /*25c0*/  IMAD R6, R10, c[0x0][0x1e0], RZ ;  /* 0x000078000a067a24 */ /* 0x000fe400078e02ff */
[C---:B------:R-:W-:Y:S02]  /*25d0*/  IMAD R11, R3.reuse, c[0x0][0x1c4], R7 ;  /* 0x00007100030b7a24 */ /* 0x040fe400078e0207 */
[----:B------:R-:W-:Y:S02]  /*25e0*/  IMAD R14, R2, c[0x0][0x1e4], R6 ;  /* 0x00007900020e7a24 */ /* 0x000fe400078e0206 */
[----:B------:R-:W-:Y:S01]  /*25f0*/  IMAD.WIDE.U32 R6, R3, c[0x0][0x1c0], R4 ;  /* 0x0000700003067a25 */ /* 0x000fe200078e0004 */
[----:B------:R-:W-:-:S03]  /*2600*/  SHF.R.S32.HI R4, RZ, 0x1f, R0 ;  /* 0x0000001fff047819 */ /* 0x000fc60000011400 */
[----:B------:R-:W-:Y:S01]  /*2610*/  IMAD R16, R10, c[0x0][0x208], RZ ;  /* 0x000082000a107a24 */ /* 0x000fe200078e02ff */
[----:B------:R-:W-:Y:S01]  /*2620*/  IADD3 R3, R7, R11, RZ ;  /* 0x0000000b07037210 */ /* 0x000fe20007ffe0ff */
[----:B------:R-:W-:Y:S02]  /*2630*/  IMAD.IADD R5, R9, 0x1, R14 ;  /* 0x0000000109057824 */ /* 0x000fe400078e020e */
[----:B------:R-:W-:-:S04]  /*2640*/  IMAD.WIDE.U32 R10, R2, c[0x0][0x208], R20 ;  /* 0x00008200020a7a25 */ /* 0x000fc800078e0014 */
[----:B------:R-:W-:Y:S01]  /*2650*/  IMAD R9, R2, c[0x0][0x20c], R16 ;  /* 0x0000830002097a24 */ /* 0x000fe200078e0210 */
[----:B------:R-:W-:Y:S01]  /*2660*/  MOV R2, R6 ;  /* 0x0000000600027202 */ /* 0x000fe20000000f00 */
[----:B------:R-:W-:Y:S01]  /*2670*/  IMAD R7, R4, c[0x0][0x1b0], RZ ;  /* 0x00006c0004077a24 */ /* 0x000fe200078e02ff */
[----:B------:R-:W-:Y:S01]  /*2680*/  MOV R4, R8 ;  /* 0x0000000800047202 */ /* 0x000fe20000000f00 */
[----:B------:R-:W-:Y:S02]  /*2690*/  IMAD.MOV R8, RZ, RZ, -R0 ;  /* 0x000000ffff087224 */ /* 0x000fe400078e0a00 */
[C---:B------:R-:W-:Y:S02]  /*26a0*/  IMAD R14, R0.reuse, c[0x0][0x1b4], R7 ;  /* 0x00006d00000e7a24 */ /* 0x040fe400078e0207 */
[----:B------:R-:W-:-:S04]  /*26b0*/  IMAD.WIDE.U32 R6, R0, c[0x0][0x1b0], R2 ;  /* 0x00006c0000067a25 */ /* 0x000fc800078e0002 */
[----:B------:R-:W-:Y:S01]  /*26c0*/  IMAD.WIDE.U32 R2, R22, c[0x0][0x1e8], R4 ;  /* 0x00007a0016027a25 */ /* 0x000fe200078e0004 */
[----:B------:R-:W-:Y:S02]  /*26d0*/  IADD3 R5, R11, R9, RZ ;  /* 0x000000090b057210 */ /* 0x000fe40007ffe0ff */
[----:B------:R-:W-:Y:S01]  /*26e0*/  MOV R4, R10 ;  /* 0x0000000a00047202 */ /* 0x000fe20000000f00 */
[----:B------:R-:W-:Y:S02]  /*26f0*/  IMAD R0, R8, c[0x0][0x2c4], R12 ;  /* 0x0000b10008007a24 */ /* 0x000fe400078e020c */
[C---:B------:R-:W-:Y:S01]  /*2700*/  IMAD R9, R22.reuse, c[0x0][0x1ec], R3 ;  /* 0x00007b0016097a24 */ /* 0x040fe200078e0203 */
[----:B------:R-:W-:Y:S01]  /*2710*/  IADD3 R3, R7, R14, RZ ;  /* 0x0000000e07037210 */ /* 0x000fe20007ffe0ff */
[----:B------:R-:W-:Y:S01]  /*2720*/  IMAD.MOV.U32 R8, RZ, RZ, R2 ;  /* 0x000000ffff087224 */ /* 0x000fe200078e0002 */
[----:B-----5:R-:W-:Y:S01]  /*2730*/  @P3 SHF.R.S32.HI R7, RZ, 0x1f, R15 ;  /* 0x0000001fff073819 */ /* 0x020fe2000001140f */
[----:B------:R-:W-:Y:S01]  /*2740*/  IMAD.WIDE.U32 R4, R22, c[0x0][0x210], R4 ;  /* 0x0000840016047a25 */ /* 0x000fe200078e0004 */
[----:B------:R-:W-:-:S02]  /*2750*/  SHF.R.S32.HI R10, RZ, 0x1f, R0 ;  /* 0x0000001fff0a7819 */ /* 0x000fc40000011400 */
[----:B------:R-:W-:Y:S01]  /*2760*/  @!P3 MOV R7, R13 ;  /* 0x0000000d0007b202 */ /* 0x000fe20000000f00 */
[----:B------:R-:W-:Y:S01]  /*2770*/  IMAD R5, R22, c[0x0][0x214], R5 ;  /* 0x0000850016057a24 */ /* 0x000fe200078e0205 */
[----:B------:R-:W-:Y:S01]  /*2780*/  MOV R2, R6 ;  /* 0x0000000600027202 */ /* 0x000fe20000000f00 */
[----:B------:R-:W-:Y:S01]  /*2790*/  IMAD R10, R10, c[0x0][0x1a8], RZ ;  /* 0x00006a000a0a7a24 */ /* 0x000fe200078e02ff */
[----:B------:R-:W-:Y:S02]  /*27a0*/  SEL R6, R7, RZ, !P0 ;  /* 0x000000ff07067207 */ /* 0x000fe40004000000 */
[----:B------:R-:W-:Y:S01]  /*27b0*/  @!P3 MOV R15, R23 ;  /* 0x00000017000fb202 */ /* 0x000fe20000000f00 */
[C---:B------:R-:W-:Y:S02]  /*27c0*/  IMAD R7, R0.reuse, c[0x0][0x1ac], R10 ;  /* 0x00006b0000077a24 */ /* 0x040fe400078e020a */
[----:B------:R-:W-:Y:S01]  /*27d0*/  IMAD.WIDE.U32 R2, R0, c[0x0][0x1a8], R2 ;  /* 0x00006a0000027a25 */ /* 0x000fe200078e0002 */
[----:B------:R-:W-:-:S03]  /*27e0*/  SEL R0, R15, RZ, !P0 ;  /* 0x000000ff0f007207 */ /* 0x000fc60004000000 */
[C---:B------:R-:W-:Y:S02]  /*27f0*/  IMAD R11, R6.reuse, c[0x0][0x1f0], RZ ;  /* 0x00007c00060b7a24 */ /* 0x040fe400078e02ff */
[----:B------:R-:W-:Y:S02]  /*2800*/  IMAD R6, R6, c[0x0][0x218], RZ ;  /* 0x0000860006067a24 */ /* 0x000fe400078e02ff */
[----:B------:R-:W-:Y:S01]  /*2810*/  IMAD.IADD R3, R3, 0x1, R7 ;  /* 0x0000000103037824 */ /* 0x000fe200078e0207 */
[----:B------:R-:W-:Y:S01]  /*2820*/  LEA R7, P0, R2, c[0x0][0x160], 0x1 ;  /* 0x0000580002077a11 */ /* 0x000fe200078008ff */
[C---:B------:R-:W-:Y:S02]  /*2830*/  IMAD R10, R0.reuse, c[0x0][0x21c], R6 ;  /* 0x00008700000a7a24 */ /* 0x040fe400078e0206 */
[----:B------:R-:W-:Y:S01]  /*2840*/  IMAD.WIDE.U32 R4, R0, c[0x0][0x218], R4 ;  /* 0x0000860000047a25 */ /* 0x000fe200078e0004 */
[----:B------:R-:W-:-:S03]  /*2850*/  LEA.HI.X R6, R2, c[0x0][0x164], R3, 0x1, P0 ;  /* 0x0000590002067a11 */ /* 0x000fc600000f0c03 */
[C---:B------:R-:W-:Y:S01]  /*2860*/  IMAD R11, R0.reuse, c[0x0][0x1f4], R11 ;  /* 0x00007d00000b7a24 */ /* 0x040fe200078e020b */
[----:B------:R-:W-:Y:S01]  /*2870*/  IADD3 R2, R5, R10, RZ ;  /* 0x0000000a05027210 */ /* 0x000fe20007ffe0ff */
[----:B------:R-:W-:Y:S01]  /*2880*/  IMAD.WIDE.U32 R8, R0, c[0x0][0x1f0], R8 ;  /* 0x00007c0000087a25 */ /* 0x000fe200078e0008 */
[----:B------:R-:W-:-:S04]  /*2890*/  IADD3 R0, R17, R18, RZ ;  /* 0x0000001211007210 */ /* 0x000fc80007ffe0ff */
[----:B------:R-:W-:Y:S01]  /*28a0*/  IADD3 R3, R9, R11, RZ ;  /* 0x0000000b09037210 */ /* 0x000fe20007ffe0ff */
[----:B------:R4:W-:Y:S04]  /*28b0*/  STL.64 [R1+0x38], R8 ;  /* 0x0000380801007387 */ /* 0x0009e80000100a00 */
[----:B------:R4:W-:Y:S04]  /*28c0*/  STL.64 [R1+0x40], R4 ;  /* 0x0000400401007387 */ /* 0x0009e80000100a00 */
[----:B------:R4:W-:Y:S04]  /*28d0*/  STL [R1+0x48], R2 ;  /* 0x0000480201007387 */ /* 0x0009e80000100800 */
[----:B------:R4:W-:Y:S01]  /*28e0*/  STL [R1+0x28], R3 ;  /* 0x0000280301007387 */ /* 0x0009e20000100800 */
[----:B------:R-:W-:Y:S05]  /*28f0*/  BRA.DIV ~URZ, `(.L_x_1199) ;  /* 0x000117827f007947 */ /* 0x000fea000b800000 */
[----:B----4-:R1:W2:Y:S02]  /*2900*/  SHFL.IDX PT, R8, R6, RZ, 0x181f ;  /* 0x00181fff06087589 */ /* 0x0102a400000e0000 */
.L_x_1305:
[----:B------:R-:W-:Y:S05]  /*2910*/  BRA.DIV ~URZ, `(.L_x_1200) ;  /* 0x000117d27f007947 */ /* 0x000fea000b800000 */
[----:B------:R3:W4:Y:S02]  /*2920*/  SHFL.IDX PT, R2, R7, RZ, 0x181f ;  /* 0x00181fff07027589 */ /* 0x00072400000e0000 */
.L_x_1306:
[----:B------:R-:W5:Y:S01]  /*2930*/  LDL R3, [R1+0xc] ;  /* 0x00000c0001037983 */ /* 0x000f620000100800 */
[----:B------:R-:W-:Y:S01]  /*2940*/  BSSY B0, `(.L_x_1201) ;  /* 0x000000b000007945 */ /* 0x000fe20003800000 */
[----:B-----5:R-:W-:-:S05]  /*2950*/  IMAD R4, R3, c[0x0][0x2c4], RZ ;  /* 0x0000b10003047a24 */ /* 0x020fca00078e02ff */
        /* <DEDUP_REMOVED lines=9> */
.L_x_1202:
[----:B------:R-:W-:Y:S05]  /*29f0*/  BSYNC B0 ;  /* 0x0000000000007941 */ /* 0x000fea0003800000 */
.L_x_1201:
[----:B------:R-:W-:Y:S05]  /*2a00*/  BRA.DIV ~URZ, `(.L_x_1203) ;  /* 0x000117527f007947 */ /* 0x000fea000b800000 */
[----:B--2---:R2:W1:Y:S04]  /*2a10*/  SHFL.IDX PT, R8, R6, 0x1, 0x181f ;  /* 0x00381f0006087f89 */ /* 0x00446800000e0000 */
[----:B----4-:R2:W4:Y:S02]  /*2a20*/  SHFL.IDX PT, R2, R7, 0x1, 0x181f ;  /* 0x00381f0007027f89 */ /* 0x01052400000e0000 */
.L_x_1307:
        /* <DEDUP_REMOVED lines=11> */
.L_x_1205:
[----:B------:R-:W-:Y:S05]  /*2ae0*/  BSYNC B0 ;  /* 0x0000000000007941 */ /* 0x000fea0003800000 */
.L_x_1204:
[----:B------:R-:W-:Y:S05]  /*2af0*/  BRA.DIV ~URZ, `(.L_x_1206) ;  /* 0x000117327f007947 */ /* 0x000fea000b800000 */
[----:B-1----:R1:W2:Y:S02]  /*2b00*/  SHFL.IDX PT, R8, R6, 0x2, 0x181f ;  /* 0x00581f0006087f89 */ /* 0x0022a400000e0000 */
.L_x_1308:
[----:B------:R-:W-:Y:S05]  /*2b10*/  BRA.DIV ~URZ, `(.L_x_1207) ;  /* 0x000117827f007947 */ /* 0x000fea000b800000 */
[----:B----4-:R4:W1:Y:S02]  /*2b20*/  SHFL.IDX PT, R2, R7, 0x2, 0x181f ;  /* 0x00581f0007027f89 */ /* 0x01086400000e0000 */
.L_x_1309:
        /* <DEDUP_REMOVED lines=11> */
.L_x_1209:
[----:B------:R-:W-:Y:S05]  /*2be0*/  BSYNC B0 ;  /* 0x0000000000007941 */ /* 0x000fea0003800000 */
.L_x_1208:
[----:B------:R-:W-:Y:S05]  /*2bf0*/  BRA.DIV ~URZ, `(.L_x_1210) ;  /* 0x000117127f007947 */ /* 0x000fea000b800000 */
[----:B--2---:R2:W3:Y:S04]  /*2c00*/  SHFL.IDX PT, R8, R6, 0x3, 0x181f ;  /* 0x00781f0006087f89 */ /* 0x0044e800000e0000 */
[----:B-1----:R2:W1:Y:S02]  /*2c10*/  SHFL.IDX PT, R2, R7, 0x3, 0x181f ;  /* 0x00781f0007027f89 */ /* 0x00246400000e0000 */
.L_x_1310:
        /* <DEDUP_REMOVED lines=11> */
.L_x_1212:
[----:B------:R-:W-:Y:S05]  /*2cd0*/  BSYNC B0 ;  /* 0x0000000000007941 */ /* 0x000fea0003800000 */
.L_x_1211:
[----:B------:R-:W-:Y:S05]  /*2ce0*/  BRA.DIV ~URZ, `(.L_x_1213) ;  /* 0x000116f27f007947 */ /* 0x000fea000b800000 */
[----:B---3--:R3:W2:Y:S02]  /*2cf0*/  SHFL.IDX PT, R8, R6, 0x4, 0x181f ;  /* 0x00981f0006087f89 */ /* 0x0086a400000e0000 */
.L_x_1311:
[----:B------:R-:W-:Y:S05]  /*2d00*/  BRA.DIV ~URZ, `(.L_x_1214) ;  /* 0x000117427f007947 */ /* 0x000fea000b800000 */
[----:B-1----:R1:W3:Y:S02]  /*2d10*/  SHFL.IDX PT, R2, R7, 0x4, 0x181f ;  /* 0x00981f0007027f89 */ /* 0x0022e400000e0000 */
.L_x_1312:
        /* <DEDUP_REMOVED lines=11> */
.L_x_1216:
[----:B------:R-:W-:Y:S05]  /*2dd0*/  BSYNC B0 ;  /* 0x0000000000007941 */ /* 0x000fea0003800000 */
.L_x_1215:
[----:B------:R-:W-:Y:S05]  /*2de0*/  BRA.DIV ~URZ, `(.L_x_1217) ;  /* 0x000116d27f007947 */ /* 0x000fea000b800000 */
[----:B--2---:R2:W1:Y:S04]  /*2df0*/  SHFL.IDX PT, R8, R6, 0x5, 0x181f ;  /* 0x00b81f0006087f89 */ /* 0x00446800000e0000 */
[----:B---3--:R2:W3:Y:S02]  /*2e00*/  SHFL.IDX PT, R2, R7, 0x5, 0x181f ;  /* 0x00b81f0007027f89 */ /* 0x0084e400000e0000 */
.L_x_1313:
        /* <DEDUP_REMOVED lines=11> */
.L_x_1219:
[----:B------:R-:W-:Y:S05]  /*2ec0*/  BSYNC B0 ;  /* 0x0000000000007941 */ /* 0x000fea0003800000 */
.L_x_1218:
[----:B------:R-:W-:Y:S05]  /*2ed0*/  BRA.DIV ~URZ, `(.L_x_1220) ;  /* 0x000116b27f007947 */ /* 0x000fea000b800000 */
[----:B-1----:R1:W2:Y:S02]  /*2ee0*/  SHFL.IDX PT, R8, R6, 0x6, 0x181f ;  /* 0x00d81f0006087f89 */ /* 0x0022a400000e0000 */
.L_x_1314:
[----:B------:R-:W-:Y:S05]  /*2ef0*/  BRA.DIV ~URZ, `(.L_x_1221) ;  /* 0x000117027f007947 */ /* 0x000fea000b800000 */
[----:B---3--:R3:W1:Y:S02]  /*2f00*/  SHFL.IDX PT, R2, R7, 0x6, 0x181f ;  /* 0x00d81f0007027f89 */ /* 0x00866400000e0000 */
.L_x_1315:
        /* <DEDUP_REMOVED lines=11> */
.L_x_1223:
[----:B------:R-:W-:Y:S05]  /*2fc0*/  BSYNC B0 ;  /* 0x0000000000007941 */ /* 0x000fea0003800000 */
.L_x_1222:
[----:B------:R-:W-:Y:S05]  /*2fd0*/  BRA.DIV ~URZ, `(.L_x_1224) ;  /* 0x000116927f007947 */ /* 0x000fea000b800000 */
[----:B-12---:R-:W1:Y:S04]  /*2fe0*/  SHFL.IDX PT, R6, R6, 0x7, 0x181f ;  /* 0x00f81f0006067f89 */ /* 0x006e6800000e0000 */
[----:B------:R2:W3:Y:S02]  /*2ff0*/  SHFL.IDX PT, R2, R7, 0x7, 0x181f ;  /* 0x00f81f0007027f89 */ /* 0x0004e400000e0000 */
.L_x_1316:
        /* <DEDUP_REMOVED lines=13> */
[----:B------:R-:W5:Y:S04]  /*30d0*/  LDL R5, [R1+0x28] ;  /* 0x0000280001057983 */ /* 0x000f680000100800 */
[----:B--2---:R-:W2:Y:S04]  /*30e0*/  LDL.64 R8, [R1+0x38] ;  /* 0x0000380001087983 */ /* 0x004ea80000100a00 */
[----:B----4-:R-:W4:Y:S04]  /*30f0*/  LDL R18, [R1+0x48] ;  /* 0x0000480001127983 */ /* 0x010f280000100800 */
[----:B------:R-:W4:Y:S04]  /*3100*/  LDL.64 R16, [R1+0x40] ;  /* 0x0000400001107983 */ /* 0x000f280000100a00 */
        /* <DEDUP_REMOVED lines=10> */
[----:B------:R-:W4:Y:S01]  /*31b0*/  LDL R249, [R1+0x24] ;  /* 0x0000240001f97983 */ /* 0x000f220000100800 */
[----:B------:R-:W-:-:S04]  /*31c0*/  SHF.R.S32.HI R7, RZ, 0x1f, R10 ;  /* 0x0000001fff077819 */ /* 0x000fc8000001140a */
[----:B------:R-:W-:-:S04]  /*31d0*/  LEA.HI R7, R7, R10, RZ, 0x3 ;  /* 0x0000000a07077211 */ /* 0x000fc800078f18ff */
[----:B------:R-:W-:Y:S01]  /*31e0*/  SHF.R.S32.HI R7, RZ, 0x3, R7 ;  /* 0x00000003ff077819 */ /* 0x000fe20000011407 */
[----:B------:R-:W-:-:S05]  /*31f0*/  IMAD R0, R84, c[0x0][0x1e4], R0 ;  /* 0x0000790054007a24 */ /* 0x000fca00078e0200 */
[----:B------:R-:W-:-:S05]  /*3200*/  IADD3 R0, R3, R0, RZ ;  /* 0x0000000003007210 */ /* 0x000fca0007ffe0ff */
[----:B------:R-:W-:Y:S01]  /*3210*/  IMAD R0, R0, 0x50, RZ ;  /* 0x0000005000007824 */ /* 0x000fe200078e02ff */
[----:B------:R-:W-:Y:S02]  /*3220*/  USHF.L.U32 UR7, UR4, 0x5, URZ ;  /* 0x0000000504077899 */ /* 0x000fe4000800063f */
[----:B------:R-:W-:Y:S01]  /*3230*/  USHF.L.U64.HI UR5, UR4, UR6, UR5 ;  /* 0x0000000604057299 */ /* 0x000fe20008010205 */
[----:B------:R-:W-:Y:S01]  /*3240*/  BAR.SYNC.DEFER_BLOCKING 0x0 ;  /* 0x0000000000007b1d */ /* 0x000fe20000010000 */
[----:B---3--:R-:W-:-:S04]  /*3250*/  IADD3 R12, R85, R250, -R7 ;  /* 0x000000fa550c7210 */ /* 0x008fc80007ffe807 */
[C---:B------:R-:W-:Y:S02]  /*3260*/  ISETP.GE.AND P5, PT, R12.reuse, 0x11, PT ;  /* 0x000000110c00780c */ /* 0x040fe40003fa6270 */
[----:B-----5:R-:W-:Y:S02]  /*3270*/  MOV R87, R5 ;  /* 0x0000000500577202 */ /* 0x020fe40000000f00 */
[----:B--2---:R-:W-:Y:S02]  /*3280*/  MOV R86, R8 ;  /* 0x0000000800567202 */ /* 0x004fe40000000f00 */
[----:B------:R-:W-:-:S03]  /*3290*/  ISETP.GE.AND P1, PT, R12, 0x1, PT ;  /* 0x000000010c00780c */ /* 0x000fc60003f26270 */
[----:B------:R-:W-:Y:S01]  /*32a0*/  IMAD.WIDE.U32 R2, R2, 0x50, R86 ;  /* 0x0000005002027825 */ /* 0x000fe200078e0056 */
[----:B------:R-:W-:-:S04]  /*32b0*/  ISETP.GE.AND P3, PT, R12, 0x21, PT ;  /* 0x000000210c00780c */ /* 0x000fc80003f66270 */
[----:B------:R-:W-:Y:S02]  /*32c0*/  IADD3 R3, R3, R0, RZ ;  /* 0x0000000003037210 */ /* 0x000fe40007ffe0ff */
[----:B------:R-:W-:-:S03]  /*32d0*/  @P5 LEA R0, P2, R142, R2, 0x4 ;  /* 0x000000028e005211 */ /* 0x000fc600078420ff */
[----:B------:R-:W-:Y:S02]  /*32e0*/  @P1 LEA R4, P0, R2, c[0x0][0x1c8], 0x1 ;  /* 0x0000720002041a11 */ /* 0x000fe400078008ff */
[----:B------:R-:W-:Y:S02]  /*32f0*/  @P5 LEA.HI.X R6, R142, R3, R148, 0x4, P2 ;  /* 0x000000038e065211 */ /* 0x000fe400010f2494 */
[----:B------:R-:W-:Y:S01]  /*3300*/  ISETP.GE.AND P2, PT, R12, 0x31, PT ;  /* 0x000000310c00780c */ /* 0x000fe20003f46270 */
[----:B------:R-:W-:Y:S01]  /*3310*/  IMAD.WIDE.U32 R8, R142, 0x20, RZ ;  /* 0x000000208e087825 */ /* 0x000fe200078e00ff */
[----:B------:R-:W-:Y:S02]  /*3320*/  @P1 LEA.HI.X R5, R2, c[0x0][0x1cc], R3, 0x1, P0 ;  /* 0x0000730002051a11 */ /* 0x000fe400000f0c03 */
[----:B------:R-:W-:-:S03]  /*3330*/  @P5 LEA R10, P0, R0, c[0x0][0x1c8], 0x1 ;  /* 0x00007200000a5a11 */ /* 0x000fc600078008ff */
[----:B------:R-:W-:Y:S01]  /*3340*/  @!PT LDS RZ, [RZ] ;  /* 0x00000000fffff984 */ /* 0x000fe20000000800 */
[----:B------:R-:W-:Y:S01]  /*3350*/  @!PT LDS RZ, [RZ] ;  /* 0x00000000fffff984 */ /* 0x000fe20000000800 */
[----:B------:R-:W-:Y:S01]  /*3360*/  @!PT LDS RZ, [RZ] ;  /* 0x00000000fffff984 */ /* 0x000fe20000000800 */
[----:B------:R1:W-:Y:S01]  /*3370*/  @P1 LDGSTS.E.BYPASS.LTC128B.128 [R213+0x2900], [R4.64], !P6 ;  /* 0x0290000004d51fae */ /* 0x0003e2000f101d48 */
[----:B------:R-:W-:Y:S02]  /*3380*/  @P5 LEA.HI.X R11, R0, c[0x0][0x1cc], R6, 0x1, P0 ;  /* 0x00007300000b5a11 */ /* 0x000fe400000f0c06 */
[----:B------:R-:W-:Y:S02]  /*3390*/  SHF.L.U32 R6, R148, 0x5, RZ ;  /* 0x0000000594067819 */ /* 0x000fe400000006ff */
[----:B------:R-:W-:Y:S01]  /*33a0*/  @P3 IADD3 R0, P0, R2, R8, RZ ;  /* 0x0000000802003210 */ /* 0x000fe20007f1e0ff */
[----:B------:R-:W-:Y:S01]  /*33b0*/  @P2 IMAD R7, R148, 0x30, RZ ;  /* 0x0000003094072824 */ /* 0x000fe200078e02ff */
[----:B------:R-:W-:Y:S01]  /*33c0*/  ISETP.GE.AND P1, PT, R12, 0x41, PT ;  /* 0x000000410c00780c */ /* 0x000fe20003f26270 */
[----:B------:R2:W-:Y:S01]  /*33d0*/  @P5 LDGSTS.E.BYPASS.LTC128B.128 [R213+0x3100], [R10.64], !P6 ;  /* 0x031000000ad55fae */ /* 0x0005e2000f101d48 */
        /* <DEDUP_REMOVED lines=15> */
[----:B------:R-:W-:Y:S01]  /*34d0*/  IMAD R0, R13, c[0x0][0x208], RZ ;  /* 0x000082000d007a24 */ /* 0x000fe200078e02ff */
[----:B------:R-:W-:-:S04]  /*34e0*/  DEPBAR.LE SB0, 0x1 ;  /* 0x000080400000791a */ /* 0x000fc80000000000 */
[----:B------:R-:W-:-:S04]  /*34f0*/  DEPBAR.LE SB0, 0x0 ;  /* 0x000080000000791a */ /* 0x000fc80000000000 */
[----:B------:R-:W-:Y:S01]  /*3500*/  BAR.SYNC.DEFER_BLOCKING 0x0 ;  /* 0x0000000000007b1d */ /* 0x000fe20000010000 */
[----:B-----5:R-:W-:-:S04]  /*3510*/  IMAD.WIDE.U32 R2, R84, c[0x0][0x208], RZ ;  /* 0x0000820054027a25 */ /* 0x020fc800078e00ff */
[----:B------:R-:W-:Y:S01]  /*3520*/  IMAD R0, R84, c[0x0][0x20c], R0 ;  /* 0x0000830054007a24 */ /* 0x000fe200078e0200 */
[----:B----4-:R-:W-:Y:S02]  /*3530*/  MOV R4, R16 ;  /* 0x0000001000047202 */ /* 0x010fe40000000f00 */
[----:B------:R-:W-:Y:S02]  /*3540*/  MOV R5, R18 ;  /* 0x0000001200057202 */ /* 0x000fe40000000f00 */
[----:B------:R-:W-:-:S03]  /*3550*/  IADD3 R0, R3, R0, RZ ;  /* 0x0000000003007210 */ /* 0x000fc60007ffe0ff */
[----:B------:R-:W-:Y:S01]  /*3560*/  IMAD.WIDE.U32 R2, R2, 0x50, R4 ;  /* 0x0000005002027825 */ /* 0x000fe200078e0004 */
[----:B------:R-:W-:Y:S04]  /*3570*/  LDSM.16.M88.4 R32, [R203] ;  /* 0x00000000cb20783b */ /* 0x000fe80000000200 */
[----:B------:R-:W4:Y:S01]  /*3580*/  LDSM.16.M88.4 R44, [R196] ;  /* 0x00000000c42c783b */ /* 0x000f220000000200 */
[----:B------:R-:W-:Y:S01]  /*3590*/  IMAD R0, R0, 0x50, RZ ;  /* 0x0000005000007824 */ /* 0x000fe200078e02ff */
[----:B---3--:R-:W-:Y:S02]  /*35a0*/  LEA R8, P0, R2, c[0x0][0x1f8], 0x1 ;  /* 0x00007e0002087a11 */ /* 0x008fe400078008ff */
[----:B------:R-:W3:Y:S02]  /*35b0*/  LDSM.16.M88.4 R28, [R203+0x2000] ;  /* 0x00200000cb1c783b */ /* 0x000ee40000000200 */
[----:B------:R-:W-:-:S02]  /*35c0*/  IADD3 R0, R3, R0, RZ ;  /* 0x0000000003007210 */ /* 0x000fc40007ffe0ff */
[----:B-1----:R-:W-:Y:S01]  /*35d0*/  IADD3 R6, P1, R8, UR7, RZ ;  /* 0x0000000708067c10 */ /* 0x002fe2000ff3e0ff */
[----:B------:R-:W-:Y:S01]  /*35e0*/  LDSM.16.M88.4 R24, [R206] ;  /* 0x00000000ce18783b */ /* 0x000fe20000000200 */
[----:B------:R-:W-:Y:S02]  /*35f0*/  LEA.HI.X R9, R2, c[0x0][0x1fc], R0, 0x1, P0 ;  /* 0x00007f0002097a11 */ /* 0x000fe400000f0c00 */
[----:B------:R-:W-:Y:S01]  /*3600*/  IADD3 R4, P0, R6, UR7, RZ ;  /* 0x0000000706047c10 */ /* 0x000fe2000ff1e0ff */
[----:B------:R-:W1:Y:S01]  /*3610*/  LDSM.16.M88.4 R48, [R207] ;  /* 0x00000000cf30783b */ /* 0x000e620000000200 */
        /* <DEDUP_REMOVED lines=9> */
[C---:B------:R-:W-:Y:S02]  /*36b0*/  ISETP.LT.OR P3, PT, R12.reuse, 0x21, P1 ;  /* 0x000000210c00780c */ /* 0x040fe40000f61670 */
[----:B------:R-:W-:Y:S01]  /*36c0*/  IADD3.X R3, R5, UR5, RZ, P2, !PT ;  /* 0x0000000505037c10 */ /* 0x000fe200097fe4ff */
[----:B------:R-:W-:Y:S01]  /*36d0*/  LDSM.16.M88.4 R104, [R196+0x2000] ;  /* 0x00200000c468783b */ /* 0x000fe20000000200 */
[----:B------:R-:W-:-:S02]  /*36e0*/  ISETP.LT.OR P2, PT, R12, 0x31, P1 ;  /* 0x000000310c00780c */ /* 0x000fc40000f41670 */
[----:B------:R-:W-:Y:S01]  /*36f0*/  ISETP.LT.OR P1, PT, R12, 0x41, P1 ;  /* 0x000000410c00780c */ /* 0x000fe20000f21670 */
[----:B------:R-:W5:Y:S04]  /*3700*/  LDSM.16.M88.4 R20, [R206+0x2000] ;  /* 0x00200000ce14783b */ /* 0x000f680000000200 */
[----:B------:R-:W-:Y:S04]  /*3710*/  LDSM.16.M88.4 R80, [R211] ;  /* 0x00000000d350783b */ /* 0x000fe80000000200 */
[----:B------:R-:W-:Y:S01]  /*3720*/  LDSM.16.M88.4 R92, [R210] ;  /* 0x00000000d25c783b */ /* 0x000fe20000000200 */
[----:B----4-:R-:W-:Y:S03]  /*3730*/  HMMA.16816.F32 R12, R32, R44, RZ ;  /* 0x0000002c200c723c */ /* 0x010fe600000018ff */
        /* <DEDUP_REMOVED lines=9> */
[----:B----4-:R-:W-:-:S04]  /*37d0*/  IADD3 R8, P0, R2, UR7, RZ ;  /* 0x0000000702087c10 */ /* 0x010fc8000ff1e0ff */
[----:B------:R-:W-:-:S05]  /*37e0*/  IADD3.X R9, R3, UR5, RZ, P0, !PT ;  /* 0x0000000503097c10 */ /* 0x000fca00087fe4ff */
[----:B------:R2:W-:Y:S04]  /*37f0*/  LDGSTS.E.BYPASS.LTC128B.128 [R213+0x2100], [R8.64], !P1 ;  /* 0x0210000008d57fae */ /* 0x0005e8000c901d48 */
[----:B------:R-:W-:Y:S04]  /*3800*/  LDSM.16.M88.4 R36, [R202] ;  /* 0x00000000ca24783b */ /* 0x000fe80000000200 */
[----:B------:R-:W4:Y:S01]  /*3810*/  LDSM.16.M88.4 R16, [R204] ;  /* 0x00000000cc10783b */ /* 0x000f220000000200 */
[----:B---3--:R-:W-:Y:S03]  /*3820*/  HMMA.16816.F32 R52, R28, R44, RZ ;  /* 0x0000002c1c34723c */ /* 0x008fe600000018ff */
[----:B------:R-:W-:Y:S04]  /*3830*/  LDSM.16.M88.4 R40, [R199] ;  /* 0x00000000c728783b */ /* 0x000fe80000000200 */
[----:B-1----:R-:W-:Y:S01]  /*3840*/  LDSM.16.M88.4 R4, [R205+0x2000] ;  /* 0x00200000cd04783b */ /* 0x002fe20000000200 */
[----:B------:R-:W-:Y:S03]  /*3850*/  HMMA.16816.F32 R56, R24, R48, R12 ;  /* 0x000000301838723c */ /* 0x000fe6000000180c */
[----:B------:R-:W1:Y:S04]  /*3860*/  LDSM.16.M88.4 R12, [R204+0x2000] ;  /* 0x00200000cc0c783b */ /* 0x000e680000000200 */
[----:B------:R-:W0:Y:S04]  /*3870*/  LDGDEPBAR ;  /* 0x00000000000079af */ /* 0x000e280000000000 */
[----:B--2---:R-:W2:Y:S01]  /*3880*/  LDSM.16.M88.4 R8, [R205] ;  /* 0x00000000cd08783b */ /* 0x004ea20000000200 */
[----:B------:R-:W-:Y:S08]  /*3890*/  HMMA.16816.F32 R64, R32, R46, RZ ;  /* 0x0000002e2040723c */ /* 0x000ff000000018ff */
[----:B-----5:R-:W-:Y:S08]  /*38a0*/  HMMA.16816.F32 R52, R20, R48, R52 ;  /* 0x000000301434723c */ /* 0x020ff00000001834 */
[----:B----4-:R-:W-:Y:S08]  /*38b0*/  HMMA.16816.F32 R60, R16, R36, R56 ;  /* 0x00000024103c723c */ /* 0x010ff00000001838 */
        /* <DEDUP_REMOVED lines=276> */
.L_x_1226:
[----:B--234-:R-:W-:Y:S05]  /*4a00*/  BSYNC B0 ;  /* 0x0000000000007941 */ /* 0x01cfea0003800000 */
.L_x_1225:
[----:B------:R-:W2:Y:S04]  /*4a10*/  LDL R248, [R1+0x5c] ;  /* 0x00005c0001f87983 */ /* 0x000ea80000100800 */
[----:B------:R-:W2:Y:S04]  /*4a20*/  LDL R247, [R1+0x88] ;  /* 0x0000880001f77983 */ /* 0x000ea80000100800 */
[----:B-1----:R-:W3:Y:S04]  /*4a30*/  LDL R5, [R1+0x4c] ;  /* 0x00004c0001057983 */ /* 0x002ee80000100800 */
[----:B------:R-:W4:Y:S04]  /*4a40*/  LDL R251, [R1+0xc] ;  /* 0x00000c0001fb7983 */ /* 0x000f280000100800 */
[----:B------:R-:W0:Y:S01]  /*4a50*/  LDGDEPBAR ;  /* 0x00000000000079af */ /* 0x000e220000000000 */
[----:B--2---:R-:W-:-:S04]  /*4a60*/  IMAD.IADD R0, R247, 0x1, R248 ;  /* 0x00000001f7007824 */ /* 0x004fc800078e02f8 */
[----:B------:R-:W-:-:S05]  /*4a70*/  @P4 IMAD.HI.U32 R2, R0, c[0x0][0x2c8], RZ ;  /* 0x0000b20000024a27 */ /* 0x000fca00078e00ff */
[----:B------:R-:W-:-:S05]  /*4a80*/  @P4 SHF.R.U32.HI R0, RZ, c[0x0][0x2cc], R2 ;  /* 0x0000b300ff004a19 */ /* 0x000fca0000011602 */
[----:B------:R-:W1:Y:S04]  /*4a90*/  SHFL.IDX PT, R3, R0, RZ, 0x1c1f ;  /* 0x001c1fff00037589 */ /* 0x000e6800000e0000 */
[----:B------:R-:W2:Y:S01]  /*4aa0*/  SHFL.IDX PT, R4, R0, 0x1, 0x1c1f ;  /* 0x003c1f0000047f89 */ /* 0x000ea200000e0000 */
[----:B------:R-:W-:-:S03]  /*4ab0*/  IMAD.IADD R2, R250, 0x1, R85 ;  /* 0x00000001fa027824 */ /* 0x000fc600078e0255 */
[----:B------:R-:W5:Y:S04]  /*4ac0*/  SHFL.IDX PT, R6, R0, 0x2, 0x1c1f ;  /* 0x005c1f0000067f89 */ /* 0x000f6800000e0000 */
[----:B------:R3:W1:Y:S02]  /*4ad0*/  SHFL.IDX PT, R7, R0, 0x3, 0x1c1f ;  /* 0x007c1f0000077f89 */ /* 0x00066400000e0000 */
[----:B---3--:R-:W-:Y:S01]  /*4ae0*/  IADD3 R0, -R5, 0x1, R2 ;  /* 0x0000000105007810 */ /* 0x008fe20007ffe102 */
[----:B------:R-:W-:-:S04]  /*4af0*/  IMAD.IADD R5, R2, 0x1, -R5 ;  /* 0x0000000102057824 */ /* 0x000fc800078e0a05 */
[----:B----4-:R-:W-:-:S04]  /*4b00*/  IMAD.IADD R0, R0, 0x1, -R251 ;  /* 0x0000000100007824 */ /* 0x010fc800078e0afb */
[C---:B-1----:R-:W-:Y:S02]  /*4b10*/  IMAD.IADD R2, R0.reuse, 0x1, R3 ;  /* 0x0000000100027824 */ /* 0x042fe400078e0203 */
[----:B--2---:R-:W-:-:S03]  /*4b20*/  IMAD.IADD R3, R0, 0x1, R4 ;  /* 0x0000000100037824 */ /* 0x004fc600078e0204 */
[----:B------:R-:W-:-:S04]  /*4b30*/  IMNMX R4, R5, R2, PT ;  /* 0x0000000205047217 */ /* 0x000fc80003800200 */
[C---:B------:R-:W-:Y:S02]  /*4b40*/  ISETP.GT.AND P3, PT, R4.reuse, RZ, PT ;  /* 0x000000ff0400720c */ /* 0x040fe40003f64270 */
[----:B------:R-:W-:Y:S02]  /*4b50*/  ISETP.GT.AND P2, PT, R4, 0x8, PT ;  /* 0x000000080400780c */ /* 0x000fe40003f44270 */
[----:B------:R-:W-:Y:S02]  /*4b60*/  FSEL R14, R134, -INF , P3 ;  /* 0xff800000860e7808 */ /* 0x000fe40001800000 */
[C---:B------:R-:W-:Y:S02]  /*4b70*/  ISETP.GT.AND P5, PT, R4.reuse, 0x1, PT ;  /* 0x000000010400780c */ /* 0x040fe40003fa4270 */
[C---:B------:R-:W-:Y:S02]  /*4b80*/  ISETP.GT.AND P1, PT, R4.reuse, 0x9, PT ;  /* 0x000000090400780c */ /* 0x040fe40003f24270 */
[----:B------:R-:W-:-:S02]  /*4b90*/  ISETP.GT.AND P0, PT, R4, 0x10, PT ;  /* 0x000000100400780c */ /* 0x000fc40003f04270 */
[----:B------:R-:W-:Y:S02]  /*4ba0*/  ISETP.GT.AND P3, PT, R4, 0x11, PT ;  /* 0x000000110400780c */ /* 0x000fe40003f64270 */
[----:B------:R-:W-:Y:S02]  /*4bb0*/  FSEL R25, R120, -INF , P2 ;  /* 0xff80000078197808 */ /* 0x000fe40001000000 */
[----:B------:R-:W-:Y:S02]  /*4bc0*/  FSEL R24, R133, -INF , P5 ;  /* 0xff80000085187808 */ /* 0x000fe40002800000 */
[----:B------:R-:W-:Y:S02]  /*4bd0*/  ISETP.GT.AND P2, PT, R4, 0x19, PT ;  /* 0x000000190400780c */ /* 0x000fe40003f44270 */
[----:B------:R-:W-:Y:S02]  /*4be0*/  FSEL R32, R119, -INF , P1 ;  /* 0xff80000077207808 */ /* 0x000fe40000800000 */
[----:B------:R-:W-:-:S02]  /*4bf0*/  FSEL R96, R113, -INF , P0 ;  /* 0xff80000071607808 */ /* 0x000fc40000000000 */
[----:B------:R-:W-:Y:S02]  /*4c00*/  FSEL R97, R112, -INF , P3 ;  /* 0xff80000070617808 */ /* 0x000fe40001800000 */
[C---:B------:R-:W-:Y:S02]  /*4c10*/  ISETP.GT.AND P5, PT, R4.reuse, 0x18, PT ;  /* 0x000000180400780c */ /* 0x040fe40003fa4270 */
[C---:B------:R-:W-:Y:S02]  /*4c20*/  ISETP.GT.AND P1, PT, R4.reuse, 0x20, PT ;  /* 0x000000200400780c */ /* 0x040fe40003f24270 */
[C---:B------:R-:W-:Y:S02]  /*4c30*/  ISETP.GT.AND P0, PT, R4.reuse, 0x21, PT ;  /* 0x000000210400780c */ /* 0x040fe40003f04270 */
[----:B------:R-:W-:Y:S02]  /*4c40*/  ISETP.GT.AND P3, PT, R4, 0x28, PT ;  /* 0x000000280400780c */ /* 0x000fe40003f64270 */
[----:B------:R-:W-:-:S02]  /*4c50*/  FSEL R100, R80, -INF , P2 ;  /* 0xff80000050647808 */ /* 0x000fc40001000000 */
[----:B------:R-:W-:Y:S02]  /*4c60*/  FSEL R98, R81, -INF , P5 ;  /* 0xff80000051627808 */ /* 0x000fe40002800000 */
[----:B------:R-:W-:Y:S02]  /*4c70*/  ISETP.GT.AND P2, PT, R4, 0x30, PT ;  /* 0x000000300400780c */ /* 0x000fe40003f44270 */
[----:B------:R-:W-:Y:S02]  /*4c80*/  FSEL R130, R130, -INF , P1 ;  /* 0xff80000082827808 */ /* 0x000fe40000800000 */
[----:B------:R-:W-:Y:S02]  /*4c90*/  FSEL R139, R139, -INF , P0 ;  /* 0xff8000008b8b7808 */ /* 0x000fe40000000000 */
[----:B------:R-:W-:Y:S02]  /*4ca0*/  FSEL R140, R140, -INF , P3 ;  /* 0xff8000008c8c7808 */ /* 0x000fe40001800000 */
[----:B------:R-:W-:-:S02]  /*4cb0*/  ISETP.GT.AND P5, PT, R4, 0x29, PT ;  /* 0x000000290400780c */ /* 0x000fc40003fa4270 */
[C---:B------:R-:W-:Y:S02]  /*4cc0*/  ISETP.GT.AND P1, PT, R4.reuse, 0x31, PT ;  /* 0x000000310400780c */ /* 0x040fe40003f24270 */
[C---:B------:R-:W-:Y:S02]  /*4cd0*/  ISETP.GT.AND P0, PT, R4.reuse, 0x38, PT ;  /* 0x000000380400780c */ /* 0x040fe40003f04270 */
[----:B------:R-:W-:Y:S02]  /*4ce0*/  ISETP.GT.AND P3, PT, R4, 0x39, PT ;  /* 0x000000390400780c */ /* 0x000fe40003f64270 */
[----:B------:R-:W-:Y:S02]  /*4cf0*/  IMNMX R3, R5, R3, PT ;  /* 0x0000000305037217 */ /* 0x000fe40003800200 */
[----:B------:R-:W-:Y:S02]  /*4d00*/  FSEL R142, R71, -INF , P2 ;  /* 0xff800000478e7808 */ /* 0x000fe40001000000 */
[----:B------:R-:W-:-:S02]  /*4d10*/  FSEL R141, R141, -INF , P5 ;  /* 0xff8000008d8d7808 */ /* 0x000fc40002800000 */
[----:B------:R-:W-:Y:S02]  /*4d20*/  ISETP.GT.AND P2, PT, R4, 0x41, PT ;  /* 0x000000410400780c */ /* 0x000fe40003f44270 */
[----:B------:R-:W-:Y:S02]  /*4d30*/  FSEL R148, R70, -INF , P1 ;  /* 0xff80000046947808 */ /* 0x000fe40000800000 */
[----:B------:R-:W-:Y:S02]  /*4d40*/  FSEL R149, R57, -INF , P0 ;  /* 0xff80000039957808 */ /* 0x000fe40000000000 */
[----:B------:R-:W-:Y:S01]  /*4d50*/  FSEL R182, R56, -INF , P3 ;  /* 0xff80000038b67808 */ /* 0x000fe20001800000 */
[----:B-----5:R-:W-:Y:S01]  /*4d60*/  IMAD.IADD R6, R0, 0x1, R6 ;  /* 0x0000000100067824 */ /* 0x020fe200078e0206 */
[C---:B------:R-:W-:Y:S02]  /*4d70*/  ISETP.GT.AND P5, PT, R4.reuse, 0x40, PT ;  /* 0x000000400400780c */ /* 0x040fe40003fa4270 */
[----:B------:R-:W-:-:S02]  /*4d80*/  ISETP.GT.AND P1, PT, R4, 0x48, PT ;  /* 0x000000480400780c */ /* 0x000fc40003f24270 */
[----:B------:R-:W-:Y:S02]  /*4d90*/  ISETP.GT.AND P0, PT, R4, 0x49, PT ;  /* 0x000000490400780c */ /* 0x000fe40003f04270 */
[----:B------:R-:W-:Y:S02]  /*4da0*/  ISETP.GT.AND P3, PT, R3, RZ, PT ;  /* 0x000000ff0300720c */ /* 0x000fe40003f64270 */
        /* <DEDUP_REMOVED lines=10> */
[----:B------:R-:W-:Y:S02]  /*4e50*/  IMNMX R2, R5, R6, PT ;  /* 0x0000000605027217 */ /* 0x000fe40003800200 */
[----:B------:R-:W-:Y:S02]  /*4e60*/  FSEL R27, R143, -INF , P5 ;  /* 0xff8000008f1b7808 */ /* 0x000fe40002800000 */
[----:B------:R-:W-:Y:S02]  /*4e70*/  FSEL R33, R123, -INF , P2 ;  /* 0xff8000007b217808 */ /* 0x000fe40001000000 */
[----:B------:R-:W-:Y:S02]  /*4e80*/  FSEL R37, R122, -INF , P1 ;  /* 0xff8000007a257808 */ /* 0x000fe40000800000 */
[----:B------:R-:W-:Y:S02]  /*4e90*/  FSEL R99, R116, -INF , P0 ;  /* 0xff80000074637808 */ /* 0x000fe40000000000 */
[----:B------:R-:W-:-:S02]  /*4ea0*/  FSEL R110, R115, -INF , P3 ;  /* 0xff800000736e7808 */ /* 0x000fc40001800000 */
[C---:B------:R-:W-:Y:S02]  /*4eb0*/  ISETP.GT.AND P5, PT, R2.reuse, RZ, PT ;  /* 0x000000ff0200720c */ /* 0x040fe40003fa4270 */
[C---:B------:R-:W-:Y:S02]  /*4ec0*/  ISETP.GT.AND P2, PT, R2.reuse, 0x1, PT ;  /* 0x000000010200780c */ /* 0x040fe40003f44270 */
[C---:B------:R-:W-:Y:S02]  /*4ed0*/  ISETP.GT.AND P1, PT, R2.reuse, 0x8, PT ;  /* 0x000000080200780c */ /* 0x040fe40003f24270 */
[C---:B------:R-:W-:Y:S02]  /*4ee0*/  ISETP.GT.AND P0, PT, R2.reuse, 0x9, PT ;  /* 0x000000090200780c */ /* 0x040fe40003f04270 */
[----:B------:R-:W-:Y:S01]  /*4ef0*/  ISETP.GT.AND P3, PT, R2, 0x10, PT ;  /* 0x000000100200780c */ /* 0x000fe20003f64270 */
[----:B------:R-:W-:Y:S01]  /*4f00*/  IMAD.IADD R0, R0, 0x1, R7 ;  /* 0x0000000100007824 */ /* 0x000fe200078e0207 */
[----:B------:R-:W-:-:S02]  /*4f10*/  FSEL R12, R135, -INF , P5 ;  /* 0xff800000870c7808 */ /* 0x000fc40002800000 */
[----:B------:R-:W-:Y:S02]  /*4f20*/  FSEL R13, R127, -INF , P2 ;  /* 0xff8000007f0d7808 */ /* 0x000fe40001000000 */
[----:B------:R-:W-:Y:S02]  /*4f30*/  FSEL R17, R121, -INF , P1 ;  /* 0xff80000079117808 */ /* 0x000fe40000800000 */
[----:B------:R-:W-:Y:S02]  /*4f40*/  FSEL R18, R118, -INF , P0 ;  /* 0xff80000076127808 */ /* 0x000fe40000000000 */
[----:B------:R-:W-:Y:S02]  /*4f50*/  FSEL R38, R114, -INF , P3 ;  /* 0xff80000072267808 */ /* 0x000fe40001800000 */
[----:B------:R-:W-:Y:S02]  /*4f60*/  FMNMX.FTZ R4, R14, R24, !PT ;  /* 0x000000180e047209 */ /* 0x000fe40007810000 */
[----:B------:R-:W-:-:S02]  /*4f70*/  ISETP.GT.AND P5, PT, R2, 0x11, PT ;  /* 0x000000110200780c */ /* 0x000fc40003fa4270 */
[C---:B------:R-:W-:Y:S02]  /*4f80*/  ISETP.GT.AND P2, PT, R2.reuse, 0x18, PT ;  /* 0x000000180200780c */ /* 0x040fe40003f44270 */
[C---:B------:R-:W-:Y:S02]  /*4f90*/  ISETP.GT.AND P1, PT, R2.reuse, 0x19, PT ;  /* 0x000000190200780c */ /* 0x040fe40003f24270 */
[C---:B------:R-:W-:Y:S02]  /*4fa0*/  ISETP.GT.AND P0, PT, R2.reuse, 0x20, PT ;  /* 0x000000200200780c */ /* 0x040fe40003f04270 */
[----:B------:R-:W-:Y:S02]  /*4fb0*/  ISETP.GT.AND P3, PT, R2, 0x21, PT ;  /* 0x000000210200780c */ /* 0x000fe40003f64270 */
[----:B------:R-:W-:Y:S02]  /*4fc0*/  IMNMX R0, R5, R0, PT ;  /* 0x0000000005007217 */ /* 0x000fe40003800200 */
[----:B------:R-:W-:-:S02]  /*4fd0*/  FMNMX.FTZ R5, R12, R13, !PT ;  /* 0x0000000d0c057209 */ /* 0x000fc40007810000 */
[----:B------:R-:W-:Y:S02]  /*4fe0*/  FMNMX.FTZ R4, R25, R4, !PT ;  /* 0x0000000419047209 */ /* 0x000fe40007810000 */
[----:B------:R-:W-:Y:S02]  /*4ff0*/  FSEL R39, R92, -INF , P5 ;  /* 0xff8000005c277808 */ /* 0x000fe40002800000 */
[----:B------:R-:W-:Y:S02]  /*5000*/  FSEL R75, R82, -INF , P2 ;  /* 0xff800000524b7808 */ /* 0x000fe40001000000 */
[----:B------:R-:W-:Y:S02]  /*5010*/  FSEL R76, R76, -INF , P1 ;  /* 0xff8000004c4c7808 */ /* 0x000fe40000800000 */
[----:B------:R-:W-:Y:S02]  /*5020*/  FSEL R129, R129, -INF , P0 ;  /* 0xff80000081817808 */ /* 0x000fe40000000000 */
[----:B------:R-:W-:-:S02]  /*5030*/  FSEL R132, R132, -INF , P3 ;  /* 0xff80000084847808 */ /* 0x000fc40001800000 */
[C---:B------:R-:W-:Y:S02]  /*5040*/  ISETP.GT.AND P5, PT, R2.reuse, 0x28, PT ;  /* 0x000000280200780c */ /* 0x040fe40003fa4270 */
[C---:B------:R-:W-:Y:S02]  /*5050*/  ISETP.GT.AND P2, PT, R2.reuse, 0x29, PT ;  /* 0x000000290200780c */ /* 0x040fe40003f44270 */
[C---:B------:R-:W-:Y:S02]  /*5060*/  ISETP.GT.AND P1, PT, R2.reuse, 0x30, PT ;  /* 0x000000300200780c */ /* 0x040fe40003f24270 */
[C---:B------:R-:W-:Y:S02]  /*5070*/  ISETP.GT.AND P0, PT, R2.reuse, 0x31, PT ;  /* 0x000000310200780c */ /* 0x040fe40003f04270 */
[----:B------:R-:W-:Y:S02]  /*5080*/  ISETP.GT.AND P3, PT, R2, 0x38, PT ;  /* 0x000000380200780c */ /* 0x000fe40003f64270 */
        /* <DEDUP_REMOVED lines=31> */
[----:B------:R-:W-:Y:S02]  /*5280*/  FSEL R222, R19, -INF , P1 ;  /* 0xff80000013de7808 */ /* 0x000fe40000800000 */
[C---:B------:R-:W-:Y:S02]  /*5290*/  ISETP.GT.AND P2, PT, R0.reuse, RZ, PT ;  /* 0x000000ff0000720c */ /* 0x040fe40003f44270 */
[----:B------:R-:W-:Y:S02]  /*52a0*/  ISETP.GT.AND P1, PT, R0, 0x1, PT ;  /* 0x000000010000780c */ /* 0x000fe40003f24270 */
[----:B------:R-:W-:Y:S02]  /*52b0*/  FMNMX.FTZ R2, R150, R2, !PT ;  /* 0x0000000296027209 */ /* 0x000fe40007810000 */
[----:B------:R-:W-:Y:S02]  /*52c0*/  FMNMX.FTZ R4, R148, R4, !PT ;  /* 0x0000000494047209 */ /* 0x000fe40007810000 */
[----:B------:R-:W-:-:S02]  /*52d0*/  FSEL R223, R16, -INF , P0 ;  /* 0xff80000010df7808 */ /* 0x000fc40000000000 */
[----:B------:R-:W-:Y:S02]  /*52e0*/  ISETP.GT.AND P0, PT, R0, 0x8, PT ;  /* 0x000000080000780c */ /* 0x000fe40003f04270 */
[----:B------:R-:W-:Y:S02]  /*52f0*/  FSEL R10, R147, -INF , P2 ;  /* 0xff800000930a7808 */ /* 0x000fe40001000000 */
[----:B------:R-:W-:Y:S02]  /*5300*/  FSEL R9, R155, -INF , P1 ;  /* 0xff8000009b097808 */ /* 0x000fe40000800000 */
[----:B------:R-:W-:Y:S02]  /*5310*/  FMNMX.FTZ R2, R152, R2, !PT ;  /* 0x0000000298027209 */ /* 0x000fe40007810000 */
[----:B------:R-:W-:Y:S02]  /*5320*/  FMNMX.FTZ R4, R149, R4, !PT ;  /* 0x0000000495047209 */ /* 0x000fe40007810000 */
[----:B------:R-:W-:-:S02]  /*5330*/  FSEL R228, R15, -INF , P3 ;  /* 0xff8000000fe47808 */ /* 0x000fc40001800000 */
[----:B------:R-:W-:Y:S02]  /*5340*/  FSEL R154, R40, -INF , P5 ;  /* 0xff800000289a7808 */ /* 0x000fe40002800000 */
[----:B------:R-:W-:Y:S01]  /*5350*/  ISETP.GT.AND P3, PT, R0, 0x9, PT ;  /* 0x000000090000780c */ /* 0x000fe20003f64270 */
[----:B------:R-:W-:Y:S01]  /*5360*/  LDSM.16.MT88.4 R40, [R200] ;  /* 0x00000000c828783b */ /* 0x000fe20000004200 */
        /* <DEDUP_REMOVED lines=25> */
[----:B------:R-:W-:Y:S01]  /*5500*/  FSEL R69, R90, -INF , P3 ;  /* 0xff8000005a457808 */ /* 0x000fe20001800000 */
[----:B------:R-:W1:Y:S01]  /*5510*/  SHFL.BFLY PT, R7, R4, 0x2, 0x1f ;  /* 0x0c401f0004077f89 */ /* 0x000e6200000e0000 */
[----:B------:R-:W-:Y:S02]  /*5520*/  FMNMX.FTZ R5, R35, R5, !PT ;  /* 0x0000000523057209 */ /* 0x000fe40007810000 */
[----:B------:R-:W-:-:S02]  /*5530*/  FMNMX.FTZ R2, R228, R2, !PT ;  /* 0x00000002e4027209 */ /* 0x000fc40007810000 */
[C---:B------:R-:W-:Y:S02]  /*5540*/  ISETP.GT.AND P1, PT, R0.reuse, 0x21, PT ;  /* 0x000000210000780c */ /* 0x040fe40003f24270 */
[----:B------:R-:W-:Y:S01]  /*5550*/  FSEL R109, R83, -INF , P2 ;  /* 0xff800000536d7808 */ /* 0x000fe20001000000 */
[----:B------:R-:W2:Y:S01]  /*5560*/  SHFL.BFLY PT, R8, R2, 0x2, 0x1f ;  /* 0x0c401f0002087f89 */ /* 0x000ea200000e0000 */
[----:B------:R-:W-:Y:S02]  /*5570*/  FMNMX.FTZ R5, R69, R5, !PT ;  /* 0x0000000545057209 */ /* 0x000fe40007810000 */
[----:B------:R-:W-:Y:S02]  /*5580*/  ISETP.GT.AND P0, PT, R0, 0x28, PT ;  /* 0x000000280000780c */ /* 0x000fe40003f04270 */
[----:B------:R-:W-:Y:S02]  /*5590*/  FSEL R108, R88, -INF , P1 ;  /* 0xff800000586c7808 */ /* 0x000fe40000800000 */
[----:B------:R-:W-:-:S02]  /*55a0*/  FMNMX.FTZ R5, R109, R5, !PT ;  /* 0x000000056d057209 */ /* 0x000fc40007810000 */
[----:B------:R-:W-:Y:S02]  /*55b0*/  ISETP.GT.AND P3, PT, R0, 0x29, PT ;  /* 0x000000290000780c */ /* 0x000fe40003f64270 */
[----:B------:R-:W-:Y:S02]  /*55c0*/  FSEL R111, R79, -INF , P0 ;  /* 0xff8000004f6f7808 */ /* 0x000fe40000000000 */
        /* <DEDUP_REMOVED lines=8> */
[----:B------:R-:W-:Y:S02]  /*5650*/  ISETP.GT.AND P0, PT, R0, 0x38, PT ;  /* 0x000000380000780c */ /* 0x000fe40003f04270 */
[----:B------:R-:W-:-:S02]  /*5660*/  FMNMX.FTZ R6, R26, R27, !PT ;  /* 0x0000001b1a067209 */ /* 0x000fc40007810000 */
[----:B------:R-:W-:Y:S02]  /*5670*/  FSEL R146, R146, -INF , P1 ;  /* 0xff80000092927808 */ /* 0x000fe40000800000 */
[----:B------:R-:W-:Y:S02]  /*5680*/  FMNMX.FTZ R5, R144, R5, !PT ;  /* 0x0000000590057209 */ /* 0x000fe40007810000 */
[----:B-1----:R-:W-:Y:S02]  /*5690*/  FMNMX.FTZ R7, R4, R7, !PT ;  /* 0x0000000704077209 */ /* 0x002fe40007810000 */
[----:B------:R-:W-:Y:S02]  /*56a0*/  FSEL R74, R91, -INF , P5 ;  /* 0xff8000005b4a7808 */ /* 0x000fe40002800000 */
[----:B------:R-:W-:Y:S02]  /*56b0*/  FSEL R145, R49, -INF , P0 ;  /* 0xff80000031917808 */ /* 0x000fe40000000000 */
[----:B------:R-:W-:-:S02]  /*56c0*/  FMNMX.FTZ R4, R33, R6, !PT ;  /* 0x0000000621047209 */ /* 0x000fc40007810000 */
[C---:B------:R-:W-:Y:S02]  /*56d0*/  ISETP.GT.AND P5, PT, R0.reuse, 0x39, PT ;  /* 0x000000390000780c */ /* 0x040fe40003fa4270 */
[C---:B------:R-:W-:Y:S02]  /*56e0*/  ISETP.GT.AND P3, PT, R0.reuse, 0x40, PT ;  /* 0x000000400000780c */ /* 0x040fe40003f64270 */
[C---:B------:R-:W-:Y:S02]  /*56f0*/  ISETP.GT.AND P2, PT, R0.reuse, 0x41, PT ;  /* 0x000000410000780c */ /* 0x040fe40003f44270 */
[C---:B------:R-:W-:Y:S02]  /*5700*/  ISETP.GT.AND P1, PT, R0.reuse, 0x48, PT ;  /* 0x000000480000780c */ /* 0x040fe40003f24270 */
[----:B------:R-:W-:Y:S02]  /*5710*/  ISETP.GT.AND P0, PT, R0, 0x49, PT ;  /* 0x000000490000780c */ /* 0x000fe40003f04270 */
[----:B------:R-:W-:-:S02]  /*5720*/  FMNMX.FTZ R0, R146, R5, !PT ;  /* 0x0000000592007209 */ /* 0x000fc40007810000 */
[----:B--2---:R-:W-:Y:S02]  /*5730*/  FMNMX.FTZ R5, R2, R8, !PT ;  /* 0x0000000802057209 */ /* 0x004fe40007810000 */
[----:B------:R-:W-:Y:S02]  /*5740*/  FMNMX.FTZ R2, R37, R4, !PT ;  /* 0x0000000425027209 */ /* 0x000fe40007810000 */
[----:B------:R-:W-:Y:S02]  /*5750*/  FSEL R147, R48, -INF , P5 ;  /* 0xff80000030937808 */ /* 0x000fe40002800000 */
[----:B------:R-:W-:Y:S02]  /*5760*/  FMNMX.FTZ R2, R99, R2, !PT ;  /* 0x0000000263027209 */ /* 0x000fe40007810000 */
[----:B------:R-:W-:Y:S02]  /*5770*/  FMNMX.FTZ R0, R145, R0, !PT ;  /* 0x0000000091007209 */ /* 0x000fe40007810000 */
[----:B------:R-:W-:-:S02]  /*5780*/  FSEL R188, R28, -INF , P3 ;  /* 0xff8000001cbc7808 */ /* 0x000fc40001800000 */
[----:B------:R-:W-:Y:S02]  /*5790*/  ISETP.GT.AND P3, PT, R3, 0x19, PT ;  /* 0x000000190300780c */ /* 0x000fe40003f64270 */
[----:B------:R-:W-:Y:S02]  /*57a0*/  FMNMX.FTZ R2, R110, R2, !PT ;  /* 0x000000026e027209 */ /* 0x000fe40007810000 */
[----:B------:R-:W-:Y:S02]  /*57b0*/  FMNMX.FTZ R0, R147, R0, !PT ;  /* 0x0000000093007209 */ /* 0x000fe40007810000 */
[----:B------:R-:W-:Y:S02]  /*57c0*/  FSEL R189, R23, -INF , P2 ;  /* 0xff80000017bd7808 */ /* 0x000fe40001000000 */
[----:B------:R-:W-:Y:S02]  /*57d0*/  ISETP.GT.AND P2, PT, R3, 0x20, PT ;  /* 0x000000200300780c */ /* 0x000fe40003f44270 */
[----:B------:R-:W-:-:S02]  /*57e0*/  FSEL R68, R124, -INF , P3 ;  /* 0xff8000007c447808 */ /* 0x000fc40001800000 */
[----:B------:R-:W-:Y:S02]  /*57f0*/  FMNMX.FTZ R2, R74, R2, !PT ;  /* 0x000000024a027209 */ /* 0x000fe40007810000 */
[----:B------:R-:W-:Y:S02]  /*5800*/  FMNMX.FTZ R0, R188, R0, !PT ;  /* 0x00000000bc007209 */ /* 0x000fe40007810000 */
[----:B------:R-:W-:Y:S02]  /*5810*/  FSEL R195, R22, -INF , P0 ;  /* 0xff80000016c37808 */ /* 0x000fe40000000000 */
[----:B------:R-:W-:Y:S02]  /*5820*/  ISETP.GT.AND P0, PT, R3, 0x21, PT ;  /* 0x000000210300780c */ /* 0x000fe40003f04270 */
[----:B------:R-:W-:Y:S02]  /*5830*/  FSEL R131, R131, -INF , P2 ;  /* 0xff80000083837808 */ /* 0x000fe40001000000 */
[----:B------:R-:W-:-:S02]  /*5840*/  FMNMX.FTZ R2, R68, R2, !PT ;  /* 0x0000000244027209 */ /* 0x000fc40007810000 */
[----:B------:R-:W-:Y:S02]  /*5850*/  FSEL R191, R21, -INF , P1 ;  /* 0xff80000015bf7808 */ /* 0x000fe40000800000 */
[----:B------:R-:W-:Y:S01]  /*5860*/  FMNMX.FTZ R0, R189, R0, !PT ;  /* 0x00000000bd007209 */ /* 0x000fe20007810000 */
[----:B------:R-:W-:Y:S01]  /*5870*/  SHFL.BFLY PT, R6, R7, 0x1, 0x1f ;  /* 0x0c201f0007067f89 */ /* 0x000fe200000e0000 */
[----:B------:R-:W-:Y:S02]  /*5880*/  ISETP.GT.AND P2, PT, R3, 0x28, PT ;  /* 0x000000280300780c */ /* 0x000fe40003f44270 */
[----:B------:R-:W-:Y:S01]  /*5890*/  FSEL R136, R136, -INF , P0 ;  /* 0xff80000088887808 */ /* 0x000fe20000000000 */
[----:B------:R-:W-:Y:S01]  /*58a0*/  SHFL.BFLY PT, R8, R5, 0x1, 0x1f ;  /* 0x0c201f0005087f89 */ /* 0x000fe200000e0000 */
[----:B------:R-:W-:Y:S02]  /*58b0*/  FMNMX.FTZ R2, R131, R2, !PT ;  /* 0x0000000283027209 */ /* 0x000fe40007810000 */
[----:B------:R-:W-:Y:S01]  /*58c0*/  FMNMX.FTZ R0, R191, R0, !PT ;  /* 0x00000000bf007209 */ /* 0x000fe20007810000 */
[----:B------:R-:W-:Y:S01]  /*58d0*/  LDSM.16.MT88.4 R20, [R201] ;  /* 0x00000000c914783b */ /* 0x000fe20000004200 */
[----:B------:R-:W-:-:S02]  /*58e0*/  ISETP.GT.AND P1, PT, R3, 0x29, PT ;  /* 0x000000290300780c */ /* 0x000fc40003f24270 */
[----:B------:R-:W-:Y:S02]  /*58f0*/  FSEL R137, R137, -INF , P2 ;  /* 0xff80000089897808 */ /* 0x000fe40001000000 */
[----:B------:R-:W-:Y:S02]  /*5900*/  FMNMX.FTZ R2, R136, R2, !PT ;  /* 0x0000000288027209 */ /* 0x000fe40007810000 */
[----:B------:R-:W-:Y:S02]  /*5910*/  FMNMX.FTZ R0, R195, R0, !PT ;  /* 0x00000000c3007209 */ /* 0x000fe40007810000 */
[----:B------:R-:W-:Y:S02]  /*5920*/  ISETP.GT.AND P0, PT, R3, 0x30, PT ;  /* 0x000000300300780c */ /* 0x000fe40003f04270 */
[----:B------:R-:W-:Y:S02]  /*5930*/  FSEL R138, R138, -INF , P1 ;  /* 0xff8000008a8a7808 */ /* 0x000fe40000800000 */
[----:B------:R-:W-:Y:S01]  /*5940*/  FMNMX.FTZ R2, R137, R2, !PT ;  /* 0x0000000289027209 */ /* 0x000fe20007810000 */
[----:B------:R-:W1:Y:S01]  /*5950*/  SHFL.BFLY PT, R4, R0, 0x2, 0x1f ;  /* 0x0c401f0000047f89 */ /* 0x000e6200000e0000 */
        /* <DEDUP_REMOVED lines=18> */
[----:B-1----:R-:W-:-:S02]  /*5a80*/  FMNMX.FTZ R0, R0, R4, !PT ;  /* 0x0000000400007209 */ /* 0x002fc40007810000 */
[----:B------:R-:W-:Y:S02]  /*5a90*/  ISETP.GT.AND P0, PT, R3, 0x49, PT ;  /* 0x000000490300780c */ /* 0x000fe40003f04270 */
[----:B------:R-:W-:Y:S02]  /*5aa0*/  FSEL R216, R29, -INF , P1 ;  /* 0xff8000001dd87808 */ /* 0x000fe40000800000 */
[----:B------:R-:W-:Y:S02]  /*5ab0*/  FMNMX.FTZ R4, R192, R2, !PT ;  /* 0x00000002c0047209 */ /* 0x000fe40007810000 */
[----:B------:R-:W-:Y:S02]  /*5ac0*/  FSEL R218, R30, -INF , P0 ;  /* 0xff8000001eda7808 */ /* 0x000fe40000000000 */
[----:B------:R-:W-:Y:S01]  /*5ad0*/  FMNMX.FTZ R4, R216, R4, !PT ;  /* 0x00000004d8047209 */ /* 0x000fe20007810000 */
[----:B------:R-:W-:Y:S01]  /*5ae0*/  LDSM.16.MT88.4 R28, [R198] ;  /* 0x00000000c61c783b */ /* 0x000fe20000004200 */
[----:B------:R-:W-:-:S02]  /*5af0*/  FMNMX.FTZ R73, R7, R6, !PT ;  /* 0x0000000607497209 */ /* 0x000fc40007810000 */
[----:B------:R-:W-:Y:S01]  /*5b00*/  FMNMX.FTZ R4, R218, R4, !PT ;  /* 0x00000004da047209 */ /* 0x000fe20007810000 */
[----:B------:R-:W1:Y:S01]  /*5b10*/  SHFL.BFLY PT, R7, R0, 0x1, 0x1f ;  /* 0x0c201f0000077f89 */ /* 0x000e6200000e0000 */
[----:B------:R-:W-:Y:S01]  /*5b20*/  FMNMX.FTZ R71, R5, R8, !PT ;  /* 0x0000000805477209 */ /* 0x000fe20007810000 */
[C---:B------:R-:W-:Y:S01]  /*5b30*/  FMUL.FTZ R3, R73.reuse, c[0x0][0x2d0] ;  /* 0x0000b40049037a20 */ /* 0x040fe20000410000 */
[----:B------:R-:W-:Y:S01]  /*5b40*/  FSETP.NEU.FTZ.AND P2, PT, R73, -INF , PT ;  /* 0xff8000004900780b */ /* 0x000fe20003f5d000 */
[----:B------:R-:W2:Y:S01]  /*5b50*/  SHFL.BFLY PT, R6, R4, 0x2, 0x1f ;  /* 0x0c401f0004067f89 */ /* 0x000ea200000e0000 */
[C---:B------:R-:W-:Y:S01]  /*5b60*/  FSETP.NEU.FTZ.AND P1, PT, R71.reuse, -INF , PT ;  /* 0xff8000004700780b */ /* 0x040fe20003f3d000 */
[----:B------:R-:W-:Y:S01]  /*5b70*/  FMUL.FTZ R2, R71, c[0x0][0x2d0] ;  /* 0x0000b40047027a20 */ /* 0x000fe20000410000 */
[----:B------:R-:W-:-:S04]  /*5b80*/  FSEL R3, R3, RZ, P2 ;  /* 0x000000ff03037208 */ /* 0x000fc80001000000 */
[----:B------:R-:W-:Y:S01]  /*5b90*/  FSEL R2, R2, RZ, P1 ;  /* 0x000000ff02027208 */ /* 0x000fe20000800000 */
[----:B------:R-:W-:-:S04]  /*5ba0*/  FFMA.FTZ R5, R14, c[0x0][0x2d0], -R3 ;  /* 0x0000b4000e057a23 */ /* 0x000fc80000010803 */
[----:B------:R3:W-:Y:S01]  /*5bb0*/  MUFU.EX2 R243, R5 ;  /* 0x0000000500f37308 */ /* 0x0007e20000000800 */
[----:B-1----:R-:W-:Y:S01]  /*5bc0*/  FMNMX.FTZ R70, R0, R7, !PT ;  /* 0x0000000700467209 */ /* 0x002fe20007810000 */
[----:B---3--:R-:W-:-:S06]  /*5bd0*/  FFMA.FTZ R5, R12, c[0x0][0x2d0], -R2 ;  /* 0x0000b4000c057a23 */ /* 0x008fcc0000010802 */
[----:B------:R1:W-:Y:S01]  /*5be0*/  MUFU.EX2 R242, R5 ;  /* 0x0000000500f27308 */ /* 0x0003e20000000800 */
[C---:B------:R-:W-:Y:S01]  /*5bf0*/  FMUL.FTZ R0, R70.reuse, c[0x0][0x2d0] ;  /* 0x0000b40046007a20 */ /* 0x040fe20000410000 */
[----:B------:R-:W-:Y:S02]  /*5c00*/  FSETP.NEU.FTZ.AND P0, PT, R70, -INF , PT ;  /* 0xff8000004600780b */ /* 0x000fe40003f1d000 */
[----:B--2---:R-:W-:Y:S02]  /*5c10*/  FMNMX.FTZ R4, R4, R6, !PT ;  /* 0x0000000604047209 */ /* 0x004fe40007810000 */
[----:B------:R-:W-:Y:S01]  /*5c20*/  FSEL R0, R0, RZ, P0 ;  /* 0x000000ff00007208 */ /* 0x000fe20000000000 */
[----:B-1----:R-:W-:-:S04]  /*5c30*/  FFMA.FTZ R5, R13, c[0x0][0x2d0], -R2 ;  /* 0x0000b4000d057a23 */ /* 0x002fc80000010802 */
[----:B------:R1:W2:Y:S01]  /*5c40*/  MUFU.EX2 R241, R5 ;  /* 0x0000000500f17308 */ /* 0x0002a20000000800 */
[----:B------:R-:W3:Y:S01]  /*5c50*/  SHFL.BFLY PT, R6, R4, 0x1, 0x1f ;  /* 0x0c201f0004067f89 */ /* 0x000ee200000e0000 */
[----:B-1----:R-:W-:-:S06]  /*5c60*/  FFMA.FTZ R5, R17, c[0x0][0x2d0], -R2 ;  /* 0x0000b40011057a23 */ /* 0x002fcc0000010802 */
[----:B------:R1:W-:Y:S02]  /*5c70*/  MUFU.EX2 R244, R5 ;  /* 0x0000000500f47308 */ /* 0x0003e40000000800 */
[----:B-1----:R-:W-:Y:S01]  /*5c80*/  FFMA.FTZ R5, R18, c[0x0][0x2d0], -R2 ;  /* 0x0000b40012057a23 */ /* 0x002fe20000010802 */
[----:B---3--:R-:W-:Y:S01]  /*5c90*/  FMNMX.FTZ R72, R4, R6, !PT ;  /* 0x0000000604487209 */ /* 0x008fe20007810000 */
[----:B------:R-:W1:Y:S04]  /*5ca0*/  LDSM.16.MT88.4 R16, [R197] ;  /* 0x00000000c510783b */ /* 0x000e680000004200 */
[----:B------:R3:W4:Y:S02]  /*5cb0*/  MUFU.EX2 R245, R5 ;  /* 0x0000000500f57308 */ /* 0x0007240000000800 */
[----:B---3--:R-:W-:-:S06]  /*5cc0*/  FFMA.FTZ R5, R10, c[0x0][0x2d0], -R0 ;  /* 0x0000b4000a057a23 */ /* 0x008fcc0000010800 */
[----:B------:R3:W-:Y:S02]  /*5cd0*/  MUFU.EX2 R238, R5 ;  /* 0x0000000500ee7308 */ /* 0x0007e40000000800 */
[----:B---3--:R-:W-:-:S06]  /*5ce0*/  FFMA.FTZ R5, R9, c[0x0][0x2d0], -R0 ;  /* 0x0000b40009057a23 */ /* 0x008fcc0000010800 */
[----:B------:R3:W5:Y:S01]  /*5cf0*/  MUFU.EX2 R237, R5 ;  /* 0x0000000500ed7308 */ /* 0x0007620000000800 */
[----:B------:R-:W-:Y:S02]  /*5d00*/  FFMA.FTZ R4, R25, c[0x0][0x2d0], -R3 ;  /* 0x0000b40019047a23 */ /* 0x000fe40000010803 */
[----:B---3--:R-:W-:-:S05]  /*5d10*/  FFMA.FTZ R5, R11, c[0x0][0x2d0], -R0 ;  /* 0x0000b4000b057a23 */ /* 0x008fca0000010800 */
[----:B------:R3:W-:Y:S01]  /*5d20*/  MUFU.EX2 R239, R5 ;  /* 0x0000000500ef7308 */ /* 0x0007e20000000800 */
[----:B------:R-:W-:Y:S01]  /*5d30*/  FSETP.NEU.FTZ.AND P0, PT, R72, -INF , PT ;  /* 0xff8000004800780b */ /* 0x000fe20003f1d000 */
[----:B---3--:R-:W-:-:S06]  /*5d40*/  FFMA.FTZ R5, R15, c[0x0][0x2d0], -R0 ;  /* 0x0000b4000f057a23 */ /* 0x008fcc0000010800 */
[----:B------:R3:W1:Y:S02]  /*5d50*/  MUFU.EX2 R240, R5 ;  /* 0x0000000500f07308 */ /* 0x0006640000000800 */
[----:B---3--:R-:W-:-:S06]  /*5d60*/  FFMA.FTZ R5, R24, c[0x0][0x2d0], -R3 ;  /* 0x0000b40018057a23 */ /* 0x008fcc0000010803 */
[----:B------:R3:W1:Y:S08]  /*5d70*/  MUFU.EX2 R231, R5 ;  /* 0x0000000500e77308 */ /* 0x0006700000000800 */
[----:B------:R1:W-:Y:S01]  /*5d80*/  MUFU.EX2 R230, R4 ;  /* 0x0000000400e67308 */ /* 0x0003e20000000800 */
[----:B---3--:R-:W-:-:S05]  /*5d90*/  FMUL.FTZ R5, R72, c[0x0][0x2d0] ;  /* 0x0000b40048057a20 */ /* 0x008fca0000410000 */
[----:B-1----:R-:W-:Y:S01]  /*5da0*/  FSEL R4, R5, RZ, P0 ;  /* 0x000000ff05047208 */ /* 0x002fe20000000000 */
[----:B------:R-:W-:-:S04]  /*5db0*/  FFMA.FTZ R5, R32, c[0x0][0x2d0], -R3 ;  /* 0x0000b40020057a23 */ /* 0x000fc80000010803 */
[----:B------:R1:W3:Y:S02]  /*5dc0*/  MUFU.EX2 R233, R5 ;  /* 0x0000000500e97308 */ /* 0x0002e40000000800 */
[----:B-1----:R-:W-:-:S06]  /*5dd0*/  FFMA.FTZ R5, R26, c[0x0][0x2d0], -R4 ;  /* 0x0000b4001a057a23 */ /* 0x002fcc0000010804 */
[----:B------:R1:W-:Y:S02]  /*5de0*/  MUFU.EX2 R227, R5 ;  /* 0x0000000500e37308 */ /* 0x0003e40000000800 */
[--C-:B-1----:R-:W-:Y:S01]  /*5df0*/  FFMA.FTZ R5, R27, c[0x0][0x2d0], -R4.reuse ;  /* 0x0000b4001b057a23 */ /* 0x102fe20000010804 */
[----:B--2---:R-:W-:Y:S01]  /*5e00*/  F2FP.PACK_AB R8, R241, R242 ;  /* 0x000000f2f108723e */ /* 0x004fe200000000ff */
[----:B------:R-:W1:Y:S04]  /*5e10*/  LDSM.16.MT88.4 R24, [R197+0x800] ;  /* 0x00080000c518783b */ /* 0x000e680000004200 */
[----:B------:R2:W1:Y:S02]  /*5e20*/  MUFU.EX2 R6, R5 ;  /* 0x0000000500067308 */ /* 0x0004640000000800 */
[----:B--2---:R-:W-:-:S06]  /*5e30*/  FFMA.FTZ R5, R33, c[0x0][0x2d0], -R4 ;  /* 0x0000b40021057a23 */ /* 0x004fcc0000010804 */
[----:B------:R2:W-:Y:S02]  /*5e40*/  MUFU.EX2 R7, R5 ;  /* 0x0000000500077308 */ /* 0x0005e40000000800 */
[----:B--2---:R-:W-:-:S06]  /*5e50*/  FFMA.FTZ R5, R37, c[0x0][0x2d0], -R4 ;  /* 0x0000b40025057a23 */ /* 0x004fcc0000010804 */
        /* <DEDUP_REMOVED lines=8> */
[----:B------:R2:W-:Y:S02]  /*5ee0*/  MUFU.EX2 R234, R5 ;  /* 0x0000000500ea7308 */ /* 0x0005e40000000800 */
[--C-:B--2---:R-:W-:Y:S01]  /*5ef0*/  FFMA.FTZ R5, R36, c[0x0][0x2d0], -R0.reuse ;  /* 0x0000b40024057a23 */ /* 0x104fe20000010800 */
[----:B----4-:R-:W-:Y:S01]  /*5f00*/  F2FP.PACK_AB R10, R245, R244 ;  /* 0x000000f4f50a723e */ /* 0x010fe200000000ff */
[----:B------:R-:W2:Y:S04]  /*5f10*/  LDSM.16.MT88.4 R36, [R201+0x800] ;  /* 0x00080000c924783b */ /* 0x000ea80000004200 */
[----:B------:R4:W-:Y:S02]  /*5f20*/  MUFU.EX2 R221, R5 ;  /* 0x0000000500dd7308 */ /* 0x0009e40000000800 */
[----:B----4-:R-:W-:-:S06]  /*5f30*/  FFMA.FTZ R5, R34, c[0x0][0x2d0], -R0 ;  /* 0x0000b40022057a23 */ /* 0x010fcc0000010800 */
[----:B------:R4:W1:Y:S02]  /*5f40*/  MUFU.EX2 R220, R5 ;  /* 0x0000000500dc7308 */ /* 0x0008640000000800 */
[--C-:B----4-:R-:W-:Y:S01]  /*5f50*/  FFMA.FTZ R5, R35, c[0x0][0x2d0], -R0.reuse ;  /* 0x0000b40023057a23 */ /* 0x110fe20000010800 */
[----:B-----5:R-:W-:Y:S01]  /*5f60*/  F2FP.PACK_AB R9, R237, R238 ;  /* 0x000000eeed09723e */ /* 0x020fe200000000ff */
[----:B------:R-:W-:Y:S04]  /*5f70*/  LDSM.16.MT88.4 R32, [R200+0x800] ;  /* 0x00080000c820783b */ /* 0x000fe80000004200 */
[----:B------:R4:W-:Y:S02]  /*5f80*/  MUFU.EX2 R226, R5 ;  /* 0x0000000500e27308 */ /* 0x0009e40000000800 */
[----:B----4-:R-:W-:-:S06]  /*5f90*/  FFMA.FTZ R5, R69, c[0x0][0x2d0], -R0 ;  /* 0x0000b40045057a23 */ /* 0x010fcc0000010800 */
[----:B------:R4:W5:Y:S02]  /*5fa0*/  MUFU.EX2 R225, R5 ;  /* 0x0000000500e17308 */ /* 0x0009640000000800 */
[----:B----4-:R-:W-:-:S06]  /*5fb0*/  FFMA.FTZ R5, R96, c[0x0][0x2d0], -R3 ;  /* 0x0000b40060057a23 */ /* 0x010fcc0000010803 */
[----:B------:R4:W-:Y:S02]  /*5fc0*/  MUFU.EX2 R215, R5 ;  /* 0x0000000500d77308 */ /* 0x0009e40000000800 */
[----:B----4-:R-:W-:-:S06]  /*5fd0*/  FFMA.FTZ R5, R97, c[0x0][0x2d0], -R3 ;  /* 0x0000b40061057a23 */ /* 0x010fcc0000010803 */
[----:B------:R4:W1:Y:S02]  /*5fe0*/  MUFU.EX2 R214, R5 ;  /* 0x0000000500d67308 */ /* 0x0008640000000800 */
[----:B----4-:R-:W-:-:S06]  /*5ff0*/  FFMA.FTZ R5, R98, c[0x0][0x2d0], -R3 ;  /* 0x0000b40062057a23 */ /* 0x010fcc0000010803 */
[----:B------:R4:W-:Y:S02]  /*6000*/  MUFU.EX2 R217, R5 ;  /* 0x0000000500d97308 */ /* 0x0009e40000000800 */
[----:B----4-:R-:W-:-:S06]  /*6010*/  FFMA.FTZ R5, R100, c[0x0][0x2d0], -R3 ;  /* 0x0000b40064057a23 */ /* 0x010fcc0000010803 */
[----:B------:R4:W-:Y:S02]  /*6020*/  MUFU.EX2 R212, R5 ;  /* 0x0000000500d47308 */ /* 0x0009e40000000800 */
[----:B----4-:R-:W-:-:S06]  /*6030*/  FFMA.FTZ R5, R99, c[0x0][0x2d0], -R4 ;  /* 0x0000b40063057a23 */ /* 0x010fcc0000010804 */
[----:B------:R4:W-:Y:S02]  /*6040*/  MUFU.EX2 R187, R5 ;  /* 0x0000000500bb7308 */ /* 0x0009e40000000800 */
[----:B----4-:R-:W-:-:S06]  /*6050*/  FFMA.FTZ R5, R110, c[0x0][0x2d0], -R4 ;  /* 0x0000b4006e057a23 */ /* 0x010fcc0000010804 */
[----:B------:R4:W1:Y:S02]  /*6060*/  MUFU.EX2 R185, R5 ;  /* 0x0000000500b97308 */ /* 0x0008640000000800 */
        /* <DEDUP_REMOVED lines=9> */
[----:B------:R4:W1:Y:S01]  /*6100*/  MUFU.EX2 R180, R5 ;  /* 0x0000000500b47308 */ /* 0x0008620000000800 */
[----:B------:R-:W-:Y:S02]  /*6110*/  F2FP.PACK_AB R11, R240, R239 ;  /* 0x000000eff00b723e */ /* 0x000fe400000000ff */
[----:B------:R-:W-:Y:S01]  /*6120*/  F2FP.PACK_AB R12, R231, R243 ;  /* 0x000000f3e70c723e */ /* 0x000fe200000000ff */
[----:B----4-:R-:W-:-:S04]  /*6130*/  FFMA.FTZ R5, R133, c[0x0][0x2d0], -R2 ;  /* 0x0000b40085057a23 */ /* 0x010fc80000010802 */
[----:B------:R4:W-:Y:S01]  /*6140*/  MUFU.EX2 R178, R5 ;  /* 0x0000000500b27308 */ /* 0x0009e20000000800 */
[----:B---3--:R-:W-:Y:S02]  /*6150*/  F2FP.PACK_AB R14, R233, R230 ;  /* 0x000000e6e90e723e */ /* 0x008fe400000000ff */
[----:B-1----:R-:W-:Y:S02]  /*6160*/  F2FP.PACK_AB R13, R6, R227 ;  /* 0x000000e3060d723e */ /* 0x002fe400000000ff */
[----:B------:R-:W-:Y:S01]  /*6170*/  F2FP.PACK_AB R15, R229, R7 ;  /* 0x00000007e50f723e */ /* 0x000fe200000000ff */
[----:B----4-:R-:W-:-:S04]  /*6180*/  FFMA.FTZ R5, R134, c[0x0][0x2d0], -R2 ;  /* 0x0000b40086057a23 */ /* 0x010fc80000010802 */
[----:B------:R1:W-:Y:S01]  /*6190*/  MUFU.EX2 R177, R5 ;  /* 0x0000000500b17308 */ /* 0x0003e20000000800 */
[----:B------:R-:W-:Y:S01]  /*61a0*/  HMMA.16816.F32 R84, R8, R16, RZ ;  /* 0x000000100854723c */ /* 0x000fe200000018ff */
[----:B-1----:R-:W-:-:S06]  /*61b0*/  FFMA.FTZ R5, R109, c[0x0][0x2d0], -R0 ;  /* 0x0000b4006d057a23 */ /* 0x002fcc0000010800 */
[----:B------:R1:W-:Y:S01]  /*61c0*/  MUFU.EX2 R176, R5 ;  /* 0x0000000500b07308 */ /* 0x0003e20000000800 */
[----:B------:R-:W-:Y:S08]  /*61d0*/  HMMA.16816.F32 R64, R8, R18, RZ ;  /* 0x000000120840723c */ /* 0x000ff000000018ff */
[----:B------:R-:W-:Y:S01]  /*61e0*/  HMMA.16816.F32 R92, R12, R16, RZ ;  /* 0x000000100c5c723c */ /* 0x000fe200000018ff */
[----:B-1----:R-:W-:-:S07]  /*61f0*/  FFMA.FTZ R5, R108, c[0x0][0x2d0], -R0 ;  /* 0x0000b4006c057a23 */ /* 0x002fce0000010800 */
[----:B------:R-:W-:Y:S01]  /*6200*/  HMMA.16816.F32 R112, R12, R18, RZ ;  /* 0x000000120c70723c */ /* 0x000fe200000018ff */
[----:B------:R-:W1:Y:S01]  /*6210*/  LDSM.16.MT88.4 R16, [R198+0x800] ;  /* 0x00080000c610783b */ /* 0x000e620000004200 */
[----:B------:R3:W4:Y:S02]  /*6220*/  MUFU.EX2 R175, R5 ;  /* 0x0000000500af7308 */ /* 0x0007240000000800 */
[----:B---3--:R-:W-:-:S06]  /*6230*/  FFMA.FTZ R5, R111, c[0x0][0x2d0], -R0 ;  /* 0x0000b4006f057a23 */ /* 0x008fcc0000010800 */
[----:B------:R3:W-:Y:S01]  /*6240*/  MUFU.EX2 R174, R5 ;  /* 0x0000000500ae7308 */ /* 0x0007e20000000800 */
[----:B------:R-:W-:Y:S01]  /*6250*/  HMMA.16816.F32 R80, R8, R20, RZ ;  /* 0x000000140850723c */ /* 0x000fe200000018ff */
[----:B---3--:R-:W-:-:S06]  /*6260*/  FFMA.FTZ R5, R128, c[0x0][0x2d0], -R0 ;  /* 0x0000b40080057a23 */ /* 0x008fcc0000010800 */
[----:B------:R3:W1:Y:S01]  /*6270*/  MUFU.EX2 R173, R5 ;  /* 0x0000000500ad7308 */ /* 0x0006620000000800 */
[C---:B------:R-:W-:Y:S08]  /*6280*/  HMMA.16816.F32 R56, R8.reuse, R28, RZ ;  /* 0x0000001c0838723c */ /* 0x040ff000000018ff */
[----:B------:R-:W-:Y:S01]  /*6290*/  HMMA.16816.F32 R48, R8, R40, RZ ;  /* 0x000000280830723c */ /* 0x000fe200000018ff */
[----:B---3--:R-:W-:-:S07]  /*62a0*/  FFMA.FTZ R5, R139, c[0x0][0x2d0], -R3 ;  /* 0x0000b4008b057a23 */ /* 0x008fce0000010803 */
[C---:B------:R-:W-:Y:S01]  /*62b0*/  HMMA.16816.F32 R60, R8.reuse, R22, RZ ;  /* 0x00000016083c723c */ /* 0x040fe200000018ff */
[----:B------:R3:W1:Y:S07]  /*62c0*/  MUFU.EX2 R169, R5 ;  /* 0x0000000500a97308 */ /* 0x00066e0000000800 */
[C---:B------:R-:W-:Y:S08]  /*62d0*/  HMMA.16816.F32 R52, R8.reuse, R30, RZ ;  /* 0x0000001e0834723c */ /* 0x040ff000000018ff */
[----:B------:R-:W-:Y:S01]  /*62e0*/  HMMA.16816.F32 R44, R8, R42, RZ ;  /* 0x0000002a082c723c */ /* 0x000fe200000018ff */
[----:B---3--:R-:W-:-:S04]  /*62f0*/  FFMA.FTZ R5, R140, c[0x0][0x2d0], -R3 ;  /* 0x0000b4008c057a23 */ /* 0x008fc80000010803 */
[----:B------:R3:W-:Y:S03]  /*6300*/  MUFU.EX2 R168, R5 ;  /* 0x0000000500a87308 */ /* 0x0007e60000000800 */
[----:B------:R-:W-:Y:S01]  /*6310*/  HMMA.16816.F32 R88, R12, R20, RZ ;  /* 0x000000140c58723c */ /* 0x000fe200000018ff */
[----:B------:R-:W-:-:S07]  /*6320*/  F2FP.PACK_AB R8, R236, R232 ;  /* 0x000000e8ec08723e */ /* 0x000fce00000000ff */
[----:B------:R-:W-:Y:S01]  /*6330*/  HMMA.16816.F32 R120, R12, R22, RZ ;  /* 0x000000160c78723c */ /* 0x000fe200000018ff */
[----:B---3--:R-:W-:-:S07]  /*6340*/  FFMA.FTZ R5, R141, c[0x0][0x2d0], -R3 ;  /* 0x0000b4008d057a23 */ /* 0x008fce0000010803 */
[----:B------:R-:W-:Y:S01]  /*6350*/  HMMA.16816.F32 R20, R12, R40, RZ ;  /* 0x000000280c14723c */ /* 0x000fe200000018ff */
[----:B------:R3:W-:Y:S01]  /*6360*/  MUFU.EX2 R167, R5 ;  /* 0x0000000500a77308 */ /* 0x0007e20000000800 */
[----:B------:R-:W-:Y:S02]  /*6370*/  F2FP.PACK_AB R9, R220, R221 ;  /* 0x000000dddc09723e */ /* 0x000fe400000000ff */
[----:B------:R-:W-:Y:S02]  /*6380*/  F2FP.PACK_AB R10, R234, R235 ;  /* 0x000000ebea0a723e */ /* 0x000fe400000000ff */
[----:B-----5:R-:W-:Y:S01]  /*6390*/  F2FP.PACK_AB R11, R225, R226 ;  /* 0x000000e2e10b723e */ /* 0x020fe200000000ff */
[----:B---3--:R-:W-:-:S04]  /*63a0*/  FFMA.FTZ R5, R142, c[0x0][0x2d0], -R3 ;  /* 0x0000b4008e057a23 */ /* 0x008fc80000010803 */
[----:B------:R3:W-:Y:S02]  /*63b0*/  MUFU.EX2 R166, R5 ;  /* 0x0000000500a67308 */ /* 0x0007e40000000800 */
[----:B------:R-:W-:Y:S01]  /*63c0*/  HMMA.16816.F32 R116, R8, R24, R84 ;  /* 0x000000180874723c */ /* 0x000fe20000001854 */
[----:B---3--:R-:W-:-:S05]  /*63d0*/  FFMA.FTZ R5, R131, c[0x0][0x2d0], -R4 ;  /* 0x0000b40083057a23 */ /* 0x008fca0000010804 */
[----:B------:R3:W-:Y:S02]  /*63e0*/  MUFU.EX2 R165, R5 ;  /* 0x0000000500a57308 */ /* 0x0007e40000000800 */
[C---:B--2---:R-:W-:Y:S08]  /*63f0*/  HMMA.16816.F32 R100, R8.reuse, R36, R80 ;  /* 0x000000240864723c */ /* 0x044ff00000001850 */
[----:B-1----:R-:W-:Y:S01]  /*6400*/  HMMA.16816.F32 R96, R8, R16, R56 ;  /* 0x000000100860723c */ /* 0x002fe20000001838 */
[----:B---3--:R-:W-:-:S07]  /*6410*/  FFMA.FTZ R5, R136, c[0x0][0x2d0], -R4 ;  /* 0x0000b40088057a23 */ /* 0x008fce0000010804 */
[C---:B------:R-:W-:Y:S01]  /*6420*/  HMMA.16816.F32 R84, R8.reuse, R32, R48 ;  /* 0x000000200854723c */ /* 0x040fe20000001830 */
[----:B------:R1:W2:Y:S07]  /*6430*/  MUFU.EX2 R164, R5 ;  /* 0x0000000500a47308 */ /* 0x0002ae0000000800 */
[C---:B------:R-:W-:Y:S08]  /*6440*/  HMMA.16816.F32 R80, R8.reuse, R26, R64 ;  /* 0x0000001a0850723c */ /* 0x040ff00000001840 */
[----:B------:R-:W-:Y:S01]  /*6450*/  HMMA.16816.F32 R60, R8, R38, R60 ;  /* 0x00000026083c723c */ /* 0x000fe2000000183c */
[----:B-1----:R-:W-:-:S07]  /*6460*/  FFMA.FTZ R5, R137, c[0x0][0x2d0], -R4 ;  /* 0x0000b40089057a23 */ /* 0x002fce0000010804 */
[C---:B------:R-:W-:Y:S01]  /*6470*/  HMMA.16816.F32 R56, R8.reuse, R18, R52 ;  /* 0x000000120838723c */ /* 0x040fe20000001834 */
[----:B------:R1:W-:Y:S07]  /*6480*/  MUFU.EX2 R162, R5 ;  /* 0x0000000500a27308 */ /* 0x0003ee0000000800 */
[----:B------:R-:W-:Y:S07]  /*6490*/  HMMA.16816.F32 R44, R8, R34, R44 ;  /* 0x00000022082c723c */ /* 0x000fee000000182c */
[----:B------:R-:W-:-:S02]  /*64a0*/  F2FP.PACK_AB R8, R214, R215 ;  /* 0x000000d7d608723e */ /* 0x000fc400000000ff */
[----:B------:R-:W-:Y:S02]  /*64b0*/  F2FP.PACK_AB R9, R185, R187 ;  /* 0x000000bbb909723e */ /* 0x000fe400000000ff */
[----:B------:R-:W-:Y:S02]  /*64c0*/  F2FP.PACK_AB R10, R212, R217 ;  /* 0x000000d9d40a723e */ /* 0x000fe400000000ff */
[----:B------:R-:W-:Y:S01]  /*64d0*/  F2FP.PACK_AB R11, R184, R186 ;  /* 0x000000bab80b723e */ /* 0x000fe200000000ff */
[----:B-1----:R-:W-:Y:S01]  /*64e0*/  FFMA.FTZ R5, R138, c[0x0][0x2d0], -R4 ;  /* 0x0000b4008a057a23 */ /* 0x002fe20000010804 */
[----:B------:R-:W-:Y:S03]  /*64f0*/  HMMA.16816.F32 R104, R12, R42, RZ ;  /* 0x0000002a0c68723c */ /* 0x000fe600000018ff */
[----:B------:R1:W3:Y:S05]  /*6500*/  MUFU.EX2 R161, R5 ;  /* 0x0000000500a17308 */ /* 0x0002ea0000000800 */
[C---:B------:R-:W-:Y:S08]  /*6510*/  HMMA.16816.F32 R52, R8.reuse, R24, R92 ;  /* 0x000000180834723c */ /* 0x040ff0000000185c */
[----:B------:R-:W-:Y:S01]  /*6520*/  HMMA.16816.F32 R40, R8, R26, R112 ;  /* 0x0000001a0828723c */ /* 0x000fe20000001870 */
[----:B-1----:R-:W-:-:S07]  /*6530*/  FFMA.FTZ R5, R148, c[0x0][0x2d0], -R3 ;  /* 0x0000b40094057a23 */ /* 0x002fce0000010803 */
[C---:B------:R-:W-:Y:S01]  /*6540*/  HMMA.16816.F32 R48, R8.reuse, R36, R88 ;  /* 0x000000240830723c */ /* 0x040fe20000001858 */
[----:B------:R1:W-:Y:S07]  /*6550*/  MUFU.EX2 R163, R5 ;  /* 0x0000000500a37308 */ /* 0x0003ee0000000800 */
[----:B------:R-:W-:Y:S01]  /*6560*/  HMMA.16816.F32 R24, R8, R38, R120 ;  /* 0x000000260818723c */ /* 0x000fe20000001878 */
[----:B------:R-:W5:Y:S07]  /*6570*/  LDSM.16.MT88.4 R36, [R200+0x1000] ;  /* 0x00100000c824783b */ /* 0x000f6e0000004200 */
[----:B------:R-:W-:Y:S01]  /*6580*/  HMMA.16816.F32 R76, R12, R28, RZ ;  /* 0x0000001c0c4c723c */ /* 0x000fe200000018ff */
[----:B-1----:R-:W-:-:S07]  /*6590*/  FFMA.FTZ R5, R149, c[0x0][0x2d0], -R3 ;  /* 0x0000b40095057a23 */ /* 0x002fce0000010803 */
[----:B------:R-:W-:Y:S01]  /*65a0*/  HMMA.16816.F32 R124, R12, R30, RZ ;  /* 0x0000001e0c7c723c */ /* 0x000fe200000018ff */
[----:B------:R-:W1:Y:S04]  /*65b0*/  LDSM.16.MT88.4 R12, [R197+0x1000] ;  /* 0x00100000c50c783b */ /* 0x000e680000004200 */
[----:B------:R-:W-:Y:S03]  /*65c0*/  LDSM.16.MT88.4 R28, [R198+0x1000] ;  /* 0x00100000c61c783b */ /* 0x000fe60000004200 */
[----:B------:R-:W-:Y:S01]  /*65d0*/  HMMA.16816.F32 R132, R8, R32, R20 ;  /* 0x000000200884723c */ /* 0x000fe20000001814 */
[----:B------:R-:W1:Y:S01]  /*65e0*/  LDSM.16.MT88.4 R20, [R201+0x1000] ;  /* 0x00100000c914783b */ /* 0x000e620000004200 */
[----:B------:R2:W-:Y:S02]  /*65f0*/  MUFU.EX2 R160, R5 ;  /* 0x0000000500a07308 */ /* 0x0005e40000000800 */
[----:B--2---:R-:W-:-:S06]  /*6600*/  FFMA.FTZ R5, R150, c[0x0][0x2d0], -R2 ;  /* 0x0000b40096057a23 */ /* 0x004fcc0000010802 */
[----:B------:R2:W-:Y:S01]  /*6610*/  MUFU.EX2 R159, R5 ;  /* 0x00000005009f7308 */ /* 0x0005e20000000800 */
[----:B------:R-:W-:Y:S01]  /*6620*/  HMMA.16816.F32 R76, R8, R16, R76 ;  /* 0x00000010084c723c */ /* 0x000fe2000000184c */
[----:B--2---:R-:W-:-:S06]  /*6630*/  FFMA.FTZ R5, R152, c[0x0][0x2d0], -R2 ;  /* 0x0000b40098057a23 */ /* 0x004fcc0000010802 */
[----:B------:R2:W1:Y:S01]  /*6640*/  MUFU.EX2 R158, R5 ;  /* 0x00000005009e7308 */ /* 0x0004620000000800 */
[----:B------:R-:W-:Y:S01]  /*6650*/  HMMA.16816.F32 R16, R8, R18, R124 ;  /* 0x000000120810723c */ /* 0x000fe2000000187c */
[----:B--2---:R-:W-:-:S06]  /*6660*/  FFMA.FTZ R5, R153, c[0x0][0x2d0], -R2 ;  /* 0x0000b40099057a23 */ /* 0x004fcc0000010802 */
[----:B------:R2:W-:Y:S01]  /*6670*/  MUFU.EX2 R157, R5 ;  /* 0x00000005009d7308 */ /* 0x0005e20000000800 */
[----:B------:R-:W-:Y:S01]  /*6680*/  HMMA.16816.F32 R64, R8, R34, R104 ;  /* 0x000000220840723c */ /* 0x000fe20000001868 */
[----:B--2---:R-:W-:-:S06]  /*6690*/  FFMA.FTZ R5, R154, c[0x0][0x2d0], -R2 ;  /* 0x0000b4009a057a23 */ /* 0x004fcc0000010802 */
[----:B------:R2:W-:Y:S01]  /*66a0*/  MUFU.EX2 R156, R5 ;  /* 0x00000005009c7308 */ /* 0x0005e20000000800 */
[----:B------:R-:W-:Y:S02]  /*66b0*/  F2FP.PACK_AB R8, R180, R179 ;  /* 0x000000b3b408723e */ /* 0x000fe400000000ff */
[----:B----4-:R-:W-:Y:S02]  /*66c0*/  F2FP.PACK_AB R9, R175, R176 ;  /* 0x000000b0af09723e */ /* 0x010fe400000000ff */
[----:B------:R-:W-:Y:S02]  /*66d0*/  F2FP.PACK_AB R10, R177, R178 ;  /* 0x000000b2b10a723e */ /* 0x000fe400000000ff */
[----:B------:R-:W-:Y:S01]  /*66e0*/  F2FP.PACK_AB R11, R173, R174 ;  /* 0x000000aead0b723e */ /* 0x000fe200000000ff */
[----:B--2---:R-:W-:-:S04]  /*66f0*/  FFMA.FTZ R5, R144, c[0x0][0x2d0], -R0 ;  /* 0x0000b40090057a23 */ /* 0x004fc80000010800 */
[----:B------:R2:W-:Y:S02]  /*6700*/  MUFU.EX2 R155, R5 ;  /* 0x00000005009b7308 */ /* 0x0005e40000000800 */
[C---:B-----5:R-:W-:Y:S08]  /*6710*/  HMMA.16816.F32 R140, R8.reuse, R36, R84 ;  /* 0x00000024088c723c */ /* 0x060ff00000001854 */
[----:B-1----:R-:W-:Y:S01]  /*6720*/  HMMA.16816.F32 R88, R8, R14, R80 ;  /* 0x0000000e0858723c */ /* 0x002fe20000001850 */
[----:B--2---:R-:W-:-:S07]  /*6730*/  FFMA.FTZ R5, R146, c[0x0][0x2d0], -R0 ;  /* 0x0000b40092057a23 */ /* 0x004fce0000010800 */
[C---:B------:R-:W-:Y:S01]  /*6740*/  HMMA.16816.F32 R84, R8.reuse, R22, R60 ;  /* 0x000000160854723c */ /* 0x040fe2000000183c */
[----:B------:R1:W2:Y:S07]  /*6750*/  MUFU.EX2 R154, R5 ;  /* 0x00000005009a7308 */ /* 0x0002ae0000000800 */
[C---:B------:R-:W-:Y:S01]  /*6760*/  HMMA.16816.F32 R92, R8.reuse, R12, R116 ;  /* 0x0000000c085c723c */ /* 0x040fe20000001874 */
[----:B------:R-:W-:Y:S07]  /*6770*/  LDSM.16.MT88.4 R116, [R201+0x2000] ;  /* 0x00200000c974783b */ /* 0x000fee0000004200 */
[----:B------:R-:W-:Y:S01]  /*6780*/  HMMA.16816.F32 R100, R8, R20, R100 ;  /* 0x000000140864723c */ /* 0x000fe20000001864 */
[----:B-1----:R-:W-:-:S04]  /*6790*/  FFMA.FTZ R5, R145, c[0x0][0x2d0], -R0 ;  /* 0x0000b40091057a23 */ /* 0x002fc80000010800 */
[----:B------:R1:W-:Y:S03]  /*67a0*/  MUFU.EX2 R152, R5 ;  /* 0x0000000500987308 */ /* 0x0003e60000000800 */
[C---:B------:R-:W-:Y:S08]  /*67b0*/  HMMA.16816.F32 R96, R8.reuse, R28, R96 ;  /* 0x0000001c0860723c */ /* 0x040ff00000001860 */
[C---:B------:R-:W-:Y:S08]  /*67c0*/  HMMA.16816.F32 R80, R8.reuse, R30, R56 ;  /* 0x0000001e0850723c */ /* 0x040ff00000001838 */
[----:B------:R-:W-:Y:S01]  /*67d0*/  HMMA.16816.F32 R60, R8, R38, R44 ;  /* 0x00000026083c723c */ /* 0x000fe2000000182c */
[----:B-1----:R-:W-:-:S06]  /*67e0*/  FFMA.FTZ R5, R147, c[0x0][0x2d0], -R0 ;  /* 0x0000b40093057a23 */ /* 0x002fcc0000010800 */
[----:B------:R-:W-:Y:S02]  /*67f0*/  F2FP.PACK_AB R8, R169, R181 ;  /* 0x000000b5a908723e */ /* 0x000fe400000000ff */
[----:B------:R-:W-:Y:S02]  /*6800*/  F2FP.PACK_AB R9, R164, R165 ;  /* 0x000000a5a409723e */ /* 0x000fe400000000ff */
[----:B------:R-:W-:Y:S02]  /*6810*/  F2FP.PACK_AB R10, R167, R168 ;  /* 0x000000a8a70a723e */ /* 0x000fe400000000ff */
[----:B---3--:R-:W-:Y:S01]  /*6820*/  F2FP.PACK_AB R11, R161, R162 ;  /* 0x000000a2a10b723e */ /* 0x008fe200000000ff */
[----:B------:R1:W3:Y:S06]  /*6830*/  MUFU.EX2 R153, R5 ;  /* 0x0000000500997308 */ /* 0x0002ec0000000800 */
[C---:B------:R-:W-:Y:S08]  /*6840*/  HMMA.16816.F32 R56, R8.reuse, R12, R52 ;  /* 0x0000000c0838723c */ /* 0x040ff00000001834 */
[----:B------:R-:W-:Y:S01]  /*6850*/  HMMA.16816.F32 R52, R8, R14, R40 ;  /* 0x0000000e0834723c */ /* 0x000fe20000001828 */
[----:B------:R-:W-:Y:S01]  /*6860*/  LDSM.16.MT88.4 R12, [R200+0x1800] ;  /* 0x00180000c80c783b */ /* 0x000fe20000004200 */
[----:B-1----:R-:W-:-:S06]  /*6870*/  FFMA.FTZ R5, R182, c[0x0][0x2d0], -R3 ;  /* 0x0000b400b6057a23 */ /* 0x002fcc0000010803 */
[C---:B------:R-:W-:Y:S01]  /*6880*/  HMMA.16816.F32 R40, R8.reuse, R28, R76 ;  /* 0x0000001c0828723c */ /* 0x040fe2000000184c */
[----:B------:R1:W-:Y:S07]  /*6890*/  MUFU.EX2 R79, R5 ;  /* 0x00000005004f7308 */ /* 0x0003ee0000000800 */
[----:B------:R-:W-:Y:S01]  /*68a0*/  HMMA.16816.F32 R48, R8, R20, R48 ;  /* 0x000000140830723c */ /* 0x000fe20000001830 */
[----:B-1----:R-:W-:-:S04]  /*68b0*/  FFMA.FTZ R5, R183, c[0x0][0x2d0], -R3 ;  /* 0x0000b400b7057a23 */ /* 0x002fc80000010803 */
[----:B------:R1:W-:Y:S03]  /*68c0*/  MUFU.EX2 R78, R5 ;  /* 0x00000005004e7308 */ /* 0x0003e60000000800 */
[C---:B------:R-:W-:Y:S01]  /*68d0*/  HMMA.16816.F32 R32, R8.reuse, R22, R24 ;  /* 0x000000160820723c */ /* 0x040fe20000001818 */
[----:B------:R-:W4:Y:S04]  /*68e0*/  LDSM.16.MT88.4 R24, [R197+0x1800] ;  /* 0x00180000c518783b */ /* 0x000f280000004200 */
[----:B------:R-:W5:Y:S03]  /*68f0*/  LDSM.16.MT88.4 R20, [R201+0x1800] ;  /* 0x00180000c914783b */ /* 0x000f660000004200 */
[----:B------:R-:W-:Y:S01]  /*6900*/  HMMA.16816.F32 R28, R8, R30, R16 ;  /* 0x0000001e081c723c */ /* 0x000fe20000001810 */
[----:B------:R-:W2:Y:S01]  /*6910*/  LDSM.16.MT88.4 R16, [R198+0x1800] ;  /* 0x00180000c610783b */ /* 0x000ea20000004200 */
[----:B-1----:R-:W-:-:S04]  /*6920*/  FFMA.FTZ R5, R190, c[0x0][0x2d0], -R3 ;  /* 0x0000b400be057a23 */ /* 0x002fc80000010803 */
[----:B------:R1:W-:Y:S02]  /*6930*/  MUFU.EX2 R76, R5 ;  /* 0x00000005004c7308 */ /* 0x0003e40000000800 */
[----:B-1----:R-:W-:-:S06]  /*6940*/  FFMA.FTZ R5, R194, c[0x0][0x2d0], -R3 ;  /* 0x0000b400c2057a23 */ /* 0x002fcc0000010803 */
[----:B------:R1:W-:Y:S02]  /*6950*/  MUFU.EX2 R77, R5 ;  /* 0x00000005004d7308 */ /* 0x0003e40000000800 */
[----:B-1----:R-:W-:-:S06]  /*6960*/  FFMA.FTZ R5, R151, c[0x0][0x2d0], -R4 ;  /* 0x0000b40097057a23 */ /* 0x002fcc0000010804 */
[----:B------:R1:W-:Y:S01]  /*6970*/  MUFU.EX2 R74, R5 ;  /* 0x00000005004a7308 */ /* 0x0003e20000000800 */
[----:B------:R-:W-:Y:S01]  /*6980*/  HMMA.16816.F32 R44, R8, R36, R132 ;  /* 0x00000024082c723c */ /* 0x000fe20000001884 */
[----:B------:R-:W-:Y:S01]  /*6990*/  FFMA.FTZ R3, R224, c[0x0][0x2d0], -R3 ;  /* 0x0000b400e0037a23 */ /* 0x000fe20000010803 */
[----:B------:R-:W-:Y:S01]  /*69a0*/  LDSM.16.MT88.4 R132, [R198+0x2000] ;  /* 0x00200000c684783b */ /* 0x000fe20000004200 */
[----:B-1----:R-:W-:-:S04]  /*69b0*/  FFMA.FTZ R5, R170, c[0x0][0x2d0], -R4 ;  /* 0x0000b400aa057a23 */ /* 0x002fc80000010804 */
[----:B------:R1:W1:Y:S01]  /*69c0*/  MUFU.EX2 R69, R5 ;  /* 0x0000000500457308 */ /* 0x0002620000000800 */
[----:B------:R-:W-:Y:S01]  /*69d0*/  HMMA.16816.F32 R36, R8, R38, R64 ;  /* 0x000000260824723c */ /* 0x000fe20000001840 */
[----:B-1----:R-:W-:-:S06]  /*69e0*/  FFMA.FTZ R5, R171, c[0x0][0x2d0], -R4 ;  /* 0x0000b400ab057a23 */ /* 0x002fcc0000010804 */
[----:B------:R1:W-:Y:S01]  /*69f0*/  MUFU.EX2 R68, R5 ;  /* 0x0000000500447308 */ /* 0x0003e20000000800 */
[----:B------:R-:W-:Y:S02]  /*6a00*/  F2FP.PACK_AB R8, R158, R159 ;  /* 0x0000009f9e08723e */ /* 0x000fe400000000ff */
[----:B--2---:R-:W-:Y:S01]  /*6a10*/  F2FP.PACK_AB R9, R154, R155 ;  /* 0x0000009b9a09723e */ /* 0x004fe200000000ff */
[----:B-1----:R-:W-:-:S04]  /*6a20*/  FFMA.FTZ R5, R172, c[0x0][0x2d0], -R4 ;  /* 0x0000b400ac057a23 */ /* 0x002fc80000010804 */
[----:B------:R-:W1:Y:S01]  /*6a30*/  MUFU.EX2 R67, R5 ;  /* 0x0000000500437308 */ /* 0x000e620000000800 */
[----:B------:R-:W-:Y:S02]  /*6a40*/  F2FP.PACK_AB R10, R156, R157 ;  /* 0x0000009d9c0a723e */ /* 0x000fe400000000ff */
[----:B---3--:R-:W-:-:S05]  /*6a50*/  F2FP.PACK_AB R11, R153, R152 ;  /* 0x00000098990b723e */ /* 0x008fca00000000ff */
[----:B------:R2:W-:Y:S02]  /*6a60*/  MUFU.EX2 R75, R3 ;  /* 0x00000003004b7308 */ /* 0x0005e40000000800 */
[C---:B----4-:R-:W-:Y:S08]  /*6a70*/  HMMA.16816.F32 R92, R8.reuse, R24, R92 ;  /* 0x00000018085c723c */ /* 0x050ff0000000185c */
[----:B------:R-:W-:Y:S01]  /*6a80*/  HMMA.16816.F32 R88, R8, R26, R88 ;  /* 0x0000001a0858723c */ /* 0x000fe20000001858 */
[----:B--2---:R-:W-:-:S07]  /*6a90*/  FFMA.FTZ R3, R219, c[0x0][0x2d0], -R2 ;  /* 0x0000b400db037a23 */ /* 0x004fce0000010802 */
[C---:B-----5:R-:W-:Y:S01]  /*6aa0*/  HMMA.16816.F32 R108, R8.reuse, R20, R100 ;  /* 0x00000014086c723c */ /* 0x060fe20000001864 */
[----:B------:R-:W2:Y:S01]  /*6ab0*/  LDSM.16.MT88.4 R100, [R197+0x2000] ;  /* 0x00200000c564783b */ /* 0x000ea20000004200 */
[----:B------:R3:W-:Y:S06]  /*6ac0*/  MUFU.EX2 R64, R3 ;  /* 0x0000000300407308 */ /* 0x0007ec0000000800 */
[C---:B------:R-:W-:Y:S08]  /*6ad0*/  HMMA.16816.F32 R84, R8.reuse, R22, R84 ;  /* 0x000000160854723c */ /* 0x040ff00000001854 */
[----:B------:R-:W-:Y:S01]  /*6ae0*/  HMMA.16816.F32 R124, R8, R16, R96 ;  /* 0x00000010087c723c */ /* 0x000fe20000001860 */
[----:B---3--:R-:W-:-:S07]  /*6af0*/  FFMA.FTZ R3, R222, c[0x0][0x2d0], -R2 ;  /* 0x0000b400de037a23 */ /* 0x008fce0000010802 */
[C---:B------:R-:W-:Y:S01]  /*6b00*/  HMMA.16816.F32 R80, R8.reuse, R18, R80 ;  /* 0x000000120850723c */ /* 0x040fe20000001850 */
[----:B------:R3:W-:Y:S07]  /*6b10*/  MUFU.EX2 R66, R3 ;  /* 0x0000000300427308 */ /* 0x0007ee0000000800 */
[C---:B------:R-:W-:Y:S08]  /*6b20*/  HMMA.16816.F32 R140, R8.reuse, R12, R140 ;  /* 0x0000000c088c723c */ /* 0x040ff0000000188c */
[----:B------:R-:W-:Y:S01]  /*6b30*/  HMMA.16816.F32 R60, R8, R14, R60 ;  /* 0x0000000e083c723c */ /* 0x000fe2000000183c */
[----:B---3--:R-:W-:-:S02]  /*6b40*/  FFMA.FTZ R3, R223, c[0x0][0x2d0], -R2 ;  /* 0x0000b400df037a23 */ /* 0x008fc40000010802 */
[----:B------:R-:W-:-:S04]  /*6b50*/  FFMA.FTZ R2, R228, c[0x0][0x2d0], -R2 ;  /* 0x0000b400e4027a23 */ /* 0x000fc80000010802 */
[----:B------:R-:W-:Y:S02]  /*6b60*/  F2FP.PACK_AB R8, R163, R166 ;  /* 0x000000a6a308723e */ /* 0x000fe400000000ff */
[----:B------:R-:W-:Y:S02]  /*6b70*/  F2FP.PACK_AB R9, R69, R74 ;  /* 0x0000004a4509723e */ /* 0x000fe400000000ff */
[----:B------:R-:W-:Y:S02]  /*6b80*/  F2FP.PACK_AB R10, R79, R160 ;  /* 0x000000a04f0a723e */ /* 0x000fe400000000ff */
[----:B-1----:R-:W-:-:S07]  /*6b90*/  F2FP.PACK_AB R11, R67, R68 ;  /* 0x00000044430b723e */ /* 0x002fce00000000ff */
[C---:B------:R-:W-:Y:S01]  /*6ba0*/  HMMA.16816.F32 R56, R8.reuse, R24, R56 ;  /* 0x000000180838723c */ /* 0x040fe20000001838 */
[----:B------:R1:W-:Y:S07]  /*6bb0*/  MUFU.EX2 R25, R2 ;  /* 0x0000000200197308 */ /* 0x0003ee0000000800 */
[----:B------:R-:W-:Y:S01]  /*6bc0*/  HMMA.16816.F32 R32, R8, R22, R32 ;  /* 0x000000160820723c */ /* 0x000fe20000001820 */
[----:B-1----:R-:W-:-:S04]  /*6bd0*/  FFMA.FTZ R2, R188, c[0x0][0x2d0], -R0 ;  /* 0x0000b400bc027a23 */ /* 0x002fc80000010800 */
[----:B------:R1:W-:Y:S03]  /*6be0*/  MUFU.EX2 R24, R2 ;  /* 0x0000000200187308 */ /* 0x0003e60000000800 */
[----:B------:R-:W-:Y:S01]  /*6bf0*/  HMMA.16816.F32 R48, R8, R20, R48 ;  /* 0x000000140830723c */ /* 0x000fe20000001830 */
[----:B-1----:R-:W-:-:S04]  /*6c00*/  FFMA.FTZ R2, R189, c[0x0][0x2d0], -R0 ;  /* 0x0000b400bd027a23 */ /* 0x002fc80000010800 */
[----:B------:R1:W-:Y:S03]  /*6c10*/  MUFU.EX2 R22, R2 ;  /* 0x0000000200167308 */ /* 0x0003e60000000800 */
[----:B------:R-:W-:Y:S01]  /*6c20*/  HMMA.16816.F32 R44, R8, R12, R44 ;  /* 0x0000000c082c723c */ /* 0x000fe2000000182c */
[--C-:B-1----:R-:W-:Y:S02]  /*6c30*/  FFMA.FTZ R2, R191, c[0x0][0x2d0], -R0.reuse ;  /* 0x0000b400bf027a23 */ /* 0x102fe40000010800 */
[----:B------:R-:W-:-:S04]  /*6c40*/  FFMA.FTZ R0, R195, c[0x0][0x2d0], -R0 ;  /* 0x0000b400c3007a23 */ /* 0x000fc80000010800 */
[----:B------:R1:W-:Y:S01]  /*6c50*/  MUFU.EX2 R20, R0 ;  /* 0x0000000000147308 */ /* 0x0003e20000000800 */
[----:B------:R-:W-:Y:S01]  /*6c60*/  HMMA.16816.F32 R52, R8, R26, R52 ;  /* 0x0000001a0834723c */ /* 0x000fe20000001834 */
[----:B-1----:R-:W-:-:S06]  /*6c70*/  FFMA.FTZ R0, R193, c[0x0][0x2d0], -R4 ;  /* 0x0000b400c1007a23 */ /* 0x002fcc0000010804 */
[----:B------:R1:W3:Y:S01]  /*6c80*/  MUFU.EX2 R12, R0 ;  /* 0x00000000000c7308 */ /* 0x0002e20000000800 */
[C---:B------:R-:W-:Y:S08]  /*6c90*/  HMMA.16816.F32 R40, R8.reuse, R16, R40 ;  /* 0x000000100828723c */ /* 0x040ff00000001828 */
[----:B------:R-:W-:Y:S01]  /*6ca0*/  HMMA.16816.F32 R28, R8, R18, R28 ;  /* 0x00000012081c723c */ /* 0x000fe2000000181c */
[----:B------:R4:W-:Y:S01]  /*6cb0*/  MUFU.EX2 R21, R2 ;  /* 0x0000000200157308 */ /* 0x0009e20000000800 */
[----:B------:R-:W5:Y:S01]  /*6cc0*/  LDSM.16.MT88.4 R16, [R200+0x2000] ;  /* 0x00200000c810783b */ /* 0x000f620000004200 */
[----:B-1----:R-:W-:-:S05]  /*6cd0*/  FFMA.FTZ R0, R192, c[0x0][0x2d0], -R4 ;  /* 0x0000b400c0007a23 */ /* 0x002fca0000010804 */
[----:B------:R-:W-:Y:S01]  /*6ce0*/  HMMA.16816.F32 R36, R8, R14, R36 ;  /* 0x0000000e0824723c */ /* 0x000fe20000001824 */
[----:B------:R1:W1:Y:S01]  /*6cf0*/  MUFU.EX2 R8, R0 ;  /* 0x0000000000087308 */ /* 0x0002620000000800 */
[----:B----4-:R-:W-:-:S04]  /*6d00*/  @P4 IMAD.HI.U32 R2, R248, c[0x0][0x2c8], RZ ;  /* 0x0000b200f8024a27 */ /* 0x010fc800078e00ff */
[----:B-1----:R-:W-:-:S04]  /*6d10*/  FFMA.FTZ R0, R216, c[0x0][0x2d0], -R4 ;  /* 0x0000b400d8007a23 */ /* 0x002fc80000010804 */
[----:B------:R1:W4:Y:S02]  /*6d20*/  MUFU.EX2 R9, R0 ;  /* 0x0000000000097308 */ /* 0x0003240000000800 */
[----:B-1----:R-:W-:-:S06]  /*6d30*/  FFMA.FTZ R0, R218, c[0x0][0x2d0], -R4 ;  /* 0x0000b400da007a23 */ /* 0x002fcc0000010804 */
[----:B------:R1:W-:Y:S02]  /*6d40*/  MUFU.EX2 R10, R0 ;  /* 0x00000000000a7308 */ /* 0x0003e40000000800 */
[----:B-1----:R-:W-:Y:S01]  /*6d50*/  IMAD.MOV.U32 R0, RZ, RZ, R248 ;  /* 0x000000ffff007224 */ /* 0x002fe200078e00f8 */
[----:B------:R-:W-:-:S04]  /*6d60*/  @P4 SHF.R.U32.HI R0, RZ, c[0x0][0x2cc], R2 ;  /* 0x0000b300ff004a19 */ /* 0x000fc80000011602 */
[----:B------:R-:W-:-:S05]  /*6d70*/  IADD3 R0, R0, R250, -R251 ;  /* 0x000000fa00007210 */ /* 0x000fca0007ffe8fb */
[----:B------:R-:W-:-:S05]  /*6d80*/  IMAD.HI R0, R0, 0x66666667, RZ ;  /* 0x6666666700007827 */ /* 0x000fca00078e02ff */
[----:B------:R-:W-:Y:S01]  /*6d90*/  SHF.R.U32.HI R2, RZ, 0x1f, R0 ;  /* 0x0000001fff027819 */ /* 0x000fe20000011600 */
[----:B------:R1:W1:Y:S03]  /*6da0*/  MUFU.EX2 R65, R3 ;  /* 0x0000000300417308 */ /* 0x0002660000000800 */
[----:B------:R-:W-:Y:S01]  /*6db0*/  LEA.HI.SX32 R11, R0, R2, 0x1b ;  /* 0x00000002000b7211 */ /* 0x000fe200078fdaff */
[----:B------:R-:W-:Y:S02]  /*6dc0*/  FADD.FTZ R2, R243, R231 ;  /* 0x000000e7f3027221 */ /* 0x000fe40000010000 */
[----:B------:R-:W-:Y:S02]  /*6dd0*/  FADD.FTZ R0, R227, R6 ;  /* 0x00000006e3007221 */ /* 0x000fe40000010000 */
[----:B------:R-:W-:Y:S02]  /*6de0*/  FADD.FTZ R6, R238, R237 ;  /* 0x000000edee067221 */ /* 0x000fe40000010000 */
[----:B------:R-:W-:-:S02]  /*6df0*/  FADD.FTZ R5, R230, R2 ;  /* 0x00000002e6057221 */ /* 0x000fc40000010000 */
[----:B------:R-:W-:Y:S02]  /*6e00*/  FADD.FTZ R4, R7, R0 ;  /* 0x0000000007047221 */ /* 0x000fe40000010000 */
[----:B-1----:R-:W-:Y:S02]  /*6e10*/  FADD.FTZ R3, R242, R241 ;  /* 0x000000f1f2037221 */ /* 0x002fe40000010000 */
        /* <DEDUP_REMOVED lines=55> */
[----:B---3--:R-:W-:Y:S02]  /*7190*/  FADD.FTZ R2, R12, R0 ;  /* 0x000000000c027221 */ /* 0x008fe40000010000 */
[----:B------:R-:W-:Y:S02]  /*71a0*/  FADD.FTZ R0, R64, R4 ;  /* 0x0000000440007221 */ /* 0x000fe40000010000 */
[----:B------:R-:W-:-:S02]  /*71b0*/  FADD.FTZ R4, R24, R5 ;  /* 0x0000000518047221 */ /* 0x000fc40000010000 */
[----:B------:R-:W-:Y:S02]  /*71c0*/  FADD.FTZ R3, R76, R3 ;  /* 0x000000034c037221 */ /* 0x000fe40000010000 */
[----:B------:R-:W-:Y:S02]  /*71d0*/  FADD.FTZ R2, R8, R2 ;  /* 0x0000000208027221 */ /* 0x000fe40000010000 */
[----:B------:R-:W-:Y:S02]  /*71e0*/  FADD.FTZ R0, R66, R0 ;  /* 0x0000000042007221 */ /* 0x000fe40000010000 */
[----:B------:R-:W-:Y:S02]  /*71f0*/  FADD.FTZ R4, R22, R4 ;  /* 0x0000000416047221 */ /* 0x000fe40000010000 */
[----:B------:R-:W-:Y:S02]  /*7200*/  FADD.FTZ R3, R77, R3 ;  /* 0x000000034d037221 */ /* 0x000fe40000010000 */
[----:B----4-:R-:W-:-:S02]  /*7210*/  FADD.FTZ R2, R9, R2 ;  /* 0x0000000209027221 */ /* 0x010fc40000010000 */
[----:B------:R-:W-:Y:S01]  /*7220*/  FADD.FTZ R0, R65, R0 ;  /* 0x0000000041007221 */ /* 0x000fe20000010000 */
[----:B------:R-:W-:Y:S01]  /*7230*/  IMNMX R13, R249, R11, !PT ;  /* 0x0000000bf90d7217 */ /* 0x000fe20007800200 */
[----:B------:R-:W-:Y:S02]  /*7240*/  FADD.FTZ R4, R21, R4 ;  /* 0x0000000415047221 */ /* 0x000fe40000010000 */
[----:B------:R-:W-:Y:S02]  /*7250*/  FADD.FTZ R5, R75, R3 ;  /* 0x000000034b057221 */ /* 0x000fe40000010000 */
[----:B------:R-:W-:Y:S02]  /*7260*/  FADD.FTZ R3, R10, R2 ;  /* 0x000000020a037221 */ /* 0x000fe40000010000 */
[----:B------:R-:W-:Y:S02]  /*7270*/  FADD.FTZ R2, R25, R0 ;  /* 0x0000000019027221 */ /* 0x000fe40000010000 */
[----:B------:R-:W-:Y:S01]  /*7280*/  FADD.FTZ R0, R20, R4 ;  /* 0x0000000414007221 */ /* 0x000fe20000010000 */
[----:B------:R1:W-:Y:S04]  /*7290*/  STL [R1+0x4], R13 ;  /* 0x0000040d01007387 */ /* 0x0003e80000100800 */
[----:B------:R1:W-:Y:S01]  /*72a0*/  STL [R1+0x14], R5 ;  /* 0x0000140501007387 */ /* 0x0003e20000100800 */
[----:B------:R-:W-:-:S03]  /*72b0*/  IADD3 R212, R246, -0x2, RZ ;  /* 0xfffffffef6d47810 */ /* 0x000fc60007ffe0ff */
[----:B------:R1:W-:Y:S04]  /*72c0*/  STL [R1+0x18], R3 ;  /* 0x0000180301007387 */ /* 0x0003e80000100800 */
[----:B------:R1:W-:Y:S04]  /*72d0*/  STL [R1+0x20], R0 ;  /* 0x0000200001007387 */ /* 0x0003e80000100800 */
[----:B------:R1:W-:Y:S01]  /*72e0*/  STL [R1+0x1c], R2 ;  /* 0x00001c0201007387 */ /* 0x0003e20000100800 */
[----:B------:R-:W-:Y:S02]  /*72f0*/  ISETP.GE.AND P0, PT, R212, R13, PT ;  /* 0x0000000dd400720c */ /* 0x000fe40003f06270 */
[----:B------:R-:W-:-:S02]  /*7300*/  F2FP.PACK_AB R144, R66, R64 ;  /* 0x000000404290723e */ /* 0x000fc400000000ff */
[----:B------:R-:W-:Y:S02]  /*7310*/  F2FP.PACK_AB R145, R22, R24 ;  /* 0x000000181691723e */ /* 0x000fe400000000ff */
[----:B------:R-:W-:Y:S02]  /*7320*/  F2FP.PACK_AB R146, R25, R65 ;  /* 0x000000411992723e */ /* 0x000fe400000000ff */
[----:B------:R-:W-:Y:S02]  /*7330*/  F2FP.PACK_AB R147, R20, R21 ;  /* 0x000000151493723e */ /* 0x000fe400000000ff */
[----:B------:R-:W-:Y:S02]  /*7340*/  F2FP.PACK_AB R148, R76, R78 ;  /* 0x0000004e4c94723e */ /* 0x000fe400000000ff */
[----:B------:R-:W-:Y:S02]  /*7350*/  F2FP.PACK_AB R149, R8, R12 ;  /* 0x0000000c0895723e */ /* 0x000fe400000000ff */
[----:B------:R-:W-:-:S02]  /*7360*/  F2FP.PACK_AB R150, R75, R77 ;  /* 0x0000004d4b96723e */ /* 0x000fc400000000ff */
[----:B------:R-:W-:Y:S01]  /*7370*/  F2FP.PACK_AB R151, R10, R9 ;  /* 0x000000090a97723e */ /* 0x000fe200000000ff */
[C---:B--2---:R-:W-:Y:S08]  /*7380*/  HMMA.16816.F32 R96, R144.reuse, R102, R88 ;  /* 0x000000669060723c */ /* 0x044ff00000001858 */
        /* <DEDUP_REMOVED lines=8> */
[----:B-----5:R-:W-:Y:S08]  /*7410*/  HMMA.16816.F32 R140, R144, R16, R140 ;  /* 0x00000010908c723c */ /* 0x020ff0000000188c */
[C---:B------:R-:W-:Y:S08]  /*7420*/  HMMA.16816.F32 R100, R148.reuse, R102, R52 ;  /* 0x000000669464723c */ /* 0x040ff00000001834 */
[C---:B------:R-:W-:Y:S08]  /*7430*/  HMMA.16816.F32 R116, R148.reuse, R118, R32 ;  /* 0x000000769474723c */ /* 0x040ff00000001820 */
[C---:B------:R-:W-:Y:S08]  /*7440*/  HMMA.16816.F32 R132, R148.reuse, R134, R28 ;  /* 0x000000869484723c */ /* 0x040ff0000000181c */
[----:B------:R-:W-:Y:S08]  /*7450*/  HMMA.16816.F32 R136, R148, R16, R44 ;  /* 0x000000109488723c */ /* 0x000ff0000000182c */
[-C--:B------:R-:W-:Y:S08]  /*7460*/  HMMA.16816.F32 R144, R144, R18.reuse, R60 ;  /* 0x000000129090723c */ /* 0x080ff0000000183c */
[----:B------:R-:W-:Y:S01]  /*7470*/  HMMA.16816.F32 R148, R148, R18, R36 ;  /* 0x000000129494723c */ /* 0x000fe20000001824 */
[----:B------:R-:W-:Y:S07]  /*7480*/  @!P0 BRA `(.L_x_1227) ;  /* 0x0000463000008947 */ /* 0x000fee0003800000 */
[----:B-1----:R-:W-:Y:S01]  /*7490*/  IMAD.IADD R0, R247, 0x1, R248 ;  /* 0x00000001f7007824 */ /* 0x002fe200078e02f8 */
[----:B------:R-:W-:Y:S01]  /*74a0*/  MOV R3, R73 ;  /* 0x0000004900037202 */ /* 0x000fe20000000f00 */
[----:B------:R-:W-:Y:S01]  /*74b0*/  IMAD.MOV.U32 R84, RZ, RZ, R72 ;  /* 0x000000ffff547224 */ /* 0x000fe200078e0048 */
[----:B------:R-:W-:Y:S01]  /*74c0*/  MOV R85, R71 ;  /* 0x0000004700557202 */ /* 0x000fe20000000f00 */
[----:B------:R-:W-:Y:S01]  /*74d0*/  IMAD.MOV.U32 R86, RZ, RZ, R70 ;  /* 0x000000ffff567224 */ /* 0x000fe200078e0046 */
[----:B------:R1:W-:Y:S01]  /*74e0*/  STL [R1], R0 ;  /* 0x0000000001007387 */ /* 0x0003e20000100800 */
[----:B------:R-:W-:Y:S01]  /*74f0*/  MOV R188, R212 ;  /* 0x000000d400bc7202 */ /* 0x000fe20000000f00 */
[----:B-1----:R-:W-:-:S05]  /*7500*/  @P4 IMAD.HI.U32 R0, R0, c[0x0][0x2c8], RZ ;  /* 0x0000b20000004a27 */ /* 0x002fca00078e00ff */
[----:B------:R-:W-:-:S05]  /*7510*/  @P4 SHF.R.U32.HI R0, RZ, c[0x0][0x2cc], R0 ;  /* 0x0000b300ff004a19 */ /* 0x000fca0000011600 */
[----:B------:R1:W-:Y:S02]  /*7520*/  @P4 STL [R1+0x8], R0 ;  /* 0x0000080001004387 */ /* 0x0003e40000100800 */
.L_x_1228:
[----:B--2---:R-:W2:Y:S01]  /*7530*/  LDL R218, [R1+0x24] ;  /* 0x0000240001da7983 */ /* 0x004ea20000100800 */
[----:B------:R-:W-:Y:S04]  /*7540*/  DEPBAR.LE SB0, 0x0 ;  /* 0x000080000000791a */ /* 0x000fe80000000000 */
[----:B------:R-:W3:Y:S01]  /*7550*/  LDL R2, [R1+0x48] ;  /* 0x0000480001027983 */ /* 0x000ee20000100800 */
[----:B------:R-:W-:Y:S03]  /*7560*/  WARPSYNC 0xffffffff ;  /* 0xffffffff00007948 */ /* 0x000fe60003800000 */
[----:B------:R-:W4:Y:S06]  /*7570*/  LDL.64 R178, [R1+0x40] ;  /* 0x0000400001b27983 */ /* 0x000f2c0000100a00 */
[----:B------:R-:W-:Y:S08]  /*7580*/  BAR.SYNC.DEFER_BLOCKING 0x0 ;  /* 0x0000000000007b1d */ /* 0x000ff00000010000 */
[----:B------:R-:W-:Y:S08]  /*7590*/  LDSM.16.M88.4 R80, [R203] ;  /* 0x00000000cb50783b */ /* 0x000ff00000000200 */
[----:B------:R-:W5:Y:S08]  /*75a0*/  LDSM.16.M88.4 R16, [R196] ;  /* 0x00000000c410783b */ /* 0x000f700000000200 */
        /* <DEDUP_REMOVED lines=8> */
[----:B------:R-:W2:Y:S08]  /*7630*/  LDSM.16.M88.4 R168, [R211] ;  /* 0x00000000d3a8783b */ /* 0x000eb00000000200 */
[----:B------:R-:W2:Y:S08]  /*7640*/  LDSM.16.M88.4 R172, [R210] ;  /* 0x00000000d2ac783b */ /* 0x000eb00000000200 */
[----:B------:R-:W4:Y:S04]  /*7650*/  LDL R217, [R1+0x8] ;  /* 0x0000080001d97983 */ /* 0x000f280000100800 */
[----:B------:R-:W4:Y:S04]  /*7660*/  LDL R216, [R1+0x4c] ;  /* 0x00004c0001d87983 */ /* 0x000f280000100800 */
[----:B------:R-:W4:Y:S04]  /*7670*/  LDL R215, [R1+0x10] ;  /* 0x0000100001d77983 */ /* 0x000f280000100800 */
[----:B------:R-:W4:Y:S01]  /*7680*/  LDL R195, [R1+0xc] ;  /* 0x00000c0001c37983 */ /* 0x000f220000100800 */
[-C--:B-----5:R-:W-:Y:S08]  /*7690*/  HMMA.16816.F32 R4, R80, R16.reuse, RZ ;  /* 0x000000105004723c */ /* 0x0a0ff000000018ff */
[C---:B-1----:R-:W-:Y:S08]  /*76a0*/  HMMA.16816.F32 R8, R76.reuse, R16, RZ ;  /* 0x000000104c08723c */ /* 0x042ff000000018ff */
        /* <DEDUP_REMOVED lines=20> */
[-C--:B------:R-:W-:Y:S07]  /*77f0*/  HMMA.16816.F32 R4, R156, R160.reuse, R4 ;  /* 0x000000a09c04723c */ /* 0x080fee0000001804 */
[----:B------:R-:W-:Y:S01]  /*7800*/  @!P2 SHF.R.S32.HI R0, RZ, 0x1f, R188 ;  /* 0x0000001fff00a819 */ /* 0x000fe200000114bc */
[C---:B------:R-:W-:Y:S04]  /*7810*/  HMMA.16816.F32 R8, R164.reuse, R160, R8 ;  /* 0x000000a0a408723c */ /* 0x040fe80000001808 */
[----:B------:R-:W-:Y:S03]  /*7820*/  @!P2 IMAD R0, R0, c[0x0][0x208], RZ ;  /* 0x000082000000aa24 */ /* 0x000fe600078e02ff */
[C---:B------:R-:W-:Y:S01]  /*7830*/  @!P2 IMAD.WIDE.U32 R160, R188.reuse, c[0x0][0x208], RZ ;  /* 0x00008200bca0aa25 */ /* 0x040fe200078e00ff */
[-C--:B------:R-:W-:Y:S04]  /*7840*/  HMMA.16816.F32 R12, R164, R162.reuse, R12 ;  /* 0x000000a2a40c723c */ /* 0x080fe8000000180c */
[----:B------:R-:W-:Y:S04]  /*7850*/  @!P2 IMAD R0, R188, c[0x0][0x20c], R0 ;  /* 0x00008300bc00aa24 */ /* 0x000fe800078e0200 */
[C---:B------:R-:W-:Y:S04]  /*7860*/  HMMA.16816.F32 R16, R156.reuse, R162, R16 ;  /* 0x000000a29c10723c */ /* 0x040fe80000001810 */
[----:B------:R-:W-:Y:S04]  /*7870*/  @!P2 IADD3 R0, R161, R0, RZ ;  /* 0x00000000a100a210 */ /* 0x000fe80007ffe0ff */
[-C--:B------:R-:W-:Y:S04]  /*7880*/  HMMA.16816.F32 R20, R156, R168.reuse, R20 ;  /* 0x000000a89c14723c */ /* 0x080fe80000001814 */
[----:B------:R-:W-:Y:S04]  /*7890*/  @!P2 IMAD R0, R0, 0x50, RZ ;  /* 0x000000500000a824 */ /* 0x000fe800078e02ff */
[C---:B------:R-:W-:Y:S07]  /*78a0*/  HMMA.16816.F32 R24, R164.reuse, R168, R24 ;  /* 0x000000a8a418723c */ /* 0x040fee0000001818 */
[----:B------:R-:W-:Y:S01]  /*78b0*/  @!P2 IMAD.MOV.U32 R169, RZ, RZ, c[0x0][0x208] ;  /* 0x00008200ffa9a624 */ /* 0x000fe200078e00ff */
[-C--:B------:R-:W-:Y:S08]  /*78c0*/  HMMA.16816.F32 R28, R164, R170.reuse, R28 ;  /* 0x000000aaa41c723c */ /* 0x080ff0000000181c */
[C---:B------:R-:W-:Y:S07]  /*78d0*/  HMMA.16816.F32 R32, R156.reuse, R170, R32 ;  /* 0x000000aa9c20723c */ /* 0x040fee0000001820 */
[----:B---3--:R-:W-:Y:S01]  /*78e0*/  @!P2 MOV R171, R2 ;  /* 0x0000000200aba202 */ /* 0x008fe20000000f00 */
[-C--:B------:R-:W-:Y:S04]  /*78f0*/  HMMA.16816.F32 R36, R156, R172.reuse, R36 ;  /* 0x000000ac9c24723c */ /* 0x080fe80000001824 */
[----:B----4-:R-:W-:Y:S01]  /*7900*/  @!P2 IMAD.MOV.U32 R170, RZ, RZ, R178 ;  /* 0x000000ffffaaa224 */ /* 0x010fe200078e00b2 */
[----:B------:R-:W-:Y:S03]  /*7910*/  @!P2 SHF.L.U32 R2, R169, 0x5, RZ ;  /* 0x00000005a902a819 */ /* 0x000fe600000006ff */
[C---:B------:R-:W-:Y:S04]  /*7920*/  HMMA.16816.F32 R40, R164.reuse, R172, R40 ;  /* 0x000000aca428723c */ /* 0x040fe80000001828 */
[----:B------:R-:W-:Y:S02]  /*7930*/  @!P2 IMAD.WIDE.U32 R170, R160, 0x50, R170 ;  /* 0x00000050a0aaa825 */ /* 0x000fe400078e00aa */
[----:B------:R-:W2:Y:S02]  /*7940*/  LDSM.16.M88.4 R160, [R208] ;  /* 0x00000000d0a0783b */ /* 0x000ea40000000200 */
[----:B------:R-:W-:Y:S01]  /*7950*/  @!P2 IMAD.MOV.U32 R172, RZ, RZ, 0x5 ;  /* 0x00000005ffaca424 */ /* 0x000fe200078e00ff */
[C---:B------:R-:W-:Y:S01]  /*7960*/  @!P2 LEA R168, P0, R170.reuse, c[0x0][0x1f8], 0x1 ;  /* 0x00007e00aaa8aa11 */ /* 0x040fe200078008ff */
[-C--:B------:R-:W-:Y:S03]  /*7970*/  HMMA.16816.F32 R44, R164, R174.reuse, R44 ;  /* 0x000000aea42c723c */ /* 0x080fe6000000182c */
[----:B------:R-:W-:Y:S02]  /*7980*/  @!P2 IADD3 R87, R171, R0, RZ ;  /* 0x00000000ab57a210 */ /* 0x000fe40007ffe0ff */
[----:B------:R-:W-:Y:S02]  /*7990*/  @!P2 SHF.L.U64.HI R0, R169, R172, c[0x0][0x20c] ;  /* 0x00008300a900a619 */ /* 0x000fe400000102ac */
[----:B------:R-:W-:Y:S01]  /*79a0*/  @!P2 LEA.HI.X R169, R170, c[0x0][0x1fc], R87, 0x1, P0 ;  /* 0x00007f00aaa9aa11 */ /* 0x000fe200000f0c57 */
[C---:B------:R-:W-:Y:S04]  /*79b0*/  HMMA.16816.F32 R48, R156.reuse, R174, R48 ;  /* 0x000000ae9c30723c */ /* 0x040fe80000001830 */
[----:B------:R-:W-:Y:S01]  /*79c0*/  @!PT LDS RZ, [RZ] ;  /* 0x00000000fffff984 */ /* 0x000fe20000000800 */
[----:B------:R-:W-:Y:S01]  /*79d0*/  @!PT LDS RZ, [RZ] ;  /* 0x00000000fffff984 */ /* 0x000fe20000000800 */
[----:B------:R-:W-:Y:S01]  /*79e0*/  @!PT LDS RZ, [RZ] ;  /* 0x00000000fffff984 */ /* 0x000fe20000000800 */
[----:B------:R3:W-:Y:S01]  /*79f0*/  @!P2 LDGSTS.E.BYPASS.LTC128B.128 [R213+0x100], [R168.64], !P6 ;  /* 0x00100000a8d5afae */ /* 0x0007e2000f101d48 */
[-C--:B------:R-:W-:Y:S03]  /*7a00*/  @!P2 IADD3 R176, P1, R168, R2.reuse, RZ ;  /* 0x00000002a8b0a210 */ /* 0x080fe60007f3e0ff */
[-C--:B-1----:R-:W-:Y:S04]  /*7a10*/  HMMA.16816.F32 R52, R156, R152.reuse, R52 ;  /* 0x000000989c34723c */ /* 0x082fe80000001834 */
[--C-:B------:R-:W-:Y:S01]  /*7a20*/  @!P2 IMAD.X R177, R169, 0x1, R0.reuse, P1 ;  /* 0x00000001a9b1a824 */ /* 0x100fe200008e0600 */
[----:B------:R-:W-:Y:S03]  /*7a30*/  @!P2 IADD3 R172, P0, R176, R2, RZ ;  /* 0x00000002b0aca210 */ /* 0x000fe60007f1e0ff */
[C---:B------:R-:W-:Y:S01]  /*7a40*/  HMMA.16816.F32 R56, R164.reuse, R152, R56 ;  /* 0x00000098a438723c */ /* 0x040fe20000001838 */
[----:B------:R1:W-:Y:S03]  /*7a50*/  @!P2 LDGSTS.E.BYPASS.LTC128B.128 [R213+0x900], [R176.64], !P6 ;  /* 0x00900000b0d5afae */ /* 0x0003e6000f101d48 */
[----:B------:R-:W-:Y:S02]  /*7a60*/  @!P2 IADD3.X R173, R177, R0, RZ, P0, !PT ;  /* 0x00000000b1ada210 */ /* 0x000fe400007fe4ff */
[-C--:B------:R-:W-:Y:S02]  /*7a70*/  @!P2 IADD3 R170, P1, R172, R2.reuse, RZ ;  /* 0x00000002acaaa210 */ /* 0x080fe40007f3e0ff */
[-C--:B------:R-:W-:Y:S01]  /*7a80*/  HMMA.16816.F32 R60, R164, R154.reuse, R60 ;  /* 0x0000009aa43c723c */ /* 0x080fe2000000183c */
[----:B------:R4:W-:Y:S03]  /*7a90*/  @!P2 LDGSTS.E.BYPASS.LTC128B.128 [R213+0x1100], [R172.64], !P6 ;  /* 0x01100000acd5afae */ /* 0x0009e6000f101d48 */
[----:B------:R-:W-:Y:S01]  /*7aa0*/  @!P2 IMAD.X R171, R173, 0x1, R0, P1 ;  /* 0x00000001adaba824 */ /* 0x000fe200008e0600 */
[----:B---3--:R-:W-:Y:S03]  /*7ab0*/  @!P2 IADD3 R168, P0, R170, R2, RZ ;  /* 0x00000002aaa8a210 */ /* 0x008fe60007f1e0ff */
[C---:B------:R-:W-:Y:S01]  /*7ac0*/  HMMA.16816.F32 R64, R156.reuse, R154, R64 ;  /* 0x0000009a9c40723c */ /* 0x040fe20000001840 */
[----:B------:R3:W-:Y:S03]  /*7ad0*/  @!P2 LDGSTS.E.BYPASS.LTC128B.128 [R213+0x1900], [R170.64], !P6 ;  /* 0x01900000aad5afae */ /* 0x0007e6000f101d48 */
[----:B------:R-:W-:Y:S04]  /*7ae0*/  @!P2 IADD3.X R169, R171, R0, RZ, P0, !PT ;  /* 0x00000000aba9a210 */ /* 0x000fe800007fe4ff */
[-C--:B--2---:R-:W-:Y:S01]  /*7af0*/  HMMA.16816.F32 R68, R156, R160.reuse, R68 ;  /* 0x000000a09c44723c */ /* 0x084fe20000001844 */
[----:B------:R3:W-:Y:S07]  /*7b00*/  @!P2 LDGSTS.E.BYPASS.LTC128B.128 [R213+0x2100], [R168.64], !P6 ;  /* 0x02100000a8d5afae */ /* 0x0007ee000f101d48 */
[C---:B------:R-:W-:Y:S01]  /*7b10*/  HMMA.16816.F32 R72, R164.reuse, R160, R72 ;  /* 0x000000a0a448723c */ /* 0x040fe20000001848 */
[----:B-1----:R-:W-:Y:S07]  /*7b20*/  LDSM.16.M88.4 R176, [R204+0x2000] ;  /* 0x00200000ccb0783b */ /* 0x002fee0000000200 */
[-C--:B------:R-:W-:Y:S01]  /*7b30*/  HMMA.16816.F32 R76, R164, R162.reuse, R76 ;  /* 0x000000a2a44c723c */ /* 0x080fe2000000184c */
[----:B----4-:R-:W-:Y:S07]  /*7b40*/  LDSM.16.M88.4 R172, [R202] ;  /* 0x00000000caac783b */ /* 0x010fee0000000200 */
[----:B------:R-:W-:Y:S01]  /*7b50*/  HMMA.16816.F32 R80, R156, R162, R80 ;  /* 0x000000a29c50723c */ /* 0x000fe20000001850 */
[----:B------:R-:W-:Y:S08]  /*7b60*/  LDSM.16.M88.4 R180, [R202+0x800] ;  /* 0x00080000cab4783b */ /* 0x000ff00000000200 */
[----:B---3--:R-:W1:Y:S08]  /*7b70*/  LDSM.16.M88.4 R168, [R204] ;  /* 0x00000000cca8783b */ /* 0x008e700000000200 */
[----:B------:R-:W2:Y:S08]  /*7b80*/  LDSM.16.M88.4 R152, [R202+0x1000] ;  /* 0x00100000ca98783b */ /* 0x000eb00000000200 */
[----:B------:R-:W3:Y:S08]  /*7b90*/  LDSM.16.M88.4 R164, [R202+0x1800] ;  /* 0x00180000caa4783b */ /* 0x000ef00000000200 */
        /* <DEDUP_REMOVED lines=8> */
[----:B------:R-:W5:Y:S07]  /*7c20*/  LDSM.16.M88.4 R172, [R205+0x2000] ;  /* 0x00200000cdac783b */ /* 0x000f6e0000000200 */
        /* <DEDUP_REMOVED lines=27> */
[----:B------:R1:W2:Y:S02]  /*7de0*/  MUFU.TANH R193, R0 ;  /* 0x0000000000c17308 */ /* 0x0002a40000002400 */
[----:B-1----:R-:W-:Y:S08]  /*7df0*/  FMUL.FTZ R0, R6, c[0x0][0x320] ;  /* 0x0000c80006007a20 */ /* 0x002ff00000410000 */
[----:B------:R1:W-:Y:S02]  /*7e00*/  MUFU.TANH R192, R0 ;  /* 0x0000000000c07308 */ /* 0x0003e40000002400 */
        /* <DEDUP_REMOVED lines=16> */
[----:B------:R3:W5:Y:S10]  /*7f10*/  MUFU.TANH R185, R0 ;  /* 0x0000000000b97308 */ /* 0x0007740000002400 */
[----:B------:R2:W-:Y:S01]  /*7f20*/  MUFU.TANH R166, R4 ;  /* 0x0000000400a67308 */ /* 0x0005e20000002400 */
[-C--:B-1----:R-:W-:Y:S08]  /*7f30*/  HMMA.16816.F32 R36, R156, R8.reuse, R36 ;  /* 0x000000089c24723c */ /* 0x082ff00000001824 */
[C---:B------:R-:W-:Y:S04]  /*7f40*/  HMMA.16816.F32 R40, R172.reuse, R8, R40 ;  /* 0x00000008ac28723c */ /* 0x040fe80000001828 */
[----:B---3--:R-:W-:Y:S04]  /*7f50*/  FMUL.FTZ R0, R13, c[0x0][0x320] ;  /* 0x0000c8000d007a20 */ /* 0x008fe80000410000 */
[-C--:B------:R-:W-:Y:S01]  /*7f60*/  HMMA.16816.F32 R44, R172, R10.reuse, R44 ;  /* 0x0000000aac2c723c */ /* 0x080fe2000000182c */
[----:B------:R1:W-:Y:S01]  /*7f70*/  MUFU.TANH R184, R0 ;  /* 0x0000000000b87308 */ /* 0x0003e20000002400 */
[----:B--2---:R-:W2:Y:S06]  /*7f80*/  LDSM.16.M88.4 R4, [R199+0x1800] ;  /* 0x00180000c704783b */ /* 0x004eac0000000200 */
[C---:B------:R-:W-:Y:S02]  /*7f90*/  HMMA.16816.F32 R48, R156.reuse, R10, R48 ;  /* 0x0000000a9c30723c */ /* 0x040fe40000001830 */
[----:B------:R-:W3:Y:S06]  /*7fa0*/  LDSM.16.M88.4 R8, [R199+0x2000] ;  /* 0x00200000c708783b */ /* 0x000eec0000000200 */
[----:B------:R-:W-:Y:S01]  /*7fb0*/  FMUL.FTZ R12, R43, c[0x0][0x320] ;  /* 0x0000c8002b0c7a20 */ /* 0x000fe20000410000 */
[----:B------:R-:W-:Y:S04]  /*7fc0*/  DEPBAR.LE SB0, 0x0 ;  /* 0x000080000000791a */ /* 0x000fe80000000000 */
[----:B------:R4:W-:Y:S01]  /*7fd0*/  MUFU.TANH R180, R12 ;  /* 0x0000000c00b47308 */ /* 0x0009e20000002400 */
[----:B------:R-:W-:Y:S02]  /*7fe0*/  BAR.SYNC.DEFER_BLOCKING 0x0 ;  /* 0x0000000000007b1d */ /* 0x000fe40000010000 */
[----:B------:R-:W-:Y:S02]  /*7ff0*/  FMUL.FTZ R2, R44, c[0x0][0x320] ;  /* 0x0000c8002c027a20 */ /* 0x000fe40000410000 */
[----:B-1----:R-:W-:Y:S05]  /*8000*/  FMUL.FTZ R0, R14, c[0x0][0x320] ;  /* 0x0000c8000e007a20 */ /* 0x002fea0000410000 */
[----:B------:R1:W-:Y:S10]  /*8010*/  MUFU.TANH R183, R0 ;  /* 0x0000000000b77308 */ /* 0x0003f40000002400 */
[----:B------:R3:W-:Y:S01]  /*8020*/  MUFU.TANH R182, R2 ;  /* 0x0000000200b67308 */ /* 0x0007e20000002400 */
[----:B----4-:R-:W-:Y:S01]  /*8030*/  FMUL.FTZ R12, R48, c[0x0][0x320] ;  /* 0x0000c800300c7a20 */ /* 0x010fe20000410000 */
[-C--:B--2---:R-:W-:Y:S05]  /*8040*/  HMMA.16816.F32 R52, R156, R4.reuse, R52 ;  /* 0x000000049c34723c */ /* 0x084fea0000001834 */
[----:B-1----:R-:W-:Y:S03]  /*8050*/  FMUL.FTZ R0, R15, c[0x0][0x320] ;  /* 0x0000c8000f007a20 */ /* 0x002fe60000410000 */
[C---:B------:R-:W-:Y:S01]  /*8060*/  HMMA.16816.F32 R56, R172.reuse, R4, R56 ;  /* 0x00000004ac38723c */ /* 0x040fe20000001838 */
[----:B------:R1:W2:Y:S07]  /*8070*/  MUFU.TANH R181, R0 ;  /* 0x0000000000b57308 */ /* 0x0002ae0000002400 */
[-C--:B------:R-:W-:Y:S04]  /*8080*/  HMMA.16816.F32 R60, R172, R6.reuse, R60 ;  /* 0x00000006ac3c723c */ /* 0x080fe8000000183c */
[----:B---3--:R-:W-:Y:S04]  /*8090*/  FMUL.FTZ R2, R51, c[0x0][0x320] ;  /* 0x0000c80033027a20 */ /* 0x008fe80000410000 */
[----:B------:R-:W-:Y:S01]  /*80a0*/  FMUL.FTZ R4, R53, c[0x0][0x320] ;  /* 0x0000c80035047a20 */ /* 0x000fe20000410000 */
[----:B------:R-:W-:Y:S01]  /*80b0*/  MUFU.TANH R155, R2 ;  /* 0x00000002009b7308 */ /* 0x000fe20000002400 */
[C---:B------:R-:W-:Y:S08]  /*80c0*/  HMMA.16816.F32 R64, R156.reuse, R6, R64 ;  /* 0x000000069c40723c */ /* 0x040ff00000001840 */
[-C--:B------:R-:W-:Y:S04]  /*80d0*/  HMMA.16816.F32 R68, R156, R8.reuse, R68 ;  /* 0x000000089c44723c */ /* 0x080fe80000001844 */
[----:B-1----:R-:W-:Y:S04]  /*80e0*/  FMUL.FTZ R0, R16, c[0x0][0x320] ;  /* 0x0000c80010007a20 */ /* 0x002fe80000410000 */
[----:B------:R1:W-:Y:S01]  /*80f0*/  MUFU.TANH R178, R0 ;  /* 0x0000000000b27308 */ /* 0x0003e20000002400 */
[C---:B------:R-:W-:Y:S07]  /*8100*/  HMMA.16816.F32 R72, R172.reuse, R8, R72 ;  /* 0x00000008ac48723c */ /* 0x040fee0000001848 */
[----:B------:R-:W-:Y:S01]  /*8110*/  FMUL.FTZ R8, R55, c[0x0][0x320] ;  /* 0x0000c80037087a20 */ /* 0x000fe20000410000 */
[-C--:B------:R-:W-:Y:S03]  /*8120*/  HMMA.16816.F32 R76, R172, R10.reuse, R76 ;  /* 0x0000000aac4c723c */ /* 0x080fe6000000184c */
[----:B------:R3:W-:Y:S01]  /*8130*/  MUFU.TANH R51, R8 ;  /* 0x0000000800337308 */ /* 0x0007e20000002400 */
[----:B------:R-:W-:Y:S04]  /*8140*/  FMUL.FTZ R9, R59, c[0x0][0x320] ;  /* 0x0000c8003b097a20 */ /* 0x000fe80000410000 */
[----:B------:R-:W-:Y:S04]  /*8150*/  HMMA.16816.F32 R80, R156, R10, R80 ;  /* 0x0000000a9c50723c */ /* 0x000fe80000001850 */
[----:B-1----:R-:W-:Y:S04]  /*8160*/  FMUL.FTZ R0, R17, c[0x0][0x320] ;  /* 0x0000c80011007a20 */ /* 0x002fe80000410000 */
[----:B------:R1:W4:Y:S01]  /*8170*/  MUFU.TANH R13, R0 ;  /* 0x00000000000d7308 */ /* 0x0003220000002400 */
[----:B---3--:R-:W-:Y:S09]  /*8180*/  FMUL.FTZ R8, R58, c[0x0][0x320] ;  /* 0x0000c8003a087a20 */ /* 0x008ff20000410000 */
[----:B------:R-:W-:Y:S06]  /*8190*/  MUFU.TANH R59, R8 ;  /* 0x00000008003b7308 */ /* 0x000fec0000002400 */
[----:B------:R-:W-:Y:S02]  /*81a0*/  FMUL.FTZ R43, R83, c[0x0][0x320] ;  /* 0x0000c800532b7a20 */ /* 0x000fe40000410000 */
[----:B-1----:R-:W-:Y:S04]  /*81b0*/  FMUL.FTZ R0, R18, c[0x0][0x320] ;  /* 0x0000c80012007a20 */ /* 0x002fe80000410000 */
        /* <DEDUP_REMOVED lines=9> */
[----:B-1----:R-:W-:Y:S08]  /*8250*/  FMUL.FTZ R0, R23, c[0x0][0x320] ;  /* 0x0000c80017007a20 */ /* 0x002ff00000410000 */
[----:B------:R1:W-:Y:S02]  /*8260*/  MUFU.TANH R169, R0 ;  /* 0x0000000000a97308 */ /* 0x0003e40000002400 */
[----:B-1----:R-:W-:Y:S08]  /*8270*/  FMUL.FTZ R0, R24, c[0x0][0x320] ;  /* 0x0000c80018007a20 */ /* 0x002ff00000410000 */
[----:B------:R1:W-:Y:S02]  /*8280*/  MUFU.TANH R167, R0 ;  /* 0x0000000000a77308 */ /* 0x0003e40000002400 */
        /* <DEDUP_REMOVED lines=11> */
[----:B------:R1:W1:Y:S02]  /*8340*/  MUFU.TANH R26, R0 ;  /* 0x00000000001a7308 */ /* 0x0002640000002400 */
[----:B-1----:R-:W-:Y:S08]  /*8350*/  FMUL.FTZ R0, R33, c[0x0][0x320] ;  /* 0x0000c80021007a20 */ /* 0x002ff00000410000 */
[----:B------:R1:W-:Y:S10]  /*8360*/  MUFU.TANH R33, R4 ;  /* 0x0000000400217308 */ /* 0x0003f40000002400 */
[----:B------:R2:W-:Y:S01]  /*8370*/  MUFU.TANH R25, R0 ;  /* 0x0000000000197308 */ /* 0x0005e20000002400 */
[----:B-1----:R-:W-:Y:S02]  /*8380*/  FMUL.FTZ R4, R54, c[0x0][0x320] ;  /* 0x0000c80036047a20 */ /* 0x002fe40000410000 */
[----:B--2---:R-:W-:Y:S07]  /*8390*/  FMUL.FTZ R0, R34, c[0x0][0x320] ;  /* 0x0000c80022007a20 */ /* 0x004fee0000410000 */
        /* <DEDUP_REMOVED lines=12> */
[----:B------:R-:W-:Y:S10]  /*8460*/  MUFU.TANH R40, R12 ;  /* 0x0000000c00287308 */ /* 0x000ff40000002400 */
[----:B------:R1:W1:Y:S02]  /*8470*/  MUFU.TANH R32, R0 ;  /* 0x0000000000207308 */ /* 0x0002640000002400 */
        /* <DEDUP_REMOVED lines=14> */
[----:B-1----:R1:W2:Y:S02]  /*8560*/  LDL R0, [R1] ;  /* 0x0000000001007983 */ /* 0x0022a40000100800 */
[----:B--2---:R-:W-:Y:S05]  /*8570*/  @P4 IMAD.MOV.U32 R0, RZ, RZ, R217 ;  /* 0x000000ffff004224 */ /* 0x004fea00078e00d9 */
[----:B------:R-:W2:Y:S08]  /*8580*/  SHFL.IDX PT, R2, R0, RZ, 0x1c1f ;  /* 0x001c1fff00027589 */ /* 0x000eb000000e0000 */
[----:B------:R-:W1:Y:S08]  /*8590*/  SHFL.IDX PT, R6, R0, 0x1, 0x1c1f ;  /* 0x003c1f0000067f89 */ /* 0x000e7000000e0000 */
[----:B------:R-:W1:Y:S08]  /*85a0*/  SHFL.IDX PT, R12, R0, 0x2, 0x1c1f ;  /* 0x005c1f00000c7f89 */ /* 0x000e7000000e0000 */
[----:B------:R1:W2:Y:S02]  /*85b0*/  SHFL.IDX PT, R7, R0, 0x3, 0x1c1f ;  /* 0x007c1f0000077f89 */ /* 0x0002a400000e0000 */
[----:B-1----:R-:W-:Y:S02]  /*85c0*/  FMUL.FTZ R0, R52, c[0x0][0x320] ;  /* 0x0000c80034007a20 */ /* 0x002fe40000410000 */
[----:B------:R-:W-:Y:S10]  /*85d0*/  MUFU.TANH R52, R4 ;  /* 0x0000000400347308 */ /* 0x000ff40000002400 */
[----:B------:R1:W1:Y:S02]  /*85e0*/  MUFU.TANH R38, R0 ;  /* 0x0000000000267308 */ /* 0x0002640000002400 */
[----:B-1----:R-:W-:Y:S05]  /*85f0*/  IMAD R0, R188, -0x50, RZ ;  /* 0xffffffb0bc007824 */ /* 0x002fea00078e02ff */
[----:B------:R-:W-:Y:S02]  /*8600*/  IADD3 R0, -R216, 0x1, R0 ;  /* 0x00000001d8007810 */ /* 0x000fe40007ffe100 */
[----:B------:R-:W3:Y:S02]  /*8610*/  LDL.64 R216, [R1+0x38] ;  /* 0x0000380001d87983 */ /* 0x000ee40000100a00 */
[----:B------:R-:W-:Y:S04]  /*8620*/  IADD3 R5, -R195, R0, R215 ;  /* 0x00000000c3057210 */ /* 0x000fe80007ffe1d7 */
[C---:B--2---:R-:W-:Y:S01]  /*8630*/  IADD3 R4, R5.reuse, R2, RZ ;  /* 0x0000000205047210 */ /* 0x044fe20007ffe0ff */
[C---:B------:R-:W-:Y:S01]  /*8640*/  IMAD.IADD R2, R5.reuse, 0x1, R6 ;  /* 0x0000000105027824 */ /* 0x040fe200078e0206 */
[C---:B------:R-:W-:Y:S01]  /*8650*/  IADD3 R0, R5.reuse, R12, RZ ;  /* 0x0000000c05007210 */ /* 0x040fe20007ffe0ff */
[----:B------:R-:W-:Y:S01]  /*8660*/  IMAD.IADD R5, R5, 0x1, R7 ;  /* 0x0000000105057824 */ /* 0x000fe200078e0207 */
[----:B------:R-:W-:Y:S01]  /*8670*/  ISETP.GT.AND P5, PT, R4, 0x1, PT ;  /* 0x000000010400780c */ /* 0x000fe20003fa4270 */
[----:B------:R-:W-:Y:S01]  /*8680*/  FMUL.FTZ R7, R57, c[0x0][0x320] ;  /* 0x0000c80039077a20 */ /* 0x000fe20000410000 */
[----:B------:R-:W2:Y:S01]  /*8690*/  LDL R215, [R1+0x28] ;  /* 0x0000280001d77983 */ /* 0x000ea20000100800 */
[----:B------:R-:W-:Y:S01]  /*86a0*/  FMUL.FTZ R6, R56, c[0x0][0x320] ;  /* 0x0000c80038067a20 */ /* 0x000fe20000410000 */
[----:B------:R-:W-:Y:S01]  /*86b0*/  FSEL R11, R193, -INF , P5 ;  /* 0xff800000c10b7808 */ /* 0x000fe20002800000 */
[----:B------:R1:W-:Y:S01]  /*86c0*/  MUFU.TANH R55, R7 ;  /* 0x0000000700377308 */ /* 0x0003e20000002400 */
[----:B------:R-:W-:Y:S02]  /*86d0*/  ISETP.GT.AND P5, PT, R5, RZ, PT ;  /* 0x000000ff0500720c */ /* 0x000fe40003fa4270 */
[----:B------:R-:W-:Y:S02]  /*86e0*/  ISETP.GT.AND P2, PT, R2, 0x1, PT ;  /* 0x000000010200780c */ /* 0x000fe40003f44270 */
[----:B------:R-:W-:Y:S02]  /*86f0*/  FSEL R22, R187, -INF , P5 ;  /* 0xff800000bb167808 */ /* 0x000fe40002800000 */
[----:B------:R-:W-:Y:S02]  /*8700*/  FSEL R15, R191, -INF , P2 ;  /* 0xff800000bf0f7808 */ /* 0x000fe40001000000 */
[----:B------:R-:W-:Y:S01]  /*8710*/  ISETP.GT.AND P2, PT, R0, 0x8, PT ;  /* 0x000000080000780c */ /* 0x000fe20003f44270 */
[----:B------:R1:W-:Y:S01]  /*8720*/  MUFU.TANH R53, R6 ;  /* 0x0000000600357308 */ /* 0x0003e20000002400 */
[----:B------:R-:W-:Y:S02]  /*8730*/  ISETP.GT.AND P5, PT, R5, 0x9, PT ;  /* 0x000000090500780c */ /* 0x000fe40003fa4270 */
[----:B-----5:R-:W-:Y:S02]  /*8740*/  FSEL R20, R185, -INF , P2 ;  /* 0xff800000b9147808 */ /* 0x020fe40001000000 */
[----:B------:R-:W-:Y:S02]  /*8750*/  ISETP.GT.AND P2, PT, R4, 0x9, PT ;  /* 0x000000090400780c */ /* 0x000fe40003f44270 */
[----:B------:R-:W-:Y:S02]  /*8760*/  FSEL R27, R181, -INF , P5 ;  /* 0xff800000b51b7808 */ /* 0x000fe40002800000 */
[----:B----4-:R-:W-:Y:S01]  /*8770*/  FSEL R13, R13, -INF , P2 ;  /* 0xff8000000d0d7808 */ /* 0x010fe20001000000 */
[----:B------:R-:W-:Y:S01]  /*8780*/  MUFU.TANH R181, R9 ;  /* 0x0000000900b57308 */ /* 0x000fe20000002400 */
[----:B------:R-:W-:Y:S02]  /*8790*/  ISETP.GT.AND P2, PT, R2, 0x10, PT ;  /* 0x000000100200780c */ /* 0x000fe40003f44270 */
[C---:B------:R-:W-:Y:S01]  /*87a0*/  ISETP.GT.AND P5, PT, R4.reuse, 0x10, PT ;  /* 0x000000100400780c */ /* 0x040fe20003fa4270 */
[----:B-1----:R-:W-:Y:S01]  /*87b0*/  FMUL.FTZ R7, R65, c[0x0][0x320] ;  /* 0x0000c80041077a20 */ /* 0x002fe20000410000 */
[----:B------:R-:W-:Y:S02]  /*87c0*/  ISETP.GT.AND P0, PT, R4, RZ, PT ;  /* 0x000000ff0400720c */ /* 0x000fe40003f04270 */
[----:B------:R-:W-:Y:S02]  /*87d0*/  ISETP.GT.AND P3, PT, R2, RZ, PT ;  /* 0x000000ff0200720c */ /* 0x000fe40003f64270 */
[----:B------:R-:W-:Y:S01]  /*87e0*/  ISETP.GT.AND P1, PT, R0, RZ, PT ;  /* 0x000000ff0000720c */ /* 0x000fe20003f24270 */
[----:B------:R1:W-:Y:S01]  /*87f0*/  MUFU.TANH R37, R7 ;  /* 0x0000000700257308 */ /* 0x0003e20000002400 */
[----:B------:R-:W-:Y:S02]  /*8800*/  FSEL R30, R170, -INF , P2 ;  /* 0xff800000aa1e7808 */ /* 0x000fe40001000000 */
[C---:B------:R-:W-:Y:S01]  /*8810*/  ISETP.GT.AND P2, PT, R5.reuse, 0x11, PT ;  /* 0x000000110500780c */ /* 0x040fe20003f44270 */
[----:B------:R-:W-:Y:S01]  /*8820*/  FMUL.FTZ R6, R60, c[0x0][0x320] ;  /* 0x0000c8003c067a20 */ /* 0x000fe20000410000 */
[----:B------:R-:W-:Y:S02]  /*8830*/  FSEL R14, R192, -INF , P3 ;  /* 0xff800000c00e7808 */ /* 0x000fe40001800000 */
[C---:B------:R-:W-:Y:S02]  /*8840*/  ISETP.GT.AND P3, PT, R5.reuse, 0x1, PT ;  /* 0x000000010500780c */ /* 0x040fe40003f64270 */
[----:B------:R-:W-:Y:S01]  /*8850*/  FSEL R18, R190, -INF , P1 ;  /* 0xff800000be127808 */ /* 0x000fe20000800000 */
[----:B------:R4:W-:Y:S01]  /*8860*/  MUFU.TANH R54, R6 ;  /* 0x0000000600367308 */ /* 0x0009e20000002400 */
[----:B------:R-:W-:Y:S02]  /*8870*/  FSEL R47, R164, -INF , P2 ;  /* 0xff800000a42f7808 */ /* 0x000fe40001000000 */
[----:B------:R-:W-:Y:S02]  /*8880*/  ISETP.GT.AND P2, PT, R4, 0x18, PT ;  /* 0x000000180400780c */ /* 0x000fe40003f44270 */
[----:B------:R-:W-:Y:S02]  /*8890*/  FSEL R29, R176, -INF , P5 ;  /* 0xff800000b01d7808 */ /* 0x000fe40002800000 */
[----:B------:R-:W-:Y:S02]  /*88a0*/  FSEL R26, R26, -INF , P2 ;  /* 0xff8000001a1a7808 */ /* 0x000fe40001000000 */
[----:B------:R-:W-:Y:S02]  /*88b0*/  ISETP.GT.AND P2, PT, R4, 0x21, PT ;  /* 0x000000210400780c */ /* 0x000fe40003f44270 */
[----:B------:R-:W-:Y:S02]  /*88c0*/  ISETP.GT.AND P5, PT, R0, 0x11, PT ;  /* 0x000000110000780c */ /* 0x000fe40003fa4270 */
[----:B------:R-:W-:Y:S01]  /*88d0*/  FSEL R57, R36, -INF , P2 ;  /* 0xff80000024397808 */ /* 0x000fe20001000000 */
[----:B-1----:R-:W-:Y:S01]  /*88e0*/  FMUL.FTZ R7, R66, c[0x0][0x320] ;  /* 0x0000c80042077a20 */ /* 0x002fe20000410000 */
[----:B------:R-:W-:Y:S02]  /*88f0*/  FSEL R23, R186, -INF , P3 ;  /* 0xff800000ba177808 */ /* 0x000fe40001800000 */
[----:B------:R-:W-:Y:S01]  /*8900*/  ISETP.GT.AND P1, PT, R0, 0x9, PT ;  /* 0x000000090000780c */ /* 0x000fe20003f24270 */
[----:B------:R1:W-:Y:S01]  /*8910*/  MUFU.TANH R50, R7 ;  /* 0x0000000700327308 */ /* 0x0003e20000002400 */
[----:B------:R-:W-:Y:S02]  /*8920*/  FSEL R42, R166, -INF , P5 ;  /* 0xff800000a62a7808 */ /* 0x000fe40002800000 */
[----:B------:R-:W-:Y:S02]  /*8930*/  ISETP.GT.AND P5, PT, R5, 0x18, PT ;  /* 0x000000180500780c */ /* 0x000fe40003fa4270 */
[----:B------:R-:W-:Y:S01]  /*8940*/  FSEL R10, R194, -INF , P0 ;  /* 0xff800000c20a7808 */ /* 0x000fe20000000000 */
[----:B----4-:R-:W-:Y:S01]  /*8950*/  FMUL.FTZ R6, R61, c[0x0][0x320] ;  /* 0x0000c8003d067a20 */ /* 0x010fe20000410000 */
[----:B------:R-:W-:Y:S02]  /*8960*/  FSEL R21, R184, -INF , P1 ;  /* 0xff800000b8157808 */ /* 0x000fe40000800000 */
[----:B------:R-:W-:Y:S01]  /*8970*/  FSEL R48, R161, -INF , P5 ;  /* 0xff800000a1307808 */ /* 0x000fe20002800000 */
[----:B------:R4:W-:Y:S01]  /*8980*/  MUFU.TANH R58, R6 ;  /* 0x00000006003a7308 */ /* 0x0009e20000002400 */
[----:B------:R-:W-:Y:S02]  /*8990*/  ISETP.GT.AND P5, PT, R2, 0x19, PT ;  /* 0x000000190200780c */ /* 0x000fe40003fa4270 */
[----:B------:R-:W-:Y:S02]  /*89a0*/  ISETP.GT.AND P3, PT, R4, 0x8, PT ;  /* 0x000000080400780c */ /* 0x000fe40003f64270 */
[----:B------:R-:W-:Y:S02]  /*89b0*/  FSEL R35, R35, -INF , P5 ;  /* 0xff80000023237808 */ /* 0x000fe40002800000 */
[----:B------:R-:W-:Y:S02]  /*89c0*/  ISETP.GT.AND P5, PT, R0, 0x20, PT ;  /* 0x000000200000780c */ /* 0x000fe40003fa4270 */
[----:B------:R-:W-:Y:S02]  /*89d0*/  FSEL R12, R178, -INF , P3 ;  /* 0xff800000b20c7808 */ /* 0x000fe40001800000 */
[----:B------:R-:W-:Y:S02]  /*89e0*/  FSEL R166, R32, -INF , P5 ;  /* 0xff80000020a67808 */ /* 0x000fe40002800000 */
[----:B------:R-:W-:Y:S01]  /*89f0*/  ISETP.GT.AND P1, PT, R2, 0x8, PT ;  /* 0x000000080200780c */ /* 0x000fe20003f24270 */
[----:B-1----:R-:W-:Y:S01]  /*8a00*/  FMUL.FTZ R7, R68, c[0x0][0x320] ;  /* 0x0000c80044077a20 */ /* 0x002fe20000410000 */
[----:B------:R-:W-:Y:S02]  /*8a10*/  ISETP.GT.AND P0, PT, R0, 0x1, PT ;  /* 0x000000010000780c */ /* 0x000fe40003f04270 */
[----:B------:R-:W-:Y:S01]  /*8a20*/  FSEL R16, R16, -INF , P1 ;  /* 0xff80000010107808 */ /* 0x000fe20000800000 */
[----:B------:R1:W-:Y:S01]  /*8a30*/  MUFU.TANH R36, R7 ;  /* 0x0000000700247308 */ /* 0x0003e20000002400 */
[----:B------:R-:W-:Y:S02]  /*8a40*/  ISETP.GT.AND P3, PT, R4, 0x11, PT ;  /* 0x000000110400780c */ /* 0x000fe40003f64270 */
[----:B------:R-:W-:Y:S02]  /*8a50*/  ISETP.GT.AND P1, PT, R2, 0x11, PT ;  /* 0x000000110200780c */ /* 0x000fe40003f24270 */
[----:B------:R-:W-:Y:S01]  /*8a60*/  FSEL R19, R189, -INF , P0 ;  /* 0xff800000bd137808 */ /* 0x000fe20000000000 */
[----:B----4-:R-:W-:Y:S01]  /*8a70*/  FMUL.FTZ R6, R64, c[0x0][0x320] ;  /* 0x0000c80040067a20 */ /* 0x010fe20000410000 */
[----:B------:R-:W-:Y:S02]  /*8a80*/  FSEL R28, R171, -INF , P3 ;  /* 0xff800000ab1c7808 */ /* 0x000fe40001800000 */
[----:B------:R-:W-:Y:S01]  /*8a90*/  ISETP.GT.AND P2, PT, R4, 0x28, PT ;  /* 0x000000280400780c */ /* 0x000fe20003f44270 */
[----:B------:R4:W5:Y:S01]  /*8aa0*/  MUFU.TANH R8, R6 ;  /* 0x0000000600087308 */ /* 0x0009620000002400 */
[----:B------:R-:W-:Y:S02]  /*8ab0*/  FSEL R31, R169, -INF , P1 ;  /* 0xff800000a91f7808 */ /* 0x000fe40000800000 */
[C---:B------:R-:W-:Y:S02]  /*8ac0*/  ISETP.GT.AND P0, PT, R5.reuse, 0x8, PT ;  /* 0x000000080500780c */ /* 0x040fe40003f04270 */
[----:B------:R-:W-:Y:S02]  /*8ad0*/  ISETP.GT.AND P3, PT, R5, 0x10, PT ;  /* 0x000000100500780c */ /* 0x000fe40003f64270 */
[----:B------:R-:W-:Y:S02]  /*8ae0*/  ISETP.GT.AND P1, PT, R0, 0x18, PT ;  /* 0x000000180000780c */ /* 0x000fe40003f24270 */
[----:B------:R-:W-:Y:S02]  /*8af0*/  FSEL R46, R165, -INF , P3 ;  /* 0xff800000a52e7808 */ /* 0x000fe40001800000 */
[----:B------:R-:W-:Y:S02]  /*8b00*/  ISETP.GT.AND P3, PT, R5, 0x19, PT ;  /* 0x000000190500780c */ /* 0x000fe40003f64270 */
[----:B------:R-:W-:Y:S01]  /*8b10*/  FSEL R44, R163, -INF , P1 ;  /* 0xff800000a32c7808 */ /* 0x000fe20000800000 */
[----:B-1----:R-:W-:Y:S01]  /*8b20*/  FMUL.FTZ R7, R69, c[0x0][0x320] ;  /* 0x0000c80045077a20 */ /* 0x002fe20000410000 */
[----:B------:R-:W-:Y:S02]  /*8b30*/  FSEL R49, R160, -INF , P3 ;  /* 0xff800000a0317808 */ /* 0x000fe40001800000 */
[----:B------:R-:W-:Y:S01]  /*8b40*/  FSEL R60, R40, -INF , P2 ;  /* 0xff800000283c7808 */ /* 0x000fe20001000000 */
[----:B------:R1:W1:Y:S01]  /*8b50*/  MUFU.TANH R32, R7 ;  /* 0x0000000700207308 */ /* 0x0002620000002400 */
[----:B------:R-:W-:Y:S01]  /*8b60*/  ISETP.GT.AND P1, PT, R4, 0x19, PT ;  /* 0x000000190400780c */ /* 0x000fe20003f24270 */
[----:B------:R-:W-:Y:S01]  /*8b70*/  FMUL.FTZ R40, R82, c[0x0][0x320] ;  /* 0x0000c80052287a20 */ /* 0x000fe20000410000 */
[----:B------:R-:W-:Y:S02]  /*8b80*/  FSEL R24, R183, -INF , P0 ;  /* 0xff800000b7187808 */ /* 0x000fe40000000000 */
[----:B------:R-:W-:Y:S02]  /*8b90*/  ISETP.GT.AND P0, PT, R2, 0x9, PT ;  /* 0x000000090200780c */ /* 0x000fe40003f04270 */
[----:B----4-:R-:W-:Y:S02]  /*8ba0*/  FMNMX.FTZ R6, R10, R3, !PT ;  /* 0x000000030a067209 */ /* 0x010fe40007810000 */
[----:B------:R-:W-:Y:S02]  /*8bb0*/  FSEL R17, R17, -INF , P0 ;  /* 0xff80000011117808 */ /* 0x000fe40000000000 */
[----:B------:R-:W-:Y:S02]  /*8bc0*/  FMNMX.FTZ R6, R11, R6, !PT ;  /* 0x000000060b067209 */ /* 0x000fe40007810000 */
[----:B------:R-:W-:Y:S02]  /*8bd0*/  ISETP.GT.AND P0, PT, R0, 0x10, PT ;  /* 0x000000100000780c */ /* 0x000fe40003f04270 */
[----:B------:R-:W-:Y:S02]  /*8be0*/  FMNMX.FTZ R6, R12, R6, !PT ;  /* 0x000000060c067209 */ /* 0x000fe40007810000 */
[----:B------:R-:W-:Y:S02]  /*8bf0*/  ISETP.GT.AND P3, PT, R4, 0x20, PT ;  /* 0x000000200400780c */ /* 0x000fe40003f64270 */
[----:B------:R-:W-:Y:S02]  /*8c00*/  FMNMX.FTZ R6, R13, R6, !PT ;  /* 0x000000060d067209 */ /* 0x000fe40007810000 */
[----:B------:R-:W-:Y:S02]  /*8c10*/  FSEL R25, R25, -INF , P1 ;  /* 0xff80000019197808 */ /* 0x000fe40000800000 */
[----:B------:R-:W-:Y:S01]  /*8c20*/  FMNMX.FTZ R6, R29, R6, !PT ;  /* 0x000000061d067209 */ /* 0x000fe20007810000 */
[----:B-1----:R-:W-:Y:S01]  /*8c30*/  FMUL.FTZ R7, R80, c[0x0][0x320] ;  /* 0x0000c80050077a20 */ /* 0x002fe20000410000 */
[----:B------:R-:W-:Y:S02]  /*8c40*/  FSEL R41, R167, -INF , P0 ;  /* 0xff800000a7297808 */ /* 0x000fe40000000000 */
[----:B------:R-:W-:Y:S01]  /*8c50*/  FSEL R56, R153, -INF , P3 ;  /* 0xff80000099387808 */ /* 0x000fe20001800000 */
[----:B------:R1:W4:Y:S01]  /*8c60*/  MUFU.TANH R9, R7 ;  /* 0x0000000700097308 */ /* 0x0003220000002400 */
[----:B------:R-:W-:Y:S02]  /*8c70*/  FMNMX.FTZ R6, R28, R6, !PT ;  /* 0x000000061c067209 */ /* 0x000fe40007810000 */
[----:B------:R-:W-:Y:S02]  /*8c80*/  ISETP.GT.AND P0, PT, R0, 0x19, PT ;  /* 0x000000190000780c */ /* 0x000fe40003f04270 */
[----:B------:R-:W-:Y:S02]  /*8c90*/  FMNMX.FTZ R6, R26, R6, !PT ;  /* 0x000000061a067209 */ /* 0x000fe40007810000 */
[----:B------:R-:W-:Y:S02]  /*8ca0*/  ISETP.GT.AND P1, PT, R2, 0x20, PT ;  /* 0x000000200200780c */ /* 0x000fe40003f24270 */
[----:B------:R-:W-:Y:S02]  /*8cb0*/  FMNMX.FTZ R6, R25, R6, !PT ;  /* 0x0000000619067209 */ /* 0x000fe40007810000 */
[----:B------:R-:W-:Y:S02]  /*8cc0*/  FSEL R45, R162, -INF , P0 ;  /* 0xff800000a22d7808 */ /* 0x000fe40000000000 */
[----:B------:R-:W-:Y:S02]  /*8cd0*/  ISETP.GT.AND P0, PT, R2, 0x18, PT ;  /* 0x000000180200780c */ /* 0x000fe40003f04270 */
[----:B------:R-:W-:Y:S02]  /*8ce0*/  FMNMX.FTZ R6, R56, R6, !PT ;  /* 0x0000000638067209 */ /* 0x000fe40007810000 */
[----:B------:R-:W-:Y:S02]  /*8cf0*/  FSEL R34, R34, -INF , P0 ;  /* 0xff80000022227808 */ /* 0x000fe40000000000 */
[----:B------:R-:W-:Y:S02]  /*8d00*/  ISETP.GT.AND P3, PT, R0, 0x21, PT ;  /* 0x000000210000780c */ /* 0x000fe40003f64270 */
[----:B------:R-:W-:Y:S02]  /*8d10*/  FSEL R160, R152, -INF , P1 ;  /* 0xff80000098a07808 */ /* 0x000fe40000800000 */
[----:B------:R-:W-:Y:S01]  /*8d20*/  ISETP.GT.AND P0, PT, R2, 0x21, PT ;  /* 0x000000210200780c */ /* 0x000fe20003f04270 */
[----:B-1----:R-:W-:Y:S01]  /*8d30*/  FMUL.FTZ R7, R81, c[0x0][0x320] ;  /* 0x0000c80051077a20 */ /* 0x002fe20000410000 */
[----:B------:R-:W-:Y:S02]  /*8d40*/  ISETP.GT.AND P1, PT, R4, 0x29, PT ;  /* 0x000000290400780c */ /* 0x000fe40003f24270 */
[----:B------:R-:W-:Y:S02]  /*8d50*/  FMNMX.FTZ R6, R57, R6, !PT ;  /* 0x0000000639067209 */ /* 0x000fe40007810000 */
[----:B------:R-:W-:Y:S01]  /*8d60*/  FSEL R167, R87, -INF , P3 ;  /* 0xff80000057a77808 */ /* 0x000fe20001800000 */
[----:B------:R-:W1:Y:S01]  /*8d70*/  MUFU.TANH R7, R7 ;  /* 0x0000000700077308 */ /* 0x000e620000002400 */
[----:B------:R-:W-:Y:S02]  /*8d80*/  FMNMX.FTZ R6, R60, R6, !PT ;  /* 0x000000063c067209 */ /* 0x000fe40007810000 */
[----:B------:R-:W-:Y:S02]  /*8d90*/  FSEL R162, R154, -INF , P0 ;  /* 0xff8000009aa27808 */ /* 0x000fe40000000000 */
[C---:B------:R-:W-:Y:S02]  /*8da0*/  ISETP.GT.AND P0, PT, R4.reuse, 0x30, PT ;  /* 0x000000300400780c */ /* 0x040fe40003f04270 */
[C---:B------:R-:W-:Y:S02]  /*8db0*/  ISETP.GT.AND P5, PT, R4.reuse, 0x31, PT ;  /* 0x000000310400780c */ /* 0x040fe40003fa4270 */
[C---:B------:R-:W-:Y:S02]  /*8dc0*/  ISETP.GT.AND P3, PT, R4.reuse, 0x38, PT ;  /* 0x000000380400780c */ /* 0x040fe40003f64270 */
[----:B------:R-:W-:Y:S02]  /*8dd0*/  FSEL R158, R39, -INF , P1 ;  /* 0xff800000279e7808 */ /* 0x000fe40000800000 */
[C---:B------:R-:W-:Y:S02]  /*8de0*/  ISETP.GT.AND P2, PT, R4.reuse, 0x39, PT ;  /* 0x000000390400780c */ /* 0x040fe40003f44270 */
[----:B------:R-:W-:Y:S02]  /*8df0*/  ISETP.GT.AND P1, PT, R4, 0x40, PT ;  /* 0x000000400400780c */ /* 0x000fe40003f24270 */
[----:B------:R-:W-:Y:S01]  /*8e00*/  FSEL R174, R38, -INF , P0 ;  /* 0xff80000026ae7808 */ /* 0x000fe20000000000 */
[----:B------:R-:W-:Y:S01]  /*8e10*/  FMUL.FTZ R38, R71, c[0x0][0x320] ;  /* 0x0000c80047267a20 */ /* 0x000fe20000410000 */
[----:B------:R-:W-:Y:S02]  /*8e20*/  ISETP.GT.AND P0, PT, R4, 0x41, PT ;  /* 0x000000410400780c */ /* 0x000fe40003f04270 */
[----:B------:R-:W-:Y:S01]  /*8e30*/  FSEL R176, R33, -INF , P5 ;  /* 0xff80000021b07808 */ /* 0x000fe20002800000 */
[----:B------:R-:W-:Y:S01]  /*8e40*/  FMUL.FTZ R33, R70, c[0x0][0x320] ;  /* 0x0000c80046217a20 */ /* 0x000fe20000410000 */
[----:B------:R-:W-:Y:S02]  /*8e50*/  ISETP.GT.AND P5, PT, R4, 0x48, PT ;  /* 0x000000480400780c */ /* 0x000fe40003fa4270 */
[----:B-----5:R-:W-:Y:S01]  /*8e60*/  FSEL R178, R8, -INF , P3 ;  /* 0xff80000008b27808 */ /* 0x020fe20001800000 */
[----:B------:R-:W-:Y:S01]  /*8e70*/  FMUL.FTZ R8, R67, c[0x0][0x320] ;  /* 0x0000c80043087a20 */ /* 0x000fe20000410000 */
[----:B------:R-:W-:Y:S02]  /*8e80*/  ISETP.GT.AND P3, PT, R4, 0x49, PT ;  /* 0x000000490400780c */ /* 0x000fe40003f64270 */
[----:B------:R-:W-:Y:S01]  /*8e90*/  FMNMX.FTZ R4, R158, R6, !PT ;  /* 0x000000069e047209 */ /* 0x000fe20007810000 */
[----:B------:R5:W2:Y:S01]  /*8ea0*/  MUFU.TANH R39, R8 ;  /* 0x0000000800277308 */ /* 0x000aa20000002400 */
[----:B------:R-:W-:Y:S02]  /*8eb0*/  FSEL R175, R37, -INF , P2 ;  /* 0xff80000025af7808 */ /* 0x000fe40001000000 */
[----:B------:R-:W-:Y:S02]  /*8ec0*/  FMNMX.FTZ R4, R174, R4, !PT ;  /* 0x00000004ae047209 */ /* 0x000fe40007810000 */
[----:B------:R-:W-:Y:S02]  /*8ed0*/  FSEL R247, R36, -INF , P1 ;  /* 0xff80000024f77808 */ /* 0x000fe40000800000 */
[----:B------:R-:W-:Y:S02]  /*8ee0*/  FMNMX.FTZ R4, R176, R4, !PT ;  /* 0x00000004b0047209 */ /* 0x000fe40007810000 */
[----:B------:R-:W-:Y:S01]  /*8ef0*/  FSEL R248, R32, -INF , P0 ;  /* 0xff80000020f87808 */ /* 0x000fe20000000000 */
[----:B------:R-:W2:Y:S01]  /*8f00*/  MUFU.TANH R37, R33 ;  /* 0x0000002100257308 */ /* 0x000ea20000002400 */
[----:B------:R-:W-:Y:S02]  /*8f10*/  FMNMX.FTZ R4, R178, R4, !PT ;  /* 0x00000004b2047209 */ /* 0x000fe40007810000 */
[----:B----4-:R-:W-:Y:S01]  /*8f20*/  FSEL R251, R9, -INF , P5 ;  /* 0xff80000009fb7808 */ /* 0x010fe20002800000 */
[----:B------:R-:W-:Y:S01]  /*8f30*/  FMUL.FTZ R9, R63, c[0x0][0x320] ;  /* 0x0000c8003f097a20 */ /* 0x000fe20000410000 */
[----:B------:R-:W-:Y:S02]  /*8f40*/  FMNMX.FTZ R4, R175, R4, !PT ;  /* 0x00000004af047209 */ /* 0x000fe40007810000 */
[----:B-1----:R-:W-:Y:S02]  /*8f50*/  FSEL R249, R7, -INF , P3 ;  /* 0xff80000007f97808 */ /* 0x002fe40001800000 */
[----:B------:R-:W-:Y:S01]  /*8f60*/  FMNMX.FTZ R4, R247, R4, !PT ;  /* 0x00000004f7047209 */ /* 0x000fe20007810000 */
[----:B------:R-:W-:Y:S01]  /*8f70*/  MUFU.TANH R33, R43 ;  /* 0x0000002b00217308 */ /* 0x000fe20000002400 */
[----:B------:R-:W-:Y:S02]  /*8f80*/  FMNMX.FTZ R6, R14, R84, !PT ;  /* 0x000000540e067209 */ /* 0x000fe40007810000 */
[----:B------:R-:W-:Y:S01]  /*8f90*/  FMNMX.FTZ R4, R248, R4, !PT ;  /* 0x00000004f8047209 */ /* 0x000fe20007810000 */
[----:B-----5:R-:W-:Y:S01]  /*8fa0*/  FMUL.FTZ R8, R62, c[0x0][0x320] ;  /* 0x0000c8003e087a20 */ /* 0x020fe20000410000 */
[----:B------:R-:W-:Y:S02]  /*8fb0*/  FMNMX.FTZ R6, R15, R6, !PT ;  /* 0x000000060f067209 */ /* 0x000fe40007810000 */
[----:B------:R-:W-:Y:S02]  /*8fc0*/  FMNMX.FTZ R4, R251, R4, !PT ;  /* 0x00000004fb047209 */ /* 0x000fe40007810000 */
[----:B------:R-:W-:Y:S01]  /*8fd0*/  FMNMX.FTZ R6, R16, R6, !PT ;  /* 0x0000000610067209 */ /* 0x000fe20007810000 */
[----:B------:R-:W-:Y:S01]  /*8fe0*/  MUFU.TANH R32, R38 ;  /* 0x0000002600207308 */ /* 0x000fe20000002400 */
[----:B------:R-:W-:Y:S02]  /*8ff0*/  FMNMX.FTZ R4, R249, R4, !PT ;  /* 0x00000004f9047209 */ /* 0x000fe40007810000 */
[----:B------:R-:W-:Y:S02]  /*9000*/  FMNMX.FTZ R6, R17, R6, !PT ;  /* 0x0000000611067209 */ /* 0x000fe40007810000 */
[----:B------:R-:W-:Y:S01]  /*9010*/  ISETP.GT.AND P3, PT, R2, 0x28, PT ;  /* 0x000000280200780c */ /* 0x000fe20003f64270 */
[----:B------:R-:W1:Y:S01]  /*9020*/  SHFL.BFLY PT, R7, R4, 0x2, 0x1f ;  /* 0x0c401f0004077f89 */ /* 0x000e6200000e0000 */
[----:B------:R-:W-:Y:S02]  /*9030*/  FMNMX.FTZ R6, R30, R6, !PT ;  /* 0x000000061e067209 */ /* 0x000fe40007810000 */
[----:B------:R-:W-:Y:S01]  /*9040*/  ISETP.GT.AND P2, PT, R5, 0x20, PT ;  /* 0x000000200500780c */ /* 0x000fe20003f44270 */
[----:B------:R4:W5:Y:S01]  /*9050*/  MUFU.TANH R36, R40 ;  /* 0x0000002800247308 */ /* 0x0009620000002400 */
[----:B------:R-:W-:Y:S02]  /*9060*/  FMNMX.FTZ R6, R31, R6, !PT ;  /* 0x000000061f067209 */ /* 0x000fe40007810000 */
[----:B------:R-:W-:Y:S02]  /*9070*/  ISETP.GT.AND P1, PT, R5, 0x21, PT ;  /* 0x000000210500780c */ /* 0x000fe40003f24270 */
[----:B------:R-:W-:Y:S02]  /*9080*/  FMNMX.FTZ R6, R34, R6, !PT ;  /* 0x0000000622067209 */ /* 0x000fe40007810000 */
[----:B------:R-:W-:Y:S02]  /*9090*/  ISETP.GT.AND P5, PT, R0, 0x29, PT ;  /* 0x000000290000780c */ /* 0x000fe40003fa4270 */
[----:B------:R-:W-:Y:S02]  /*90a0*/  FMNMX.FTZ R6, R35, R6, !PT ;  /* 0x0000000623067209 */ /* 0x000fe40007810000 */
[----:B------:R-:W-:Y:S02]  /*90b0*/  FSEL R164, R179, -INF , P2 ;  /* 0xff800000b3a47808 */ /* 0x000fe40001000000 */
[----:B------:R-:W-:Y:S02]  /*90c0*/  FMNMX.FTZ R6, R160, R6, !PT ;  /* 0x00000006a0067209 */ /* 0x000fe40007810000 */
[----:B------:R-:W-:Y:S02]  /*90d0*/  ISETP.GT.AND P2, PT, R2, 0x29, PT ;  /* 0x000000290200780c */ /* 0x000fe40003f44270 */
[----:B------:R-:W-:Y:S02]  /*90e0*/  FSEL R156, R168, -INF , P3 ;  /* 0xff800000a89c7808 */ /* 0x000fe40001800000 */
[----:B------:R-:W-:Y:S02]  /*90f0*/  FMNMX.FTZ R6, R162, R6, !PT ;  /* 0x00000006a2067209 */ /* 0x000fe40007810000 */
[----:B-1----:R-:W-:Y:S01]  /*9100*/  FMNMX.FTZ R4, R4, R7, !PT ;  /* 0x0000000704047209 */ /* 0x002fe20007810000 */
[----:B------:R-:W-:Y:S01]  /*9110*/  FMUL.FTZ R7, R72, c[0x0][0x320] ;  /* 0x0000c80048077a20 */ /* 0x000fe20000410000 */
[----:B------:R-:W-:Y:S01]  /*9120*/  FSEL R165, R180, -INF , P1 ;  /* 0xff800000b4a57808 */ /* 0x000fe20000800000 */
[----:B----4-:R-:W-:Y:S01]  /*9130*/  FMUL.FTZ R40, R79, c[0x0][0x320] ;  /* 0x0000c8004f287a20 */ /* 0x010fe20000410000 */
[----:B------:R-:W-:Y:S01]  /*9140*/  ISETP.GT.AND P1, PT, R2, 0x30, PT ;  /* 0x000000300200780c */ /* 0x000fe20003f24270 */
[----:B------:R1:W4:Y:S01]  /*9150*/  MUFU.TANH R43, R7 ;  /* 0x00000007002b7308 */ /* 0x0003220000002400 */
[----:B------:R-:W-:Y:S02]  /*9160*/  ISETP.GT.AND P0, PT, R0, 0x28, PT ;  /* 0x000000280000780c */ /* 0x000fe40003f04270 */
[----:B------:R-:W-:Y:S02]  /*9170*/  FSEL R163, R177, -INF , P5 ;  /* 0xff800000b1a37808 */ /* 0x000fe40002800000 */
[----:B------:R-:W-:Y:S02]  /*9180*/  FMNMX.FTZ R6, R156, R6, !PT ;  /* 0x000000069c067209 */ /* 0x000fe40007810000 */
[----:B------:R-:W-:Y:S02]  /*9190*/  FSEL R157, R155, -INF , P2 ;  /* 0xff8000009b9d7808 */ /* 0x000fe40001000000 */
[----:B------:R-:W-:Y:S02]  /*91a0*/  ISETP.GT.AND P5, PT, R2, 0x38, PT ;  /* 0x000000380200780c */ /* 0x000fe40003fa4270 */
[----:B------:R-:W-:Y:S02]  /*91b0*/  FSEL R161, R182, -INF , P0 ;  /* 0xff800000b6a17808 */ /* 0x000fe40000000000 */
[----:B------:R-:W-:Y:S02]  /*91c0*/  ISETP.GT.AND P0, PT, R2, 0x31, PT ;  /* 0x000000310200780c */ /* 0x000fe40003f04270 */
[----:B------:R-:W-:Y:S02]  /*91d0*/  FSEL R172, R52, -INF , P1 ;  /* 0xff80000034ac7808 */ /* 0x000fe40000800000 */
[C---:B------:R-:W-:Y:S02]  /*91e0*/  ISETP.GT.AND P3, PT, R2.reuse, 0x39, PT ;  /* 0x000000390200780c */ /* 0x040fe40003f64270 */
[C---:B------:R-:W-:Y:S02]  /*91f0*/  ISETP.GT.AND P2, PT, R2.reuse, 0x40, PT ;  /* 0x000000400200780c */ /* 0x040fe40003f44270 */
[C---:B------:R-:W-:Y:S02]  /*9200*/  ISETP.GT.AND P1, PT, R2.reuse, 0x41, PT ;  /* 0x000000410200780c */ /* 0x040fe40003f24270 */
[----:B------:R-:W-:Y:S01]  /*9210*/  FSEL R173, R51, -INF , P0 ;  /* 0xff80000033ad7808 */ /* 0x000fe20000000000 */
[----:B-1----:R-:W-:Y:S01]  /*9220*/  FMUL.FTZ R7, R73, c[0x0][0x320] ;  /* 0x0000c80049077a20 */ /* 0x002fe20000410000 */
[----:B------:R-:W-:Y:S01]  /*9230*/  MUFU.TANH R51, R8 ;  /* 0x0000000800337308 */ /* 0x000fe20000002400 */
[----:B------:R-:W-:Y:S02]  /*9240*/  ISETP.GT.AND P0, PT, R2, 0x48, PT ;  /* 0x000000480200780c */ /* 0x000fe40003f04270 */
[----:B------:R-:W-:Y:S02]  /*9250*/  FSEL R194, R50, -INF , P5 ;  /* 0xff80000032c27808 */ /* 0x000fe40002800000 */
[----:B------:R-:W-:Y:S02]  /*9260*/  ISETP.GT.AND P5, PT, R2, 0x49, PT ;  /* 0x000000490200780c */ /* 0x000fe40003fa4270 */
[----:B------:R-:W-:Y:S02]  /*9270*/  FMNMX.FTZ R2, R157, R6, !PT ;  /* 0x000000069d027209 */ /* 0x000fe40007810000 */
[----:B------:R-:W-:Y:S01]  /*9280*/  FMNMX.FTZ R6, R18, R85, !PT ;  /* 0x0000005512067209 */ /* 0x000fe20007810000 */
[----:B------:R1:W-:Y:S01]  /*9290*/  MUFU.TANH R50, R9 ;  /* 0x0000000900327308 */ /* 0x0003e20000002400 */
[----:B--2---:R-:W-:Y:S02]  /*92a0*/  FSEL R195, R39, -INF , P3 ;  /* 0xff80000027c37808 */ /* 0x004fe40001800000 */
[----:B------:R-:W-:Y:S02]  /*92b0*/  FMNMX.FTZ R6, R19, R6, !PT ;  /* 0x0000000613067209 */ /* 0x000fe40007810000 */
[----:B------:R-:W-:Y:S02]  /*92c0*/  FSEL R245, R37, -INF , P2 ;  /* 0xff80000025f57808 */ /* 0x000fe40001000000 */
[----:B------:R-:W-:Y:S02]  /*92d0*/  FMNMX.FTZ R6, R20, R6, !PT ;  /* 0x0000000614067209 */ /* 0x000fe40007810000 */
[----:B-----5:R-:W-:Y:S01]  /*92e0*/  FSEL R250, R36, -INF , P0 ;  /* 0xff80000024fa7808 */ /* 0x020fe20000000000 */
[----:B------:R2:W5:Y:S01]  /*92f0*/  MUFU.TANH R39, R7 ;  /* 0x0000000700277308 */ /* 0x0005620000002400 */
[----:B------:R-:W-:Y:S02]  /*9300*/  FMNMX.FTZ R6, R21, R6, !PT ;  /* 0x0000000615067209 */ /* 0x000fe40007810000 */
[----:B------:R-:W-:Y:S02]  /*9310*/  FMNMX.FTZ R2, R172, R2, !PT ;  /* 0x00000002ac027209 */ /* 0x000fe40007810000 */
[----:B------:R-:W-:Y:S01]  /*9320*/  FSEL R246, R32, -INF , P1 ;  /* 0xff80000020f67808 */ /* 0x000fe20000800000 */
[----:B------:R-:W-:Y:S01]  /*9330*/  FMUL.FTZ R32, R76, c[0x0][0x320] ;  /* 0x0000c8004c207a20 */ /* 0x000fe20000410000 */
[----:B------:R-:W-:Y:S02]  /*9340*/  FMNMX.FTZ R6, R41, R6, !PT ;  /* 0x0000000629067209 */ /* 0x000fe40007810000 */
[----:B------:R-:W-:Y:S01]  /*9350*/  FMNMX.FTZ R2, R173, R2, !PT ;  /* 0x00000002ad027209 */ /* 0x000fe20007810000 */
[----:B------:R3:W3:Y:S01]  /*9360*/  MUFU.TANH R38, R32 ;  /* 0x0000002000267308 */ /* 0x0006e20000002400 */
[----:B------:R-:W-:Y:S02]  /*9370*/  FMNMX.FTZ R6, R42, R6, !PT ;  /* 0x000000062a067209 */ /* 0x000fe40007810000 */
[----:B------:R-:W-:Y:S01]  /*9380*/  FMNMX.FTZ R2, R194, R2, !PT ;  /* 0x00000002c2027209 */ /* 0x000fe20007810000 */
[----:B-1----:R-:W1:Y:S01]  /*9390*/  SHFL.BFLY PT, R9, R4, 0x1, 0x1f ;  /* 0x0c201f0004097f89 */ /* 0x002e6200000e0000 */
[----:B------:R-:W-:Y:S02]  /*93a0*/  FMNMX.FTZ R6, R44, R6, !PT ;  /* 0x000000062c067209 */ /* 0x000fe40007810000 */
[----:B------:R-:W-:Y:S02]  /*93b0*/  FMNMX.FTZ R2, R195, R2, !PT ;  /* 0x00000002c3027209 */ /* 0x000fe40007810000 */
[----:B------:R-:W-:Y:S02]  /*93c0*/  FMNMX.FTZ R6, R45, R6, !PT ;  /* 0x000000062d067209 */ /* 0x000fe40007810000 */
[----:B------:R-:W-:Y:S02]  /*93d0*/  FMNMX.FTZ R2, R245, R2, !PT ;  /* 0x00000002f5027209 */ /* 0x000fe40007810000 */
[----:B------:R-:W-:Y:S02]  /*93e0*/  FMNMX.FTZ R6, R166, R6, !PT ;  /* 0x00000006a6067209 */ /* 0x000fe40007810000 */
[----:B--2---:R-:W-:Y:S02]  /*93f0*/  FMNMX.FTZ R7, R22, R86, !PT ;  /* 0x0000005616077209 */ /* 0x004fe40007810000 */
[----:B------:R-:W-:Y:S02]  /*9400*/  FMNMX.FTZ R2, R246, R2, !PT ;  /* 0x00000002f6027209 */ /* 0x000fe40007810000 */
[----:B------:R-:W-:Y:S02]  /*9410*/  FMNMX.FTZ R7, R23, R7, !PT ;  /* 0x0000000717077209 */ /* 0x000fe40007810000 */
[C---:B------:R-:W-:Y:S02]  /*9420*/  ISETP.GT.AND P2, PT, R0.reuse, 0x30, PT ;  /* 0x000000300000780c */ /* 0x040fe40003f44270 */
[C---:B------:R-:W-:Y:S01]  /*9430*/  ISETP.GT.AND P1, PT, R0.reuse, 0x31, PT ;  /* 0x000000310000780c */ /* 0x040fe20003f24270 */
[----:B---3--:R-:W-:Y:S01]  /*9440*/  FMUL.FTZ R32, R77, c[0x0][0x320] ;  /* 0x0000c8004d207a20 */ /* 0x008fe20000410000 */
[----:B------:R-:W-:Y:S02]  /*9450*/  ISETP.GT.AND P0, PT, R0, 0x38, PT ;  /* 0x000000380000780c */ /* 0x000fe40003f04270 */
[----:B------:R-:W-:Y:S01]  /*9460*/  FMNMX.FTZ R6, R167, R6, !PT ;  /* 0x00000006a7067209 */ /* 0x000fe20007810000 */
[----:B------:R2:W3:Y:S01]  /*9470*/  MUFU.TANH R36, R32 ;  /* 0x0000002000247308 */ /* 0x0004e20000002400 */
[----:B------:R-:W-:Y:S02]  /*9480*/  ISETP.GT.AND P3, PT, R5, 0x28, PT ;  /* 0x000000280500780c */ /* 0x000fe40003f64270 */
[----:B------:R-:W-:Y:S01]  /*9490*/  FSEL R252, R33, -INF , P5 ;  /* 0xff80000021fc7808 */ /* 0x000fe20002800000 */
[----:B------:R-:W-:Y:S01]  /*94a0*/  FMUL.FTZ R33, R75, c[0x0][0x320] ;  /* 0x0000c8004b217a20 */ /* 0x000fe20000410000 */
[----:B------:R-:W-:Y:S02]  /*94b0*/  FMNMX.FTZ R2, R250, R2, !PT ;  /* 0x00000002fa027209 */ /* 0x000fe40007810000 */
[----:B------:R-:W-:Y:S02]  /*94c0*/  FSEL R171, R53, -INF , P2 ;  /* 0xff80000035ab7808 */ /* 0x000fe40001000000 */
[----:B------:R-:W-:Y:S01]  /*94d0*/  FSEL R192, R55, -INF , P1 ;  /* 0xff80000037c07808 */ /* 0x000fe20000800000 */
[----:B------:R-:W-:Y:S01]  /*94e0*/  MUFU.TANH R33, R33 ;  /* 0x0000002100217308 */ /* 0x000fe20000002400 */
[----:B------:R-:W-:Y:S02]  /*94f0*/  FSEL R193, R54, -INF , P0 ;  /* 0xff80000036c17808 */ /* 0x000fe40000000000 */
[C---:B------:R-:W-:Y:S02]  /*9500*/  ISETP.GT.AND P2, PT, R0.reuse, 0x41, PT ;  /* 0x000000410000780c */ /* 0x040fe40003f44270 */
[C---:B------:R-:W-:Y:S02]  /*9510*/  ISETP.GT.AND P1, PT, R0.reuse, 0x48, PT ;  /* 0x000000480000780c */ /* 0x040fe40003f24270 */
[C---:B------:R-:W-:Y:S02]  /*9520*/  ISETP.GT.AND P0, PT, R0.reuse, 0x49, PT ;  /* 0x000000490000780c */ /* 0x040fe40003f04270 */
[----:B------:R-:W-:Y:S02]  /*9530*/  ISETP.GT.AND P5, PT, R0, 0x39, PT ;  /* 0x000000390000780c */ /* 0x000fe40003fa4270 */
[----:B------:R-:W-:Y:S02]  /*9540*/  FMNMX.FTZ R6, R161, R6, !PT ;  /* 0x00000006a1067209 */ /* 0x000fe40007810000 */
[----:B------:R-:W-:Y:S01]  /*9550*/  FSEL R159, R212, -INF , P3 ;  /* 0xff800000d49f7808 */ /* 0x000fe20001800000 */
[----:B--2---:R-:W-:Y:S01]  /*9560*/  FMUL.FTZ R32, R78, c[0x0][0x320] ;  /* 0x0000c8004e207a20 */ /* 0x004fe20000410000 */
[----:B------:R-:W-:Y:S02]  /*9570*/  ISETP.GT.AND P3, PT, R0, 0x40, PT ;  /* 0x000000400000780c */ /* 0x000fe40003f64270 */
[----:B------:R-:W-:Y:S01]  /*9580*/  FMNMX.FTZ R0, R24, R7, !PT ;  /* 0x0000000718007209 */ /* 0x000fe20007810000 */
[----:B------:R-:W-:Y:S01]  /*9590*/  FMUL.FTZ R7, R74, c[0x0][0x320] ;  /* 0x0000c8004a077a20 */ /* 0x000fe20000410000 */
[----:B------:R-:W-:Y:S01]  /*95a0*/  FMNMX.FTZ R2, R252, R2, !PT ;  /* 0x00000002fc027209 */ /* 0x000fe20007810000 */
[----:B------:R-:W-:Y:S01]  /*95b0*/  MUFU.TANH R32, R32 ;  /* 0x0000002000207308 */ /* 0x000fe20000002400 */
[----:B------:R-:W-:Y:S02]  /*95c0*/  FMNMX.FTZ R6, R163, R6, !PT ;  /* 0x00000006a3067209 */ /* 0x000fe40007810000 */
[----:B------:R-:W-:Y:S01]  /*95d0*/  FMNMX.FTZ R0, R27, R0, !PT ;  /* 0x000000001b007209 */ /* 0x000fe20007810000 */
[----:B------:R-:W2:Y:S01]  /*95e0*/  SHFL.BFLY PT, R8, R2, 0x2, 0x1f ;  /* 0x0c401f0002087f89 */ /* 0x000ea200000e0000 */
[----:B------:R-:W-:Y:S02]  /*95f0*/  FMNMX.FTZ R6, R171, R6, !PT ;  /* 0x00000006ab067209 */ /* 0x000fe40007810000 */
[----:B------:R-:W-:Y:S02]  /*9600*/  FMNMX.FTZ R0, R46, R0, !PT ;  /* 0x000000002e007209 */ /* 0x000fe40007810000 */
[----:B-1----:R-:W-:Y:S01]  /*9610*/  FMNMX.FTZ R73, R4, R9, !PT ;  /* 0x0000000904497209 */ /* 0x002fe20007810000 */
[----:B------:R1:W1:Y:S01]  /*9620*/  MUFU.TANH R37, R7 ;  /* 0x0000000700257308 */ /* 0x0002620000002400 */
[----:B------:R-:W-:Y:S02]  /*9630*/  FMNMX.FTZ R4, R47, R0, !PT ;  /* 0x000000002f047209 */ /* 0x000fe40007810000 */
[----:B------:R-:W-:Y:S02]  /*9640*/  FMNMX.FTZ R0, R192, R6, !PT ;  /* 0x00000006c0007209 */ /* 0x000fe40007810000 */
[----:B------:R-:W-:Y:S02]  /*9650*/  FSEL R170, R58, -INF , P5 ;  /* 0xff8000003aaa7808 */ /* 0x000fe40002800000 */
[----:B------:R-:W-:Y:S02]  /*9660*/  FMNMX.FTZ R0, R193, R0, !PT ;  /* 0x00000000c1007209 */ /* 0x000fe40007810000 */
[----:B------:R-:W-:Y:S01]  /*9670*/  FMNMX.FTZ R4, R48, R4, !PT ;  /* 0x0000000430047209 */ /* 0x000fe20007810000 */
[----:B------:R-:W1:Y:S01]  /*9680*/  MUFU.TANH R9, R40 ;  /* 0x0000002800097308 */ /* 0x000e620000002400 */
[----:B----4-:R-:W-:Y:S02]  /*9690*/  FSEL R225, R43, -INF , P3 ;  /* 0xff8000002be17808 */ /* 0x010fe40001800000 */
[----:B------:R-:W-:Y:S02]  /*96a0*/  FMNMX.FTZ R0, R170, R0, !PT ;  /* 0x00000000aa007209 */ /* 0x000fe40007810000 */
[----:B------:R-:W-:Y:S02]  /*96b0*/  FMNMX.FTZ R4, R49, R4, !PT ;  /* 0x0000000431047209 */ /* 0x000fe40007810000 */
[----:B-----5:R-:W-:Y:S02]  /*96c0*/  FSEL R230, R39, -INF , P2 ;  /* 0xff80000027e67808 */ /* 0x020fe40001000000 */
[----:B------:R-:W-:Y:S02]  /*96d0*/  FMNMX.FTZ R0, R225, R0, !PT ;  /* 0x00000000e1007209 */ /* 0x000fe40007810000 */
[----:B------:R-:W-:Y:S02]  /*96e0*/  FMNMX.FTZ R4, R164, R4, !PT ;  /* 0x00000004a4047209 */ /* 0x000fe40007810000 */
[----:B------:R-:W-:Y:S02]  /*96f0*/  FSEL R232, R38, -INF , P1 ;  /* 0xff80000026e87808 */ /* 0x000fe40000800000 */
[----:B------:R-:W-:Y:S02]  /*9700*/  FMNMX.FTZ R0, R230, R0, !PT ;  /* 0x00000000e6007209 */ /* 0x000fe40007810000 */
[----:B------:R-:W-:Y:S02]  /*9710*/  ISETP.GT.AND P5, PT, R5, 0x29, PT ;  /* 0x000000290500780c */ /* 0x000fe40003fa4270 */
[----:B------:R-:W-:Y:S02]  /*9720*/  FMNMX.FTZ R4, R165, R4, !PT ;  /* 0x00000004a5047209 */ /* 0x000fe40007810000 */
[----:B--2---:R-:W-:Y:S02]  /*9730*/  FMNMX.FTZ R2, R2, R8, !PT ;  /* 0x0000000802027209 */ /* 0x004fe40007810000 */
[----:B---3--:R-:W-:Y:S02]  /*9740*/  FSEL R234, R36, -INF , P0 ;  /* 0xff80000024ea7808 */ /* 0x008fe40000000000 */
[----:B------:R-:W-:Y:S01]  /*9750*/  FMNMX.FTZ R0, R232, R0, !PT ;  /* 0x00000000e8007209 */ /* 0x000fe20007810000 */
[----:B------:R-:W2:Y:S01]  /*9760*/  SHFL.BFLY PT, R8, R2, 0x1, 0x1f ;  /* 0x0c201f0002087f89 */ /* 0x000ea200000e0000 */
[----:B------:R-:W-:Y:S02]  /*9770*/  FSEL R155, R214, -INF , P5 ;  /* 0xff800000d69b7808 */ /* 0x000fe40002800000 */
[----:B------:R-:W-:Y:S02]  /*9780*/  ISETP.GT.AND P3, PT, R5, 0x30, PT ;  /* 0x000000300500780c */ /* 0x000fe40003f64270 */
[----:B------:R-:W-:Y:S01]  /*9790*/  FMNMX.FTZ R6, R159, R4, !PT ;  /* 0x000000049f067209 */ /* 0x000fe20007810000 */
[----:B------:R-:W-:Y:S01]  /*97a0*/  FMUL.FTZ R4, R73, c[0x0][0x2d0] ;  /* 0x0000b40049047a20 */ /* 0x000fe20000410000 */
[----:B------:R-:W-:Y:S02]  /*97b0*/  FMNMX.FTZ R0, R234, R0, !PT ;  /* 0x00000000ea007209 */ /* 0x000fe40007810000 */
[----:B------:R-:W-:Y:S02]  /*97c0*/  ISETP.GT.AND P2, PT, R5, 0x31, PT ;  /* 0x000000310500780c */ /* 0x000fe40003f44270 */
[----:B------:R-:W-:Y:S01]  /*97d0*/  FSEL R168, R59, -INF , P3 ;  /* 0xff8000003ba87808 */ /* 0x000fe20001800000 */
[----:B-1----:R-:W1:Y:S01]  /*97e0*/  SHFL.BFLY PT, R7, R0, 0x2, 0x1f ;  /* 0x0c401f0000077f89 */ /* 0x002e6200000e0000 */
[----:B------:R-:W-:Y:S02]  /*97f0*/  FSETP.NEU.FTZ.AND P3, PT, R73, -INF , PT ;  /* 0xff8000004900780b */ /* 0x000fe40003f7d000 */
[----:B------:R-:W-:Y:S02]  /*9800*/  FMNMX.FTZ R6, R155, R6, !PT ;  /* 0x000000069b067209 */ /* 0x000fe40007810000 */
[----:B------:R-:W-:Y:S02]  /*9810*/  FSEL R75, R4, RZ, P3 ;  /* 0x000000ff044b7208 */ /* 0x000fe40001800000 */
[----:B------:R-:W-:Y:S02]  /*9820*/  ISETP.GT.AND P1, PT, R5, 0x38, PT ;  /* 0x000000380500780c */ /* 0x000fe40003f24270 */
[----:B------:R-:W-:Y:S02]  /*9830*/  FSEL R169, R181, -INF , P2 ;  /* 0xff800000b5a97808 */ /* 0x000fe40001000000 */
[----:B------:R-:W-:Y:S01]  /*9840*/  FMNMX.FTZ R4, R168, R6, !PT ;  /* 0x00000006a8047209 */ /* 0x000fe20007810000 */
[--C-:B------:R-:W-:Y:S01]  /*9850*/  FFMA.FTZ R6, R10, c[0x0][0x2d0], -R75.reuse ;  /* 0x0000b4000a067a23 */ /* 0x100fe2000001084b */
[----:B------:R-:W-:Y:S02]  /*9860*/  FSEL R189, R51, -INF , P1 ;  /* 0xff80000033bd7808 */ /* 0x000fe40000800000 */
[----:B------:R-:W-:Y:S01]  /*9870*/  ISETP.GT.AND P0, PT, R5, 0x39, PT ;  /* 0x000000390500780c */ /* 0x000fe20003f04270 */
[----:B------:R3:W-:Y:S01]  /*9880*/  MUFU.EX2 R190, R6 ;  /* 0x0000000600be7308 */ /* 0x0007e20000000800 */
[----:B------:R-:W-:Y:S02]  /*9890*/  FMNMX.FTZ R4, R169, R4, !PT ;  /* 0x00000004a9047209 */ /* 0x000fe40007810000 */
[----:B------:R-:W-:Y:S02]  /*98a0*/  ISETP.GT.AND P1, PT, R5, 0x40, PT ;  /* 0x000000400500780c */ /* 0x000fe40003f24270 */
[----:B------:R-:W-:Y:S02]  /*98b0*/  FSEL R191, R50, -INF , P0 ;  /* 0xff80000032bf7808 */ /* 0x000fe40000000000 */
[----:B------:R-:W-:Y:S02]  /*98c0*/  FMNMX.FTZ R4, R189, R4, !PT ;  /* 0x00000004bd047209 */ /* 0x000fe40007810000 */
[----:B------:R-:W-:Y:S02]  /*98d0*/  FSEL R226, R37, -INF , P1 ;  /* 0xff80000025e27808 */ /* 0x000fe40000800000 */
[----:B------:R-:W-:Y:S02]  /*98e0*/  ISETP.GT.AND P0, PT, R5, 0x41, PT ;  /* 0x000000410500780c */ /* 0x000fe40003f04270 */
[----:B------:R-:W-:Y:S02]  /*98f0*/  FMNMX.FTZ R4, R191, R4, !PT ;  /* 0x00000004bf047209 */ /* 0x000fe40007810000 */
[----:B------:R-:W-:Y:S02]  /*9900*/  FSEL R229, R33, -INF , P0 ;  /* 0xff80000021e57808 */ /* 0x000fe40000000000 */
[----:B------:R-:W-:Y:S02]  /*9910*/  ISETP.GT.AND P1, PT, R5, 0x48, PT ;  /* 0x000000480500780c */ /* 0x000fe40003f24270 */
[----:B------:R-:W-:Y:S02]  /*9920*/  FMNMX.FTZ R4, R226, R4, !PT ;  /* 0x00000004e2047209 */ /* 0x000fe40007810000 */
[----:B--2---:R-:W-:Y:S02]  /*9930*/  FMNMX.FTZ R72, R2, R8, !PT ;  /* 0x0000000802487209 */ /* 0x004fe40007810000 */
[----:B------:R-:W-:Y:S01]  /*9940*/  FSEL R240, R32, -INF , P1 ;  /* 0xff80000020f07808 */ /* 0x000fe20000800000 */
[--C-:B---3--:R-:W-:Y:S01]  /*9950*/  FFMA.FTZ R6, R11, c[0x0][0x2d0], -R75.reuse ;  /* 0x0000b4000b067a23 */ /* 0x108fe2000001084b */
[----:B------:R-:W-:Y:S02]  /*9960*/  ISETP.GT.AND P0, PT, R5, 0x49, PT ;  /* 0x000000490500780c */ /* 0x000fe40003f04270 */
[----:B------:R-:W-:Y:S01]  /*9970*/  FMNMX.FTZ R5, R229, R4, !PT ;  /* 0x00000004e5057209 */ /* 0x000fe20007810000 */
[----:B------:R2:W3:Y:S01]  /*9980*/  MUFU.EX2 R186, R6 ;  /* 0x0000000600ba7308 */ /* 0x0004e20000000800 */
[----:B-1----:R-:W-:Y:S02]  /*9990*/  FMNMX.FTZ R4, R0, R7, !PT ;  /* 0x0000000700047209 */ /* 0x002fe40007810000 */
[----:B------:R-:W-:Y:S01]  /*99a0*/  FMNMX.FTZ R0, R240, R5, !PT ;  /* 0x00000005f0007209 */ /* 0x000fe20007810000 */
[C---:B------:R-:W-:Y:S01]  /*99b0*/  FMUL.FTZ R5, R72.reuse, c[0x0][0x2d0] ;  /* 0x0000b40048057a20 */ /* 0x040fe20000410000 */
[----:B------:R-:W-:Y:S01]  /*99c0*/  FSETP.NEU.FTZ.AND P2, PT, R72, -INF , PT ;  /* 0xff8000004800780b */ /* 0x000fe20003f5d000 */
[----:B------:R-:W1:Y:S01]  /*99d0*/  SHFL.BFLY PT, R7, R4, 0x1, 0x1f ;  /* 0x0c201f0004077f89 */ /* 0x000e6200000e0000 */
[----:B------:R-:W-:Y:S02]  /*99e0*/  FSEL R74, R9, -INF , P0 ;  /* 0xff800000094a7808 */ /* 0x000fe40000000000 */
[----:B------:R-:W-:Y:S02]  /*99f0*/  FSEL R152, R5, RZ, P2 ;  /* 0x000000ff05987208 */ /* 0x000fe40001000000 */
[----:B------:R-:W-:Y:S02]  /*9a00*/  FMNMX.FTZ R0, R74, R0, !PT ;  /* 0x000000004a007209 */ /* 0x000fe40007810000 */
[----:B------:R-:W-:Y:S01]  /*9a10*/  ISETP.GT.AND P5, PT, R188, R218, PT ;  /* 0x000000dabc00720c */ /* 0x000fe20003fa4270 */
[----:B------:R-:W-:Y:S01]  /*9a20*/  FFMA.FTZ R5, R14, c[0x0][0x2d0], -R152 ;  /* 0x0000b4000e057a23 */ /* 0x000fe20000010898 */
[----:B------:R-:W-:Y:S01]  /*9a30*/  IADD3 R212, R188, -0x1, RZ ;  /* 0xffffffffbcd47810 */ /* 0x000fe20007ffe0ff */
[----:B------:R-:W4:Y:S02]  /*9a40*/  SHFL.BFLY PT, R2, R0, 0x2, 0x1f ;  /* 0x0c401f0000027f89 */ /* 0x000f2400000e0000 */
[----:B------:R5:W-:Y:S01]  /*9a50*/  MUFU.EX2 R243, R5 ;  /* 0x0000000500f37308 */ /* 0x000be20000000800 */
[--C-:B--2---:R-:W-:Y:S01]  /*9a60*/  FFMA.FTZ R6, R12, c[0x0][0x2d0], -R75.reuse ;  /* 0x0000b4000c067a23 */ /* 0x104fe2000001084b */
[----:B---3--:R-:W-:Y:S06]  /*9a70*/  F2FP.PACK_AB R76, R186, R190 ;  /* 0x000000beba4c723e */ /* 0x008fec00000000ff */
[----:B------:R-:W-:Y:S01]  /*9a80*/  @P5 IMAD.MOV.U32 R11, RZ, RZ, c[0x0][0x1e0] ;  /* 0x00007800ff0b5624 */ /* 0x000fe200078e00ff */
[----:B------:R-:W-:Y:S01]  /*9a90*/  @P5 MOV R10, c[0x0][0x1e4] ;  /* 0x00007900000a5a02 */ /* 0x000fe20000000f00 */
[----:B------:R2:W-:Y:S01]  /*9aa0*/  MUFU.EX2 R185, R6 ;  /* 0x0000000600b97308 */ /* 0x0005e20000000800 */
[----:B------:R-:W-:Y:S01]  /*9ab0*/  FFMA.FTZ R12, R29, c[0x0][0x2d0], -R75 ;  /* 0x0000b4001d0c7a23 */ /* 0x000fe2000001084b */
[----:B-1----:R-:W-:Y:S02]  /*9ac0*/  FMNMX.FTZ R71, R4, R7, !PT ;  /* 0x0000000704477209 */ /* 0x002fe40007810000 */
[----:B------:R-:W-:Y:S02]  /*9ad0*/  @P5 SHF.L.U64.HI R10, R11, 0x5, R10 ;  /* 0x000000050b0a5819 */ /* 0x000fe4000001020a */
[C---:B------:R-:W-:Y:S01]  /*9ae0*/  FSETP.NEU.FTZ.AND P1, PT, R71.reuse, -INF , PT ;  /* 0xff8000004700780b */ /* 0x040fe20003f3d000 */
[----:B------:R-:W-:Y:S01]  /*9af0*/  FMUL.FTZ R4, R71, c[0x0][0x2d0] ;  /* 0x0000b40047047a20 */ /* 0x000fe20000410000 */
[----:B------:R-:W-:Y:S02]  /*9b00*/  @P5 SHF.L.U32 R11, R11, 0x5, RZ ;  /* 0x000000050b0b5819 */ /* 0x000fe400000006ff */
[----:B------:R-:W-:Y:S01]  /*9b10*/  MUFU.EX2 R233, R12 ;  /* 0x0000000c00e97308 */ /* 0x000fe20000000800 */
[----:B----4-:R-:W-:Y:S01]  /*9b20*/  FMNMX.FTZ R0, R0, R2, !PT ;  /* 0x0000000200007209 */ /* 0x010fe20007810000 */
[--C-:B-----5:R-:W-:Y:S01]  /*9b30*/  FFMA.FTZ R5, R15, c[0x0][0x2d0], -R152.reuse ;  /* 0x0000b4000f057a23 */ /* 0x120fe20000010898 */
[----:B------:R-:W-:Y:S03]  /*9b40*/  FSEL R153, R4, RZ, P1 ;  /* 0x000000ff04997208 */ /* 0x000fe60000800000 */
[----:B------:R-:W1:Y:S04]  /*9b50*/  SHFL.BFLY PT, R2, R0, 0x1, 0x1f ;  /* 0x0c201f0000027f89 */ /* 0x000e6800000e0000 */
[----:B------:R3:W4:Y:S01]  /*9b60*/  MUFU.EX2 R244, R5 ;  /* 0x0000000500f47308 */ /* 0x0007220000000800 */
[--C-:B------:R-:W-:Y:S02]  /*9b70*/  FFMA.FTZ R7, R18, c[0x0][0x2d0], -R153.reuse ;  /* 0x0000b40012077a23 */ /* 0x100fe40000010899 */
[----:B------:R-:W-:Y:S02]  /*9b80*/  FFMA.FTZ R8, R19, c[0x0][0x2d0], -R153 ;  /* 0x0000b40013087a23 */ /* 0x000fe40000010899 */
[----:B--2---:R-:W-:Y:S05]  /*9b90*/  FFMA.FTZ R6, R13, c[0x0][0x2d0], -R75 ;  /* 0x0000b4000d067a23 */ /* 0x004fea000001084b */
[----:B------:R2:W-:Y:S10]  /*9ba0*/  MUFU.EX2 R231, R7 ;  /* 0x0000000700e77308 */ /* 0x0005f40000000800 */
[----:B------:R5:W5:Y:S01]  /*9bb0*/  MUFU.EX2 R187, R6 ;  /* 0x0000000600bb7308 */ /* 0x000b620000000800 */
[----:B-1----:R-:W-:Y:S01]  /*9bc0*/  FMNMX.FTZ R70, R0, R2, !PT ;  /* 0x0000000200467209 */ /* 0x002fe20007810000 */
[--C-:B------:R-:W-:Y:S02]  /*9bd0*/  FFMA.FTZ R0, R20, c[0x0][0x2d0], -R153.reuse ;  /* 0x0000b40014007a23 */ /* 0x100fe40000010899 */
[----:B---3--:R-:W-:Y:S01]  /*9be0*/  FFMA.FTZ R5, R16, c[0x0][0x2d0], -R152 ;  /* 0x0000b40010057a23 */ /* 0x008fe20000010898 */
[----:B----4-:R-:W-:Y:S01]  /*9bf0*/  F2FP.PACK_AB R77, R244, R243 ;  /* 0x000000f3f44d723e */ /* 0x010fe200000000ff */
[----:B------:R-:W-:Y:S04]  /*9c00*/  FFMA.FTZ R2, R21, c[0x0][0x2d0], -R153 ;  /* 0x0000b40015027a23 */ /* 0x000fe80000010899 */
[----:B------:R-:W1:Y:S01]  /*9c10*/  MUFU.EX2 R238, R8 ;  /* 0x0000000800ee7308 */ /* 0x000e620000000800 */
[----:B--2---:R-:W-:Y:S09]  /*9c20*/  @P5 MOV R7, R215 ;  /* 0x000000d700075202 */ /* 0x004ff20000000f00 */
[----:B------:R2:W-:Y:S01]  /*9c30*/  MUFU.EX2 R43, R5 ;  /* 0x00000005002b7308 */ /* 0x0005e20000000800 */
[----:B-----5:R-:W-:Y:S02]  /*9c40*/  @P5 SHF.R.S32.HI R6, RZ, 0x1f, R212 ;  /* 0x0000001fff065819 */ /* 0x020fe400000114d4 */
[----:B------:R-:W-:Y:S03]  /*9c50*/  F2FP.PACK_AB R78, R187, R185 ;  /* 0x000000b9bb4e723e */ /* 0x000fe600000000ff */
[----:B------:R-:W-:Y:S04]  /*9c60*/  @P5 IMAD R6, R6, c[0x0][0x1e0], RZ ;  /* 0x0000780006065a24 */ /* 0x000fe800078e02ff */
[----:B------:R3:W-:Y:S01]  /*9c70*/  MUFU.EX2 R237, R0 ;  /* 0x0000000000ed7308 */ /* 0x0007e20000000800 */
[----:B------:R-:W-:Y:S01]  /*9c80*/  @P5 IMAD R6, R212, c[0x0][0x1e4], R6 ;  /* 0x00007900d4065a24 */ /* 0x000fe200078e0206 */
[----:B-1----:R-:W-:Y:S08]  /*9c90*/  F2FP.PACK_AB R64, R238, R231 ;  /* 0x000000e7ee40723e */ /* 0x002ff000000000ff */
[----:B------:R1:W4:Y:S01]  /*9ca0*/  MUFU.EX2 R242, R2 ;  /* 0x0000000200f27308 */ /* 0x0003220000000800 */
[----:B--2---:R-:W-:Y:S09]  /*9cb0*/  FFMA.FTZ R5, R17, c[0x0][0x2d0], -R152 ;  /* 0x0000b40011057a23 */ /* 0x004ff20000010898 */
[----:B------:R2:W5:Y:S01]  /*9cc0*/  MUFU.EX2 R40, R5 ;  /* 0x0000000500287308 */ /* 0x0005620000000800 */
[----:B---3--:R-:W-:Y:S02]  /*9cd0*/  FMUL.FTZ R0, R70, c[0x0][0x2d0] ;  /* 0x0000b40046007a20 */ /* 0x008fe40000410000 */
[----:B-1----:R-:W-:Y:S01]  /*9ce0*/  FFMA.FTZ R2, R28, c[0x0][0x2d0], -R75 ;  /* 0x0000b4001c027a23 */ /* 0x002fe2000001084b */
[----:B----4-:R-:W-:Y:S06]  /*9cf0*/  F2FP.PACK_AB R66, R242, R237 ;  /* 0x000000edf242723e */ /* 0x010fec00000000ff */
[----:B------:R1:W-:Y:S01]  /*9d00*/  MUFU.EX2 R236, R2 ;  /* 0x0000000200ec7308 */ /* 0x0003e20000000800 */
[----:B--2---:R-:W-:Y:S01]  /*9d10*/  @P5 IMAD.WIDE.U32 R4, R212, c[0x0][0x1e0], RZ ;  /* 0x00007800d4045a25 */ /* 0x004fe200078e00ff */
[----:B-----5:R-:W-:Y:S04]  /*9d20*/  F2FP.PACK_AB R79, R40, R43 ;  /* 0x0000002b284f723e */ /* 0x020fe800000000ff */
[----:B------:R-:W-:Y:S01]  /*9d30*/  @P5 IADD3 R5, R5, R6, RZ ;  /* 0x0000000605055210 */ /* 0x000fe20007ffe0ff */
[----:B------:R-:W-:Y:S04]  /*9d40*/  @P5 IMAD.MOV.U32 R6, RZ, RZ, R216 ;  /* 0x000000ffff065224 */ /* 0x000fe800078e00d8 */
[----:B------:R-:W-:Y:S04]  /*9d50*/  @P5 IMAD.WIDE.U32 R6, R4, 0x50, R6 ;  /* 0x0000005004065825 */ /* 0x000fe800078e0006 */
[----:B------:R-:W-:Y:S01]  /*9d60*/  @P5 IMAD R5, R5, 0x50, RZ ;  /* 0x0000005005055824 */ /* 0x000fe200078e02ff */
[----:B------:R-:W-:Y:S03]  /*9d70*/  @P5 LEA R4, P0, R6, c[0x0][0x1c8], 0x1 ;  /* 0x0000720006045a11 */ /* 0x000fe600078008ff */
[----:B------:R-:W-:Y:S02]  /*9d80*/  @P5 IMAD.IADD R5, R7, 0x1, R5 ;  /* 0x0000000107055824 */ /* 0x000fe400078e0205 */
[----:B-1----:R-:W-:Y:S03]  /*9d90*/  FFMA.FTZ R2, R30, c[0x0][0x2d0], -R152 ;  /* 0x0000b4001e027a23 */ /* 0x002fe60000010898 */
[----:B------:R-:W-:Y:S01]  /*9da0*/  @P5 LEA.HI.X R5, R6, c[0x0][0x1cc], R5, 0x1, P0 ;  /* 0x0000730006055a11 */ /* 0x000fe200000f0c05 */
[----:B------:R-:W-:Y:S01]  /*9db0*/  MUFU.EX2 R227, R2 ;  /* 0x0000000200e37308 */ /* 0x000fe20000000800 */
[----:B------:R-:W-:Y:S03]  /*9dc0*/  @P5 IADD3 R6, P0, R4, R11, RZ ;  /* 0x0000000b04065210 */ /* 0x000fe60007f1e0ff */
[----:B------:R1:W-:Y:S02]  /*9dd0*/  @P5 LDGSTS.E.BYPASS.LTC128B.128 [R213+0x2900], [R4.64], !P6 ;  /* 0x0290000004d55fae */ /* 0x0003e4000f101d48 */
[----:B------:R-:W-:Y:S01]  /*9de0*/  @P5 IMAD.X R7, R5, 0x1, R10, P0 ;  /* 0x0000000105075824 */ /* 0x000fe200000e060a */
[----:B------:R-:W-:Y:S04]  /*9df0*/  FSETP.NEU.FTZ.AND P0, PT, R70, -INF , PT ;  /* 0xff8000004600780b */ /* 0x000fe80003f1d000 */
[----:B------:R-:W-:Y:S01]  /*9e00*/  FSEL R154, R0, RZ, P0 ;  /* 0x000000ff009a7208 */ /* 0x000fe20000000000 */
[----:B------:R2:W-:Y:S04]  /*9e10*/  @P5 LDGSTS.E.BYPASS.LTC128B.128 [R213+0x3100], [R6.64], !P6 ;  /* 0x0310000006d55fae */ /* 0x0005e8000f101d48 */
[--C-:B------:R-:W-:Y:S04]  /*9e20*/  FFMA.FTZ R0, R22, c[0x0][0x2d0], -R154.reuse ;  /* 0x0000b40016007a23 */ /* 0x100fe8000001089a */
[----:B------:R3:W-:Y:S02]  /*9e30*/  MUFU.EX2 R223, R0 ;  /* 0x0000000000df7308 */ /* 0x0007e40000000800 */
[--C-:B---3--:R-:W-:Y:S08]  /*9e40*/  FFMA.FTZ R0, R23, c[0x0][0x2d0], -R154.reuse ;  /* 0x0000b40017007a23 */ /* 0x108ff0000001089a */
        /* <DEDUP_REMOVED lines=8> */
[----:B------:R3:W-:Y:S02]  /*9ed0*/  MUFU.EX2 R239, R0 ;  /* 0x0000000000ef7308 */ /* 0x0007e40000000800 */
[----:B---3--:R-:W-:Y:S08]  /*9ee0*/  FFMA.FTZ R0, R25, c[0x0][0x2d0], -R75 ;  /* 0x0000b40019007a23 */ /* 0x008ff0000001084b */
[----:B------:R3:W-:Y:S02]  /*9ef0*/  MUFU.EX2 R241, R0 ;  /* 0x0000000000f17308 */ /* 0x0007e40000000800 */
[----:B---3--:R-:W-:Y:S02]  /*9f00*/  FSEL R0, R73, RZ, P3 ;  /* 0x000000ff49007208 */ /* 0x008fe40001800000 */
[-C--:B------:R-:W-:Y:S03]  /*9f10*/  @P5 IADD3 R8, P3, R6, R11.reuse, RZ ;  /* 0x0000000b06085210 */ /* 0x080fe60007f7e0ff */
[----:B------:R-:W-:Y:S01]  /*9f20*/  FADD.FTZ R2, -R0, R3 ;  /* 0x0000000300027221 */ /* 0x000fe20000010100 */
[----:B------:R-:W-:Y:S02]  /*9f30*/  FSEL R0, R72, RZ, P2 ;  /* 0x000000ff48007208 */ /* 0x000fe40001000000 */
[-C--:B------:R-:W-:Y:S01]  /*9f40*/  @P5 IADD3.X R9, R7, R10.reuse, RZ, P3, !PT ;  /* 0x0000000a07095210 */ /* 0x080fe20001ffe4ff */
[----:B------:R-:W-:Y:S01]  /*9f50*/  FMUL.FTZ R2, R2, c[0x0][0x2d0] ;  /* 0x0000b40002027a20 */ /* 0x000fe20000410000 */
[-C--:B-1----:R-:W-:Y:S01]  /*9f60*/  @P5 IADD3 R4, P2, R8, R11.reuse, RZ ;  /* 0x0000000b08045210 */ /* 0x082fe20007f5e0ff */
[----:B------:R-:W-:Y:S02]  /*9f70*/  FADD.FTZ R0, -R0, R84 ;  /* 0x0000005400007221 */ /* 0x000fe40000010100 */
[----:B------:R1:W3:Y:S01]  /*9f80*/  MUFU.EX2 R69, R2 ;  /* 0x0000000200457308 */ /* 0x0002e20000000800 */
[----:B------:R4:W-:Y:S01]  /*9f90*/  @P5 LDGSTS.E.BYPASS.LTC128B.128 [R213+0x3900], [R8.64], !P6 ;  /* 0x0390000008d55fae */ /* 0x0009e2000f101d48 */
[----:B------:R-:W-:Y:S01]  /*9fa0*/  FMUL.FTZ R0, R0, c[0x0][0x2d0] ;  /* 0x0000b40000007a20 */ /* 0x000fe20000410000 */
[----:B--2---:R-:W-:Y:S01]  /*9fb0*/  @P5 IADD3 R6, P3, R4, R11, RZ ;  /* 0x0000000b04065210 */ /* 0x004fe20007f7e0ff */
[----:B------:R-:W-:Y:S05]  /*9fc0*/  @P5 IMAD.X R5, R9, 0x1, R10, P2 ;  /* 0x0000000109055824 */ /* 0x000fea00010e060a */
[----:B------:R2:W-:Y:S01]  /*9fd0*/  @P5 LDGSTS.E.BYPASS.LTC128B.128 [R213+0x4100], [R4.64], !P6 ;  /* 0x0410000004d55fae */ /* 0x0005e2000f101d48 */
[----:B------:R5:W2:Y:S01]  /*9fe0*/  MUFU.EX2 R68, R0 ;  /* 0x0000000000447308 */ /* 0x000aa20000000800 */
[----:B------:R-:W-:Y:S06]  /*9ff0*/  @P5 IADD3.X R7, R5, R10, RZ, P3, !PT ;  /* 0x0000000a05075210 */ /* 0x000fec0001ffe4ff */
[----:B------:R4:W-:Y:S01]  /*a000*/  @P5 LDGSTS.E.BYPASS.LTC128B.128 [R213+0x4900], [R6.64], !P6 ;  /* 0x0490000006d55fae */ /* 0x0009e2000f101d48 */
[----:B-1----:R-:W-:Y:S07]  /*a010*/  FSEL R2, R71, RZ, P1 ;  /* 0x000000ff47027208 */ /* 0x002fee0000800000 */
[----:B------:R-:W1:Y:S01]  /*a020*/  LDSM.16.MT88.4 R20, [R197] ;  /* 0x00000000c514783b */ /* 0x000e620000004200 */
[C---:B---3--:R-:W-:Y:S02]  /*a030*/  FMUL.FTZ R16, R69.reuse, R100 ;  /* 0x0000006445107220 */ /* 0x048fe40000410000 */
[C---:B------:R-:W-:Y:S02]  /*a040*/  FMUL.FTZ R17, R69.reuse, R101 ;  /* 0x0000006545117220 */ /* 0x040fe40000410000 */
[C---:B------:R-:W-:Y:S02]  /*a050*/  FMUL.FTZ R32, R69.reuse, R116 ;  /* 0x0000007445207220 */ /* 0x040fe40000410000 */
[C---:B------:R-:W-:Y:S01]  /*a060*/  FMUL.FTZ R33, R69.reuse, R117 ;  /* 0x0000007545217220 */ /* 0x040fe20000410000 */
[----:B------:R-:W3:Y:S01]  /*a070*/  LDSM.16.MT88.4 R36, [R201] ;  /* 0x00000000c924783b */ /* 0x000ee20000004200 */
[----:B-----5:R-:W-:Y:S01]  /*a080*/  FADD.FTZ R0, -R2, R85 ;  /* 0x0000005502007221 */ /* 0x020fe20000010100 */
[----:B------:R-:W-:Y:S01]  /*a090*/  FSEL R2, R70, RZ, P0 ;  /* 0x000000ff46027208 */ /* 0x000fe20000000000 */
[C---:B--2---:R-:W-:Y:S02]  /*a0a0*/  FMUL.FTZ R4, R69.reuse, R88 ;  /* 0x0000005845047220 */ /* 0x044fe40000410000 */
[----:B------:R-:W-:Y:S02]  /*a0b0*/  FMUL.FTZ R0, R0, c[0x0][0x2d0] ;  /* 0x0000b40000007a20 */ /* 0x000fe40000410000 */
[----:B------:R-:W-:Y:S01]  /*a0c0*/  FMUL.FTZ R5, R69, R89 ;  /* 0x0000005945057220 */ /* 0x000fe20000410000 */
[----:B------:R-:W2:Y:S01]  /*a0d0*/  LDSM.16.MT88.4 R52, [R198] ;  /* 0x00000000c634783b */ /* 0x000ea20000004200 */
[----:B------:R5:W3:Y:S01]  /*a0e0*/  MUFU.EX2 R3, R0 ;  /* 0x0000000000037308 */ /* 0x000ae20000000800 */
[C---:B------:R-:W-:Y:S02]  /*a0f0*/  FMUL.FTZ R18, R68.reuse, R102 ;  /* 0x0000006644127220 */ /* 0x040fe40000410000 */
[C---:B----4-:R-:W-:Y:S02]  /*a100*/  FMUL.FTZ R6, R68.reuse, R90 ;  /* 0x0000005a44067220 */ /* 0x050fe40000410000 */
[C---:B------:R-:W-:Y:S02]  /*a110*/  FMUL.FTZ R7, R68.reuse, R91 ;  /* 0x0000005b44077220 */ /* 0x040fe40000410000 */
[----:B------:R-:W4:Y:S01]  /*a120*/  LDSM.16.MT88.4 R80, [R200] ;  /* 0x00000000c850783b */ /* 0x000f220000004200 */
[C---:B------:R-:W-:Y:S02]  /*a130*/  FMUL.FTZ R19, R68.reuse, R103 ;  /* 0x0000006744137220 */ /* 0x040fe40000410000 */
[C---:B------:R-:W-:Y:S02]  /*a140*/  FMUL.FTZ R50, R68.reuse, R134 ;  /* 0x0000008644327220 */ /* 0x040fe40000410000 */
[----:B------:R-:W-:Y:S03]  /*a150*/  FMUL.FTZ R51, R68, R135 ;  /* 0x0000008744337220 */ /* 0x000fe60000410000 */
[----:B------:R-:W-:Y:S01]  /*a160*/  LDSM.16.MT88.4 R88, [R201+0x800] ;  /* 0x00080000c958783b */ /* 0x000fe20000004200 */
[-C--:B-1----:R-:W-:Y:S07]  /*a170*/  HMMA.16816.F32 R4, R76, R20.reuse, R4 ;  /* 0x000000144c04723c */ /* 0x082fee0000001804 */
[----:B------:R-:W-:Y:S01]  /*a180*/  LDSM.16.MT88.4 R100, [R197+0x2000] ;  /* 0x00200000c564783b */ /* 0x000fe20000004200 */
[----:B-----5:R-:W-:Y:S04]  /*a190*/  FADD.FTZ R0, -R2, R86 ;  /* 0x0000005602007221 */ /* 0x020fe80000010100 */
[--C-:B------:R-:W-:Y:S02]  /*a1a0*/  FFMA.FTZ R2, R31, c[0x0][0x2d0], -R152.reuse ;  /* 0x0000b4001f027a23 */ /* 0x100fe40000010898 */
[----:B------:R-:W-:Y:S01]  /*a1b0*/  FMUL.FTZ R0, R0, c[0x0][0x2d0] ;  /* 0x0000b40000007a20 */ /* 0x000fe20000410000 */
[----:B------:R-:W1:Y:S01]  /*a1c0*/  LDSM.16.MT88.4 R84, [R197+0x800] ;  /* 0x00080000c554783b */ /* 0x000e620000004200 */
[----:B------:R5:W-:Y:S01]  /*a1d0*/  MUFU.EX2 R222, R2 ;  /* 0x0000000200de7308 */ /* 0x000be20000000800 */
[C---:B---3--:R-:W-:Y:S02]  /*a1e0*/  FMUL.FTZ R8, R3.reuse, R92 ;  /* 0x0000005c03087220 */ /* 0x048fe40000410000 */
[C---:B------:R-:W-:Y:S02]  /*a1f0*/  FMUL.FTZ R9, R3.reuse, R93 ;  /* 0x0000005d03097220 */ /* 0x040fe40000410000 */
[C---:B------:R-:W-:Y:S01]  /*a200*/  FMUL.FTZ R24, R3.reuse, R108 ;  /* 0x0000006c03187220 */ /* 0x040fe20000410000 */
[----:B------:R-:W-:Y:S01]  /*a210*/  MOV R108, R190 ;  /* 0x000000be006c7202 */ /* 0x000fe20000000f00 */
[C---:B------:R-:W-:Y:S01]  /*a220*/  FMUL.FTZ R12, R3.reuse, R96 ;  /* 0x00000060030c7220 */ /* 0x040fe20000410000 */
[----:B------:R-:W0:Y:S01]  /*a230*/  LDGDEPBAR ;  /* 0x00000000000079af */ /* 0x000e220000000000 */
[C---:B------:R-:W-:Y:S01]  /*a240*/  FMUL.FTZ R13, R3.reuse, R97 ;  /* 0x00000061030d7220 */ /* 0x040fe20000410000 */
[----:B------:R-:W3:Y:S01]  /*a250*/  MUFU.EX2 R0, R0 ;  /* 0x0000000000007308 */ /* 0x000ee20000000800 */
[----:B------:R-:W-:Y:S01]  /*a260*/  MOV R97, R186 ;  /* 0x000000ba00617202 */ /* 0x000fe20000000f00 */
[----:B------:R-:W-:Y:S02]  /*a270*/  IMAD.MOV.U32 R96, RZ, RZ, R185 ;  /* 0x000000ffff607224 */ /* 0x000fe400078e00b9 */
[C---:B------:R-:W-:Y:S02]  /*a280*/  FMUL.FTZ R25, R3.reuse, R109 ;  /* 0x0000006d03197220 */ /* 0x040fe40000410000 */
[C---:B------:R-:W-:Y:S02]  /*a290*/  FMUL.FTZ R28, R3.reuse, R112 ;  /* 0x00000070031c7220 */ /* 0x040fe40000410000 */
[C---:B------:R-:W-:Y:S02]  /*a2a0*/  FMUL.FTZ R29, R3.reuse, R113 ;  /* 0x00000071031d7220 */ /* 0x040fe40000410000 */
[----:B------:R-:W-:Y:S02]  /*a2b0*/  FMUL.FTZ R61, R3, R145 ;  /* 0x00000091033d7220 */ /* 0x000fe40000410000 */
[--C-:B-----5:R-:W-:Y:S02]  /*a2c0*/  FFMA.FTZ R2, R34, c[0x0][0x2d0], -R152.reuse ;  /* 0x0000b40022027a23 */ /* 0x120fe40000010898 */
[----:B------:R-:W-:Y:S02]  /*a2d0*/  FMUL.FTZ R34, R68, R118 ;  /* 0x0000007644227220 */ /* 0x000fe40000410000 */
[----:B------:R5:W-:Y:S01]  /*a2e0*/  MUFU.EX2 R221, R2 ;  /* 0x0000000200dd7308 */ /* 0x000be20000000800 */
[C---:B---3--:R-:W-:Y:S02]  /*a2f0*/  FMUL.FTZ R10, R0.reuse, R94 ;  /* 0x0000005e000a7220 */ /* 0x048fe40000410000 */
[C---:B------:R-:W-:Y:S02]  /*a300*/  FMUL.FTZ R11, R0.reuse, R95 ;  /* 0x0000005f000b7220 */ /* 0x040fe40000410000 */
[----:B------:R-:W3:Y:S01]  /*a310*/  LDSM.16.MT88.4 R92, [R198+0x800] ;  /* 0x00080000c65c783b */ /* 0x000ee20000004200 */
[C---:B------:R-:W-:Y:S02]  /*a320*/  FMUL.FTZ R14, R0.reuse, R98 ;  /* 0x00000062000e7220 */ /* 0x040fe40000410000 */
[C---:B------:R-:W-:Y:S02]  /*a330*/  FMUL.FTZ R15, R0.reuse, R99 ;  /* 0x00000063000f7220 */ /* 0x040fe40000410000 */
[C---:B------:R-:W-:Y:S04]  /*a340*/  HMMA.16816.F32 R8, R64.reuse, R20, R8 ;  /* 0x000000144008723c */ /* 0x040fe80000001808 */
[C---:B------:R-:W-:Y:S02]  /*a350*/  FMUL.FTZ R26, R0.reuse, R110 ;  /* 0x0000006e001a7220 */ /* 0x040fe40000410000 */
[----:B------:R-:W-:Y:S02]  /*a360*/  FMUL.FTZ R27, R0, R111 ;  /* 0x0000006f001b7220 */ /* 0x000fe40000410000 */
[-C--:B------:R-:W-:Y:S04]  /*a370*/  HMMA.16816.F32 R12, R64, R22.reuse, R12 ;  /* 0x00000016400c723c */ /* 0x080fe8000000180c */
[----:B-----5:R-:W-:Y:S02]  /*a380*/  FFMA.FTZ R2, R35, c[0x0][0x2d0], -R152 ;  /* 0x0000b40023027a23 */ /* 0x020fe40000010898 */
[----:B------:R-:W-:Y:S01]  /*a390*/  FMUL.FTZ R21, R69, R105 ;  /* 0x0000006945157220 */ /* 0x000fe20000410000 */
[----:B------:R-:W-:Y:S01]  /*a3a0*/  MOV R105, R40 ;  /* 0x0000002800697202 */ /* 0x000fe20000000f00 */
[C---:B------:R-:W-:Y:S01]  /*a3b0*/  HMMA.16816.F32 R16, R76.reuse, R22, R16 ;  /* 0x000000164c10723c */ /* 0x040fe20000001810 */
[----:B------:R5:W-:Y:S03]  /*a3c0*/  MUFU.EX2 R220, R2 ;  /* 0x0000000200dc7308 */ /* 0x000be60000000800 */
[----:B------:R-:W-:Y:S02]  /*a3d0*/  FMUL.FTZ R40, R3, R124 ;  /* 0x0000007c03287220 */ /* 0x000fe40000410000 */
[----:B------:R-:W-:Y:S02]  /*a3e0*/  FMUL.FTZ R20, R69, R104 ;  /* 0x0000006845147220 */ /* 0x000fe40000410000 */
[C---:B------:R-:W-:Y:S04]  /*a3f0*/  FMUL.FTZ R22, R68.reuse, R106 ;  /* 0x0000006a44167220 */ /* 0x040fe80000410000 */
[----:B------:R-:W-:Y:S02]  /*a400*/  IMAD.MOV.U32 R106, RZ, RZ, R187 ;  /* 0x000000ffff6a7224 */ /* 0x000fe400078e00bb */
[C---:B------:R-:W-:Y:S02]  /*a410*/  FMUL.FTZ R23, R68.reuse, R107 ;  /* 0x0000006b44177220 */ /* 0x040fe40000410000 */
[----:B------:R-:W3:Y:S01]  /*a420*/  LDL.LU R107, [R1+0x14] ;  /* 0x00001400016b7983 */ /* 0x000ee20000300800 */
[----:B------:R-:W-:Y:S02]  /*a430*/  FMUL.FTZ R35, R68, R119 ;  /* 0x0000007744237220 */ /* 0x000fe40000410000 */
[C---:B------:R-:W-:Y:S01]  /*a440*/  FMUL.FTZ R30, R0.reuse, R114 ;  /* 0x00000072001e7220 */ /* 0x040fe20000410000 */
[----:B------:R-:W-:Y:S01]  /*a450*/  LDSM.16.MT88.4 R116, [R201+0x2000] ;  /* 0x00200000c974783b */ /* 0x000fe20000004200 */
[-C--:B------:R-:W-:Y:S03]  /*a460*/  HMMA.16816.F32 R20, R76, R36.reuse, R20 ;  /* 0x000000244c14723c */ /* 0x080fe60000001814 */
[C---:B------:R-:W-:Y:S02]  /*a470*/  FMUL.FTZ R31, R0.reuse, R115 ;  /* 0x00000073001f7220 */ /* 0x040fe40000410000 */
[--C-:B-----5:R-:W-:Y:S02]  /*a480*/  FFMA.FTZ R2, R41, c[0x0][0x2d0], -R153.reuse ;  /* 0x0000b40029027a23 */ /* 0x120fe40000010899 */
[----:B------:R-:W5:Y:S01]  /*a490*/  LDL.LU R104, [R1+0x18] ;  /* 0x0000180001687983 */ /* 0x000f620000300800 */
[C---:B------:R-:W-:Y:S01]  /*a4a0*/  HMMA.16816.F32 R24, R64.reuse, R36, R24 ;  /* 0x000000244018723c */ /* 0x040fe20000001818 */
[----:B------:R1:W-:Y:S02]  /*a4b0*/  MUFU.EX2 R219, R2 ;  /* 0x0000000200db7308 */ /* 0x0003e40000000800 */
[----:B------:R-:W3:Y:S01]  /*a4c0*/  LDL.LU R99, [R1+0x1c] ;  /* 0x00001c0001637983 */ /* 0x000ee20000300800 */
[----:B------:R-:W-:Y:S02]  /*a4d0*/  FMUL.FTZ R41, R3, R125 ;  /* 0x0000007d03297220 */ /* 0x000fe40000410000 */
[C---:B------:R-:W-:Y:S01]  /*a4e0*/  FMUL.FTZ R59, R0.reuse, R143 ;  /* 0x0000008f003b7220 */ /* 0x040fe20000410000 */
[----:B------:R-:W5:Y:S01]  /*a4f0*/  LDL.LU R98, [R1+0x20] ;  /* 0x0000200001627983 */ /* 0x000f620000300800 */
[-C--:B------:R-:W-:Y:S04]  /*a500*/  HMMA.16816.F32 R28, R64, R38.reuse, R28 ;  /* 0x00000026401c723c */ /* 0x080fe8000000181c */
[C---:B------:R-:W-:Y:S02]  /*a510*/  FMUL.FTZ R36, R69.reuse, R120 ;  /* 0x0000007845247220 */ /* 0x040fe40000410000 */
[C---:B------:R-:W-:Y:S01]  /*a520*/  FMUL.FTZ R37, R69.reuse, R121 ;  /* 0x0000007945257220 */ /* 0x040fe20000410000 */
[----:B------:R-:W-:Y:S01]  /*a530*/  MOV R121, R106 ;  /* 0x0000006a00797202 */ /* 0x000fe20000000f00 */
[C---:B------:R-:W-:Y:S04]  /*a540*/  HMMA.16816.F32 R32, R76.reuse, R38, R32 ;  /* 0x000000264c20723c */ /* 0x040fe80000001820 */
[C---:B------:R-:W-:Y:S02]  /*a550*/  FMUL.FTZ R58, R0.reuse, R142 ;  /* 0x0000008e003a7220 */ /* 0x040fe40000410000 */
[----:B------:R-:W-:Y:S02]  /*a560*/  FMUL.FTZ R62, R0, R146 ;  /* 0x00000092003e7220 */ /* 0x000fe40000410000 */
[----:B------:R-:W-:Y:S02]  /*a570*/  FMUL.FTZ R39, R68, R123 ;  /* 0x0000007b44277220 */ /* 0x000fe40000410000 */
[----:B------:R-:W5:Y:S02]  /*a580*/  LDL R123, [R1+0x4] ;  /* 0x00000400017b7983 */ /* 0x000f640000100800 */
[----:B-1----:R-:W-:Y:S02]  /*a590*/  FFMA.FTZ R2, R42, c[0x0][0x2d0], -R153 ;  /* 0x0000b4002a027a23 */ /* 0x002fe40000010899 */
[----:B------:R-:W-:Y:S01]  /*a5a0*/  FMUL.FTZ R38, R68, R122 ;  /* 0x0000007a44267220 */ /* 0x000fe20000410000 */
[----:B------:R-:W-:Y:S01]  /*a5b0*/  MOV R122, R43 ;  /* 0x0000002b007a7202 */ /* 0x000fe20000000f00 */
[----:B------:R1:W1:Y:S01]  /*a5c0*/  MUFU.EX2 R218, R2 ;  /* 0x0000000200da7308 */ /* 0x0002620000000800 */
[C---:B------:R-:W-:Y:S02]  /*a5d0*/  FMUL.FTZ R42, R0.reuse, R126 ;  /* 0x0000007e002a7220 */ /* 0x040fe40000410000 */
[C---:B------:R-:W-:Y:S02]  /*a5e0*/  FMUL.FTZ R43, R0.reuse, R127 ;  /* 0x0000007f002b7220 */ /* 0x040fe40000410000 */
[-C--:B--2---:R-:W-:Y:S03]  /*a5f0*/  HMMA.16816.F32 R36, R76, R52.reuse, R36 ;  /* 0x000000344c24723c */ /* 0x084fe60000001824 */
[----:B------:R-:W-:Y:S02]  /*a600*/  FMUL.FTZ R63, R0, R147 ;  /* 0x00000093003f7220 */ /* 0x000fe40000410000 */
[----:B------:R-:W-:Y:S03]  /*a610*/  IMAD.MOV.U32 R120, RZ, RZ, R105 ;  /* 0x000000ffff787224 */ /* 0x000fe600078e0069 */
[C---:B------:R-:W-:Y:S07]  /*a620*/  HMMA.16816.F32 R40, R64.reuse, R52, R40 ;  /* 0x000000344028723c */ /* 0x040fee0000001828 */
[C---:B------:R-:W-:Y:S02]  /*a630*/  FMUL.FTZ R53, R69.reuse, R137 ;  /* 0x0000008945357220 */ /* 0x040fe40000410000 */
[----:B------:R-:W-:Y:S03]  /*a640*/  FMUL.FTZ R52, R69, R136 ;  /* 0x0000008845347220 */ /* 0x000fe60000410000 */
[--C-:B-1----:R-:W-:Y:S02]  /*a650*/  FFMA.FTZ R2, R44, c[0x0][0x2d0], -R153.reuse ;  /* 0x0000b4002c027a23 */ /* 0x102fe40000010899 */
[----:B------:R-:W-:Y:S02]  /*a660*/  FMUL.FTZ R44, R3, R128 ;  /* 0x00000080032c7220 */ /* 0x000fe40000410000 */
[----:B------:R1:W-:Y:S02]  /*a670*/  MUFU.EX2 R217, R2 ;  /* 0x0000000200d97308 */ /* 0x0003e40000000800 */
[----:B-1----:R-:W-:Y:S02]  /*a680*/  FFMA.FTZ R2, R45, c[0x0][0x2d0], -R153 ;  /* 0x0000b4002d027a23 */ /* 0x002fe40000010899 */
[----:B------:R-:W-:Y:S06]  /*a690*/  FMUL.FTZ R45, R3, R129 ;  /* 0x00000081032d7220 */ /* 0x000fec0000410000 */
[----:B------:R1:W-:Y:S02]  /*a6a0*/  MUFU.EX2 R216, R2 ;  /* 0x0000000200d87308 */ /* 0x0003e40000000800 */
[--C-:B-1----:R-:W-:Y:S02]  /*a6b0*/  FFMA.FTZ R2, R46, c[0x0][0x2d0], -R154.reuse ;  /* 0x0000b4002e027a23 */ /* 0x102fe4000001089a */
[C---:B------:R-:W-:Y:S06]  /*a6c0*/  FMUL.FTZ R46, R0.reuse, R130 ;  /* 0x00000082002e7220 */ /* 0x040fec0000410000 */
[----:B------:R1:W-:Y:S02]  /*a6d0*/  MUFU.EX2 R215, R2 ;  /* 0x0000000200d77308 */ /* 0x0003e40000000800 */
[--C-:B-1----:R-:W-:Y:S02]  /*a6e0*/  FFMA.FTZ R2, R47, c[0x0][0x2d0], -R154.reuse ;  /* 0x0000b4002f027a23 */ /* 0x102fe4000001089a */
[----:B------:R-:W-:Y:S06]  /*a6f0*/  FMUL.FTZ R47, R0, R131 ;  /* 0x00000083002f7220 */ /* 0x000fec0000410000 */
[----:B------:R1:W2:Y:S01]  /*a700*/  MUFU.EX2 R214, R2 ;  /* 0x0000000200d67308 */ /* 0x0002a20000000800 */
[-C--:B------:R-:W-:Y:S03]  /*a710*/  HMMA.16816.F32 R44, R64, R54.reuse, R44 ;  /* 0x00000036402c723c */ /* 0x080fe6000000182c */
[--C-:B-1----:R-:W-:Y:S02]  /*a720*/  FFMA.FTZ R2, R48, c[0x0][0x2d0], -R154.reuse ;  /* 0x0000b40030027a23 */ /* 0x102fe4000001089a */
[----:B------:R-:W-:Y:S04]  /*a730*/  FMUL.FTZ R48, R69, R132 ;  /* 0x0000008445307220 */ /* 0x000fe80000410000 */
[----:B------:R1:W-:Y:S03]  /*a740*/  MUFU.EX2 R124, R2 ;  /* 0x00000002007c7308 */ /* 0x0003e60000000800 */
[----:B-1----:R-:W-:Y:S02]  /*a750*/  FFMA.FTZ R2, R49, c[0x0][0x2d0], -R154 ;  /* 0x0000b40031027a23 */ /* 0x002fe4000001089a */
[----:B------:R-:W-:Y:S05]  /*a760*/  FMUL.FTZ R49, R69, R133 ;  /* 0x0000008545317220 */ /* 0x000fea0000410000 */
[----:B------:R1:W1:Y:S01]  /*a770*/  MUFU.EX2 R131, R2 ;  /* 0x0000000200837308 */ /* 0x0002620000000800 */
[----:B------:R-:W-:Y:S01]  /*a780*/  LDSM.16.MT88.4 R132, [R198+0x2000] ;  /* 0x00200000c684783b */ /* 0x000fe20000004200 */
[C---:B------:R-:W-:Y:S07]  /*a790*/  HMMA.16816.F32 R48, R76.reuse, R54, R48 ;  /* 0x000000364c30723c */ /* 0x040fee0000001830 */
[C---:B------:R-:W-:Y:S02]  /*a7a0*/  FMUL.FTZ R54, R68.reuse, R138 ;  /* 0x0000008a44367220 */ /* 0x040fe40000410000 */
[----:B------:R-:W-:Y:S07]  /*a7b0*/  FMUL.FTZ R55, R68, R139 ;  /* 0x0000008b44377220 */ /* 0x000fee0000410000 */
[-C--:B----4-:R-:W-:Y:S03]  /*a7c0*/  HMMA.16816.F32 R52, R76, R80.reuse, R52 ;  /* 0x000000504c34723c */ /* 0x090fe60000001834 */
[--C-:B-1----:R-:W-:Y:S02]  /*a7d0*/  FFMA.FTZ R2, R56, c[0x0][0x2d0], -R75.reuse ;  /* 0x0000b40038027a23 */ /* 0x102fe4000001084b */
[----:B------:R-:W-:Y:S02]  /*a7e0*/  FMUL.FTZ R56, R3, R140 ;  /* 0x0000008c03387220 */ /* 0x000fe40000410000 */
[----:B------:R1:W-:Y:S02]  /*a7f0*/  MUFU.EX2 R130, R2 ;  /* 0x0000000200827308 */ /* 0x0003e40000000800 */
[--C-:B-1----:R-:W-:Y:S03]  /*a800*/  FFMA.FTZ R2, R57, c[0x0][0x2d0], -R75.reuse ;  /* 0x0000b40039027a23 */ /* 0x102fe6000001084b */
[C---:B------:R-:W-:Y:S05]  /*a810*/  FMUL.FTZ R57, R3.reuse, R141 ;  /* 0x0000008d03397220 */ /* 0x040fea0000410000 */
[----:B------:R1:W4:Y:S02]  /*a820*/  MUFU.EX2 R190, R2 ;  /* 0x0000000200be7308 */ /* 0x0003240000000800 */
[C---:B------:R-:W-:Y:S07]  /*a830*/  HMMA.16816.F32 R56, R64.reuse, R80, R56 ;  /* 0x000000504038723c */ /* 0x040fee0000001838 */
[----:B------:R-:W-:Y:S02]  /*a840*/  F2FP.PACK_AB R80, R218, R219 ;  /* 0x000000dbda50723e */ /* 0x000fe400000000ff */
[----:B--2---:R-:W-:Y:S03]  /*a850*/  F2FP.PACK_AB R81, R214, R215 ;  /* 0x000000d7d651723e */ /* 0x004fe600000000ff */
[--C-:B-1----:R-:W-:Y:S02]  /*a860*/  FFMA.FTZ R2, R60, c[0x0][0x2d0], -R75.reuse ;  /* 0x0000b4003c027a23 */ /* 0x102fe4000001084b */
[----:B------:R-:W-:Y:S02]  /*a870*/  FMUL.FTZ R60, R3, R144 ;  /* 0x00000090033c7220 */ /* 0x000fe40000410000 */
[----:B------:R1:W-:Y:S05]  /*a880*/  MUFU.EX2 R187, R2 ;  /* 0x0000000200bb7308 */ /* 0x0003ea0000000800 */
[-C--:B------:R-:W-:Y:S07]  /*a890*/  HMMA.16816.F32 R60, R64, R82.reuse, R60 ;  /* 0x00000052403c723c */ /* 0x080fee000000183c */
[C---:B------:R-:W-:Y:S02]  /*a8a0*/  FMUL.FTZ R64, R69.reuse, R148 ;  /* 0x0000009445407220 */ /* 0x040fe40000410000 */
[C---:B------:R-:W-:Y:S03]  /*a8b0*/  FMUL.FTZ R65, R69.reuse, R149 ;  /* 0x0000009545417220 */ /* 0x040fe60000410000 */
[C---:B------:R-:W-:Y:S02]  /*a8c0*/  FMUL.FTZ R66, R68.reuse, R150 ;  /* 0x0000009644427220 */ /* 0x040fe40000410000 */
[----:B------:R-:W-:Y:S02]  /*a8d0*/  FMUL.FTZ R67, R68, R151 ;  /* 0x0000009744437220 */ /* 0x000fe40000410000 */
[----:B---3--:R-:W-:Y:S02]  /*a8e0*/  FFMA.FTZ R69, R69, R107, R108 ;  /* 0x0000006b45457223 */ /* 0x008fe4000001006c */
[----:B-1----:R-:W-:Y:S03]  /*a8f0*/  FFMA.FTZ R2, R158, c[0x0][0x2d0], -R75 ;  /* 0x0000b4009e027a23 */ /* 0x002fe6000001084b */
[----:B------:R-:W-:Y:S01]  /*a900*/  HMMA.16816.F32 R64, R76, R82, R64 ;  /* 0x000000524c40723c */ /* 0x000fe20000001840 */
[----:B------:R1:W2:Y:S06]  /*a910*/  MUFU.EX2 R186, R2 ;  /* 0x0000000200ba7308 */ /* 0x0002ac0000000800 */
[----:B------:R-:W-:Y:S02]  /*a920*/  F2FP.PACK_AB R76, R236, R233 ;  /* 0x000000e9ec4c723e */ /* 0x000fe400000000ff */
[----:B------:R-:W-:Y:S03]  /*a930*/  F2FP.PACK_AB R78, R241, R239 ;  /* 0x000000eff14e723e */ /* 0x000fe600000000ff */
[----:B------:R-:W-:Y:S02]  /*a940*/  F2FP.PACK_AB R77, R222, R227 ;  /* 0x000000e3de4d723e */ /* 0x000fe400000000ff */
[----:B------:R-:W-:Y:S02]  /*a950*/  F2FP.PACK_AB R79, R220, R221 ;  /* 0x000000dddc4f723e */ /* 0x000fe400000000ff */
[----:B------:R-:W-:Y:S02]  /*a960*/  F2FP.PACK_AB R82, R216, R217 ;  /* 0x000000d9d852723e */ /* 0x000fe400000000ff */
[----:B------:R-:W-:Y:S02]  /*a970*/  F2FP.PACK_AB R83, R131, R124 ;  /* 0x0000007c8353723e */ /* 0x000fe400000000ff */
[----:B-----5:R-:W-:Y:S01]  /*a980*/  ISETP.GT.AND P0, PT, R188, R123, PT ;  /* 0x0000007bbc00720c */ /* 0x020fe20003f04270 */
[-C--:B------:R-:W-:Y:S03]  /*a990*/  HMMA.16816.F32 R4, R76, R84.reuse, R4 ;  /* 0x000000544c04723c */ /* 0x080fe60000001804 */
[----:B------:R-:W-:Y:S01]  /*a9a0*/  MOV R188, R212 ;  /* 0x000000d400bc7202 */ /* 0x000fe20000000f00 */
[--C-:B-1----:R-:W-:Y:S04]  /*a9b0*/  FFMA.FTZ R2, R160, c[0x0][0x2d0], -R152.reuse ;  /* 0x0000b400a0027a23 */ /* 0x102fe80000010898 */
[C---:B------:R-:W-:Y:S01]  /*a9c0*/  HMMA.16816.F32 R8, R80.reuse, R84, R8 ;  /* 0x000000545008723c */ /* 0x040fe20000001808 */
[----:B------:R1:W-:Y:S07]  /*a9d0*/  MUFU.EX2 R129, R2 ;  /* 0x0000000200817308 */ /* 0x0003ee0000000800 */
[-C--:B------:R-:W-:Y:S08]  /*a9e0*/  HMMA.16816.F32 R12, R80, R86.reuse, R12 ;  /* 0x00000056500c723c */ /* 0x080ff0000000180c */
[C---:B------:R-:W-:Y:S01]  /*a9f0*/  HMMA.16816.F32 R16, R76.reuse, R86, R16 ;  /* 0x000000564c10723c */ /* 0x040fe20000001810 */
[----:B------:R-:W3:Y:S07]  /*aa00*/  LDSM.16.MT88.4 R84, [R200+0x800] ;  /* 0x00080000c854783b */ /* 0x000eee0000004200 */
[-C--:B------:R-:W-:Y:S04]  /*aa10*/  HMMA.16816.F32 R20, R76, R88.reuse, R20 ;  /* 0x000000584c14723c */ /* 0x080fe80000001814 */
[--C-:B-1----:R-:W-:Y:S04]  /*aa20*/  FFMA.FTZ R2, R162, c[0x0][0x2d0], -R152.reuse ;  /* 0x0000b400a2027a23 */ /* 0x102fe80000010898 */
[C---:B------:R-:W-:Y:S01]  /*aa30*/  HMMA.16816.F32 R24, R80.reuse, R88, R24 ;  /* 0x000000585018723c */ /* 0x040fe20000001818 */
[----:B------:R1:W5:Y:S06]  /*aa40*/  MUFU.EX2 R185, R2 ;  /* 0x0000000200b97308 */ /* 0x00036c0000000800 */
[--C-:B------:R-:W-:Y:S01]  /*aa50*/  FFMA.FTZ R88, R163, c[0x0][0x2d0], -R153.reuse ;  /* 0x0000b400a3587a23 */ /* 0x100fe20000010899 */
[-C--:B------:R-:W-:Y:S03]  /*aa60*/  HMMA.16816.F32 R28, R80, R90.reuse, R28 ;  /* 0x0000005a501c723c */ /* 0x080fe6000000181c */
[----:B------:R2:W-:Y:S05]  /*aa70*/  MUFU.EX2 R180, R88 ;  /* 0x0000005800b47308 */ /* 0x0005ea0000000800 */
[C---:B------:R-:W-:Y:S08]  /*aa80*/  HMMA.16816.F32 R32, R76.reuse, R90, R32 ;  /* 0x0000005a4c20723c */ /* 0x040ff00000001820 */
[-C--:B------:R-:W-:Y:S04]  /*aa90*/  HMMA.16816.F32 R36, R76, R92.reuse, R36 ;  /* 0x0000005c4c24723c */ /* 0x080fe80000001824 */
[--C-:B-1----:R-:W-:Y:S04]  /*aaa0*/  FFMA.FTZ R2, R156, c[0x0][0x2d0], -R152.reuse ;  /* 0x0000b4009c027a23 */ /* 0x102fe80000010898 */
[C---:B------:R-:W-:Y:S01]  /*aab0*/  HMMA.16816.F32 R40, R80.reuse, R92, R40 ;  /* 0x0000005c5028723c */ /* 0x040fe20000001828 */
[----:B------:R1:W-:Y:S01]  /*aac0*/  MUFU.EX2 R184, R2 ;  /* 0x0000000200b87308 */ /* 0x0003e20000000800 */
[----:B--2---:R-:W2:Y:S06]  /*aad0*/  LDSM.16.MT88.4 R88, [R197+0x1000] ;  /* 0x00100000c558783b */ /* 0x004eac0000004200 */
[-C--:B------:R-:W-:Y:S08]  /*aae0*/  HMMA.16816.F32 R44, R80, R94.reuse, R44 ;  /* 0x0000005e502c723c */ /* 0x080ff0000000182c */
[C---:B------:R-:W-:Y:S01]  /*aaf0*/  HMMA.16816.F32 R48, R76.reuse, R94, R48 ;  /* 0x0000005e4c30723c */ /* 0x040fe20000001830 */
[----:B------:R-:W-:Y:S07]  /*ab00*/  LDSM.16.MT88.4 R92, [R198+0x1000] ;  /* 0x00100000c65c783b */ /* 0x000fee0000004200 */
[-C--:B---3--:R-:W-:Y:S04]  /*ab10*/  HMMA.16816.F32 R52, R76, R84.reuse, R52 ;  /* 0x000000544c34723c */ /* 0x088fe80000001834 */
[----:B-1----:R-:W-:Y:S04]  /*ab20*/  FFMA.FTZ R2, R157, c[0x0][0x2d0], -R152 ;  /* 0x0000b4009d027a23 */ /* 0x002fe80000010898 */
[C---:B------:R-:W-:Y:S01]  /*ab30*/  HMMA.16816.F32 R56, R80.reuse, R84, R56 ;  /* 0x000000545038723c */ /* 0x040fe20000001838 */
[----:B------:R1:W3:Y:S07]  /*ab40*/  MUFU.EX2 R183, R2 ;  /* 0x0000000200b77308 */ /* 0x0002ee0000000800 */
[-C--:B------:R-:W-:Y:S08]  /*ab50*/  HMMA.16816.F32 R60, R80, R86.reuse, R60 ;  /* 0x00000056503c723c */ /* 0x080ff0000000183c */
[----:B------:R-:W-:Y:S01]  /*ab60*/  HMMA.16816.F32 R64, R76, R86, R64 ;  /* 0x000000564c40723c */ /* 0x000fe20000001840 */
[----:B------:R-:W2:Y:S06]  /*ab70*/  LDSM.16.MT88.4 R84, [R201+0x1000] ;  /* 0x00100000c954783b */ /* 0x000eac0000004200 */
[----:B----4-:R-:W-:Y:S01]  /*ab80*/  F2FP.PACK_AB R76, R190, R130 ;  /* 0x00000082be4c723e */ /* 0x010fe200000000ff */
[--C-:B-1----:R-:W-:Y:S01]  /*ab90*/  FFMA.FTZ R2, R166, c[0x0][0x2d0], -R153.reuse ;  /* 0x0000b400a6027a23 */ /* 0x102fe20000010899 */
[----:B------:R-:W-:Y:S03]  /*aba0*/  F2FP.PACK_AB R78, R186, R187 ;  /* 0x000000bbba4e723e */ /* 0x000fe600000000ff */
[----:B------:R1:W-:Y:S01]  /*abb0*/  MUFU.EX2 R128, R2 ;  /* 0x0000000200807308 */ /* 0x0003e20000000800 */
[----:B-----5:R-:W-:Y:S02]  /*abc0*/  F2FP.PACK_AB R77, R185, R129 ;  /* 0x00000081b94d723e */ /* 0x020fe400000000ff */
[----:B---3--:R-:W-:Y:S07]  /*abd0*/  F2FP.PACK_AB R79, R183, R184 ;  /* 0x000000b8b74f723e */ /* 0x008fee00000000ff */
[-C--:B--2---:R-:W-:Y:S03]  /*abe0*/  HMMA.16816.F32 R4, R76, R88.reuse, R4 ;  /* 0x000000584c04723c */ /* 0x084fe60000001804 */
[--C-:B-1----:R-:W-:Y:S04]  /*abf0*/  FFMA.FTZ R2, R167, c[0x0][0x2d0], -R153.reuse ;  /* 0x0000b400a7027a23 */ /* 0x102fe80000010899 */
[----:B------:R1:W2:Y:S02]  /*ac00*/  MUFU.EX2 R181, R2 ;  /* 0x0000000200b57308 */ /* 0x0002a40000000800 */
[----:B-1----:R-:W-:Y:S03]  /*ac10*/  FFMA.FTZ R2, R161, c[0x0][0x2d0], -R153 ;  /* 0x0000b400a1027a23 */ /* 0x002fe60000010899 */
[----:B--2---:R-:W-:Y:S05]  /*ac20*/  F2FP.PACK_AB R80, R181, R128 ;  /* 0x00000080b550723e */ /* 0x004fea00000000ff */
        /* <DEDUP_REMOVED lines=19> */
[-C--:B------:R-:W-:Y:S01]  /*ad60*/  HMMA.16816.F32 R20, R76, R84.reuse, R20 ;  /* 0x000000544c14723c */ /* 0x080fe20000001814 */
[----:B------:R1:W3:Y:S07]  /*ad70*/  MUFU.EX2 R177, R2 ;  /* 0x0000000200b17308 */ /* 0x0002ee0000000800 */
[C---:B------:R-:W-:Y:S07]  /*ad80*/  HMMA.16816.F32 R24, R80.reuse, R84, R24 ;  /* 0x000000545018723c */ /* 0x040fee0000001818 */
[----:B------:R-:W-:Y:S01]  /*ad90*/  FFMA.FTZ R84, R193, c[0x0][0x2d0], -R153 ;  /* 0x0000b400c1547a23 */ /* 0x000fe20000010899 */
[-C--:B------:R-:W-:Y:S08]  /*ada0*/  HMMA.16816.F32 R28, R80, R86.reuse, R28 ;  /* 0x00000056501c723c */ /* 0x080ff0000000181c */
[C---:B------:R-:W-:Y:S04]  /*adb0*/  HMMA.16816.F32 R32, R76.reuse, R86, R32 ;  /* 0x000000564c20723c */ /* 0x040fe80000001820 */
[--C-:B-1----:R-:W-:Y:S04]  /*adc0*/  FFMA.FTZ R2, R178, c[0x0][0x2d0], -R75.reuse ;  /* 0x0000b400b2027a23 */ /* 0x102fe8000001084b */
[-C--:B------:R-:W-:Y:S01]  /*add0*/  HMMA.16816.F32 R36, R76, R92.reuse, R36 ;  /* 0x0000005c4c24723c */ /* 0x080fe20000001824 */
[----:B------:R1:W-:Y:S07]  /*ade0*/  MUFU.EX2 R178, R2 ;  /* 0x0000000200b27308 */ /* 0x0003ee0000000800 */
[C---:B------:R-:W-:Y:S08]  /*adf0*/  HMMA.16816.F32 R40, R80.reuse, R92, R40 ;  /* 0x0000005c5028723c */ /* 0x040ff00000001828 */
[-C--:B------:R-:W-:Y:S08]  /*ae00*/  HMMA.16816.F32 R44, R80, R94.reuse, R44 ;  /* 0x0000005e502c723c */ /* 0x080ff0000000182c */
[C---:B------:R-:W-:Y:S01]  /*ae10*/  HMMA.16816.F32 R48, R76.reuse, R94, R48 ;  /* 0x0000005e4c30723c */ /* 0x040fe20000001830 */
[----:B------:R-:W-:Y:S03]  /*ae20*/  LDSM.16.MT88.4 R92, [R198+0x1800] ;  /* 0x00180000c65c783b */ /* 0x000fe60000004200 */
[----:B-1----:R-:W-:Y:S04]  /*ae30*/  FFMA.FTZ R2, R175, c[0x0][0x2d0], -R75 ;  /* 0x0000b400af027a23 */ /* 0x002fe8000001084b */
[----:B------:R1:W4:Y:S01]  /*ae40*/  MUFU.EX2 R176, R2 ;  /* 0x0000000200b07308 */ /* 0x0003220000000800 */
[-C--:B--2---:R-:W-:Y:S08]  /*ae50*/  HMMA.16816.F32 R52, R76, R88.reuse, R52 ;  /* 0x000000584c34723c */ /* 0x084ff00000001834 */
[C---:B------:R-:W-:Y:S08]  /*ae60*/  HMMA.16816.F32 R56, R80.reuse, R88, R56 ;  /* 0x000000585038723c */ /* 0x040ff00000001838 */
[-C--:B------:R-:W-:Y:S04]  /*ae70*/  HMMA.16816.F32 R60, R80, R90.reuse, R60 ;  /* 0x0000005a503c723c */ /* 0x080fe8000000183c */
[--C-:B-1----:R-:W-:Y:S04]  /*ae80*/  FFMA.FTZ R2, R172, c[0x0][0x2d0], -R152.reuse ;  /* 0x0000b400ac027a23 */ /* 0x102fe80000010898 */
[----:B------:R-:W-:Y:S01]  /*ae90*/  HMMA.16816.F32 R64, R76, R90, R64 ;  /* 0x0000005a4c40723c */ /* 0x000fe20000001840 */
[----:B------:R-:W-:Y:S01]  /*aea0*/  LDSM.16.MT88.4 R88, [R201+0x1800] ;  /* 0x00180000c958783b */ /* 0x000fe20000004200 */
[----:B------:R1:W-:Y:S05]  /*aeb0*/  MUFU.EX2 R175, R2 ;  /* 0x0000000200af7308 */ /* 0x0003ea0000000800 */
[----:B---3--:R-:W-:Y:S02]  /*aec0*/  F2FP.PACK_AB R76, R177, R136 ;  /* 0x00000088b14c723e */ /* 0x008fe400000000ff */
[----:B----4-:R-:W-:Y:S03]  /*aed0*/  F2FP.PACK_AB R78, R176, R178 ;  /* 0x000000b2b04e723e */ /* 0x010fe600000000ff */
[--C-:B-1----:R-:W-:Y:S04]  /*aee0*/  FFMA.FTZ R2, R173, c[0x0][0x2d0], -R152.reuse ;  /* 0x0000b400ad027a23 */ /* 0x102fe80000010898 */
        /* <DEDUP_REMOVED lines=8> */
[----:B------:R1:W-:Y:S10]  /*af70*/  MUFU.EX2 R171, R84 ;  /* 0x0000005400ab7308 */ /* 0x0003f40000000800 */
[----:B------:R2:W-:Y:S01]  /*af80*/  MUFU.EX2 R143, R2 ;  /* 0x00000002008f7308 */ /* 0x0005e20000000800 */
[----:B-1----:R-:W1:Y:S01]  /*af90*/  LDSM.16.MT88.4 R84, [R197+0x1800] ;  /* 0x00180000c554783b */ /* 0x002e620000004200 */
[--C-:B--2---:R-:W-:Y:S08]  /*afa0*/  FFMA.FTZ R2, R192, c[0x0][0x2d0], -R153.reuse ;  /* 0x0000b400c0027a23 */ /* 0x104ff00000010899 */
[----:B------:R2:W3:Y:S02]  /*afb0*/  MUFU.EX2 R142, R2 ;  /* 0x00000002008e7308 */ /* 0x0004e40000000800 */
[----:B--2---:R-:W-:Y:S01]  /*afc0*/  FFMA.FTZ R2, R170, c[0x0][0x2d0], -R153 ;  /* 0x0000b400aa027a23 */ /* 0x004fe20000010899 */
[----:B---3--:R-:W-:Y:S01]  /*afd0*/  F2FP.PACK_AB R80, R142, R143 ;  /* 0x0000008f8e50723e */ /* 0x008fe200000000ff */
[-C--:B-1----:R-:W-:Y:S06]  /*afe0*/  HMMA.16816.F32 R4, R76, R84.reuse, R4 ;  /* 0x000000544c04723c */ /* 0x082fec0000001804 */
        /* <DEDUP_REMOVED lines=19> */
[-C--:B------:R-:W-:Y:S01]  /*b120*/  HMMA.16816.F32 R20, R76, R88.reuse, R20 ;  /* 0x000000584c14723c */ /* 0x080fe20000001814 */
        /* <DEDUP_REMOVED lines=13> */
[----:B-1----:R-:W-:Y:S04]  /*b200*/  FFMA.FTZ R2, R245, c[0x0][0x2d0], -R152 ;  /* 0x0000b400f5027a23 */ /* 0x002fe80000010898 */
[----:B------:R1:W-:Y:S01]  /*b210*/  MUFU.EX2 R163, R2 ;  /* 0x0000000200a37308 */ /* 0x0003e20000000800 */
[-C--:B--2---:R-:W-:Y:S03]  /*b220*/  HMMA.16816.F32 R52, R76, R84.reuse, R52 ;  /* 0x000000544c34723c */ /* 0x084fe60000001834 */
[----:B---3--:R-:W-:Y:S05]  /*b230*/  F2FP.PACK_AB R150, R164, R165 ;  /* 0x000000a5a496723e */ /* 0x008fea00000000ff */
[C---:B------:R-:W-:Y:S07]  /*b240*/  HMMA.16816.F32 R56, R80.reuse, R84, R56 ;  /* 0x000000545038723c */ /* 0x040fee0000001838 */
[----:B------:R-:W-:Y:S01]  /*b250*/  IMAD.MOV.U32 R84, RZ, RZ, R72 ;  /* 0x000000ffff547224 */ /* 0x000fe200078e0048 */
[-C--:B------:R-:W-:Y:S04]  /*b260*/  HMMA.16816.F32 R60, R80, R86.reuse, R60 ;  /* 0x00000056503c723c */ /* 0x080fe8000000183c */
[----:B------:R-:W-:Y:S01]  /*b270*/  MOV R85, R71 ;  /* 0x0000004700557202 */ /* 0x000fe20000000f00 */
[--C-:B-1----:R-:W-:Y:S03]  /*b280*/  FFMA.FTZ R2, R246, c[0x0][0x2d0], -R152.reuse ;  /* 0x0000b400f6027a23 */ /* 0x102fe60000010898 */
[----:B------:R-:W-:Y:S01]  /*b290*/  HMMA.16816.F32 R64, R76, R86, R64 ;  /* 0x000000564c40723c */ /* 0x000fe20000001840 */
[----:B------:R1:W2:Y:S06]  /*b2a0*/  MUFU.EX2 R161, R2 ;  /* 0x0000000200a17308 */ /* 0x0002ac0000000800 */
[----:B------:R-:W-:Y:S01]  /*b2b0*/  MOV R86, R70 ;  /* 0x0000004600567202 */ /* 0x000fe20000000f00 */
[--C-:B-1----:R-:W-:Y:S01]  /*b2c0*/  FFMA.FTZ R2, R250, c[0x0][0x2d0], -R152.reuse ;  /* 0x0000b400fa027a23 */ /* 0x102fe20000010898 */
[----:B--2---:R-:W-:Y:S03]  /*b2d0*/  F2FP.PACK_AB R149, R161, R163 ;  /* 0x000000a3a195723e */ /* 0x004fe600000000ff */
[----:B------:R-:W-:Y:S01]  /*b2e0*/  FFMA.FTZ R152, R252, c[0x0][0x2d0], -R152 ;  /* 0x0000b400fc987a23 */ /* 0x000fe20000010898 */
[----:B------:R1:W-:Y:S10]  /*b2f0*/  MUFU.EX2 R162, R2 ;  /* 0x0000000200a27308 */ /* 0x0003f40000000800 */
[----:B------:R-:W2:Y:S01]  /*b300*/  MUFU.EX2 R160, R152 ;  /* 0x0000009800a07308 */ /* 0x000ea20000000800 */
[--C-:B-1----:R-:W-:Y:S09]  /*b310*/  FFMA.FTZ R2, R225, c[0x0][0x2d0], -R153.reuse ;  /* 0x0000b400e1027a23 */ /* 0x102ff20000010899 */
[----:B------:R1:W-:Y:S01]  /*b320*/  MUFU.EX2 R158, R2 ;  /* 0x00000002009e7308 */ /* 0x0003e20000000800 */
[----:B--2---:R-:W-:Y:S07]  /*b330*/  F2FP.PACK_AB R151, R160, R162 ;  /* 0x000000a2a097723e */ /* 0x004fee00000000ff */
[-C--:B------:R-:W-:Y:S01]  /*b340*/  HMMA.16816.F32 R88, R148, R100.reuse, R4 ;  /* 0x000000649458723c */ /* 0x080fe20000001804 */
[----:B------:R-:W2:Y:S04]  /*b350*/  LDSM.16.MT88.4 R4, [R200+0x2000] ;  /* 0x00200000c804783b */ /* 0x000ea80000004200 */
[--C-:B-1----:R-:W-:Y:S04]  /*b360*/  FFMA.FTZ R2, R230, c[0x0][0x2d0], -R153.reuse ;  /* 0x0000b400e6027a23 */ /* 0x102fe80000010899 */
[----:B------:R1:W3:Y:S03]  /*b370*/  MUFU.EX2 R159, R2 ;  /* 0x00000002009f7308 */ /* 0x0002e60000000800 */
[--C-:B-1----:R-:W-:Y:S01]  /*b380*/  FFMA.FTZ R2, R232, c[0x0][0x2d0], -R153.reuse ;  /* 0x0000b400e8027a23 */ /* 0x102fe20000010899 */
[----:B---3--:R-:W-:Y:S01]  /*b390*/  F2FP.PACK_AB R144, R159, R158 ;  /* 0x0000009e9f90723e */ /* 0x008fe200000000ff */
[----:B------:R-:W-:Y:S05]  /*b3a0*/  FFMA.FTZ R153, R234, c[0x0][0x2d0], -R153 ;  /* 0x0000b400ea997a23 */ /* 0x000fea0000010899 */
[----:B------:R1:W-:Y:S10]  /*b3b0*/  MUFU.EX2 R157, R2 ;  /* 0x00000002009d7308 */ /* 0x0003f40000000800 */
[----:B------:R-:W3:Y:S01]  /*b3c0*/  MUFU.EX2 R156, R153 ;  /* 0x00000099009c7308 */ /* 0x000ee20000000800 */
[--C-:B-1----:R-:W-:Y:S09]  /*b3d0*/  FFMA.FTZ R2, R226, c[0x0][0x2d0], -R154.reuse ;  /* 0x0000b400e2027a23 */ /* 0x102ff2000001089a */
[----:B------:R1:W-:Y:S01]  /*b3e0*/  MUFU.EX2 R155, R2 ;  /* 0x00000002009b7308 */ /* 0x0003e20000000800 */
[----:B---3--:R-:W-:Y:S01]  /*b3f0*/  F2FP.PACK_AB R146, R156, R157 ;  /* 0x0000009d9c92723e */ /* 0x008fe200000000ff */
[--C-:B-1----:R-:W-:Y:S08]  /*b400*/  FFMA.FTZ R2, R229, c[0x0][0x2d0], -R154.reuse ;  /* 0x0000b400e5027a23 */ /* 0x102ff0000001089a */
[----:B------:R1:W3:Y:S02]  /*b410*/  MUFU.EX2 R153, R2 ;  /* 0x0000000200997308 */ /* 0x0002e40000000800 */
[--C-:B-1----:R-:W-:Y:S01]  /*b420*/  FFMA.FTZ R2, R240, c[0x0][0x2d0], -R154.reuse ;  /* 0x0000b400f0027a23 */ /* 0x102fe2000001089a */
[----:B---3--:R-:W-:Y:S01]  /*b430*/  F2FP.PACK_AB R145, R153, R155 ;  /* 0x0000009b9991723e */ /* 0x008fe200000000ff */
[----:B------:R-:W-:Y:S06]  /*b440*/  FFMA.FTZ R154, R74, c[0x0][0x2d0], -R154 ;  /* 0x0000b4004a9a7a23 */ /* 0x000fec000001089a */
[----:B------:R1:W-:Y:S10]  /*b450*/  MUFU.EX2 R152, R2 ;  /* 0x0000000200987308 */ /* 0x0003f40000000800 */
[----:B------:R-:W3:Y:S01]  /*b460*/  MUFU.EX2 R75, R154 ;  /* 0x0000009a004b7308 */ /* 0x000ee20000000800 */
[----:B-1----:R-:W-:Y:S02]  /*b470*/  FFMA.FTZ R2, R68, R104, R243 ;  /* 0x0000006844027223 */ /* 0x002fe400000100f3 */
[----:B------:R-:W-:Y:S02]  /*b480*/  FFMA.FTZ R68, R3, R99, R231 ;  /* 0x0000006303447223 */ /* 0x000fe400000100e7 */
[----:B------:R-:W-:Y:S02]  /*b490*/  FFMA.FTZ R3, R0, R98, R223 ;  /* 0x0000006200037223 */ /* 0x000fe400000100df */
[----:B------:R-:W-:Y:S02]  /*b4a0*/  FADD.FTZ R0, R97, R69 ;  /* 0x0000004561007221 */ /* 0x000fe40000010000 */
[----:B------:R-:W-:Y:S02]  /*b4b0*/  FADD.FTZ R69, R238, R68 ;  /* 0x00000044ee457221 */ /* 0x000fe40000010000 */
[----:B------:R-:W-:Y:S01]  /*b4c0*/  FADD.FTZ R68, R96, R0 ;  /* 0x0000000060447221 */ /* 0x000fe20000010000 */
[----:B---3--:R-:W-:Y:S01]  /*b4d0*/  F2FP.PACK_AB R147, R75, R152 ;  /* 0x000000984b93723e */ /* 0x008fe200000000ff */
        /* <DEDUP_REMOVED lines=89> */
[----:B------:R1:W-:Y:S04]  /*ba70*/  STL [R1+0x18], R3 ;  /* 0x0000180301007387 */ /* 0x0003e80000100800 */
[----:B------:R2:W-:Y:S04]  /*ba80*/  STL [R1+0x1c], R2 ;  /* 0x00001c0201007387 */ /* 0x0005e80000100800 */
[----:B------:R2:W-:Y:S01]  /*ba90*/  STL [R1+0x20], R0 ;  /* 0x0000200001007387 */ /* 0x0005e20000100800 */
[----:B-1----:R-:W-:Y:S01]  /*baa0*/  MOV R3, R73 ;  /* 0x0000004900037202 */ /* 0x002fe20000000f00 */
[----:B------:R-:W-:-:S05]  /*bab0*/  @P0 BRA `(.L_x_1228) ;  /* 0xffffba7000000947 */ /* 0x000fca000383ffff */
.L_x_1227:
[----:B-12---:R-:W2:Y:S02]  /*bac0*/  LDL R0, [R1+0x24] ;  /* 0x0000240001007983 */ /* 0x006ea40000100800 */
[----:B--2---:R-:W-:-:S13]  /*bad0*/  ISETP.GE.AND P0, PT, R212, R0, PT ;  /* 0x00000000d400720c */ /* 0x004fda0003f06270 */
[----:B------:R-:W-:Y:S05]  /*bae0*/  @!P0 BRA `(.L_x_1229) ;  /* 0x00003af000008947 */ /* 0x000fea0003800000 */
[----:B------:R-:W-:Y:S01]  /*baf0*/  IMAD.MOV.U32 R3, RZ, RZ, R72 ;  /* 0x000000ffff037224 */ /* 0x000fe200078e0048 */
[----:B------:R-:W-:Y:S01]  /*bb00*/  MOV R85, R70 ;  /* 0x0000004600557202 */ /* 0x000fe20000000f00 */
[----:B------:R-:W-:Y:S01]  /*bb10*/  IMAD.MOV.U32 R2, RZ, RZ, R73 ;  /* 0x000000ffff027224 */ /* 0x000fe200078e0049 */
[----:B------:R-:W-:Y:S02]  /*bb20*/  MOV R84, R71 ;  /* 0x0000004700547202 */ /* 0x000fe40000000f00 */
.L_x_1230:
[----:B------:R-:W2:Y:S01]  /*bb30*/  LDL R174, [R1+0x48] ;  /* 0x0000480001ae7983 */ /* 0x000ea20000100800 */
[----:B------:R-:W-:Y:S04]  /*bb40*/  DEPBAR.LE SB0, 0x0 ;  /* 0x000080000000791a */ /* 0x000fe80000000000 */
[----:B------:R-:W2:Y:S01]  /*bb50*/  LDL.64 R172, [R1+0x40] ;  /* 0x0000400001ac7983 */ /* 0x000ea20000100a00 */
        /* <DEDUP_REMOVED lines=20> */
[----:B------:R-:W1:Y:S08]  /*bca0*/  LDSM.16.M88.4 R160, [R207] ;  /* 0x00000000cfa0783b */ /* 0x000e700000000200 */
[----:B------:R-:W1:Y:S08]  /*bcb0*/  LDSM.16.M88.4 R164, [R206+0x2000] ;  /* 0x00200000cea4783b */ /* 0x000e700000000200 */
[----:B------:R-:W1:Y:S01]  /*bcc0*/  LDSM.16.M88.4 R168, [R211] ;  /* 0x00000000d3a8783b */ /* 0x000e620000000200 */
[----:B--2---:R-:W-:Y:S01]  /*bcd0*/  MOV R173, R174 ;  /* 0x000000ae00ad7202 */ /* 0x004fe20000000f00 */
[-C--:B-1----:R-:W-:Y:S04]  /*bce0*/  HMMA.16816.F32 R4, R80, R16.reuse, RZ ;  /* 0x000000105004723c */ /* 0x082fe800000018ff */
[----:B------:R-:W-:Y:S04]  /*bcf0*/  IMAD.WIDE.U32 R172, R86, 0x50, R172 ;  /* 0x0000005056ac7825 */ /* 0x000fe800078e00ac */
[C---:B---3--:R-:W-:Y:S04]  /*bd00*/  HMMA.16816.F32 R8, R76.reuse, R16, RZ ;  /* 0x000000104c08723c */ /* 0x048fe800000018ff */
[----:B------:R-:W-:Y:S02]  /*bd10*/  LEA R86, P0, R172, c[0x0][0x1f8], 0x1 ;  /* 0x00007e00ac567a11 */ /* 0x000fe400078008ff */
[----:B------:R-:W-:Y:S02]  /*bd20*/  IADD3 R0, R173, R0, RZ ;  /* 0x00000000ad007210 */ /* 0x000fe40007ffe0ff */
[-C--:B------:R-:W-:Y:S01]  /*bd30*/  HMMA.16816.F32 R12, R76, R18.reuse, RZ ;  /* 0x000000124c0c723c */ /* 0x080fe200000018ff */
[-C--:B------:R-:W-:Y:S03]  /*bd40*/  IADD3 R176, P1, R86, R179.reuse, RZ ;  /* 0x000000b356b07210 */ /* 0x080fe60007f3e0ff */
[----:B------:R-:W-:Y:S02]  /*bd50*/  LEA.HI.X R87, R172, c[0x0][0x1fc], R0, 0x1, P0 ;  /* 0x00007f00ac577a11 */ /* 0x000fe400000f0c00 */
[-C--:B------:R-:W-:Y:S02]  /*bd60*/  IADD3 R174, P0, R176, R179.reuse, RZ ;  /* 0x000000b3b0ae7210 */ /* 0x080fe40007f1e0ff */
[C---:B------:R-:W-:Y:S04]  /*bd70*/  HMMA.16816.F32 R16, R80.reuse, R18, RZ ;  /* 0x000000125010723c */ /* 0x040fe800000018ff */
[-C--:B------:R-:W-:Y:S02]  /*bd80*/  IADD3.X R177, R87, R178.reuse, RZ, P1, !PT ;  /* 0x000000b257b17210 */ /* 0x080fe40000ffe4ff */
[-C--:B------:R-:W-:Y:S02]  /*bd90*/  IADD3 R172, P1, R174, R179.reuse, RZ ;  /* 0x000000b3aeac7210 */ /* 0x080fe40007f3e0ff */
[-C--:B----4-:R-:W-:Y:S01]  /*bda0*/  HMMA.16816.F32 R20, R80, R32.reuse, RZ ;  /* 0x000000205014723c */ /* 0x090fe200000018ff */
[-C--:B------:R-:W-:Y:S04]  /*bdb0*/  IADD3.X R175, R177, R178.reuse, RZ, P0, !PT ;  /* 0x000000b2b1af7210 */ /* 0x080fe800007fe4ff */
[-C--:B------:R-:W-:Y:S03]  /*bdc0*/  IADD3.X R173, R175, R178.reuse, RZ, P1, !PT ;  /* 0x000000b2afad7210 */ /* 0x080fe60000ffe4ff */
        /* <DEDUP_REMOVED lines=20> */
[----:B------:R-:W2:Y:S07]  /*bf10*/  LDSM.16.M88.4 R160, [R209] ;  /* 0x00000000d1a0783b */ /* 0x000eae0000000200 */
[-C--:B------:R-:W-:Y:S08]  /*bf20*/  HMMA.16816.F32 R20, R156, R168.reuse, R20 ;  /* 0x000000a89c14723c */ /* 0x080ff00000001814 */
[C---:B------:R-:W-:Y:S08]  /*bf30*/  HMMA.16816.F32 R24, R164.reuse, R168, R24 ;  /* 0x000000a8a418723c */ /* 0x040ff00000001818 */
[-C--:B------:R-:W-:Y:S08]  /*bf40*/  HMMA.16816.F32 R28, R164, R170.reuse, R28 ;  /* 0x000000aaa41c723c */ /* 0x080ff0000000181c */
[C---:B------:R-:W-:Y:S01]  /*bf50*/  HMMA.16816.F32 R32, R156.reuse, R170, R32 ;  /* 0x000000aa9c20723c */ /* 0x040fe20000001820 */
[----:B------:R-:W3:Y:S07]  /*bf60*/  LDSM.16.M88.4 R168, [R208] ;  /* 0x00000000d0a8783b */ /* 0x000eee0000000200 */
        /* <DEDUP_REMOVED lines=12> */
[-C--:B--2---:R-:W-:Y:S04]  /*c030*/  HMMA.16816.F32 R52, R156, R160.reuse, R52 ;  /* 0x000000a09c34723c */ /* 0x084fe80000001834 */
[----:B------:R-:W-:Y:S04]  /*c040*/  IADD3.X R87, R173, R178, RZ, P0, !PT ;  /* 0x000000b2ad577210 */ /* 0x000fe800007fe4ff */
[C---:B------:R-:W-:Y:S01]  /*c050*/  HMMA.16816.F32 R56, R164.reuse, R160, R56 ;  /* 0x000000a0a438723c */ /* 0x040fe20000001838 */
[----:B------:R1:W-:Y:S07]  /*c060*/  LDGSTS.E.BYPASS.LTC128B.128 [R213+0x2100], [R86.64], !P6 ;  /* 0x0210000056d57fae */ /* 0x0003ee000f101d48 */
[-C--:B------:R-:W-:Y:S01]  /*c070*/  HMMA.16816.F32 R60, R164, R162.reuse, R60 ;  /* 0x000000a2a43c723c */ /* 0x080fe2000000183c */
[----:B----4-:R-:W-:Y:S07]  /*c080*/  LDSM.16.M88.4 R176, [R202] ;  /* 0x00000000cab0783b */ /* 0x010fee0000000200 */
[C---:B------:R-:W-:Y:S01]  /*c090*/  HMMA.16816.F32 R64, R156.reuse, R162, R64 ;  /* 0x000000a29c40723c */ /* 0x040fe20000001840 */
[----:B-----5:R-:W2:Y:S07]  /*c0a0*/  LDSM.16.M88.4 R172, [R204] ;  /* 0x00000000ccac783b */ /* 0x020eae0000000200 */
[-C--:B---3--:R-:W-:Y:S01]  /*c0b0*/  HMMA.16816.F32 R68, R156, R168.reuse, R68 ;  /* 0x000000a89c44723c */ /* 0x088fe20000001844 */
[----:B------:R-:W3:Y:S07]  /*c0c0*/  LDSM.16.M88.4 R180, [R204+0x2000] ;  /* 0x00200000ccb4783b */ /* 0x000eee0000000200 */
[C---:B------:R-:W-:Y:S01]  /*c0d0*/  HMMA.16816.F32 R72, R164.reuse, R168, R72 ;  /* 0x000000a8a448723c */ /* 0x040fe20000001848 */
[----:B------:R-:W4:Y:S07]  /*c0e0*/  LDSM.16.M88.4 R152, [R202+0x800] ;  /* 0x00080000ca98783b */ /* 0x000f2e0000000200 */
[-C--:B------:R-:W-:Y:S01]  /*c0f0*/  HMMA.16816.F32 R76, R164, R170.reuse, R76 ;  /* 0x000000aaa44c723c */ /* 0x080fe2000000184c */
[----:B------:R-:W5:Y:S07]  /*c100*/  LDSM.16.M88.4 R160, [R202+0x1000] ;  /* 0x00100000caa0783b */ /* 0x000f6e0000000200 */
[----:B------:R-:W-:Y:S01]  /*c110*/  HMMA.16816.F32 R80, R156, R170, R80 ;  /* 0x000000aa9c50723c */ /* 0x000fe20000001850 */
[----:B------:R-:W1:Y:S07]  /*c120*/  LDSM.16.M88.4 R184, [R202+0x1800] ;  /* 0x00180000cab8783b */ /* 0x000e6e0000000200 */
[-C--:B--2---:R-:W-:Y:S01]  /*c130*/  HMMA.16816.F32 R4, R172, R176.reuse, R4 ;  /* 0x000000b0ac04723c */ /* 0x084fe20000001804 */
[----:B------:R-:W2:Y:S07]  /*c140*/  LDSM.16.M88.4 R188, [R202+0x2000] ;  /* 0x00200000cabc783b */ /* 0x000eae0000000200 */
[C---:B---3--:R-:W-:Y:S01]  /*c150*/  HMMA.16816.F32 R8, R180.reuse, R176, R8 ;  /* 0x000000b0b408723c */ /* 0x048fe20000001808 */
[----:B------:R-:W-:Y:S07]  /*c160*/  LDSM.16.M88.4 R164, [R205] ;  /* 0x00000000cda4783b */ /* 0x000fee0000000200 */
[-C--:B------:R-:W-:Y:S01]  /*c170*/  HMMA.16816.F32 R12, R180, R178.reuse, R12 ;  /* 0x000000b2b40c723c */ /* 0x080fe2000000180c */
[----:B------:R-:W3:Y:S07]  /*c180*/  LDSM.16.M88.4 R192, [R199] ;  /* 0x00000000c7c0783b */ /* 0x000eee0000000200 */
[C---:B------:R-:W-:Y:S01]  /*c190*/  HMMA.16816.F32 R16, R172.reuse, R178, R16 ;  /* 0x000000b2ac10723c */ /* 0x040fe20000001810 */
[----:B------:R-:W0:Y:S07]  /*c1a0*/  LDGDEPBAR ;  /* 0x00000000000079af */ /* 0x000e2e0000000000 */
[-C--:B----4-:R-:W-:Y:S08]  /*c1b0*/  HMMA.16816.F32 R20, R172, R152.reuse, R20 ;  /* 0x00000098ac14723c */ /* 0x090ff00000001814 */
[C---:B------:R-:W-:Y:S08]  /*c1c0*/  HMMA.16816.F32 R24, R180.reuse, R152, R24 ;  /* 0x00000098b418723c */ /* 0x040ff00000001818 */
[-C--:B------:R-:W-:Y:S08]  /*c1d0*/  HMMA.16816.F32 R28, R180, R154.reuse, R28 ;  /* 0x0000009ab41c723c */ /* 0x080ff0000000181c */
[C---:B------:R-:W-:Y:S01]  /*c1e0*/  HMMA.16816.F32 R32, R172.reuse, R154, R32 ;  /* 0x0000009aac20723c */ /* 0x040fe20000001820 */
[----:B------:R-:W4:Y:S07]  /*c1f0*/  LDSM.16.M88.4 R152, [R205+0x2000] ;  /* 0x00200000cd98783b */ /* 0x000f2e0000000200 */
        /* <DEDUP_REMOVED lines=8> */
[-C--:B--2---:R-:W-:Y:S08]  /*c280*/  HMMA.16816.F32 R68, R172, R188.reuse, R68 ;  /* 0x000000bcac44723c */ /* 0x084ff00000001844 */
[C---:B------:R-:W-:Y:S08]  /*c290*/  HMMA.16816.F32 R72, R180.reuse, R188, R72 ;  /* 0x000000bcb448723c */ /* 0x040ff00000001848 */
[-C--:B------:R-:W-:Y:S08]  /*c2a0*/  HMMA.16816.F32 R76, R180, R190.reuse, R76 ;  /* 0x000000beb44c723c */ /* 0x080ff0000000184c */
[----:B------:R-:W-:Y:S08]  /*c2b0*/  HMMA.16816.F32 R80, R172, R190, R80 ;  /* 0x000000beac50723c */ /* 0x000ff00000001850 */
[-C--:B---3--:R-:W-:Y:S08]  /*c2c0*/  HMMA.16816.F32 R4, R164, R192.reuse, R4 ;  /* 0x000000c0a404723c */ /* 0x088ff00000001804 */
[C---:B----4-:R-:W-:Y:S08]  /*c2d0*/  HMMA.16816.F32 R8, R152.reuse, R192, R8 ;  /* 0x000000c09808723c */ /* 0x050ff00000001808 */
        /* <DEDUP_REMOVED lines=76> */
[----:B------:R-:W-:Y:S01]  /*c7a0*/  MUFU.TANH R154, R11 ;  /* 0x0000000b009a7308 */ /* 0x000fe20000002400 */
[----:B-1----:R-:W-:Y:S01]  /*c7b0*/  FMUL.FTZ R0, R19, c[0x0][0x320] ;  /* 0x0000c80013007a20 */ /* 0x002fe20000410000 */
[----:B--2---:R-:W-:Y:S08]  /*c7c0*/  FMNMX.FTZ R5, R16, R5, !PT ;  /* 0x0000000510057209 */ /* 0x004ff00007810000 */
        /* <DEDUP_REMOVED lines=9> */
[----:B--2---:R-:W-:Y:S01]  /*c860*/  FMNMX.FTZ R5, R21, R5, !PT ;  /* 0x0000000515057209 */ /* 0x004fe20007810000 */
[----:B------:R-:W2:Y:S06]  /*c870*/  LDL.64 R22, [R1+0x38] ;  /* 0x0000380001167983 */ /* 0x000eac0000100a00 */
[----:B------:R1:W3:Y:S02]  /*c880*/  MUFU.TANH R170, R0 ;  /* 0x0000000000aa7308 */ /* 0x0002e40000002400 */
[----:B-1----:R-:W-:Y:S01]  /*c890*/  FMUL.FTZ R0, R24, c[0x0][0x320] ;  /* 0x0000c80018007a20 */ /* 0x002fe20000410000 */
[----:B---3--:R-:W-:Y:S07]  /*c8a0*/  FMNMX.FTZ R5, R170, R5, !PT ;  /* 0x00000005aa057209 */ /* 0x008fee0007810000 */
        /* <DEDUP_REMOVED lines=13> */
[----:B------:R-:W-:Y:S01]  /*c980*/  MUFU.TANH R30, R7 ;  /* 0x00000007001e7308 */ /* 0x000fe20000002400 */
[----:B---3--:R-:W-:Y:S09]  /*c990*/  FMUL.FTZ R0, R32, c[0x0][0x320] ;  /* 0x0000c80020007a20 */ /* 0x008ff20000410000 */
[----:B------:R1:W-:Y:S02]  /*c9a0*/  MUFU.TANH R14, R0 ;  /* 0x00000000000e7308 */ /* 0x0003e40000002400 */
[----:B-1----:R-:W-:Y:S08]  /*c9b0*/  FMUL.FTZ R0, R33, c[0x0][0x320] ;  /* 0x0000c80021007a20 */ /* 0x002ff00000410000 */
[----:B------:R1:W-:Y:S02]  /*c9c0*/  MUFU.TANH R12, R0 ;  /* 0x00000000000c7308 */ /* 0x0003e40000002400 */
[----:B-1----:R-:W-:Y:S08]  /*c9d0*/  FMUL.FTZ R0, R34, c[0x0][0x320] ;  /* 0x0000c80022007a20 */ /* 0x002ff00000410000 */
[----:B------:R1:W-:Y:S10]  /*c9e0*/  MUFU.TANH R34, R6 ;  /* 0x0000000600227308 */ /* 0x0003f40000002400 */
[----:B------:R3:W4:Y:S01]  /*c9f0*/  MUFU.TANH R18, R0 ;  /* 0x0000000000127308 */ /* 0x0007220000002400 */
[----:B-1----:R-:W-:Y:S09]  /*ca00*/  FMUL.FTZ R6, R80, c[0x0][0x320] ;  /* 0x0000c80050067a20 */ /* 0x002ff20000410000 */
[----:B------:R1:W-:Y:S01]  /*ca10*/  MUFU.TANH R167, R6 ;  /* 0x0000000600a77308 */ /* 0x0003e20000002400 */
[----:B---3--:R-:W-:Y:S01]  /*ca20*/  FMUL.FTZ R0, R35, c[0x0][0x320] ;  /* 0x0000c80023007a20 */ /* 0x008fe20000410000 */
[----:B----4-:R-:W-:Y:S08]  /*ca30*/  FMNMX.FTZ R5, R18, R5, !PT ;  /* 0x0000000512057209 */ /* 0x010ff00007810000 */
[----:B------:R3:W4:Y:S10]  /*ca40*/  MUFU.TANH R17, R0 ;  /* 0x0000000000117308 */ /* 0x0007340000002400 */
[----:B------:R5:W-:Y:S01]  /*ca50*/  MUFU.TANH R35, R4 ;  /* 0x0000000400237308 */ /* 0x000be20000002400 */
[----:B-1----:R-:W-:Y:S09]  /*ca60*/  FMUL.FTZ R6, R81, c[0x0][0x320] ;  /* 0x0000c80051067a20 */ /* 0x002ff20000410000 */
[----:B------:R1:W-:Y:S01]  /*ca70*/  MUFU.TANH R27, R6 ;  /* 0x00000006001b7308 */ /* 0x0003e20000002400 */
[----:B---3--:R-:W-:Y:S01]  /*ca80*/  FMUL.FTZ R0, R36, c[0x0][0x320] ;  /* 0x0000c80024007a20 */ /* 0x008fe20000410000 */
[----:B----4-:R-:W-:Y:S01]  /*ca90*/  FMNMX.FTZ R5, R17, R5, !PT ;  /* 0x0000000511057209 */ /* 0x010fe20007810000 */
[----:B------:R-:W3:Y:S07]  /*caa0*/  LDL R36, [R1+0x28] ;  /* 0x0000280001247983 */ /* 0x000eee0000100800 */
[----:B------:R4:W-:Y:S01]  /*cab0*/  MUFU.TANH R179, R0 ;  /* 0x0000000000b37308 */ /* 0x0009e20000002400 */
[----:B-----5:R-:W-:Y:S04]  /*cac0*/  FMNMX.FTZ R4, R171, R84, !PT ;  /* 0x00000054ab047209 */ /* 0x020fe80007810000 */
[----:B------:R-:W-:Y:S04]  /*cad0*/  FMNMX.FTZ R4, R162, R4, !PT ;  /* 0x00000004a2047209 */ /* 0x000fe80007810000 */
[----:B------:R-:W-:Y:S01]  /*cae0*/  FMNMX.FTZ R4, R157, R4, !PT ;  /* 0x000000049d047209 */ /* 0x000fe20007810000 */
[----:B-1----:R-:W-:Y:S03]  /*caf0*/  FMUL.FTZ R6, R82, c[0x0][0x320] ;  /* 0x0000c80052067a20 */ /* 0x002fe60000410000 */
[----:B------:R-:W-:Y:S01]  /*cb00*/  FMNMX.FTZ R4, R87, R4, !PT ;  /* 0x0000000457047209 */ /* 0x000fe20007810000 */
[----:B------:R1:W-:Y:S03]  /*cb10*/  MUFU.TANH R29, R6 ;  /* 0x00000006001d7308 */ /* 0x0003e60000002400 */
[----:B------:R-:W-:Y:S01]  /*cb20*/  FMNMX.FTZ R4, R24, R4, !PT ;  /* 0x0000000418047209 */ /* 0x000fe20007810000 */
[----:B----4-:R-:W-:Y:S03]  /*cb30*/  FMUL.FTZ R0, R37, c[0x0][0x320] ;  /* 0x0000c80025007a20 */ /* 0x010fe60000410000 */
[----:B------:R-:W-:Y:S01]  /*cb40*/  FMNMX.FTZ R4, R176, R4, !PT ;  /* 0x00000004b0047209 */ /* 0x000fe20007810000 */
[----:B------:R-:W4:Y:S02]  /*cb50*/  LDL R37, [R1+0x24] ;  /* 0x0000240001257983 */ /* 0x000f240000100800 */
[----:B------:R5:W-:Y:S01]  /*cb60*/  MUFU.TANH R182, R0 ;  /* 0x0000000000b67308 */ /* 0x000be20000002400 */
[----:B------:R-:W-:Y:S04]  /*cb70*/  FMNMX.FTZ R4, R25, R4, !PT ;  /* 0x0000000419047209 */ /* 0x000fe80007810000 */
[----:B------:R-:W-:Y:S01]  /*cb80*/  FMNMX.FTZ R4, R26, R4, !PT ;  /* 0x000000041a047209 */ /* 0x000fe20007810000 */
[----:B-1----:R-:W-:Y:S04]  /*cb90*/  FMUL.FTZ R6, R83, c[0x0][0x320] ;  /* 0x0000c80053067a20 */ /* 0x002fe80000410000 */
[----:B------:R1:W-:Y:S01]  /*cba0*/  MUFU.TANH R41, R6 ;  /* 0x0000000600297308 */ /* 0x0003e20000002400 */
[----:B-----5:R-:W-:Y:S09]  /*cbb0*/  FMUL.FTZ R0, R38, c[0x0][0x320] ;  /* 0x0000c80026007a20 */ /* 0x020ff20000410000 */
[----:B------:R5:W2:Y:S01]  /*cbc0*/  MUFU.TANH R185, R0 ;  /* 0x0000000000b97308 */ /* 0x000aa20000002400 */
[----:B-1----:R-:W-:Y:S04]  /*cbd0*/  FMNMX.FTZ R6, R169, R85, !PT ;  /* 0x00000055a9067209 */ /* 0x002fe80007810000 */
[----:B------:R-:W-:Y:S04]  /*cbe0*/  FMNMX.FTZ R6, R168, R6, !PT ;  /* 0x00000006a8067209 */ /* 0x000fe80007810000 */
[----:B------:R-:W-:Y:S01]  /*cbf0*/  FMNMX.FTZ R7, R158, R6, !PT ;  /* 0x000000069e077209 */ /* 0x000fe20007810000 */
[----:B-----5:R-:W-:Y:S01]  /*cc00*/  FMUL.FTZ R0, R39, c[0x0][0x320] ;  /* 0x0000c80027007a20 */ /* 0x020fe20000410000 */
[----:B--2---:R-:W-:Y:S03]  /*cc10*/  FMNMX.FTZ R5, R185, R5, !PT ;  /* 0x00000005b9057209 */ /* 0x004fe60007810000 */
        /* <DEDUP_REMOVED lines=23> */
[----:B------:R1:W-:Y:S01]  /*cd90*/  MUFU.TANH R178, R0 ;  /* 0x0000000000b27308 */ /* 0x0003e20000002400 */
[C---:B----4-:R-:W-:Y:S02]  /*cda0*/  ISETP.GT.AND P0, PT, R212.reuse, R37, PT ;  /* 0x00000025d400720c */ /* 0x050fe40003f04270 */
[----:B------:R-:W-:Y:S01]  /*cdb0*/  IADD3 R212, R212, -0x1, RZ ;  /* 0xffffffffd4d47810 */ /* 0x000fe20007ffe0ff */
[----:B-1----:R-:W-:Y:S06]  /*cdc0*/  FMUL.FTZ R0, R50, c[0x0][0x320] ;  /* 0x0000c80032007a20 */ /* 0x002fec0000410000 */
        /* <DEDUP_REMOVED lines=18> */
[----:B------:R1:W2:Y:S02]  /*cef0*/  MUFU.TANH R216, R0 ;  /* 0x0000000000d87308 */ /* 0x0002a40000002400 */
[----:B-1----:R-:W-:Y:S01]  /*cf00*/  FMUL.FTZ R0, R60, c[0x0][0x320] ;  /* 0x0000c8003c007a20 */ /* 0x002fe20000410000 */
[----:B--2---:R-:W-:Y:S07]  /*cf10*/  MOV R155, R216 ;  /* 0x000000d8009b7202 */ /* 0x004fee0000000f00 */
        /* <DEDUP_REMOVED lines=17> */
[----:B------:R-:W4:Y:S01]  /*d030*/  SHFL.BFLY PT, R9, R6, 0x2, 0x1f ;  /* 0x0c401f0006097f89 */ /* 0x000f2200000e0000 */
[----:B-1----:R-:W-:Y:S04]  /*d040*/  FMUL.FTZ R0, R65, c[0x0][0x320] ;  /* 0x0000c80041007a20 */ /* 0x002fe80000410000 */
[----:B------:R1:W-:Y:S01]  /*d050*/  MUFU.TANH R245, R0 ;  /* 0x0000000000f57308 */ /* 0x0003e20000002400 */
[----:B--2---:R-:W-:Y:S02]  /*d060*/  FMNMX.FTZ R7, R181, R4, !PT ;  /* 0x00000004b5077209 */ /* 0x004fe40007810000 */
[----:B----4-:R-:W-:Y:S05]  /*d070*/  FMNMX.FTZ R6, R6, R9, !PT ;  /* 0x0000000906067209 */ /* 0x010fea0007810000 */
[----:B------:R-:W2:Y:S01]  /*d080*/  SHFL.BFLY PT, R9, R6, 0x1, 0x1f ;  /* 0x0c201f0006097f89 */ /* 0x000ea200000e0000 */
[----:B-1----:R-:W-:Y:S04]  /*d090*/  FMUL.FTZ R0, R66, c[0x0][0x320] ;  /* 0x0000c80042007a20 */ /* 0x002fe80000410000 */
[----:B------:R1:W4:Y:S02]  /*d0a0*/  MUFU.TANH R248, R0 ;  /* 0x0000000000f87308 */ /* 0x0003240000002400 */
[----:B-1----:R-:W-:Y:S01]  /*d0b0*/  FMUL.FTZ R0, R67, c[0x0][0x320] ;  /* 0x0000c80043007a20 */ /* 0x002fe20000410000 */
[----:B----4-:R-:W-:Y:S07]  /*d0c0*/  FMNMX.FTZ R5, R248, R5, !PT ;  /* 0x00000005f8057209 */ /* 0x010fee0007810000 */
[----:B------:R1:W4:Y:S02]  /*d0d0*/  MUFU.TANH R251, R0 ;  /* 0x0000000000fb7308 */ /* 0x0003240000002400 */
[----:B-1----:R-:W-:Y:S01]  /*d0e0*/  FMUL.FTZ R0, R68, c[0x0][0x320] ;  /* 0x0000c80044007a20 */ /* 0x002fe20000410000 */
[----:B----4-:R-:W-:Y:S07]  /*d0f0*/  FMNMX.FTZ R5, R251, R5, !PT ;  /* 0x00000005fb057209 */ /* 0x010fee0007810000 */
[----:B------:R1:W-:Y:S02]  /*d100*/  MUFU.TANH R193, R0 ;  /* 0x0000000000c17308 */ /* 0x0003e40000002400 */
[----:B-1----:R-:W-:Y:S08]  /*d110*/  FMUL.FTZ R0, R69, c[0x0][0x320] ;  /* 0x0000c80045007a20 */ /* 0x002ff00000410000 */
[----:B------:R1:W-:Y:S02]  /*d120*/  MUFU.TANH R215, R0 ;  /* 0x0000000000d77308 */ /* 0x0003e40000002400 */
[----:B-1----:R-:W-:Y:S08]  /*d130*/  FMUL.FTZ R0, R70, c[0x0][0x320] ;  /* 0x0000c80046007a20 */ /* 0x002ff00000410000 */
[----:B------:R1:W4:Y:S02]  /*d140*/  MUFU.TANH R40, R0 ;  /* 0x0000000000287308 */ /* 0x0003240000002400 */
[----:B-1----:R-:W-:Y:S01]  /*d150*/  FMUL.FTZ R0, R71, c[0x0][0x320] ;  /* 0x0000c80047007a20 */ /* 0x002fe20000410000 */
[----:B--2---:R-:W-:Y:S02]  /*d160*/  FMNMX.FTZ R71, R6, R9, !PT ;  /* 0x0000000906477209 */ /* 0x004fe40007810000 */
[----:B----4-:R-:W-:Y:S05]  /*d170*/  FMNMX.FTZ R5, R40, R5, !PT ;  /* 0x0000000528057209 */ /* 0x010fea0007810000 */
        /* <DEDUP_REMOVED lines=25> */
[----:B------:R-:W-:Y:S04]  /*d310*/  FMNMX.FTZ R0, R215, R0, !PT ;  /* 0x00000000d7007209 */ /* 0x000fe80007810000 */
        /* <DEDUP_REMOVED lines=8> */
[----:B------:R2:W4:Y:S03]  /*d3a0*/  MUFU.TANH R75, R7 ;  /* 0x00000007004b7308 */ /* 0x0005260000002400 */
[----:B------:R-:W-:Y:S04]  /*d3b0*/  FMNMX.FTZ R0, R250, R0, !PT ;  /* 0x00000000fa007209 */ /* 0x000fe80007810000 */
[----:B------:R-:W-:Y:S02]  /*d3c0*/  FMNMX.FTZ R0, R252, R0, !PT ;  /* 0x00000000fc007209 */ /* 0x000fe40007810000 */
[----:B-1----:R-:W-:Y:S02]  /*d3d0*/  FMNMX.FTZ R73, R4, R10, !PT ;  /* 0x0000000a04497209 */ /* 0x002fe40007810000 */
[----:B--2---:R-:W-:Y:S01]  /*d3e0*/  FMNMX.FTZ R7, R192, R0, !PT ;  /* 0x00000000c0077209 */ /* 0x004fe20007810000 */
[----:B------:R-:W-:Y:S02]  /*d3f0*/  FMUL.FTZ R0, R79, c[0x0][0x320] ;  /* 0x0000c8004f007a20 */ /* 0x000fe40000410000 */
[----:B------:R-:W-:Y:S01]  /*d400*/  FMUL.FTZ R78, R73, c[0x0][0x2d0] ;  /* 0x0000b400494e7a20 */ /* 0x000fe20000410000 */
[----:B------:R-:W-:Y:S01]  /*d410*/  FMNMX.FTZ R7, R155, R7, !PT ;  /* 0x000000079b077209 */ /* 0x000fe20007810000 */
[----:B------:R1:W2:Y:S01]  /*d420*/  MUFU.TANH R76, R0 ;  /* 0x00000000004c7308 */ /* 0x0002a20000002400 */
[----:B------:R-:W-:Y:S02]  /*d430*/  FMUL.FTZ R79, R72, c[0x0][0x2d0] ;  /* 0x0000b400484f7a20 */ /* 0x000fe40000410000 */
[----:B-1----:R-:W-:Y:S01]  /*d440*/  FMNMX.FTZ R0, R153, R7, !PT ;  /* 0x0000000799007209 */ /* 0x002fe20007810000 */
[----:B------:R-:W-:Y:S03]  /*d450*/  FFMA.FTZ R7, R20, c[0x0][0x2d0], -R78 ;  /* 0x0000b40014077a23 */ /* 0x000fe6000001084e */
[----:B------:R-:W-:Y:S03]  /*d460*/  FMNMX.FTZ R4, R152, R0, !PT ;  /* 0x0000000098047209 */ /* 0x000fe60007810000 */
[----:B------:R1:W-:Y:S01]  /*d470*/  MUFU.EX2 R225, R7 ;  /* 0x0000000700e17308 */ /* 0x0003e20000000800 */
[----:B------:R-:W-:Y:S01]  /*d480*/  FADD.FTZ R0, -R73, R2 ;  /* 0x0000000249007221 */ /* 0x000fe20000010100 */
[----:B------:R-:W-:Y:S03]  /*d490*/  FMNMX.FTZ R4, R33, R4, !PT ;  /* 0x0000000421047209 */ /* 0x000fe60007810000 */
[----:B------:R-:W-:Y:S01]  /*d4a0*/  FMUL.FTZ R2, R0, c[0x0][0x2d0] ;  /* 0x0000b40000027a20 */ /* 0x000fe20000410000 */
[----:B------:R-:W-:Y:S01]  /*d4b0*/  FMNMX.FTZ R0, R154, R4, !PT ;  /* 0x000000049a007209 */ /* 0x000fe20007810000 */
[--C-:B------:R-:W-:Y:S01]  /*d4c0*/  FFMA.FTZ R4, R160, c[0x0][0x2d0], -R78.reuse ;  /* 0x0000b400a0047a23 */ /* 0x100fe2000001084e */
[----:B------:R-:W-:Y:S02]  /*d4d0*/  MOV R160, R41 ;  /* 0x0000002900a07202 */ /* 0x000fe40000000f00 */
[----:B------:R5:W3:Y:S01]  /*d4e0*/  MUFU.EX2 R74, R2 ;  /* 0x00000002004a7308 */ /* 0x000ae20000000800 */
[----:B----4-:R-:W-:Y:S04]  /*d4f0*/  FMNMX.FTZ R0, R75, R0, !PT ;  /* 0x000000004b007209 */ /* 0x010fe80007810000 */
[----:B--2---:R-:W-:Y:S05]  /*d500*/  FMNMX.FTZ R0, R76, R0, !PT ;  /* 0x000000004c007209 */ /* 0x004fea0007810000 */
[----:B------:R-:W-:Y:S01]  /*d510*/  MUFU.EX2 R230, R4 ;  /* 0x0000000400e67308 */ /* 0x000fe20000000800 */
[----:B-1----:R-:W-:Y:S01]  /*d520*/  @P0 MOV R7, c[0x0][0x1e4] ;  /* 0x0000790000070a02 */ /* 0x002fe20000000f00 */
[----:B-----5:R-:W-:Y:S02]  /*d530*/  FADD.FTZ R2, -R72, R3 ;  /* 0x0000000348027221 */ /* 0x020fe40000010100 */
[----:B------:R-:W1:Y:S01]  /*d540*/  SHFL.BFLY PT, R3, R0, 0x2, 0x1f ;  /* 0x0c401f0000037f89 */ /* 0x000e6200000e0000 */
[----:B---3--:R-:W-:Y:S02]  /*d550*/  FMUL.FTZ R48, R74, R132 ;  /* 0x000000844a307220 */ /* 0x008fe40000410000 */
[----:B------:R-:W-:Y:S02]  /*d560*/  FMUL.FTZ R2, R2, c[0x0][0x2d0] ;  /* 0x0000b40002027a20 */ /* 0x000fe40000410000 */
[----:B------:R-:W-:Y:S02]  /*d570*/  FMUL.FTZ R49, R74, R133 ;  /* 0x000000854a317220 */ /* 0x000fe40000410000 */
[----:B------:R2:W3:Y:S01]  /*d580*/  MUFU.EX2 R69, R2 ;  /* 0x0000000200457308 */ /* 0x0004e20000000800 */
[----:B-1----:R-:W-:Y:S01]  /*d590*/  FMNMX.FTZ R0, R0, R3, !PT ;  /* 0x0000000300007209 */ /* 0x002fe20007810000 */
[----:B------:R-:W-:Y:S08]  /*d5a0*/  FFMA.FTZ R3, R13, c[0x0][0x2d0], -R78 ;  /* 0x0000b4000d037a23 */ /* 0x000ff0000001084e */
[----:B------:R1:W-:Y:S01]  /*d5b0*/  MUFU.EX2 R238, R3 ;  /* 0x0000000300ee7308 */ /* 0x0003e20000000800 */
[----:B--2---:R-:W-:Y:S02]  /*d5c0*/  FADD.FTZ R2, -R71, R84 ;  /* 0x0000005447027221 */ /* 0x004fe40000010100 */
[C---:B---3--:R-:W-:Y:S02]  /*d5d0*/  FMUL.FTZ R50, R69.reuse, R134 ;  /* 0x0000008645327220 */ /* 0x048fe40000410000 */
[----:B------:R-:W-:Y:S02]  /*d5e0*/  FMUL.FTZ R2, R2, c[0x0][0x2d0] ;  /* 0x0000b40002027a20 */ /* 0x000fe40000410000 */
[----:B------:R-:W-:Y:S03]  /*d5f0*/  FMUL.FTZ R51, R69, R135 ;  /* 0x0000008745337220 */ /* 0x000fe60000410000 */
[----:B------:R2:W3:Y:S01]  /*d600*/  MUFU.EX2 R68, R2 ;  /* 0x0000000200447308 */ /* 0x0004e20000000800 */
[--C-:B-1----:R-:W-:Y:S09]  /*d610*/  FFMA.FTZ R3, R163, c[0x0][0x2d0], -R79.reuse ;  /* 0x0000b400a3037a23 */ /* 0x102ff2000001084f */
[----:B------:R1:W-:Y:S01]  /*d620*/  MUFU.EX2 R231, R3 ;  /* 0x0000000300e77308 */ /* 0x0003e20000000800 */
[--C-:B--2---:R-:W-:Y:S02]  /*d630*/  FFMA.FTZ R2, R156, c[0x0][0x2d0], -R78.reuse ;  /* 0x0000b4009c027a23 */ /* 0x104fe4000001084e */
[C---:B---3--:R-:W-:Y:S07]  /*d640*/  FMUL.FTZ R13, R68.reuse, R97 ;  /* 0x00000061440d7220 */ /* 0x048fee0000410000 */
[----:B------:R2:W3:Y:S01]  /*d650*/  MUFU.EX2 R237, R2 ;  /* 0x0000000200ed7308 */ /* 0x0004e20000000800 */
[----:B------:R-:W-:Y:S02]  /*d660*/  FMUL.FTZ R156, R71, c[0x0][0x2d0] ;  /* 0x0000b400479c7a20 */ /* 0x000fe40000410000 */
[C---:B------:R-:W-:Y:S02]  /*d670*/  FMUL.FTZ R41, R68.reuse, R125 ;  /* 0x0000007d44297220 */ /* 0x040fe40000410000 */
[C---:B------:R-:W-:Y:S02]  /*d680*/  FMUL.FTZ R45, R68.reuse, R129 ;  /* 0x00000081442d7220 */ /* 0x040fe40000410000 */
[C---:B------:R-:W-:Y:S02]  /*d690*/  FMUL.FTZ R57, R68.reuse, R141 ;  /* 0x0000008d44397220 */ /* 0x040fe40000410000 */
[C---:B------:R-:W-:Y:S02]  /*d6a0*/  FMUL.FTZ R56, R68.reuse, R140 ;  /* 0x0000008c44387220 */ /* 0x040fe40000410000 */
[C---:B------:R-:W-:Y:S02]  /*d6b0*/  FMUL.FTZ R60, R68.reuse, R144 ;  /* 0x00000090443c7220 */ /* 0x040fe40000410000 */
[----:B------:R-:W-:Y:S02]  /*d6c0*/  FMUL.FTZ R61, R68, R145 ;  /* 0x00000091443d7220 */ /* 0x000fe40000410000 */
[--C-:B-1----:R-:W-:Y:S01]  /*d6d0*/  FFMA.FTZ R3, R161, c[0x0][0x2d0], -R79.reuse ;  /* 0x0000b400a1037a23 */ /* 0x102fe2000001084f */
[----:B------:R-:W-:Y:S03]  /*d6e0*/  MOV R161, R31 ;  /* 0x0000001f00a17202 */ /* 0x000fe60000000f00 */
[----:B------:R1:W4:Y:S01]  /*d6f0*/  MUFU.EX2 R233, R3 ;  /* 0x0000000300e97308 */ /* 0x0003220000000800 */
[----:B--2---:R-:W-:Y:S01]  /*d700*/  FFMA.FTZ R2, R86, c[0x0][0x2d0], -R78 ;  /* 0x0000b40056027a23 */ /* 0x004fe2000001084e */
[----:B---3--:R-:W-:Y:S08]  /*d710*/  F2FP.PACK_AB R80, R237, R230 ;  /* 0x000000e6ed50723e */ /* 0x008ff000000000ff */
[----:B------:R2:W3:Y:S01]  /*d720*/  MUFU.EX2 R236, R2 ;  /* 0x0000000200ec7308 */ /* 0x0004e20000000800 */
[--C-:B-1----:R-:W-:Y:S01]  /*d730*/  FFMA.FTZ R3, R16, c[0x0][0x2d0], -R79.reuse ;  /* 0x0000b40010037a23 */ /* 0x102fe2000001084f */
[----:B----4-:R-:W-:Y:S01]  /*d740*/  F2FP.PACK_AB R81, R233, R231 ;  /* 0x000000e7e951723e */ /* 0x010fe200000000ff */
[----:B------:R-:W-:Y:S01]  /*d750*/  FMUL.FTZ R16, R74, R100 ;  /* 0x000000644a107220 */ /* 0x000fe20000410000 */
[----:B------:R-:W-:Y:S06]  /*d760*/  MOV R100, R29 ;  /* 0x0000001d00647202 */ /* 0x000fec0000000f00 */
[----:B------:R1:W-:Y:S01]  /*d770*/  MUFU.EX2 R234, R3 ;  /* 0x0000000300ea7308 */ /* 0x0003e20000000800 */
[----:B------:R-:W-:Y:S01]  /*d780*/  FMUL.FTZ R29, R68, R113 ;  /* 0x00000071441d7220 */ /* 0x000fe20000410000 */
[----:B--2---:R-:W2:Y:S01]  /*d790*/  SHFL.BFLY PT, R2, R0, 0x1, 0x1f ;  /* 0x0c201f0000027f89 */ /* 0x004ea200000e0000 */
[----:B---3--:R-:W-:Y:S02]  /*d7a0*/  F2FP.PACK_AB R82, R238, R236 ;  /* 0x000000ecee52723e */ /* 0x008fe400000000ff */
[----:B--2---:R-:W-:Y:S01]  /*d7b0*/  FMNMX.FTZ R70, R0, R2, !PT ;  /* 0x0000000200467209 */ /* 0x004fe20007810000 */
[--C-:B------:R-:W-:Y:S01]  /*d7c0*/  FFMA.FTZ R2, R171, c[0x0][0x2d0], -R156.reuse ;  /* 0x0000b400ab027a23 */ /* 0x100fe2000001089c */
[----:B------:R-:W-:Y:S01]  /*d7d0*/  MOV R171, R193 ;  /* 0x000000c100ab7202 */ /* 0x000fe20000000f00 */
[----:B------:R-:W-:Y:S02]  /*d7e0*/  FFMA.FTZ R0, R15, c[0x0][0x2d0], -R79 ;  /* 0x0000b4000f007a23 */ /* 0x000fe4000001084f */
[----:B------:R2:W-:Y:S01]  /*d7f0*/  MUFU.EX2 R227, R2 ;  /* 0x0000000200e37308 */ /* 0x0005e20000000800 */
[----:B------:R-:W-:Y:S04]  /*d800*/  FMUL.FTZ R77, R70, c[0x0][0x2d0] ;  /* 0x0000b400464d7a20 */ /* 0x000fe80000410000 */
[--C-:B-1----:R-:W-:Y:S01]  /*d810*/  FFMA.FTZ R3, R158, c[0x0][0x2d0], -R77.reuse ;  /* 0x0000b4009e037a23 */ /* 0x102fe2000001084d */
[----:B------:R-:W-:Y:S01]  /*d820*/  MOV R158, R40 ;  /* 0x00000028009e7202 */ /* 0x000fe20000000f00 */
[----:B------:R-:W-:Y:S01]  /*d830*/  FFMA.FTZ R5, R159, c[0x0][0x2d0], -R77 ;  /* 0x0000b4009f057a23 */ /* 0x000fe2000001084d */
[----:B------:R-:W-:Y:S01]  /*d840*/  MOV R159, R33 ;  /* 0x00000021009f7202 */ /* 0x000fe20000000f00 */
[----:B------:R-:W-:Y:S01]  /*d850*/  FMUL.FTZ R33, R74, R117 ;  /* 0x000000754a217220 */ /* 0x000fe20000410000 */
[----:B------:R-:W-:Y:S01]  /*d860*/  MUFU.EX2 R174, R3 ;  /* 0x0000000300ae7308 */ /* 0x000fe20000000800 */
[----:B------:R-:W-:Y:S09]  /*d870*/  FMUL.FTZ R40, R68, R124 ;  /* 0x0000007c44287220 */ /* 0x000ff20000410000 */
[----:B------:R1:W3:Y:S01]  /*d880*/  MUFU.EX2 R175, R5 ;  /* 0x0000000500af7308 */ /* 0x0002e20000000800 */
[--C-:B--2---:R-:W-:Y:S01]  /*d890*/  FFMA.FTZ R2, R162, c[0x0][0x2d0], -R156.reuse ;  /* 0x0000b400a2027a23 */ /* 0x104fe2000001089c */
[----:B------:R-:W-:Y:S08]  /*d8a0*/  MOV R162, R27 ;  /* 0x0000001b00a27202 */ /* 0x000ff00000000f00 */
[----:B------:R2:W4:Y:S10]  /*d8b0*/  MUFU.EX2 R228, R2 ;  /* 0x0000000200e47308 */ /* 0x0005340000000800 */
[----:B------:R5:W5:Y:S01]  /*d8c0*/  MUFU.EX2 R235, R0 ;  /* 0x0000000000eb7308 */ /* 0x000b620000000800 */
[----:B-1----:R-:W-:Y:S02]  /*d8d0*/  @P0 MOV R5, R36 ;  /* 0x0000002400050202 */ /* 0x002fe40000000f00 */
[----:B---3--:R-:W-:Y:S01]  /*d8e0*/  F2FP.PACK_AB R67, R175, R174 ;  /* 0x000000aeaf43723e */ /* 0x008fe200000000ff */
[--C-:B--2---:R-:W-:Y:S01]  /*d8f0*/  FFMA.FTZ R2, R157, c[0x0][0x2d0], -R156.reuse ;  /* 0x0000b4009d027a23 */ /* 0x104fe2000001089c */
[----:B------:R-:W-:Y:S02]  /*d900*/  MOV R157, R30 ;  /* 0x0000001e009d7202 */ /* 0x000fe40000000f00 */
[----:B----4-:R-:W-:Y:S03]  /*d910*/  F2FP.PACK_AB R64, R228, R227 ;  /* 0x000000e3e440723e */ /* 0x010fe600000000ff */
[----:B------:R1:W-:Y:S01]  /*d920*/  MUFU.EX2 R229, R2 ;  /* 0x0000000200e57308 */ /* 0x0003e20000000800 */
[----:B-----5:R-:W-:Y:S01]  /*d930*/  FADD.FTZ R0, -R70, R85 ;  /* 0x0000005546007221 */ /* 0x020fe20000010100 */
[----:B------:R-:W-:Y:S03]  /*d940*/  F2FP.PACK_AB R83, R235, R234 ;  /* 0x000000eaeb53723e */ /* 0x000fe600000000ff */
[----:B------:R-:W-:Y:S06]  /*d950*/  FMUL.FTZ R0, R0, c[0x0][0x2d0] ;  /* 0x0000b40000007a20 */ /* 0x000fec0000410000 */
[----:B------:R-:W2:Y:S01]  /*d960*/  MUFU.EX2 R0, R0 ;  /* 0x0000000000007308 */ /* 0x000ea20000000800 */
[----:B-1----:R-:W-:Y:S09]  /*d970*/  FFMA.FTZ R2, R87, c[0x0][0x2d0], -R156 ;  /* 0x0000b40057027a23 */ /* 0x002ff2000001089c */
[----:B------:R1:W3:Y:S01]  /*d980*/  MUFU.EX2 R232, R2 ;  /* 0x0000000200e87308 */ /* 0x0002e20000000800 */
[C---:B--2---:R-:W-:Y:S02]  /*d990*/  FMUL.FTZ R11, R0.reuse, R95 ;  /* 0x0000005f000b7220 */ /* 0x044fe40000410000 */
[C---:B------:R-:W-:Y:S02]  /*d9a0*/  FMUL.FTZ R15, R0.reuse, R99 ;  /* 0x00000063000f7220 */ /* 0x040fe40000410000 */
[C---:B------:R-:W-:Y:S02]  /*d9b0*/  FMUL.FTZ R27, R0.reuse, R111 ;  /* 0x0000006f001b7220 */ /* 0x040fe40000410000 */
[C---:B------:R-:W-:Y:S02]  /*d9c0*/  FMUL.FTZ R30, R0.reuse, R114 ;  /* 0x00000072001e7220 */ /* 0x040fe40000410000 */
[C---:B------:R-:W-:Y:S02]  /*d9d0*/  FMUL.FTZ R31, R0.reuse, R115 ;  /* 0x00000073001f7220 */ /* 0x040fe40000410000 */
[----:B------:R-:W-:Y:S02]  /*d9e0*/  FMUL.FTZ R42, R0, R126 ;  /* 0x0000007e002a7220 */ /* 0x000fe40000410000 */
[--C-:B-1----:R-:W-:Y:S01]  /*d9f0*/  FFMA.FTZ R2, R169, c[0x0][0x2d0], -R77.reuse ;  /* 0x0000b400a9027a23 */ /* 0x102fe2000001084d */
[----:B------:R-:W-:Y:S01]  /*da00*/  MOV R169, R34 ;  /* 0x0000002200a97202 */ /* 0x000fe20000000f00 */
[C---:B------:R-:W-:Y:S01]  /*da10*/  FMUL.FTZ R34, R69.reuse, R118 ;  /* 0x0000007645227220 */ /* 0x040fe20000410000 */
[----:B---3--:R-:W-:Y:S01]  /*da20*/  F2FP.PACK_AB R66, R232, R229 ;  /* 0x000000e5e842723e */ /* 0x008fe200000000ff */
[----:B------:R1:W-:Y:S01]  /*da30*/  MUFU.EX2 R172, R2 ;  /* 0x0000000200ac7308 */ /* 0x0003e20000000800 */
[C---:B------:R-:W-:Y:S02]  /*da40*/  FMUL.FTZ R43, R0.reuse, R127 ;  /* 0x0000007f002b7220 */ /* 0x040fe40000410000 */
[C---:B------:R-:W-:Y:S02]  /*da50*/  FMUL.FTZ R46, R0.reuse, R130 ;  /* 0x00000082002e7220 */ /* 0x040fe40000410000 */
[C---:B------:R-:W-:Y:S02]  /*da60*/  FMUL.FTZ R47, R0.reuse, R131 ;  /* 0x00000083002f7220 */ /* 0x040fe40000410000 */
[C---:B------:R-:W-:Y:S02]  /*da70*/  FMUL.FTZ R59, R0.reuse, R143 ;  /* 0x0000008f003b7220 */ /* 0x040fe40000410000 */
[C---:B------:R-:W-:Y:S02]  /*da80*/  FMUL.FTZ R58, R0.reuse, R142 ;  /* 0x0000008e003a7220 */ /* 0x040fe40000410000 */
[C---:B------:R-:W-:Y:S02]  /*da90*/  FMUL.FTZ R62, R0.reuse, R146 ;  /* 0x00000092003e7220 */ /* 0x040fe40000410000 */
[----:B------:R-:W-:Y:S02]  /*daa0*/  FMUL.FTZ R63, R0, R147 ;  /* 0x00000093003f7220 */ /* 0x000fe40000410000 */
[----:B-1----:R-:W-:Y:S01]  /*dab0*/  FFMA.FTZ R2, R168, c[0x0][0x2d0], -R77 ;  /* 0x0000b400a8027a23 */ /* 0x002fe2000001084d */
[----:B------:R-:W-:Y:S01]  /*dac0*/  MOV R168, R35 ;  /* 0x0000002300a87202 */ /* 0x000fe20000000f00 */
[----:B------:R-:W-:Y:S02]  /*dad0*/  FMUL.FTZ R35, R69, R119 ;  /* 0x0000007745237220 */ /* 0x000fe40000410000 */
[----:B------:R1:W2:Y:S02]  /*dae0*/  MUFU.EX2 R173, R2 ;  /* 0x0000000200ad7308 */ /* 0x0002a40000000800 */
[----:B-1----:R-:W-:Y:S02]  /*daf0*/  @P0 SHF.R.S32.HI R2, RZ, 0x1f, R212 ;  /* 0x0000001fff020819 */ /* 0x002fe400000114d4 */
[----:B--2---:R-:W-:Y:S03]  /*db00*/  F2FP.PACK_AB R65, R173, R172 ;  /* 0x000000acad41723e */ /* 0x004fe600000000ff */
[----:B------:R-:W-:Y:S02]  /*db10*/  @P0 IMAD R4, R2, c[0x0][0x1e0], RZ ;  /* 0x0000780002040a24 */ /* 0x000fe400078e02ff */
[C---:B------:R-:W-:Y:S04]  /*db20*/  @P0 IMAD.WIDE.U32 R2, R212.reuse, c[0x0][0x1e0], RZ ;  /* 0x00007800d4020a25 */ /* 0x040fe800078e00ff */
[----:B------:R-:W-:Y:S01]  /*db30*/  @P0 IMAD R6, R212, c[0x0][0x1e4], R4 ;  /* 0x00007900d4060a24 */ /* 0x000fe200078e0204 */
[----:B------:R-:W-:Y:S04]  /*db40*/  @P0 MOV R4, R22 ;  /* 0x0000001600040202 */ /* 0x000fe80000000f00 */
[----:B------:R-:W-:Y:S01]  /*db50*/  @P0 IADD3 R3, R3, R6, RZ ;  /* 0x0000000603030210 */ /* 0x000fe20007ffe0ff */
[----:B------:R-:W-:Y:S02]  /*db60*/  FFMA.FTZ R6, R19, c[0x0][0x2d0], -R78 ;  /* 0x0000b40013067a23 */ /* 0x000fe4000001084e */
[----:B------:R-:W-:Y:S01]  /*db70*/  @P0 IMAD.WIDE.U32 R4, R2, 0x50, R4 ;  /* 0x0000005002040825 */ /* 0x000fe200078e0004 */
[----:B------:R-:W-:Y:S01]  /*db80*/  @P0 MOV R2, c[0x0][0x1e0] ;  /* 0x0000780000020a02 */ /* 0x000fe20000000f00 */
[----:B------:R1:W-:Y:S02]  /*db90*/  MUFU.EX2 R226, R6 ;  /* 0x0000000600e27308 */ /* 0x0003e40000000800 */
[----:B------:R-:W-:Y:S01]  /*dba0*/  FMUL.FTZ R19, R69, R103 ;  /* 0x0000006745137220 */ /* 0x000fe20000410000 */
[----:B------:R-:W-:Y:S02]  /*dbb0*/  @P0 LEA R8, P1, R4, c[0x0][0x1c8], 0x1 ;  /* 0x0000720004080a11 */ /* 0x000fe400078208ff */
[C---:B------:R-:W-:Y:S02]  /*dbc0*/  @P0 SHF.L.U64.HI R10, R2.reuse, 0x5, R7 ;  /* 0x00000005020a0819 */ /* 0x040fe40000010207 */
[----:B------:R-:W-:Y:S01]  /*dbd0*/  MOV R103, R192 ;  /* 0x000000c000677202 */ /* 0x000fe20000000f00 */
[----:B-1----:R-:W-:Y:S01]  /*dbe0*/  @P0 IMAD R6, R3, 0x50, RZ ;  /* 0x0000005003060824 */ /* 0x002fe200078e02ff */
[----:B------:R-:W-:Y:S04]  /*dbf0*/  @P0 SHF.L.U32 R3, R2, 0x5, RZ ;  /* 0x0000000502030819 */ /* 0x000fe800000006ff */
[----:B------:R-:W-:Y:S02]  /*dc00*/  @P0 IADD3 R5, R5, R6, RZ ;  /* 0x0000000605050210 */ /* 0x000fe40007ffe0ff */
[-C--:B------:R-:W-:Y:S02]  /*dc10*/  @P0 IADD3 R6, P3, R8, R3.reuse, RZ ;  /* 0x0000000308060210 */ /* 0x080fe40007f7e0ff */
[----:B------:R-:W-:Y:S01]  /*dc20*/  @P0 LEA.HI.X R9, R4, c[0x0][0x1cc], R5, 0x1, P1 ;  /* 0x0000730004090a11 */ /* 0x000fe200008f0c05 */
[--C-:B------:R-:W-:Y:S01]  /*dc30*/  FFMA.FTZ R5, R14, c[0x0][0x2d0], -R78.reuse ;  /* 0x0000b4000e057a23 */ /* 0x100fe2000001084e */
[-C--:B------:R-:W-:Y:S01]  /*dc40*/  @P0 IADD3 R4, P2, R6, R3.reuse, RZ ;  /* 0x0000000306040210 */ /* 0x080fe20007f5e0ff */
[----:B------:R-:W-:Y:S01]  /*dc50*/  FMUL.FTZ R14, R0, R98 ;  /* 0x00000062000e7220 */ /* 0x000fe20000410000 */
[-C--:B------:R-:W-:Y:S01]  /*dc60*/  @P0 IADD3.X R7, R9, R10.reuse, RZ, P3, !PT ;  /* 0x0000000a09070210 */ /* 0x080fe20001ffe4ff */
[----:B------:R1:W-:Y:S01]  /*dc70*/  MUFU.EX2 R224, R5 ;  /* 0x0000000500e07308 */ /* 0x0003e20000000800 */
[----:B------:R2:W-:Y:S01]  /*dc80*/  @P0 LDGSTS.E.BYPASS.LTC128B.128 [R213+0x2900], [R8.64], !P6 ;  /* 0x0290000008d50fae */ /* 0x0005e2000f101d48 */
[-C--:B------:R-:W-:Y:S07]  /*dc90*/  @P0 IADD3 R2, P1, R4, R3.reuse, RZ ;  /* 0x0000000304020210 */ /* 0x080fee0007f3e0ff */
[----:B------:R3:W-:Y:S01]  /*dca0*/  @P0 LDGSTS.E.BYPASS.LTC128B.128 [R213+0x3100], [R6.64], !P6 ;  /* 0x0310000006d50fae */ /* 0x0007e2000f101d48 */
[-C--:B-1----:R-:W-:Y:S02]  /*dcb0*/  @P0 IADD3.X R5, R7, R10.reuse, RZ, P2, !PT ;  /* 0x0000000a07050210 */ /* 0x082fe400017fe4ff */
[----:B--2---:R-:W-:Y:S05]  /*dcc0*/  @P0 IADD3 R8, P2, R2, R3, RZ ;  /* 0x0000000302080210 */ /* 0x004fea0007f5e0ff */
[----:B------:R1:W-:Y:S01]  /*dcd0*/  @P0 LDGSTS.E.BYPASS.LTC128B.128 [R213+0x3900], [R4.64], !P6 ;  /* 0x0390000004d50fae */ /* 0x0003e2000f101d48 */
[----:B------:R-:W-:Y:S01]  /*dce0*/  @P0 IADD3.X R3, R5, R10, RZ, P1, !PT ;  /* 0x0000000a05030210 */ /* 0x000fe20000ffe4ff */
[----:B------:R-:W-:Y:S02]  /*dcf0*/  FFMA.FTZ R9, R12, c[0x0][0x2d0], -R78 ;  /* 0x0000b4000c097a23 */ /* 0x000fe4000001084e */
[----:B------:R-:W-:Y:S02]  /*dd00*/  FMUL.FTZ R12, R68, R96 ;  /* 0x00000060440c7220 */ /* 0x000fe40000410000 */
[----:B------:R2:W-:Y:S01]  /*dd10*/  MUFU.EX2 R223, R9 ;  /* 0x0000000900df7308 */ /* 0x0005e20000000800 */
[C---:B---3--:R-:W-:Y:S01]  /*dd20*/  FMUL.FTZ R6, R69.reuse, R90 ;  /* 0x0000005a45067220 */ /* 0x048fe20000410000 */
[----:B------:R3:W-:Y:S01]  /*dd30*/  @P0 LDGSTS.E.BYPASS.LTC128B.128 [R213+0x4100], [R2.64], !P6 ;  /* 0x0410000002d50fae */ /* 0x0007e2000f101d48 */
[----:B------:R-:W-:Y:S02]  /*dd40*/  FMUL.FTZ R7, R69, R91 ;  /* 0x0000005b45077220 */ /* 0x000fe40000410000 */
[--C-:B-1----:R-:W-:Y:S02]  /*dd50*/  FFMA.FTZ R4, R21, c[0x0][0x2d0], -R79.reuse ;  /* 0x0000b40015047a23 */ /* 0x102fe4000001084f */
[----:B------:R-:W-:Y:S01]  /*dd60*/  FMUL.FTZ R5, R74, R89 ;  /* 0x000000594a057220 */ /* 0x000fe20000410000 */
[----:B--2---:R-:W-:Y:S02]  /*dd70*/  @P0 IADD3.X R9, R3, R10, RZ, P2, !PT ;  /* 0x0000000a03090210 */ /* 0x004fe400017fe4ff */
[----:B------:R1:W-:Y:S01]  /*dd80*/  MUFU.EX2 R219, R4 ;  /* 0x0000000400db7308 */ /* 0x0003e20000000800 */
[----:B------:R-:W-:Y:S02]  /*dd90*/  FMUL.FTZ R10, R0, R94 ;  /* 0x0000005e000a7220 */ /* 0x000fe40000410000 */
[--C-:B---3--:R-:W-:Y:S01]  /*dda0*/  FFMA.FTZ R2, R170, c[0x0][0x2d0], -R79.reuse ;  /* 0x0000b400aa027a23 */ /* 0x108fe2000001084f */
[----:B------:R-:W-:Y:S01]  /*ddb0*/  MOV R170, R215 ;  /* 0x000000d700aa7202 */ /* 0x000fe20000000f00 */
[----:B------:R2:W-:Y:S01]  /*ddc0*/  @P0 LDGSTS.E.BYPASS.LTC128B.128 [R213+0x4900], [R8.64], !P6 ;  /* 0x0490000008d50fae */ /* 0x0005e2000f101d48 */
[--C-:B------:R-:W-:Y:S04]  /*ddd0*/  FFMA.FTZ R3, R249, c[0x0][0x2d0], -R79.reuse ;  /* 0x0000b400f9037a23 */ /* 0x100fe8000001084f */
[----:B------:R3:W-:Y:S03]  /*dde0*/  MUFU.EX2 R220, R2 ;  /* 0x0000000200dc7308 */ /* 0x0007e60000000800 */
[----:B------:R-:W4:Y:S08]  /*ddf0*/  LDSM.16.MT88.4 R20, [R197] ;  /* 0x00000000c514783b */ /* 0x000f300000004200 */
[----:B------:R-:W5:Y:S01]  /*de00*/  LDSM.16.MT88.4 R36, [R201] ;  /* 0x00000000c924783b */ /* 0x000f620000004200 */
[----:B-1----:R-:W-:Y:S07]  /*de10*/  FMUL.FTZ R4, R74, R88 ;  /* 0x000000584a047220 */ /* 0x002fee0000410000 */
[----:B------:R-:W1:Y:S01]  /*de20*/  LDSM.16.MT88.4 R52, [R198] ;  /* 0x00000000c634783b */ /* 0x000e620000004200 */
[----:B--2---:R-:W-:Y:S02]  /*de30*/  FMUL.FTZ R8, R68, R92 ;  /* 0x0000005c44087220 */ /* 0x004fe40000410000 */
[--C-:B---3--:R-:W-:Y:S02]  /*de40*/  FFMA.FTZ R2, R18, c[0x0][0x2d0], -R79.reuse ;  /* 0x0000b40012027a23 */ /* 0x108fe4000001084f */
[----:B------:R-:W-:Y:S03]  /*de50*/  FMUL.FTZ R9, R68, R93 ;  /* 0x0000005d44097220 */ /* 0x000fe60000410000 */
[----:B------:R-:W2:Y:S01]  /*de60*/  LDSM.16.MT88.4 R84, [R200] ;  /* 0x00000000c854783b */ /* 0x000ea20000004200 */
[----:B------:R3:W-:Y:S01]  /*de70*/  MUFU.EX2 R221, R2 ;  /* 0x0000000200dd7308 */ /* 0x0007e20000000800 */
[----:B------:R-:W-:Y:S01]  /*de80*/  FMUL.FTZ R18, R69, R102 ;  /* 0x0000006645127220 */ /* 0x000fe20000410000 */
[----:B------:R-:W-:Y:S05]  /*de90*/  MOV R102, R191 ;  /* 0x000000bf00667202 */ /* 0x000fea0000000f00 */
[----:B------:R-:W1:Y:S01]  /*dea0*/  LDSM.16.MT88.4 R88, [R197+0x800] ;  /* 0x00080000c558783b */ /* 0x000e620000004200 */
[-C--:B----4-:R-:W-:Y:S07]  /*deb0*/  HMMA.16816.F32 R4, R80, R20.reuse, R4 ;  /* 0x000000145004723c */ /* 0x090fee0000001804 */
[----:B------:R-:W4:Y:S01]  /*dec0*/  LDSM.16.MT88.4 R92, [R201+0x800] ;  /* 0x00080000c95c783b */ /* 0x000f220000004200 */
[C---:B------:R-:W-:Y:S07]  /*ded0*/  HMMA.16816.F32 R8, R64.reuse, R20, R8 ;  /* 0x000000144008723c */ /* 0x040fee0000001808 */
[----:B------:R-:W1:Y:S01]  /*dee0*/  LDSM.16.MT88.4 R96, [R198+0x800] ;  /* 0x00080000c660783b */ /* 0x000e620000004200 */
[----:B---3--:R-:W-:Y:S04]  /*def0*/  FFMA.FTZ R2, R17, c[0x0][0x2d0], -R79 ;  /* 0x0000b40011027a23 */ /* 0x008fe8000001084f */
[C---:B------:R-:W-:Y:S01]  /*df00*/  FMUL.FTZ R17, R74.reuse, R101 ;  /* 0x000000654a117220 */ /* 0x040fe20000410000 */
[----:B------:R-:W-:Y:S01]  /*df10*/  MOV R101, R189 ;  /* 0x000000bd00657202 */ /* 0x000fe20000000f00 */
[-C--:B------:R-:W-:Y:S01]  /*df20*/  HMMA.16816.F32 R12, R64, R22.reuse, R12 ;  /* 0x00000016400c723c */ /* 0x080fe2000000180c */
[----:B------:R3:W-:Y:S01]  /*df30*/  MUFU.EX2 R222, R2 ;  /* 0x0000000200de7308 */ /* 0x0007e20000000800 */
[----:B------:R-:W-:Y:S01]  /*df40*/  LDSM.16.MT88.4 R132, [R198+0x2000] ;  /* 0x00200000c684783b */ /* 0x000fe20000004200 */
[C---:B------:R-:W-:Y:S01]  /*df50*/  FMUL.FTZ R21, R74.reuse, R105 ;  /* 0x000000694a157220 */ /* 0x040fe20000410000 */
[----:B------:R-:W-:Y:S01]  /*df60*/  MOV R105, R214 ;  /* 0x000000d600697202 */ /* 0x000fe20000000f00 */
[----:B------:R-:W-:Y:S01]  /*df70*/  FMUL.FTZ R20, R74, R104 ;  /* 0x000000684a147220 */ /* 0x000fe20000410000 */
[----:B------:R-:W-:Y:S02]  /*df80*/  MOV R104, R188 ;  /* 0x000000bc00687202 */ /* 0x000fe40000000f00 */
[C---:B------:R-:W-:Y:S02]  /*df90*/  HMMA.16816.F32 R16, R80.reuse, R22, R16 ;  /* 0x000000165010723c */ /* 0x040fe40000001810 */
[----:B------:R-:W0:Y:S05]  /*dfa0*/  LDGDEPBAR ;  /* 0x00000000000079af */ /* 0x000e2a0000000000 */
[C---:B------:R-:W-:Y:S02]  /*dfb0*/  FMUL.FTZ R22, R69.reuse, R106 ;  /* 0x0000006a45167220 */ /* 0x040fe40000410000 */
[----:B------:R-:W-:Y:S07]  /*dfc0*/  FMUL.FTZ R23, R69, R107 ;  /* 0x0000006b45177220 */ /* 0x000fee0000410000 */
[-C--:B-----5:R-:W-:Y:S03]  /*dfd0*/  HMMA.16816.F32 R20, R80, R36.reuse, R20 ;  /* 0x000000245014723c */ /* 0x0a0fe60000001814 */
[--C-:B---3--:R-:W-:Y:S02]  /*dfe0*/  FFMA.FTZ R2, R24, c[0x0][0x2d0], -R156.reuse ;  /* 0x0000b40018027a23 */ /* 0x108fe4000001089c */
[----:B------:R-:W-:Y:S02]  /*dff0*/  FMUL.FTZ R24, R68, R108 ;  /* 0x0000006c44187220 */ /* 0x000fe40000410000 */
[----:B------:R3:W-:Y:S02]  /*e000*/  MUFU.EX2 R218, R2 ;  /* 0x0000000200da7308 */ /* 0x0007e40000000800 */
[--C-:B---3--:R-:W-:Y:S03]  /*e010*/  FFMA.FTZ R2, R176, c[0x0][0x2d0], -R156.reuse ;  /* 0x0000b400b0027a23 */ /* 0x108fe6000001089c */
[----:B------:R-:W-:Y:S01]  /*e020*/  MOV R176, R32 ;  /* 0x0000002000b07202 */ /* 0x000fe20000000f00 */
[----:B------:R-:W-:Y:S04]  /*e030*/  FMUL.FTZ R32, R74, R116 ;  /* 0x000000744a207220 */ /* 0x000fe80000410000 */
[----:B------:R3:W5:Y:S01]  /*e040*/  MUFU.EX2 R217, R2 ;  /* 0x0000000200d97308 */ /* 0x0007620000000800 */
[----:B------:R-:W-:Y:S01]  /*e050*/  LDSM.16.MT88.4 R116, [R201+0x2000] ;  /* 0x00200000c974783b */ /* 0x000fe20000004200 */
[--C-:B---3--:R-:W-:Y:S02]  /*e060*/  FFMA.FTZ R2, R25, c[0x0][0x2d0], -R156.reuse ;  /* 0x0000b40019027a23 */ /* 0x108fe4000001089c */
[----:B------:R-:W-:Y:S06]  /*e070*/  FMUL.FTZ R25, R68, R109 ;  /* 0x0000006d44197220 */ /* 0x000fec0000410000 */
[----:B------:R3:W-:Y:S02]  /*e080*/  MUFU.EX2 R216, R2 ;  /* 0x0000000200d87308 */ /* 0x0007e40000000800 */
[----:B---3--:R-:W-:Y:S02]  /*e090*/  FFMA.FTZ R2, R26, c[0x0][0x2d0], -R156 ;  /* 0x0000b4001a027a23 */ /* 0x008fe4000001089c */
[----:B------:R-:W-:Y:S06]  /*e0a0*/  FMUL.FTZ R26, R0, R110 ;  /* 0x0000006e001a7220 */ /* 0x000fec0000410000 */
[----:B------:R3:W-:Y:S01]  /*e0b0*/  MUFU.EX2 R215, R2 ;  /* 0x0000000200d77308 */ /* 0x0007e20000000800 */
[C---:B------:R-:W-:Y:S07]  /*e0c0*/  HMMA.16816.F32 R24, R64.reuse, R36, R24 ;  /* 0x000000244018723c */ /* 0x040fee0000001818 */
[C---:B------:R-:W-:Y:S02]  /*e0d0*/  FMUL.FTZ R36, R74.reuse, R120 ;  /* 0x000000784a247220 */ /* 0x040fe40000410000 */
[----:B------:R-:W-:Y:S03]  /*e0e0*/  FMUL.FTZ R37, R74, R121 ;  /* 0x000000794a257220 */ /* 0x000fe60000410000 */
[--C-:B---3--:R-:W-:Y:S01]  /*e0f0*/  FFMA.FTZ R2, R177, c[0x0][0x2d0], -R77.reuse ;  /* 0x0000b400b1027a23 */ /* 0x108fe2000001084d */
[----:B------:R-:W-:Y:S03]  /*e100*/  MOV R177, R190 ;  /* 0x000000be00b17202 */ /* 0x000fe60000000f00 */
[----:B------:R3:W-:Y:S02]  /*e110*/  MUFU.EX2 R166, R2 ;  /* 0x0000000200a67308 */ /* 0x0007e40000000800 */
[--C-:B---3--:R-:W-:Y:S08]  /*e120*/  FFMA.FTZ R2, R180, c[0x0][0x2d0], -R77.reuse ;  /* 0x0000b400b4027a23 */ /* 0x108ff0000001084d */
[----:B------:R3:W1:Y:S02]  /*e130*/  MUFU.EX2 R165, R2 ;  /* 0x0000000200a57308 */ /* 0x0006640000000800 */
[--C-:B---3--:R-:W-:Y:S02]  /*e140*/  FFMA.FTZ R2, R28, c[0x0][0x2d0], -R77.reuse ;  /* 0x0000b4001c027a23 */ /* 0x108fe4000001084d */
[----:B------:R-:W-:Y:S06]  /*e150*/  FMUL.FTZ R28, R68, R112 ;  /* 0x00000070441c7220 */ /* 0x000fec0000410000 */
[----:B------:R3:W-:Y:S01]  /*e160*/  MUFU.EX2 R164, R2 ;  /* 0x0000000200a47308 */ /* 0x0007e20000000800 */
[-C--:B------:R-:W-:Y:S08]  /*e170*/  HMMA.16816.F32 R28, R64, R38.reuse, R28 ;  /* 0x00000026401c723c */ /* 0x080ff0000000181c */
[C---:B------:R-:W-:Y:S07]  /*e180*/  HMMA.16816.F32 R32, R80.reuse, R38, R32 ;  /* 0x000000265020723c */ /* 0x040fee0000001820 */
[C---:B------:R-:W-:Y:S02]  /*e190*/  FMUL.FTZ R38, R69.reuse, R122 ;  /* 0x0000007a45267220 */ /* 0x040fe40000410000 */
[----:B------:R-:W-:Y:S03]  /*e1a0*/  FMUL.FTZ R39, R69, R123 ;  /* 0x0000007b45277220 */ /* 0x000fe60000410000 */
[----:B---3--:R-:W-:Y:S04]  /*e1b0*/  FFMA.FTZ R2, R181, c[0x0][0x2d0], -R77 ;  /* 0x0000b400b5027a23 */ /* 0x008fe8000001084d */
[-C--:B-1----:R-:W-:Y:S01]  /*e1c0*/  HMMA.16816.F32 R36, R80, R52.reuse, R36 ;  /* 0x000000345024723c */ /* 0x082fe20000001824 */
[----:B------:R1:W3:Y:S07]  /*e1d0*/  MUFU.EX2 R163, R2 ;  /* 0x0000000200a37308 */ /* 0x0002ee0000000800 */
        /* <DEDUP_REMOVED lines=18> */
[----:B-----5:R-:W-:Y:S01]  /*e300*/  F2FP.PACK_AB R84, R217, R218 ;  /* 0x000000dad954723e */ /* 0x020fe200000000ff */
[-C--:B------:R-:W-:Y:S04]  /*e310*/  HMMA.16816.F32 R60, R64, R86.reuse, R60 ;  /* 0x00000056403c723c */ /* 0x080fe8000000183c */
[----:B------:R-:W-:Y:S03]  /*e320*/  F2FP.PACK_AB R85, R165, R166 ;  /* 0x000000a6a555723e */ /* 0x000fe600000000ff */
[C---:B------:R-:W-:Y:S02]  /*e330*/  FMUL.FTZ R64, R74.reuse, R148 ;  /* 0x000000944a407220 */ /* 0x040fe40000410000 */
        /* <DEDUP_REMOVED lines=12> */
[----:B------:R1:W5:Y:S01]  /*e400*/  MUFU.EX2 R191, R2 ;  /* 0x0000000200bf7308 */ /* 0x0003620000000800 */
[----:B---3--:R-:W-:Y:S03]  /*e410*/  F2FP.PACK_AB R87, R163, R164 ;  /* 0x000000a4a357723e */ /* 0x008fe600000000ff */
[-C--:B------:R-:W-:Y:S08]  /*e420*/  HMMA.16816.F32 R4, R80, R88.reuse, R4 ;  /* 0x000000585004723c */ /* 0x080ff00000001804 */
[C---:B------:R-:W-:Y:S08]  /*e430*/  HMMA.16816.F32 R8, R84.reuse, R88, R8 ;  /* 0x000000585408723c */ /* 0x040ff00000001808 */
[-C--:B------:R-:W-:Y:S04]  /*e440*/  HMMA.16816.F32 R12, R84, R90.reuse, R12 ;  /* 0x0000005a540c723c */ /* 0x080fe8000000180c */
[--C-:B-1----:R-:W-:Y:S02]  /*e450*/  FFMA.FTZ R2, R183, c[0x0][0x2d0], -R79.reuse ;  /* 0x0000b400b7027a23 */ /* 0x102fe4000001084f */
[----:B------:R1:W-:Y:S02]  /*e460*/  MUFU.EX2 R183, R3 ;  /* 0x0000000300b77308 */ /* 0x0003e40000000800 */
[C---:B------:R-:W-:Y:S01]  /*e470*/  HMMA.16816.F32 R16, R80.reuse, R90, R16 ;  /* 0x0000005a5010723c */ /* 0x040fe20000001810 */
[----:B------:R-:W3:Y:S07]  /*e480*/  LDSM.16.MT88.4 R88, [R200+0x800] ;  /* 0x00080000c858783b */ /* 0x000eee0000004200 */
[-C--:B----4-:R-:W-:Y:S01]  /*e490*/  HMMA.16816.F32 R20, R80, R92.reuse, R20 ;  /* 0x0000005c5014723c */ /* 0x090fe20000001814 */
[----:B------:R4:W-:Y:S07]  /*e4a0*/  MUFU.EX2 R190, R2 ;  /* 0x0000000200be7308 */ /* 0x0009ee0000000800 */
[C---:B------:R-:W-:Y:S04]  /*e4b0*/  HMMA.16816.F32 R24, R84.reuse, R92, R24 ;  /* 0x0000005c5418723c */ /* 0x040fe80000001818 */
[--C-:B-1----:R-:W-:Y:S01]  /*e4c0*/  FFMA.FTZ R3, R101, c[0x0][0x2d0], -R156.reuse ;  /* 0x0000b40065037a23 */ /* 0x102fe2000001089c */
[----:B------:R-:W-:Y:S03]  /*e4d0*/  MOV R101, R162 ;  /* 0x000000a200657202 */ /* 0x000fe60000000f00 */
[-C--:B------:R-:W-:Y:S04]  /*e4e0*/  HMMA.16816.F32 R28, R84, R94.reuse, R28 ;  /* 0x0000005e541c723c */ /* 0x080fe8000000181c */
[----:B------:R-:W-:Y:S04]  /*e4f0*/  MOV R162, R154 ;  /* 0x0000009a00a27202 */ /* 0x000fe80000000f00 */
[C---:B------:R-:W-:Y:S01]  /*e500*/  HMMA.16816.F32 R32, R80.reuse, R94, R32 ;  /* 0x0000005e5020723c */ /* 0x040fe20000001820 */
[----:B------:R-:W1:Y:S03]  /*e510*/  LDSM.16.MT88.4 R92, [R197+0x1000] ;  /* 0x00100000c55c783b */ /* 0x000e660000004200 */
[----:B----4-:R-:W-:Y:S04]  /*e520*/  FFMA.FTZ R2, R184, c[0x0][0x2d0], -R79 ;  /* 0x0000b400b8027a23 */ /* 0x010fe8000001084f */
[-C--:B------:R-:W-:Y:S01]  /*e530*/  HMMA.16816.F32 R36, R80, R96.reuse, R36 ;  /* 0x000000605024723c */ /* 0x080fe20000001824 */
[----:B------:R4:W1:Y:S07]  /*e540*/  MUFU.EX2 R189, R2 ;  /* 0x0000000200bd7308 */ /* 0x00086e0000000800 */
[C---:B------:R-:W-:Y:S08]  /*e550*/  HMMA.16816.F32 R40, R84.reuse, R96, R40 ;  /* 0x000000605428723c */ /* 0x040ff00000001828 */
[-C--:B------:R-:W-:Y:S08]  /*e560*/  HMMA.16816.F32 R44, R84, R98.reuse, R44 ;  /* 0x00000062542c723c */ /* 0x080ff0000000182c */
[C---:B------:R-:W-:Y:S01]  /*e570*/  HMMA.16816.F32 R48, R80.reuse, R98, R48 ;  /* 0x000000625030723c */ /* 0x040fe20000001830 */
[----:B------:R-:W-:Y:S03]  /*e580*/  LDSM.16.MT88.4 R96, [R198+0x1000] ;  /* 0x00100000c660783b */ /* 0x000fe60000004200 */
[--C-:B----4-:R-:W-:Y:S04]  /*e590*/  FFMA.FTZ R2, R187, c[0x0][0x2d0], -R156.reuse ;  /* 0x0000b400bb027a23 */ /* 0x110fe8000001089c */
[-C--:B---3--:R-:W-:Y:S01]  /*e5a0*/  HMMA.16816.F32 R52, R80, R88.reuse, R52 ;  /* 0x000000585034723c */ /* 0x088fe20000001834 */
[----:B------:R3:W-:Y:S07]  /*e5b0*/  MUFU.EX2 R188, R2 ;  /* 0x0000000200bc7308 */ /* 0x0007ee0000000800 */
[C---:B------:R-:W-:Y:S08]  /*e5c0*/  HMMA.16816.F32 R56, R84.reuse, R88, R56 ;  /* 0x000000585438723c */ /* 0x040ff00000001838 */
[-C--:B------:R-:W-:Y:S08]  /*e5d0*/  HMMA.16816.F32 R60, R84, R90.reuse, R60 ;  /* 0x0000005a543c723c */ /* 0x080ff0000000183c */
[----:B------:R-:W-:Y:S01]  /*e5e0*/  HMMA.16816.F32 R64, R80, R90, R64 ;  /* 0x0000005a5040723c */ /* 0x000fe20000001840 */
[----:B------:R-:W4:Y:S03]  /*e5f0*/  LDSM.16.MT88.4 R88, [R201+0x1000] ;  /* 0x00100000c958783b */ /* 0x000f260000004200 */
[--C-:B---3--:R-:W-:Y:S03]  /*e600*/  FFMA.FTZ R2, R239, c[0x0][0x2d0], -R156.reuse ;  /* 0x0000b400ef027a23 */ /* 0x108fe6000001089c */
[----:B------:R-:W-:Y:S01]  /*e610*/  F2FP.PACK_AB R80, R195, R214 ;  /* 0x000000d6c350723e */ /* 0x000fe200000000ff */
[----:B------:R3:W3:Y:S01]  /*e620*/  MUFU.EX2 R187, R2 ;  /* 0x0000000200bb7308 */ /* 0x0006e20000000800 */
[----:B--2---:R-:W-:Y:S03]  /*e630*/  F2FP.PACK_AB R82, R193, R194 ;  /* 0x000000c2c152723e */ /* 0x004fe600000000ff */
[----:B-----5:R-:W-:Y:S02]  /*e640*/  F2FP.PACK_AB R81, R191, R192 ;  /* 0x000000c0bf51723e */ /* 0x020fe400000000ff */
[----:B-1----:R-:W-:Y:S07]  /*e650*/  F2FP.PACK_AB R83, R189, R190 ;  /* 0x000000bebd53723e */ /* 0x002fee00000000ff */
[-C--:B------:R-:W-:Y:S03]  /*e660*/  HMMA.16816.F32 R4, R80, R92.reuse, R4 ;  /* 0x0000005c5004723c */ /* 0x080fe60000001804 */
[--C-:B---3--:R-:W-:Y:S01]  /*e670*/  FFMA.FTZ R2, R240, c[0x0][0x2d0], -R77.reuse ;  /* 0x0000b400f0027a23 */ /* 0x108fe2000001084d */
[----:B------:R-:W-:Y:S03]  /*e680*/  F2FP.PACK_AB R84, R187, R188 ;  /* 0x000000bcbb54723e */ /* 0x000fe600000000ff */
        /* <DEDUP_REMOVED lines=21> */
[-C--:B----4-:R-:W-:Y:S01]  /*e7e0*/  HMMA.16816.F32 R20, R80, R88.reuse, R20 ;  /* 0x000000585014723c */ /* 0x090fe20000001814 */
[----:B------:R1:W3:Y:S07]  /*e7f0*/  MUFU.EX2 R184, R2 ;  /* 0x0000000200b87308 */ /* 0x0002ee0000000800 */
[C---:B------:R-:W-:Y:S08]  /*e800*/  HMMA.16816.F32 R24, R84.reuse, R88, R24 ;  /* 0x000000585418723c */ /* 0x040ff00000001818 */
[-C--:B------:R-:W-:Y:S08]  /*e810*/  HMMA.16816.F32 R28, R84, R90.reuse, R28 ;  /* 0x0000005a541c723c */ /* 0x080ff0000000181c */
[C---:B------:R-:W-:Y:S01]  /*e820*/  HMMA.16816.F32 R32, R80.reuse, R90, R32 ;  /* 0x0000005a5020723c */ /* 0x040fe20000001820 */
[----:B------:R-:W4:Y:S03]  /*e830*/  LDSM.16.MT88.4 R88, [R197+0x1800] ;  /* 0x00180000c558783b */ /* 0x000f260000004200 */
[--C-:B-1----:R-:W-:Y:S04]  /*e840*/  FFMA.FTZ R2, R105, c[0x0][0x2d0], -R79.reuse ;  /* 0x0000b40069027a23 */ /* 0x102fe8000001084f */
[-C--:B------:R-:W-:Y:S01]  /*e850*/  HMMA.16816.F32 R36, R80, R96.reuse, R36 ;  /* 0x000000605024723c */ /* 0x080fe20000001824 */
[----:B------:R1:W5:Y:S07]  /*e860*/  MUFU.EX2 R143, R2 ;  /* 0x00000002008f7308 */ /* 0x00036e0000000800 */
[C---:B------:R-:W-:Y:S08]  /*e870*/  HMMA.16816.F32 R40, R84.reuse, R96, R40 ;  /* 0x000000605428723c */ /* 0x040ff00000001828 */
[-C--:B------:R-:W-:Y:S08]  /*e880*/  HMMA.16816.F32 R44, R84, R98.reuse, R44 ;  /* 0x00000062542c723c */ /* 0x080ff0000000182c */
[C---:B------:R-:W-:Y:S01]  /*e890*/  HMMA.16816.F32 R48, R80.reuse, R98, R48 ;  /* 0x000000625030723c */ /* 0x040fe20000001830 */
[----:B------:R-:W-:Y:S03]  /*e8a0*/  LDSM.16.MT88.4 R96, [R198+0x1800] ;  /* 0x00180000c660783b */ /* 0x000fe60000004200 */
        /* <DEDUP_REMOVED lines=19> */
[-C--:B----4-:R-:W-:Y:S03]  /*e9e0*/  HMMA.16816.F32 R4, R80, R88.reuse, R4 ;  /* 0x000000585004723c */ /* 0x090fe60000001804 */
[----:B-1----:R-:W-:Y:S06]  /*e9f0*/  FFMA.FTZ R2, R177, c[0x0][0x2d0], -R156 ;  /* 0x0000b400b1027a23 */ /* 0x002fec000001089c */
[----:B------:R1:W-:Y:S10]  /*ea00*/  MUFU.EX2 R177, R3 ;  /* 0x0000000300b17308 */ /* 0x0003f40000000800 */
[----:B------:R3:W4:Y:S01]  /*ea10*/  MUFU.EX2 R178, R2 ;  /* 0x0000000200b27308 */ /* 0x0007220000000800 */
[----:B-1----:R-:W-:Y:S09]  /*ea20*/  FFMA.FTZ R3, R170, c[0x0][0x2d0], -R78 ;  /* 0x0000b400aa037a23 */ /* 0x002ff2000001084e */
[----:B------:R1:W-:Y:S01]  /*ea30*/  MUFU.EX2 R170, R3 ;  /* 0x0000000300aa7308 */ /* 0x0003e20000000800 */
[--C-:B---3--:R-:W-:Y:S01]  /*ea40*/  FFMA.FTZ R2, R103, c[0x0][0x2d0], -R77.reuse ;  /* 0x0000b40067027a23 */ /* 0x108fe2000001084d */
[----:B----4-:R-:W-:Y:S08]  /*ea50*/  F2FP.PACK_AB R84, R178, R142 ;  /* 0x0000008eb254723e */ /* 0x010ff000000000ff */
[----:B------:R3:W-:Y:S01]  /*ea60*/  MUFU.EX2 R140, R2 ;  /* 0x00000002008c7308 */ /* 0x0007e20000000800 */
[----:B-1----:R-:W4:Y:S04]  /*ea70*/  LDL.LU R3, [R1+0x14] ;  /* 0x0000140001037983 */ /* 0x002f280000300800 */
[----:B------:R-:W5:Y:S04]  /*ea80*/  LDL.LU R106, [R1+0x18] ;  /* 0x00001800016a7983 */ /* 0x000f680000300800 */
[----:B------:R-:W5:Y:S01]  /*ea90*/  LDL.LU R105, [R1+0x1c] ;  /* 0x00001c0001697983 */ /* 0x000f620000300800 */
[--C-:B---3--:R-:W-:Y:S03]  /*eaa0*/  FFMA.FTZ R2, R155, c[0x0][0x2d0], -R77.reuse ;  /* 0x0000b4009b027a23 */ /* 0x108fe6000001084d */
[----:B------:R-:W3:Y:S01]  /*eab0*/  LDL.LU R104, [R1+0x20] ;  /* 0x0000200001687983 */ /* 0x000ee20000300800 */
[----:B------:R1:W1:Y:S02]  /*eac0*/  MUFU.EX2 R155, R2 ;  /* 0x00000002009b7308 */ /* 0x0002640000000800 */
[----:B-1----:R-:W-:Y:S01]  /*ead0*/  FFMA.FTZ R2, R102, c[0x0][0x2d0], -R156 ;  /* 0x0000b40066027a23 */ /* 0x002fe2000001089c */
[----:B------:R-:W-:Y:S02]  /*eae0*/  MOV R102, R176 ;  /* 0x000000b000667202 */ /* 0x000fe40000000f00 */
[----:B------:R-:W-:Y:S05]  /*eaf0*/  F2FP.PACK_AB R85, R155, R140 ;  /* 0x0000008c9b55723e */ /* 0x000fea00000000ff */
[----:B------:R1:W1:Y:S02]  /*eb00*/  MUFU.EX2 R176, R2 ;  /* 0x0000000200b07308 */ /* 0x0002640000000800 */
[--C-:B-1----:R-:W-:Y:S01]  /*eb10*/  FFMA.FTZ R2, R153, c[0x0][0x2d0], -R77.reuse ;  /* 0x0000b40099027a23 */ /* 0x102fe2000001084d */
[----:B------:R-:W-:Y:S07]  /*eb20*/  F2FP.PACK_AB R86, R177, R176 ;  /* 0x000000b0b156723e */ /* 0x000fee00000000ff */
[----:B------:R1:W-:Y:S02]  /*eb30*/  MUFU.EX2 R153, R2 ;  /* 0x0000000200997308 */ /* 0x0003e40000000800 */
[----:B-1----:R-:W-:Y:S08]  /*eb40*/  FFMA.FTZ R2, R152, c[0x0][0x2d0], -R77 ;  /* 0x0000b40098027a23 */ /* 0x002ff0000001084d */
[----:B------:R1:W1:Y:S02]  /*eb50*/  MUFU.EX2 R154, R2 ;  /* 0x00000002009a7308 */ /* 0x0002640000000800 */
[--C-:B-1----:R-:W-:Y:S01]  /*eb60*/  FFMA.FTZ R2, R171, c[0x0][0x2d0], -R78.reuse ;  /* 0x0000b400ab027a23 */ /* 0x102fe2000001084e */
[----:B------:R-:W-:Y:S07]  /*eb70*/  F2FP.PACK_AB R87, R154, R153 ;  /* 0x000000999a57723e */ /* 0x000fee00000000ff */
[----:B------:R1:W1:Y:S01]  /*eb80*/  MUFU.EX2 R171, R2 ;  /* 0x0000000200ab7308 */ /* 0x0002620000000800 */
[C---:B------:R-:W-:Y:S08]  /*eb90*/  HMMA.16816.F32 R8, R84.reuse, R88, R8 ;  /* 0x000000585408723c */ /* 0x040ff00000001808 */
[-C--:B------:R-:W-:Y:S08]  /*eba0*/  HMMA.16816.F32 R12, R84, R90.reuse, R12 ;  /* 0x0000005a540c723c */ /* 0x080ff0000000180c */
[C---:B------:R-:W-:Y:S01]  /*ebb0*/  HMMA.16816.F32 R16, R80.reuse, R90, R16 ;  /* 0x0000005a5010723c */ /* 0x040fe20000001810 */
[----:B------:R-:W2:Y:S03]  /*ebc0*/  LDSM.16.MT88.4 R88, [R200+0x1800] ;  /* 0x00180000c858783b */ /* 0x000ea60000004200 */
[--C-:B-1----:R-:W-:Y:S01]  /*ebd0*/  FFMA.FTZ R2, R158, c[0x0][0x2d0], -R79.reuse ;  /* 0x0000b4009e027a23 */ /* 0x102fe2000001084f */
[----:B------:R-:W-:Y:S02]  /*ebe0*/  MOV R158, R168 ;  /* 0x000000a8009e7202 */ /* 0x000fe40000000f00 */
[----:B------:R-:W-:Y:S01]  /*ebf0*/  F2FP.PACK_AB R148, R170, R171 ;  /* 0x000000abaa94723e */ /* 0x000fe200000000ff */
[-C--:B--2---:R-:W-:Y:S01]  /*ec00*/  HMMA.16816.F32 R20, R80, R92.reuse, R20 ;  /* 0x0000005c5014723c */ /* 0x084fe20000001814 */
[----:B------:R1:W-:Y:S07]  /*ec10*/  MUFU.EX2 R168, R2 ;  /* 0x0000000200a87308 */ /* 0x0003ee0000000800 */
[C---:B------:R-:W-:Y:S08]  /*ec20*/  HMMA.16816.F32 R24, R84.reuse, R92, R24 ;  /* 0x0000005c5418723c */ /* 0x040ff00000001818 */
[-C--:B------:R-:W-:Y:S08]  /*ec30*/  HMMA.16816.F32 R28, R84, R94.reuse, R28 ;  /* 0x0000005e541c723c */ /* 0x080ff0000000181c */
[C---:B------:R-:W-:Y:S04]  /*ec40*/  HMMA.16816.F32 R32, R80.reuse, R94, R32 ;  /* 0x0000005e5020723c */ /* 0x040fe80000001820 */
[--C-:B-1----:R-:W-:Y:S01]  /*ec50*/  FFMA.FTZ R2, R102, c[0x0][0x2d0], -R79.reuse ;  /* 0x0000b40066027a23 */ /* 0x102fe2000001084f */
[----:B------:R-:W-:Y:S02]  /*ec60*/  MOV R102, R159 ;  /* 0x0000009f00667202 */ /* 0x000fe40000000f00 */
[----:B------:R-:W-:Y:S01]  /*ec70*/  MOV R159, R169 ;  /* 0x000000a9009f7202 */ /* 0x000fe20000000f00 */
        /* <DEDUP_REMOVED lines=8> */
[-C--:B------:R-:W-:Y:S08]  /*ed00*/  HMMA.16816.F32 R52, R80, R88.reuse, R52 ;  /* 0x000000585034723c */ /* 0x080ff00000001834 */
[C---:B------:R-:W-:Y:S08]  /*ed10*/  HMMA.16816.F32 R56, R84.reuse, R88, R56 ;  /* 0x000000585438723c */ /* 0x040ff00000001838 */
[-C--:B------:R-:W-:Y:S04]  /*ed20*/  HMMA.16816.F32 R60, R84, R90.reuse, R60 ;  /* 0x0000005a543c723c */ /* 0x080fe8000000183c */
[----:B-1----:R-:W-:Y:S01]  /*ed30*/  FFMA.FTZ R2, R101, c[0x0][0x2d0], -R78 ;  /* 0x0000b40065027a23 */ /* 0x002fe2000001084e */
[----:B------:R-:W-:Y:S03]  /*ed40*/  MOV R101, R162 ;  /* 0x000000a200657202 */ /* 0x000fe60000000f00 */
[----:B------:R-:W-:Y:S01]  /*ed50*/  HMMA.16816.F32 R64, R80, R90, R64 ;  /* 0x0000005a5040723c */ /* 0x000fe20000001840 */
[----:B------:R1:W2:Y:S03]  /*ed60*/  MUFU.EX2 R162, R2 ;  /* 0x0000000200a27308 */ /* 0x0002a60000000800 */
[----:B------:R-:W-:Y:S02]  /*ed70*/  MOV R85, R70 ;  /* 0x0000004600557202 */ /* 0x000fe40000000f00 */
[----:B------:R-:W-:Y:S01]  /*ed80*/  MOV R84, R71 ;  /* 0x0000004700547202 */ /* 0x000fe20000000f00 */
[--C-:B-1----:R-:W-:Y:S01]  /*ed90*/  FFMA.FTZ R2, R100, c[0x0][0x2d0], -R79.reuse ;  /* 0x0000b40064027a23 */ /* 0x102fe2000001084f */
[----:B------:R-:W-:Y:S04]  /*eda0*/  MOV R100, R157 ;  /* 0x0000009d00647202 */ /* 0x000fe80000000f00 */
[----:B------:R-:W-:Y:S02]  /*edb0*/  MOV R157, R161 ;  /* 0x000000a1009d7202 */ /* 0x000fe40000000f00 */
[----:B------:R1:W-:Y:S01]  /*edc0*/  MUFU.EX2 R161, R2 ;  /* 0x0000000200a17308 */ /* 0x0003e20000000800 */
[----:B--2---:R-:W-:Y:S01]  /*edd0*/  F2FP.PACK_AB R150, R162, R167 ;  /* 0x000000a7a296723e */ /* 0x004fe200000000ff */
[----:B-1----:R-:W-:Y:S02]  /*ede0*/  FFMA.FTZ R2, R160, c[0x0][0x2d0], -R79 ;  /* 0x0000b400a0027a23 */ /* 0x002fe4000001084f */
[----:B----4-:R-:W-:Y:S06]  /*edf0*/  FFMA.FTZ R3, R74, R3, R230 ;  /* 0x000000034a037223 */ /* 0x010fec00000100e6 */
[----:B------:R1:W2:Y:S01]  /*ee00*/  MUFU.EX2 R160, R2 ;  /* 0x0000000200a07308 */ /* 0x0002a20000000800 */
[----:B------:R-:W-:Y:S02]  /*ee10*/  FADD.FTZ R3, R237, R3 ;  /* 0x00000003ed037221 */ /* 0x000fe40000010000 */
[----:B-----5:R-:W-:Y:S02]  /*ee20*/  FFMA.FTZ R68, R68, R105, R227 ;  /* 0x0000006944447223 */ /* 0x020fe400000100e3 */
[----:B------:R-:W-:Y:S02]  /*ee30*/  FADD.FTZ R3, R236, R3 ;  /* 0x00000003ec037221 */ /* 0x000fe40000010000 */
[----:B---3--:R-:W-:Y:S02]  /*ee40*/  FFMA.FTZ R0, R0, R104, R172 ;  /* 0x0000006800007223 */ /* 0x008fe400000100ac */
[----:B------:R-:W-:Y:S02]  /*ee50*/  FADD.FTZ R3, R238, R3 ;  /* 0x00000003ee037221 */ /* 0x000fe40000010000 */
[----:B------:R-:W-:Y:S02]  /*ee60*/  FADD.FTZ R0, R173, R0 ;  /* 0x00000000ad007221 */ /* 0x000fe40000010000 */
        /* <DEDUP_REMOVED lines=13> */
[----:B-1----:R-:W-:Y:S02]  /*ef40*/  FFMA.FTZ R2, R100, c[0x0][0x2d0], -R156 ;  /* 0x0000b40064027a23 */ /* 0x002fe4000001089c */
[----:B------:R-:W1:Y:S06]  /*ef50*/  LDSM.16.MT88.4 R100, [R197+0x2000] ;  /* 0x00200000c564783b */ /* 0x000e6c0000004200 */
[----:B------:R2:W3:Y:S02]  /*ef60*/  MUFU.EX2 R156, R2 ;  /* 0x00000002009c7308 */ /* 0x0004e40000000800 */
[--C-:B--2---:R-:W-:Y:S01]  /*ef70*/  FFMA.FTZ R2, R75, c[0x0][0x2d0], -R77.reuse ;  /* 0x0000b4004b027a23 */ /* 0x104fe2000001084d */
[----:B---3--:R-:W-:Y:S01]  /*ef80*/  F2FP.PACK_AB R146, R156, R157 ;  /* 0x0000009d9c92723e */ /* 0x008fe200000000ff */
[----:B------:R-:W-:Y:S06]  /*ef90*/  FFMA.FTZ R77, R76, c[0x0][0x2d0], -R77 ;  /* 0x0000b4004c4d7a23 */ /* 0x000fec000001084d */
[----:B------:R2:W-:Y:S10]  /*efa0*/  MUFU.EX2 R78, R2 ;  /* 0x00000002004e7308 */ /* 0x0005f40000000800 */
[----:B------:R-:W3:Y:S01]  /*efb0*/  MUFU.EX2 R75, R77 ;  /* 0x0000004d004b7308 */ /* 0x000ee20000000800 */
[-C--:B-1----:R-:W-:Y:S07]  /*efc0*/  HMMA.16816.F32 R88, R148, R100.reuse, R4 ;  /* 0x000000649458723c */ /* 0x082fee0000001804 */
[----:B------:R-:W-:Y:S02]  /*efd0*/  FADD.FTZ R4, R228, R68 ;  /* 0x00000044e4047221 */ /* 0x000fe40000010000 */
[----:B--2---:R-:W-:Y:S04]  /*efe0*/  FFMA.FTZ R2, R69, R106, R231 ;  /* 0x0000006a45027223 */ /* 0x004fe800000100e7 */
[----:B------:R-:W-:Y:S04]  /*eff0*/  FADD.FTZ R2, R233, R2 ;  /* 0x00000002e9027221 */ /* 0x000fe80000010000 */
[----:B------:R-:W-:Y:S01]  /*f000*/  FADD.FTZ R2, R234, R2 ;  /* 0x00000002ea027221 */ /* 0x000fe20000010000 */
[----:B---3--:R-:W-:Y:S03]  /*f010*/  F2FP.PACK_AB R147, R75, R78 ;  /* 0x0000004e4b93723e */ /* 0x008fe600000000ff */
[----:B------:R-:W-:Y:S04]  /*f020*/  FADD.FTZ R2, R235, R2 ;  /* 0x00000002eb027221 */ /* 0x000fe80000010000 */
[C---:B------:R-:W-:Y:S07]  /*f030*/  HMMA.16816.F32 R92, R144.reuse, R100, R8 ;  /* 0x00000064905c723c */ /* 0x040fee0000001808 */
[----:B------:R-:W-:Y:S01]  /*f040*/  FADD.FTZ R8, R229, R4 ;  /* 0x00000004e5087221 */ /* 0x000fe20000010000 */
[-C--:B------:R-:W-:Y:S01]  /*f050*/  HMMA.16816.F32 R96, R144, R102.reuse, R12 ;  /* 0x000000669060723c */ /* 0x080fe2000000180c */
[----:B------:R-:W1:Y:S03]  /*f060*/  LDSM.16.MT88.4 R4, [R200+0x2000] ;  /* 0x00200000c804783b */ /* 0x000e660000004200 */
        /* <DEDUP_REMOVED lines=80> */
[----:B------:R1:W-:Y:S01]  /*f570*/  STL [R1+0x18], R3 ;  /* 0x0000180301007387 */ /* 0x0003e20000100800 */
[----:B------:R-:W-:Y:S03]  /*f580*/  FADD.FTZ R0, R75, R0 ;  /* 0x000000004b007221 */ /* 0x000fe60000010000 */
[----:B------:R2:W-:Y:S04]  /*f590*/  STL [R1+0x1c], R2 ;  /* 0x00001c0201007387 */ /* 0x0005e80000100800 */
[----:B------:R3:W-:Y:S01]  /*f5a0*/  STL [R1+0x20], R0 ;  /* 0x0000200001007387 */ /* 0x0007e20000100800 */
[----:B-1----:R-:W-:Y:S02]  /*f5b0*/  MOV R3, R72 ;  /* 0x0000004800037202 */ /* 0x002fe40000000f00 */
[----:B--2---:R-:W-:Y:S01]  /*f5c0*/  MOV R2, R73 ;  /* 0x0000004900027202 */ /* 0x004fe20000000f00 */
[----:B------:R-:W-:-:S05]  /*f5d0*/  @P0 BRA `(.L_x_1230) ;  /* 0xffffc55000000947 */ /* 0x000fca000383ffff */
.L_x_1229:
[----:B------:R-:W-:Y:S02]  /*f5e0*/  MOV R9, 0x1f ;  /* 0x0000001f00097802 */ /* 0x000fe40000000f00 */
[----:B------:R-:W-:Y:S01]  /*f5f0*/  MOV R8, 0xffffffff ;  /* 0xffffffff00087802 */ /* 0x000fe20000000f00 */
[----:B------:R-:W-:Y:S05]  /*f600*/  BRA.DIV ~URZ, `(.L_x_1231) ;  /* 0x000051327f007947 */ /* 0x000fea000b800000 */
[----:B------:R-:W2:Y:S04]  /*f610*/  LDL R2, [R1+0x14] ;  /* 0x0000140001027983 */ /* 0x000ea80000100800 */
[----:B--23--:R1:W2:Y:S02]  /*f620*/  SHFL.BFLY PT, R0, R2, 0x2, 0x1f ;  /* 0x0c401f0002007f89 */ /* 0x00c2a400000e0000 */
.L_x_1317:
        /* <DEDUP_REMOVED lines=19> */
.L_x_1318:
[----:B------:R-:W-:Y:S01]  /*f760*/  FSETP.NE.FTZ.AND P3, PT, R4, RZ, PT ;  /* 0x000000ff0400720b */ /* 0x000fe20003f75000 */
[----:B------:R-:W-:Y:S01]  /*f770*/  CS2R R2, SRZ ;  /* 0x0000000000027805 */ /* 0x000fe2000001ff00 */
[----:B------:R-:W-:Y:S02]  /*f780*/  MOV R0, RZ ;  /* 0x000000ff00007202 */ /* 0x000fe40000000f00 */
[----:B------:R-:W-:Y:S02]  /*f790*/  FSETP.NE.FTZ.AND P2, PT, R5, RZ, PT ;  /* 0x000000ff0500720b */ /* 0x000fe40003f55000 */
[----:B------:R-:W-:Y:S02]  /*f7a0*/  FSETP.NE.FTZ.AND P1, PT, R6, RZ, PT ;  /* 0x000000ff0600720b */ /* 0x000fe40003f35000 */
[----:B------:R-:W-:Y:S02]  /*f7b0*/  MOV R26, 0xff800000 ;  /* 0xff800000001a7802 */ /* 0x000fe40000000f00 */
[----:B------:R-:W-:-:S02]  /*f7c0*/  MOV R24, 0xff800000 ;  /* 0xff80000000187802 */ /* 0x000fc40000000f00 */
[----:B------:R-:W-:Y:S01]  /*f7d0*/  MOV R25, 0xff800000 ;  /* 0xff80000000197802 */ /* 0x000fe20000000f00 */
[----:B------:R-:W1:Y:S01]  /*f7e0*/  @P3 MUFU.RCP R0, R4 ;  /* 0x0000000400003308 */ /* 0x000e620000001000 */
[----:B------:R-:W-:-:S05]  /*f7f0*/  MOV R19, 0xff800000 ;  /* 0xff80000000137802 */ /* 0x000fca0000000f00 */
[----:B------:R-:W-:Y:S02]  /*f800*/  @P1 MOV R10, 0x3f317218 ;  /* 0x3f317218000a1802 */ /* 0x000fe40000000f00 */
[----:B------:R2:W-:Y:S01]  /*f810*/  @P3 MUFU.LG2 R9, R4 ;  /* 0x0000000400093308 */ /* 0x0005e20000000c00 */
[----:B-1----:R-:W-:-:S07]  /*f820*/  FMUL.FTZ R74, R0, R100 ;  /* 0x00000064004a7220 */ /* 0x002fce0000410000 */
[----:B------:R-:W-:Y:S01]  /*f830*/  @P2 MUFU.RCP R3, R5 ;  /* 0x0000000500032308 */ /* 0x000fe20000001000 */
[C---:B------:R-:W-:Y:S02]  /*f840*/  FMUL.FTZ R75, R0.reuse, R101 ;  /* 0x00000065004b7220 */ /* 0x040fe40000410000 */
[C---:B------:R-:W-:Y:S02]  /*f850*/  FMUL.FTZ R68, R0.reuse, R88 ;  /* 0x0000005800447220 */ /* 0x040fe40000410000 */
[----:B------:R-:W-:Y:S02]  /*f860*/  FMUL.FTZ R69, R0, R89 ;  /* 0x0000005900457220 */ /* 0x000fe40000410000 */
[----:B--2-4-:R-:W-:Y:S01]  /*f870*/  FADD.FTZ R4, R8, R7 ;  /* 0x0000000708047221 */ /* 0x014fe20000010000 */
[----:B------:R-:W-:Y:S01]  /*f880*/  @P1 MUFU.RCP R2, R6 ;  /* 0x0000000600021308 */ /* 0x000fe20000001000 */
[C---:B------:R-:W-:Y:S02]  /*f890*/  FMUL.FTZ R76, R0.reuse, R104 ;  /* 0x00000068004c7220 */ /* 0x040fe40000410000 */
[----:B------:R-:W-:Y:S01]  /*f8a0*/  FMUL.FTZ R77, R0, R105 ;  /* 0x00000069004d7220 */ /* 0x000fe20000410000 */
[----:B------:R-:W-:Y:S01]  /*f8b0*/  FSETP.NE.FTZ.AND P0, PT, R4, RZ, PT ;  /* 0x000000ff0400720b */ /* 0x000fe20003f15000 */
[----:B------:R-:W-:-:S02]  /*f8c0*/  FMUL.FTZ R78, R0, R116 ;  /* 0x00000074004e7220 */ /* 0x000fc40000410000 */
[C---:B------:R-:W-:Y:S01]  /*f8d0*/  FMUL.FTZ R79, R0.reuse, R117 ;  /* 0x00000075004f7220 */ /* 0x040fe20000410000 */
[----:B------:R1:W2:Y:S01]  /*f8e0*/  @P2 MUFU.LG2 R7, R5 ;  /* 0x0000000500072308 */ /* 0x0002a20000000c00 */
        /* <DEDUP_REMOVED lines=8> */
[----:B-1----:R-:W-:Y:S01]  /*f970*/  @P2 MOV R5, 0x3f317218 ;  /* 0x3f31721800052802 */ /* 0x002fe20000000f00 */
[----:B------:R-:W1:Y:S01]  /*f980*/  @P1 MUFU.LG2 R0, R6 ;  /* 0x0000000600001308 */ /* 0x000e620000000c00 */
[----:B--2---:R-:W-:Y:S02]  /*f990*/  @P2 FMUL.FTZ R8, R7, 0.69314718246459960938 ;  /* 0x3f31721807082820 */ /* 0x004fe40000410000 */
[C---:B------:R-:W-:Y:S02]  /*f9a0*/  FMUL.FTZ R84, R3.reuse, R90 ;  /* 0x0000005a03547220 */ /* 0x040fe40000410000 */
[----:B------:R-:W-:-:S02]  /*f9b0*/  FMUL.FTZ R85, R3, R91 ;  /* 0x0000005b03557220 */ /* 0x000fc40000410000 */
[C---:B------:R-:W-:Y:S02]  /*f9c0*/  FMUL.FTZ R86, R3.reuse, R102 ;  /* 0x0000006603567220 */ /* 0x040fe40000410000 */
[C---:B------:R-:W-:Y:S02]  /*f9d0*/  FMUL.FTZ R87, R3.reuse, R103 ;  /* 0x0000006703577220 */ /* 0x040fe40000410000 */
[C---:B------:R-:W-:Y:S02]  /*f9e0*/  FMUL.FTZ R88, R3.reuse, R106 ;  /* 0x0000006a03587220 */ /* 0x040fe40000410000 */
[C---:B------:R-:W-:Y:S02]  /*f9f0*/  FMUL.FTZ R89, R3.reuse, R107 ;  /* 0x0000006b03597220 */ /* 0x040fe40000410000 */
[C---:B------:R-:W-:Y:S02]  /*fa00*/  FMUL.FTZ R90, R3.reuse, R118 ;  /* 0x00000076035a7220 */ /* 0x040fe40000410000 */
[----:B-1----:R-:W-:Y:S01]  /*fa10*/  @P1 FMUL.FTZ R7, R0, 0.69314718246459960938 ;  /* 0x3f31721800071820 */ /* 0x002fe20000410000 */
[----:B------:R-:W-:Y:S01]  /*fa20*/  MOV R0, RZ ;  /* 0x000000ff00007202 */ /* 0x000fe20000000f00 */
        /* <DEDUP_REMOVED lines=27> */
[----:B------:R2:W3:Y:S01]  /*fbe0*/  @P0 MUFU.LG2 R2, R4 ;  /* 0x0000000400020308 */ /* 0x0004e20000000c00 */
[----:B------:R-:W-:Y:S02]  /*fbf0*/  @P3 FMUL.FTZ R6, R3, c[0x0][0x2d0] ;  /* 0x0000b40003063a20 */ /* 0x000fe40000410000 */
[----:B------:R-:W-:Y:S02]  /*fc00*/  @P1 FMUL.FTZ R3, R10, c[0x0][0x2d0] ;  /* 0x0000b4000a031a20 */ /* 0x000fe40000410000 */
[----:B------:R-:W-:Y:S02]  /*fc10*/  @P3 FMUL.FTZ R9, R9, 0.69314718246459960938 ;  /* 0x3f31721809093820 */ /* 0x000fe40000410000 */
[----:B------:R-:W-:Y:S01]  /*fc20*/  @P1 FFMA.FTZ R26, R3, R71, R7 ;  /* 0x00000047031a1223 */ /* 0x000fe20000010007 */
[----:B------:R-:W-:Y:S01]  /*fc30*/  @P0 MOV R3, 0x3f317218 ;  /* 0x3f31721800030802 */ /* 0x000fe20000000f00 */
[----:B------:R-:W-:Y:S02]  /*fc40*/  @P2 FMUL.FTZ R5, R5, c[0x0][0x2d0] ;  /* 0x0000b40005052a20 */ /* 0x000fe40000410000 */
[----:B-1----:R-:W-:-:S02]  /*fc50*/  FMUL.FTZ R34, R0, R94 ;  /* 0x0000005e00227220 */ /* 0x002fc40000410000 */
[----:B------:R-:W-:Y:S02]  /*fc60*/  @P0 FMUL.FTZ R3, R3, c[0x0][0x2d0] ;  /* 0x0000b40003030a20 */ /* 0x000fe40000410000 */
[----:B------:R-:W-:Y:S01]  /*fc70*/  FMUL.FTZ R35, R0, R95 ;  /* 0x0000005f00237220 */ /* 0x000fe20000410000 */
[----:B--2---:R-:W-:Y:S01]  /*fc80*/  MOV R4, 0x1 ;  /* 0x0000000100047802 */ /* 0x004fe20000000f00 */
[----:B---3--:R-:W-:Y:S02]  /*fc90*/  @P0 FMUL.FTZ R2, R2, 0.69314718246459960938 ;  /* 0x3f31721802020820 */ /* 0x008fe40000410000 */
        /* <DEDUP_REMOVED lines=17> */
[----:B------:R-:W-:Y:S02]  /*fdb0*/  @P0 FFMA.FTZ R19, R3, R70, R2 ;  /* 0x0000004603130223 */ /* 0x000fe40000010002 */
.L_x_1198:
        /* <DEDUP_REMOVED lines=19> */
.L_x_1234:
[----:B--2---:R-:W-:Y:S05]  /*fef0*/  BSYNC B0 ;  /* 0x0000000000007941 */ /* 0x004fea0003800000 */
.L_x_1233:
        /* <DEDUP_REMOVED lines=105> */
.L_x_1237:
        /* <DEDUP_REMOVED lines=67> */
[----:B----4-:R-:W-:-:S05]  /*109c0*/  IMAD.IADD R5, R16, 0x1, R71 ;  /* 0x0000000110057824 */ /* 0x010fca00078e0247 */
        /* <DEDUP_REMOVED lines=61> */
.L_x_1319:
[----:B------:R-:W-:Y:S05]  /*10da0*/  BRA.DIV ~URZ, `(.L_x_1240) ;  /* 0x00003cc27f007947 */ /* 0x000fea000b800000 */
[----:B------:R3:W4:Y:S02]  /*10db0*/  SHFL.IDX PT, R2, R7, RZ, 0x181f ;  /* 0x00181fff07027589 */ /* 0x00072400000e0000 */
.L_x_1320:
        /* <DEDUP_REMOVED lines=9> */
.L_x_1321:
        /* <DEDUP_REMOVED lines=8> */
.L_x_1322:
[----:B------:R-:W-:Y:S05]  /*10ed0*/  BRA.DIV ~URZ, `(.L_x_1243) ;  /* 0x00003d427f007947 */ /* 0x000fea000b800000 */
[----:B-1----:R1:W2:Y:S02]  /*10ee0*/  SHFL.IDX PT, R2, R7, 0x2, 0x181f ;  /* 0x00581f0007027f89 */ /* 0x0022a400000e0000 */
.L_x_1323:
        /* <DEDUP_REMOVED lines=9> */
.L_x_1324:
        /* <DEDUP_REMOVED lines=8> */
.L_x_1325:
[----:B------:R-:W-:Y:S05]  /*11000*/  BRA.DIV ~URZ, `(.L_x_1246) ;  /* 0x00003dc27f007947 */ /* 0x000fea000b800000 */
[----:B--2---:R2:W1:Y:S02]  /*11010*/  SHFL.IDX PT, R2, R7, 0x4, 0x181f ;  /* 0x00981f0007027f89 */ /* 0x00446400000e0000 */
.L_x_1326:
        /* <DEDUP_REMOVED lines=9> */
.L_x_1327:
        /* <DEDUP_REMOVED lines=8> */
.L_x_1328:
[----:B------:R-:W-:Y:S05]  /*11130*/  BRA.DIV ~URZ, `(.L_x_1249) ;  /* 0x00003e427f007947 */ /* 0x000fea000b800000 */
[----:B--2---:R2:W3:Y:S02]  /*11140*/  SHFL.IDX PT, R2, R7, 0x6, 0x181f ;  /* 0x00d81f0007027f89 */ /* 0x0044e400000e0000 */
.L_x_1329:
        /* <DEDUP_REMOVED lines=9> */
.L_x_1330:
        /* <DEDUP_REMOVED lines=8> */
.L_x_1238:
        /* <DEDUP_REMOVED lines=34> */
.L_x_1331:
[----:B------:R-:W-:Y:S05]  /*11480*/  BRA.DIV ~URZ, `(.L_x_1253) ;  /* 0x00003ca27f007947 */ /* 0x000fea000b800000 */
[----:B------:R3:W4:Y:S02]  /*11490*/  SHFL.IDX PT, R2, R21, RZ, 0x1c1f ;  /* 0x001c1fff15027589 */ /* 0x00072400000e0000 */
.L_x_1332:
        /* <DEDUP_REMOVED lines=20> */
[----:B------:R-:W-:-:S09]  /*115e0*/  ISETP.GE.AND P6, PT, R11, c[0x0][0x3c8], PT ;  /* 0x0000f2000b007a0c */ /* 0x000fd20003fc6270 */
        /* <DEDUP_REMOVED lines=18> */
[----:B------:R-:W-:-:S03]  /*11710*/  ISETP.GE.AND P2, PT, R4, c[0x0][0x3c8], PT ;  /* 0x0000f20004007a0c */ /* 0x000fc60003f46270 */
[----:B------:R2:W-:Y:S01]  /*11720*/  @!P1 ST.E.64 [R14.64], R66 ;  /* 0x000000420e009985 */ /* 0x0005e2000c101b08 */
[----:B----4-:R-:W-:-:S04]  /*11730*/  @!P6 LEA R16, P1, R7, R2, 0x2 ;  /* 0x000000020710e211 */ /* 0x010fc800078210ff */
        /* <DEDUP_REMOVED lines=8> */
.L_x_1255:
[----:B------:R-:W-:Y:S05]  /*117c0*/  BSYNC B0 ;  /* 0x0000000000007941 */ /* 0x000fea0003800000 */
.L_x_1254:
[----:B------:R-:W-:Y:S05]  /*117d0*/  BRA.DIV ~URZ, `(.L_x_1256) ;  /* 0x000039c27f007947 */ /* 0x000fea000b800000 */
[----:B--2---:R2:W1:Y:S04]  /*117e0*/  SHFL.IDX PT, R12, R13, 0x1, 0x1c1f ;  /* 0x003c1f000d0c7f89 */ /* 0x00446800000e0000 */
[----:B----4-:R2:W4:Y:S02]  /*117f0*/  SHFL.IDX PT, R2, R21, 0x1, 0x1c1f ;  /* 0x003c1f0015027f89 */ /* 0x01052400000e0000 */
.L_x_1333:
[----:B------:R-:W-:Y:S01]  /*11800*/  BSSY B0, `(.L_x_1257) ;  /* 0x0000023000007945 */ /* 0x000fe20003800000 */
[----:B------:R-:W-:Y:S05]  /*11810*/  @P0 BRA `(.L_x_1258) ;  /* 0x0000021000000947 */ /* 0x000fea0003800000 */
[----:B------:R-:W5:Y:S01]  /*11820*/  LDL R3, [R1+0x4c] ;  /* 0x00004c0001037983 */ /* 0x000f620000100800 */
[----:B------:R-:W-:Y:S02]  /*11830*/  ISETP.GE.AND P6, PT, R0, c[0x0][0x3c8], PT ;  /* 0x0000f20000007a0c */ /* 0x000fe40003fc6270 */
[----:B------:R-:W-:Y:S02]  /*11840*/  ISETP.GE.AND P1, PT, R11, c[0x0][0x3c8], PT ;  /* 0x0000f2000b007a0c */ /* 0x000fe40003f26270 */
[----:B------:R-:W-:-:S02]  /*11850*/  ISETP.GE.AND P0, PT, R10, c[0x0][0x3c8], PT ;  /* 0x0000f2000a007a0c */ /* 0x000fc40003f06270 */
[----:B-----5:R-:W-:-:S13]  /*11860*/  ISETP.GE.AND P2, PT, R3, c[0x0][0x3c8], PT ;  /* 0x0000f20003007a0c */ /* 0x020fda0003f46270 */
[----:B----4-:R-:W-:-:S04]  /*11870*/  @!P2 LEA R14, P3, R3, R2, 0x2 ;  /* 0x00000002030ea211 */ /* 0x010fc800078610ff */
[----:B-1----:R-:W-:Y:S02]  /*11880*/  @!P2 LEA.HI.X R15, R3, R12, R20, 0x2, P3 ;  /* 0x0000000c030fa211 */ /* 0x002fe400018f1414 */
[----:B------:R-:W-:-:S03]  /*11890*/  @!P6 LEA R18, P3, R0, R2, 0x2 ;  /* 0x000000020012e211 */ /* 0x000fc600078610ff */
[----:B------:R1:W-:Y:S01]  /*118a0*/  @!P2 ST.E.64 [R14.64], R84 ;  /* 0x000000540e00a985 */ /* 0x0003e2000c101b08 */
[----:B------:R-:W-:Y:S02]  /*118b0*/  @!P6 LEA.HI.X R19, R0, R12, R22, 0x2, P3 ;  /* 0x0000000c0013e211 */ /* 0x000fe400018f1416 */
[----:B------:R-:W-:Y:S02]  /*118c0*/  ISETP.GE.AND P3, PT, R8, c[0x0][0x3c8], PT ;  /* 0x0000f20008007a0c */ /* 0x000fe40003f66270 */
[C---:B------:R-:W-:Y:S01]  /*118d0*/  @!P1 LEA R16, P2, R11.reuse, R2, 0x2 ;  /* 0x000000020b109211 */ /* 0x040fe200078410ff */
[----:B------:R4:W-:Y:S03]  /*118e0*/  @!P6 ST.E.64 [R18.64], R86 ;  /* 0x000000561200e985 */ /* 0x0009e6000c101b08 */
[----:B------:R-:W-:Y:S02]  /*118f0*/  @!P1 LEA.HI.X R17, R11, R12, R24, 0x2, P2 ;  /* 0x0000000c0b119211 */ /* 0x000fe400010f1418 */
[----:B------:R-:W-:-:S03]  /*11900*/  ISETP.GE.AND P2, PT, R7, c[0x0][0x3c8], PT ;  /* 0x0000f20007007a0c */ /* 0x000fc60003f46270 */
[----:B------:R5:W-:Y:S01]  /*11910*/  @!P1 ST.E.64 [R16.64], R88 ;  /* 0x0000005810009985 */ /* 0x000be2000c101b08 */
[----:B------:R-:W-:Y:S02]  /*11920*/  ISETP.GE.AND P1, PT, R6, c[0x0][0x3c8], PT ;  /* 0x0000f20006007a0c */ /* 0x000fe40003f26270 */
[----:B-1----:R-:W-:-:S04]  /*11930*/  @!P0 LEA R14, P6, R10, R2, 0x2 ;  /* 0x000000020a0e8211 */ /* 0x002fc800078c10ff */
        /* <DEDUP_REMOVED lines=15> */
.L_x_1258:
[----:B------:R-:W-:Y:S05]  /*11a30*/  BSYNC B0 ;  /* 0x0000000000007941 */ /* 0x000fea0003800000 */
.L_x_1257:
[----:B------:R-:W-:Y:S05]  /*11a40*/  BRA.DIV ~URZ, `(.L_x_1259) ;  /* 0x000038227f007947 */ /* 0x000fea000b800000 */
[----:B-1----:R1:W2:Y:S02]  /*11a50*/  SHFL.IDX PT, R12, R13, 0x2, 0x1c1f ;  /* 0x005c1f000d0c7f89 */ /* 0x0022a400000e0000 */
.L_x_1334:
[----:B------:R-:W-:Y:S05]  /*11a60*/  BRA.DIV ~URZ, `(.L_x_1260) ;  /* 0x000038727f007947 */ /* 0x000fea000b800000 */
[----:B----4-:R4:W1:Y:S02]  /*11a70*/  SHFL.IDX PT, R2, R21, 0x2, 0x1c1f ;  /* 0x005c1f0015027f89 */ /* 0x01086400000e0000 */
.L_x_1335:
[----:B------:R-:W-:Y:S01]  /*11a80*/  BSSY B0, `(.L_x_1261) ;  /* 0x0000023000007945 */ /* 0x000fe20003800000 */
[----:B------:R-:W-:Y:S05]  /*11a90*/  @P4 BRA `(.L_x_1262) ;  /* 0x0000021000004947 */ /* 0x000fea0003800000 */
[----:B------:R-:W5:Y:S01]  /*11aa0*/  LDL R3, [R1+0x4c] ;  /* 0x00004c0001037983 */ /* 0x000f620000100800 */
[----:B------:R-:W-:Y:S02]  /*11ab0*/  ISETP.GE.AND P1, PT, R0, c[0x0][0x3c8], PT ;  /* 0x0000f20000007a0c */ /* 0x000fe40003f26270 */
[----:B------:R-:W-:Y:S02]  /*11ac0*/  ISETP.GE.AND P0, PT, R11, c[0x0][0x3c8], PT ;  /* 0x0000f2000b007a0c */ /* 0x000fe40003f06270 */
[----:B------:R-:W-:-:S09]  /*11ad0*/  ISETP.GE.AND P4, PT, R10, c[0x0][0x3c8], PT ;  /* 0x0000f2000a007a0c */ /* 0x000fd20003f86270 */
[----:B-1----:R-:W-:-:S04]  /*11ae0*/  @!P1 LEA R14, P6, R0, R2, 0x2 ;  /* 0x00000002000e9211 */ /* 0x002fc800078c10ff */
[----:B--2---:R-:W-:Y:S02]  /*11af0*/  @!P1 LEA.HI.X R15, R0, R12, R22, 0x2, P6 ;  /* 0x0000000c000f9211 */ /* 0x004fe400030f1416 */
[----:B-----5:R-:W-:-:S13]  /*11b00*/  ISETP.GE.AND P3, PT, R3, c[0x0][0x3c8], PT ;  /* 0x0000f20003007a0c */ /* 0x020fda0003f66270 */
[----:B------:R-:W-:-:S04]  /*11b10*/  @!P3 LEA R16, P2, R3, R2, 0x2 ;  /* 0x000000020310b211 */ /* 0x000fc800078410ff */
[----:B------:R-:W-:Y:S02]  /*11b20*/  @!P3 LEA.HI.X R17, R3, R12, R20, 0x2, P2 ;  /* 0x0000000c0311b211 */ /* 0x000fe400010f1414 */
[----:B------:R-:W-:-:S03]  /*11b30*/  @!P0 LEA R18, P2, R11, R2, 0x2 ;  /* 0x000000020b128211 */ /* 0x000fc600078410ff */
[----:B------:R-:W-:Y:S01]  /*11b40*/  @!P3 ST.E.64 [R16.64], R48 ;  /* 0x000000301000b985 */ /* 0x000fe2000c101b08 */
[----:B------:R-:W-:Y:S02]  /*11b50*/  ISETP.GE.AND P3, PT, R8, c[0x0][0x3c8], PT ;  /* 0x0000f20008007a0c */ /* 0x000fe40003f66270 */
[----:B------:R-:W-:Y:S01]  /*11b60*/  @!P0 LEA.HI.X R19, R11, R12, R24, 0x2, P2 ;  /* 0x0000000c0b138211 */ /* 0x000fe200010f1418 */
[----:B------:R1:W-:Y:S01]  /*11b70*/  @!P1 ST.E.64 [R14.64], R38 ;  /* 0x000000260e009985 */ /* 0x0003e2000c101b08 */
[----:B------:R-:W-:Y:S02]  /*11b80*/  ISETP.GE.AND P2, PT, R7, c[0x0][0x3c8], PT ;  /* 0x0000f20007007a0c */ /* 0x000fe40003f46270 */
[----:B------:R-:W-:Y:S01]  /*11b90*/  ISETP.GE.AND P1, PT, R6, c[0x0][0x3c8], PT ;  /* 0x0000f20006007a0c */ /* 0x000fe20003f26270 */
[----:B------:R2:W-:Y:S01]  /*11ba0*/  @!P0 ST.E.64 [R18.64], R40 ;  /* 0x0000002812008985 */ /* 0x0005e2000c101b08 */
[----:B------:R-:W-:Y:S02]  /*11bb0*/  ISETP.GE.AND P0, PT, R4, c[0x0][0x3c8], PT ;  /* 0x0000f20004007a0c */ /* 0x000fe40003f06270 */
[----:B-1----:R-:W-:-:S04]  /*11bc0*/  @!P4 LEA R14, P6, R10, R2, 0x2 ;  /* 0x000000020a0ec211 */ /* 0x002fc800078c10ff */
[----:B------:R-:W-:Y:S02]  /*11bd0*/  @!P4 LEA.HI.X R15, R10, R12, R23, 0x2, P6 ;  /* 0x0000000c0a0fc211 */ /* 0x000fe400030f1417 */
[----:B--2---:R-:W-:-:S03]  /*11be0*/  @!P3 LEA R18, P6, R8, R2, 0x2 ;  /* 0x000000020812b211 */ /* 0x004fc600078c10ff */
[----:B------:R1:W-:Y:S01]  /*11bf0*/  @!P4 ST.E.64 [R14.64], R42 ;  /* 0x0000002a0e00c985 */ /* 0x0003e2000c101b08 */
[C---:B------:R-:W-:Y:S02]  /*11c00*/  @!P2 LEA R16, P4, R7.reuse, R2, 0x2 ;  /* 0x000000020710a211 */ /* 0x040fe400078810ff */
[-C--:B------:R-:W-:Y:S02]  /*11c10*/  @!P3 LEA.HI.X R19, R8, R12.reuse, R25, 0x2, P6 ;  /* 0x0000000c0813b211 */ /* 0x080fe400030f1419 */
[----:B------:R-:W-:-:S03]  /*11c20*/  @!P2 LEA.HI.X R17, R7, R12, R26, 0x2, P4 ;  /* 0x0000000c0711a211 */ /* 0x000fc600020f141a */
        /* <DEDUP_REMOVED lines=8> */
.L_x_1262:
[----:B------:R-:W-:Y:S05]  /*11cb0*/  BSYNC B0 ;  /* 0x0000000000007941 */ /* 0x000fea0003800000 */
.L_x_1261:
[----:B------:R-:W-:Y:S05]  /*11cc0*/  BRA.DIV ~URZ, `(.L_x_1263) ;  /* 0x000036827f007947 */ /* 0x000fea000b800000 */
[----:B--2---:R2:W3:Y:S04]  /*11cd0*/  SHFL.IDX PT, R12, R13, 0x3, 0x1c1f ;  /* 0x007c1f000d0c7f89 */ /* 0x0044e800000e0000 */
[----:B-1----:R2:W1:Y:S02]  /*11ce0*/  SHFL.IDX PT, R2, R21, 0x3, 0x1c1f ;  /* 0x007c1f0015027f89 */ /* 0x00246400000e0000 */
.L_x_1336:
[----:B------:R-:W-:Y:S05]  /*11cf0*/  @P5 BRA `(.L_x_1251) ;  /* 0x00000ea000005947 */ /* 0x000fea0003800000 */
[----:B------:R-:W5:Y:S01]  /*11d00*/  LDL R3, [R1+0x4c] ;  /* 0x00004c0001037983 */ /* 0x000f620000100800 */
[----:B------:R-:W-:Y:S02]  /*11d10*/  ISETP.GE.AND P5, PT, R0, c[0x0][0x3c8], PT ;  /* 0x0000f20000007a0c */ /* 0x000fe40003fa6270 */
[----:B------:R-:W-:-:S02]  /*11d20*/  ISETP.GE.AND P4, PT, R11, c[0x0][0x3c8], PT ;  /* 0x0000f2000b007a0c */ /* 0x000fc40003f86270 */
[----:B------:R-:W-:Y:S02]  /*11d30*/  ISETP.GE.AND P3, PT, R10, c[0x0][0x3c8], PT ;  /* 0x0000f2000a007a0c */ /* 0x000fe40003f66270 */
[----:B------:R-:W-:Y:S02]  /*11d40*/  ISETP.GE.AND P2, PT, R8, c[0x0][0x3c8], PT ;  /* 0x0000f20008007a0c */ /* 0x000fe40003f46270 */
[----:B-----5:R-:W-:-:S13]  /*11d50*/  ISETP.GE.AND P0, PT, R3, c[0x0][0x3c8], PT ;  /* 0x0000f20003007a0c */ /* 0x020fda0003f06270 */
[----:B-1----:R-:W-:-:S04]  /*11d60*/  @!P0 LEA R14, P1, R3, R2, 0x2 ;  /* 0x00000002030e8211 */ /* 0x002fc800078210ff */
[----:B---3--:R-:W-:Y:S02]  /*11d70*/  @!P0 LEA.HI.X R15, R3, R12, R20, 0x2, P1 ;  /* 0x0000000c030f8211 */ /* 0x008fe400008f1414 */
[CC--:B------:R-:W-:Y:S02]  /*11d80*/  @!P5 LEA R20, P6, R0.reuse, R2.reuse, 0x2 ;  /* 0x000000020014d211 */ /* 0x0c0fe400078c10ff */
[----:B------:R-:W-:Y:S01]  /*11d90*/  ISETP.GE.AND P1, PT, R7, c[0x0][0x3c8], PT ;  /* 0x0000f20007007a0c */ /* 0x000fe20003f26270 */
[----:B------:R1:W-:Y:S01]  /*11da0*/  @!P0 ST.E.64 [R14.64], R34 ;  /* 0x000000220e008985 */ /* 0x0003e2000c101b08 */
[----:B------:R-:W-:Y:S02]  /*11db0*/  @!P4 LEA R18, P0, R11, R2, 0x2 ;  /* 0x000000020b12c211 */ /* 0x000fe400078010ff */
[----:B--2-4-:R-:W-:Y:S02]  /*11dc0*/  @!P5 LEA.HI.X R21, R0, R12, R22, 0x2, P6 ;  /* 0x0000000c0015d211 */ /* 0x014fe400030f1416 */
[----:B------:R-:W-:-:S02]  /*11dd0*/  @!P3 LEA R16, P6, R10, R2, 0x2 ;  /* 0x000000020a10b211 */ /* 0x000fc400078c10ff */
[-C--:B------:R-:W-:Y:S01]  /*11de0*/  @!P4 LEA.HI.X R19, R11, R12.reuse, R24, 0x2, P0 ;  /* 0x0000000c0b13c211 */ /* 0x080fe200000f1418 */
[----:B------:R2:W-:Y:S01]  /*11df0*/  @!P5 ST.E.64 [R20.64], R60 ;  /* 0x0000003c1400d985 */ /* 0x0005e2000c101b08 */
[----:B------:R-:W-:Y:S02]  /*11e00*/  ISETP.GE.AND P0, PT, R6, c[0x0][0x3c8], PT ;  /* 0x0000f20006007a0c */ /* 0x000fe40003f06270 */
[----:B------:R-:W-:Y:S01]  /*11e10*/  @!P3 LEA.HI.X R17, R10, R12, R23, 0x2, P6 ;  /* 0x0000000c0a11b211 */ /* 0x000fe200030f1417 */
        /* <DEDUP_REMOVED lines=17> */
.L_x_1236:
        /* <DEDUP_REMOVED lines=21> */
.L_x_1264:
        /* <DEDUP_REMOVED lines=57> */
.L_x_1266:
[----:B------:R-:W-:Y:S05]  /*12410*/  BSYNC B0 ;  /* 0x0000000000007941 */ /* 0x000fea0003800000 */
.L_x_1265:
        /* <DEDUP_REMOVED lines=46> */
.L_x_1337:
[----:B------:R-:W-:Y:S05]  /*12700*/  BRA.DIV ~URZ, `(.L_x_1268) ;  /* 0x00002d827f007947 */ /* 0x000fea000b800000 */
[----:B------:R3:W4:Y:S02]  /*12710*/  SHFL.IDX PT, R2, R7, RZ, 0x181f ;  /* 0x00181fff07027589 */ /* 0x00072400000e0000 */
.L_x_1338:
        /* <DEDUP_REMOVED lines=9> */
.L_x_1339:
        /* <DEDUP_REMOVED lines=8> */
.L_x_1340:
[----:B------:R-:W-:Y:S05]  /*12830*/  BRA.DIV ~URZ, `(.L_x_1271) ;  /* 0x00002e027f007947 */ /* 0x000fea000b800000 */
[----:B-1----:R1:W2:Y:S02]  /*12840*/  SHFL.IDX PT, R2, R7, 0x2, 0x181f ;  /* 0x00581f0007027f89 */ /* 0x0022a400000e0000 */
.L_x_1341:
        /* <DEDUP_REMOVED lines=9> */
.L_x_1342:
        /* <DEDUP_REMOVED lines=8> */
.L_x_1343:
[----:B------:R-:W-:Y:S05]  /*12960*/  BRA.DIV ~URZ, `(.L_x_1274) ;  /* 0x00002e827f007947 */ /* 0x000fea000b800000 */
[----:B--2---:R2:W1:Y:S02]  /*12970*/  SHFL.IDX PT, R2, R7, 0x4, 0x181f ;  /* 0x00981f0007027f89 */ /* 0x00446400000e0000 */
.L_x_1344:
        /* <DEDUP_REMOVED lines=9> */
.L_x_1345:
        /* <DEDUP_REMOVED lines=8> */
.L_x_1346:
[----:B------:R-:W-:Y:S05]  /*12a90*/  BRA.DIV ~URZ, `(.L_x_1277) ;  /* 0x00002f027f007947 */ /* 0x000fea000b800000 */
[----:B--2---:R2:W3:Y:S02]  /*12aa0*/  SHFL.IDX PT, R2, R7, 0x6, 0x181f ;  /* 0x00d81f0007027f89 */ /* 0x0044e400000e0000 */
.L_x_1347:
        /* <DEDUP_REMOVED lines=9> */
.L_x_1348:
[----:B------:R-:W5:Y:S01]  /*12b40*/  LDL.64 R8, [R1+0x30] ;  /* 0x0000300001087983 */ /* 0x000f620000100a00 */
[----:B------:R-:W-:-:S04]  /*12b50*/  IADD3 R0, R0, 0x70, RZ ;  /* 0x0000007000007810 */ /* 0x000fc80007ffe0ff */
[----:B------:R-:W-:-:S13]  /*12b60*/  ISETP.GE.OR P1, PT, R0, R4, P0 ;  /* 0x000000040000720c */ /* 0x000fda0000726670 */
[----:B----45:R-:W-:-:S04]  /*12b70*/  @!P1 LEA R2, P0, R8, R2, 0x1 ;  /* 0x0000000208029211 */ /* 0x030fc800078008ff */
[----:B---3--:R-:W-:-:S05]  /*12b80*/  @!P1 LEA.HI.X R3, R8, R6, R18, 0x1, P0 ;  /* 0x0000000608039211 */ /* 0x008fca00000f0c12 */
[----:B------:R3:W-:Y:S04]  /*12b90*/  @!P1 ST.E.128 [R2.64], RZ ;  /* 0x000000ff02009985 */ /* 0x0007e8000c101d08 */
.L_x_1251:
[----:B------:R-:W-:Y:S05]  /*12ba0*/  BSYNC B1 ;  /* 0x0000000000017941 */ /* 0x000fea0003800000 */
.L_x_1235:
        /* <DEDUP_REMOVED lines=15> */
.L_x_1349:
[----:B------:R-:W-:Y:S05]  /*12ca0*/  BRA.DIV ~URZ, `(.L_x_1281) ;  /* 0x00002ea27f007947 */ /* 0x000fea000b800000 */
[----:B------:R3:W1:Y:S02]  /*12cb0*/  SHFL.IDX PT, R8, R70, 0x1, 0x1f ;  /* 0x00201f0046087f89 */ /* 0x00066400000e0000 */
.L_x_1350:
        /* <DEDUP_REMOVED lines=19> */
.L_x_1351:
        /* <DEDUP_REMOVED lines=16> */
.L_x_1352:
[----:B----4-:R-:W-:Y:S01]  /*12ef0*/  IMAD R0, R0, c[0x0][0x538], RZ ;  /* 0x00014e0000007a24 */ /* 0x010fe200078e02ff */
[----:B------:R-:W-:Y:S04]  /*12f00*/  BSSY B1, `(.L_x_1284) ;  /* 0x00000ce000017945 */ /* 0x000fe80003800000 */
[----:B-1----:R-:W-:-:S04]  /*12f10*/  IADD3 R8, R0, R8, RZ ;  /* 0x0000000800087210 */ /* 0x002fc80007ffe0ff */
[----:B--2---:R-:W-:-:S13]  /*12f20*/  ISETP.GT.AND P6, PT, R8, R10, PT ;  /* 0x0000000a0800720c */ /* 0x004fda0003fc4270 */
[----:B------:R-:W-:Y:S05]  /*12f30*/  @P6 BRA `(.L_x_1285) ;  /* 0x0000025000006947 */ /* 0x000fea0003800000 */
.L_x_1289:
        /* <DEDUP_REMOVED lines=17> */
.L_x_1353:
        /* <DEDUP_REMOVED lines=16> */
.L_x_1354:
[----:B--2---:R-:W-:-:S05]  /*13150*/  IMAD R0, R0, c[0x0][0x538], RZ ;  /* 0x00014e0000007a24 */ /* 0x004fca00078e02ff */
[----:B------:R-:W-:-:S04]  /*13160*/  IADD3 R8, R0, R8, RZ ;  /* 0x0000000800087210 */ /* 0x000fc80007ffe0ff */
[----:B------:R-:W-:-:S13]  /*13170*/  ISETP.GT.AND P6, PT, R8, R10, PT ;  /* 0x0000000a0800720c */ /* 0x000fda0003fc4270 */
[----:B-1----:R-:W-:Y:S05]  /*13180*/  @!P6 BRA `(.L_x_1289) ;  /* 0xfffffdb00000e947 */ /* 0x002fea000383ffff */
.L_x_1285:
[----:B------:R-:W-:-:S05]  /*13190*/  IADD3 R12, -R0, R8, RZ ;  /* 0x00000008000c7210 */ /* 0x000fca0007ffe1ff */
[----:B------:R-:W-:-:S05]  /*131a0*/  IMAD R0, R4, c[0x0][0x538], R12 ;  /* 0x00014e0004007a24 */ /* 0x000fca00078e020c */
[----:B------:R-:W-:Y:S01]  /*131b0*/  ISETP.GT.AND P0, PT, R0, R10, PT ;  /* 0x0000000a0000720c */ /* 0x000fe20003f04270 */
[----:B------:R-:W-:-:S12]  /*131c0*/  BRA.DIV ~URZ, `(.L_x_1290) ;  /* 0x00002de27f007947 */ /* 0x000fd8000b800000 */
[----:B------:R-:W-:-:S03]  /*131d0*/  VOTE.ANY R8, PT, !P0 ;  /* 0x0000000000087806 */ /* 0x000fc600040e0100 */
.L_x_1355:
[----:B------:R-:W2:Y:S01]  /*131e0*/  LDL.LU R2, [R1+0x64] ;  /* 0x0000640001027983 */ /* 0x000ea20000300800 */
[----:B------:R-:W2:Y:S02]  /*131f0*/  POPC R0, R8 ;  /* 0x0000000800007309 */ /* 0x000ea40000000000 */
[----:B--2---:R-:W-:-:S05]  /*13200*/  IADD3 R2, R0, R2, RZ ;  /* 0x0000000200027210 */ /* 0x004fca0007ffe0ff */
[----:B------:R1:W-:Y:S01]  /*13210*/  STL [R1+0x64], R2 ;  /* 0x0000640201007387 */ /* 0x0003e20000100800 */
[----:B------:R-:W-:Y:S05]  /*13220*/  BRA.DIV ~URZ, `(.L_x_1291) ;  /* 0x00002dd27f007947 */ /* 0x000fea000b800000 */
[----:B------:R2:W4:Y:S04]  /*13230*/  SHFL.IDX PT, R11, R6, R0, 0x1f ;  /* 0x00001f00060b7589 */ /* 0x00052800000e0000 */
[----:B------:R2:W1:Y:S02]  /*13240*/  SHFL.IDX PT, R7, R7, R0, 0x1f ;  /* 0x00001f0007077589 */ /* 0x00046400000e0000 */
.L_x_1356:
[----:B------:R-:W-:Y:S01]  /*13250*/  ISETP.NE.AND P0, PT, R8, RZ, PT ;  /* 0x000000ff0800720c */ /* 0x000fe20003f05270 */
[----:B------:R-:W-:-:S12]  /*13260*/  BSSY B0, `(.L_x_1292) ;  /* 0x0000005000007945 */ /* 0x000fd80003800000 */
[----:B------:R-:W-:Y:S05]  /*13270*/  @!P0 BRA `(.L_x_1293) ;  /* 0x0000003000008947 */ /* 0x000fea0003800000 */
[----:B--2---:R-:W-:Y:S01]  /*13280*/  IADD3 R0, R0, -0x1, RZ ;  /* 0xffffffff00007810 */ /* 0x004fe20007ffe0ff */
[----:B------:R-:W-:Y:S05]  /*13290*/  BRA.DIV ~URZ, `(.L_x_1294) ;  /* 0x00002e327f007947 */ /* 0x000fea000b800000 */
[----:B------:R2:W3:Y:S02]  /*132a0*/  SHFL.IDX PT, R13, R4, R0, 0x1f ;  /* 0x00001f00040d7589 */ /* 0x0004e400000e0000 */
.L_x_1293:
[----:B------:R-:W-:Y:S05]  /*132b0*/  BSYNC B0 ;  /* 0x0000000000007941 */ /* 0x000fea0003800000 */
.L_x_1292:
        /* <DEDUP_REMOVED lines=68> */
.L_x_1296:
        /* <DEDUP_REMOVED lines=68> */
.L_x_1297:
[----:B------:R-:W-:Y:S05]  /*13b40*/  BSYNC B0 ;  /* 0x0000000000007941 */ /* 0x000fea0003800000 */
.L_x_1295:
[----:B------:R-:W-:-:S04]  /*13b50*/  LOP3.LUT R2, RZ, R2, RZ, 0x33, !PT ;  /* 0x00000002ff027212 */ /* 0x000fc800078e33ff */
[----:B-1----:R-:W-:-:S05]  /*13b60*/  IADD3 R0, R2, R11, RZ ;  /* 0x0000000b02007210 */ /* 0x002fca0007ffe0ff */
[----:B------:R1:W-:Y:S01]  /*13b70*/  STL [R1+0x5c], R0 ;  /* 0x00005c0001007387 */ /* 0x0003e20000100800 */
[----:B------:R-:W-:Y:S05]  /*13b80*/  BRA `(.L_x_1298) ;  /* 0x0000005000007947 */ /* 0x000fea0003800000 */
.L_x_1286:
[----:B------:R-:W-:Y:S01]  /*13b90*/  MOV R0, c[0x0][0x53c] ;  /* 0x00014f0000007a02 */ /* 0x000fe20000000f00 */
[----:B------:R1:W-:Y:S04]  /*13ba0*/  STL [R1+0x58], R10 ;  /* 0x0000580a01007387 */ /* 0x0003e80000100800 */
[----:B------:R1:W-:Y:S04]  /*13bb0*/  STL [R1+0x5c], RZ ;  /* 0x00005cff01007387 */ /* 0x0003e80000100800 */
[----:B------:R1:W-:Y:S04]  /*13bc0*/  STL [R1+0x60], RZ ;  /* 0x000060ff01007387 */ /* 0x0003e80000100800 */
[----:B------:R1:W-:Y:S02]  /*13bd0*/  STL [R1+0x64], R0 ;  /* 0x0000640001007387 */ /* 0x0003e40000100800 */
.L_x_1298:
[----:B------:R-:W-:Y:S05]  /*13be0*/  BSYNC B1 ;  /* 0x0000000000017941 */ /* 0x000fea0003800000 */
.L_x_1284:
        /* <DEDUP_REMOVED lines=9> */
.L_x_1279:
[----:B-1----:R-:W3:Y:S02]  /*13c80*/  LDL R0, [R1+0x64] ;  /* 0x0000640001007983 */ /* 0x002ee40000100800 */
[----:B---3--:R-:W-:-:S13]  /*13c90*/  ISETP.GE.AND P0, PT, R0, c[0x0][0x53c], PT ;  /* 0x00014f0000007a0c */ /* 0x008fda0003f06270 */
[----:B--2-4-:R-:W-:Y:S01]  /*13ca0*/  @P0 CALL.REL.NOINC `(.L_x_1299) ;  /* 0x0000001000000944 */ /* 0x014fe20003c00000 */
[----:B------:R-:W-:Y:S05]  /*13cb0*/  BRA `(.L_x_1300) ;  /* 0xfffedcc000007947 */ /* 0x000fea000383ffff */
.L_x_1299:
[----:B------:R-:W-:Y:S05]  /*13cc0*/  EXIT ;  /* 0x000000000000794d */ /* 0x000fea0003800000 */
.L_x_1181:
[----:B------:R-:W-:Y:S01]  /*13cd0*/  IMAD.MOV.U32 R0, RZ, RZ, R5 ;  /* 0x000000ffff007224 */ /* 0x000fe200078e0005 */
[----:B------:R-:W-:Y:S02]  /*13ce0*/  MOV R2, 0x1 ;  /* 0x0000000100027802 */ /* 0x000fe40000000f00 */
[----:B------:R-:W-:Y:S02]  /*13cf0*/  MOV R3, 0x13d10 ;  /* 0x00013d1000037802 */ /* 0x000fe40000000f00 */
[----:B------:R-:W-:Y:S05]  /*13d00*/  CALL.REL.NOINC `($__internal_20_$__cuda_sm70_shflsync_up_p) ;  /* 0x000024c000007944 */ /* 0x000fea0003c00000 */
[----:B------:R-:W-:Y:S01]  /*13d10*/  MOV R0, R4 ;  /* 0x0000000400007202 */ /* 0x000fe20000000f00 */
[----:B------:R-:W-:Y:S05]  /*13d20*/  BRA `(.L_x_1301) ;  /* 0xfffec75000007947 */ /* 0x000fea000383ffff */
.L_x_1182:
[----:B------:R-:W-:Y:S01]  /*13d30*/  IMAD.MOV.U32 R0, RZ, RZ, R5 ;  /* 0x000000ffff007224 */ /* 0x000fe200078e0005 */
[----:B------:R-:W-:Y:S02]  /*13d40*/  MOV R2, 0x2 ;  /* 0x0000000200027802 */ /* 0x000fe40000000f00 */
[----:B------:R-:W-:Y:S02]  /*13d50*/  MOV R3, 0x13d70 ;  /* 0x00013d7000037802 */ /* 0x000fe40000000f00 */
[----:B------:R-:W-:Y:S05]  /*13d60*/  CALL.REL.NOINC `($__internal_20_$__cuda_sm70_shflsync_up_p) ;  /* 0x0000246000007944 */ /* 0x000fea0003c00000 */
[----:B------:R-:W-:Y:S01]  /*13d70*/  SEL R0, R4, RZ, P4 ;  /* 0x000000ff04007207 */ /* 0x000fe20002000000 */
[----:B------:R-:W-:Y:S01]  /*13d80*/  IMAD.MOV.U32 R2, RZ, RZ, 0x4 ;  /* 0x00000004ff027424 */ /* 0x000fe200078e00ff */
[----:B------:R-:W-:-:S03]  /*13d90*/  MOV R3, 0x13dc0 ;  /* 0x00013dc000037802 */ /* 0x000fc60000000f00 */
[----:B------:R-:W-:Y:S02]  /*13da0*/  IMAD.IADD R0, R5, 0x1, R0 ;  /* 0x0000000105007824 */ /* 0x000fe400078e0200 */
        /* <DEDUP_REMOVED lines=13> */
[----:B------:R-:W-:Y:S02]  /*13e80*/  MOV R3, 0x1f ;  /* 0x0000001f00037802 */ /* 0x000fe40000000f00 */
[----:B------:R-:W-:Y:S01]  /*13e90*/  MOV R2, 0x13ed0 ;  /* 0x00013ed000027802 */ /* 0x000fe20000000f00 */
[----:B------:R-:W-:-:S04]  /*13ea0*/  IMAD.IADD R4, R0, 0x1, R4 ;  /* 0x0000000100047824 */ /* 0x000fc800078e0204 */
[----:B------:R-:W-:Y:S02]  /*13eb0*/  IMAD.MOV.U32 R9, RZ, RZ, R4 ;  /* 0x000000ffff097224 */ /* 0x000fe400078e0004 */
[----:B------:R-:W-:Y:S05]  /*13ec0*/  CALL.REL.NOINC `($__internal_19_$__cuda_sm70_shflsync_idx_p) ;  /* 0x000022b000007944 */ /* 0x000fea0003c00000 */
[----:B------:R-:W-:Y:S01]  /*13ed0*/  MOV R0, R5 ;  /* 0x0000000500007202 */ /* 0x000fe20000000f00 */
[----:B------:R-:W-:Y:S05]  /*13ee0*/  BRA `(.L_x_1302) ;  /* 0xfffec69000007947 */ /* 0x000fea000383ffff */
.L_x_1184:
[----:B------:R-:W-:Y:S02]  /*13ef0*/  SEL R0, RZ, 0x1, P0 ;  /* 0x00000001ff007807 */ /* 0x000fe40000000000 */
[----:B------:R-:W-:Y:S02]  /*13f00*/  MOV R2, 0x13f20 ;  /* 0x00013f2000027802 */ /* 0x000fe40000000f00 */
[----:B------:R-:W-:Y:S05]  /*13f10*/  CALL.REL.NOINC `($__internal_21_$__cuda_sm70_votesync_ballot) ;  /* 0x0000232000007944 */ /* 0x000fea0003c00000 */
[----:B------:R-:W-:Y:S01]  /*13f20*/  MOV R11, R0 ;  /* 0x00000000000b7202 */ /* 0x000fe20000000f00 */
[----:B------:R-:W-:Y:S05]  /*13f30*/  BRA `(.L_x_1303) ;  /* 0xfffec6d000007947 */ /* 0x000fea000383ffff */
.L_x_1185:
[----:B------:R-:W-:Y:S01]  /*13f40*/  IMAD.MOV.U32 R9, RZ, RZ, R10 ;  /* 0x000000ffff097224 */ /* 0x000fe200078e000a */
[----:B------:R-:W-:Y:S01]  /*13f50*/  MOV R5, R0 ;  /* 0x0000000000057202 */ /* 0x000fe20000000f00 */
[----:B------:R-:W-:Y:S01]  /*13f60*/  IMAD.MOV.U32 R3, RZ, RZ, 0x1f ;  /* 0x0000001fff037424 */ /* 0x000fe200078e00ff */
[----:B-1----:R-:W-:Y:S02]  /*13f70*/  MOV R2, 0x13f90 ;  /* 0x00013f9000027802 */ /* 0x002fe40000000f00 */
[----:B------:R-:W-:Y:S05]  /*13f80*/  CALL.REL.NOINC `($__internal_19_$__cuda_sm70_shflsync_idx_p) ;  /* 0x000021f000007944 */ /* 0x000fea0003c00000 */
[----:B------:R-:W-:Y:S01]  /*13f90*/  IMAD.MOV.U32 R13, RZ, RZ, R5 ;  /* 0x000000ffff0d7224 */ /* 0x000fe200078e0005 */
[----:B------:R-:W-:Y:S01]  /*13fa0*/  MOV R9, R8 ;  /* 0x0000000800097202 */ /* 0x000fe20000000f00 */
[----:B------:R-:W-:Y:S01]  /*13fb0*/  IMAD.MOV.U32 R6, RZ, RZ, RZ ;  /* 0x000000ffff067224 */ /* 0x000fe200078e00ff */
[----:B------:R-:W-:Y:S01]  /*13fc0*/  MOV R5, R0 ;  /* 0x0000000000057202 */ /* 0x000fe20000000f00 */
[----:B------:R-:W-:Y:S01]  /*13fd0*/  IMAD.MOV.U32 R3, RZ, RZ, 0x1f ;  /* 0x0000001fff037424 */ /* 0x000fe200078e00ff */
[----:B------:R-:W-:-:S02]  /*13fe0*/  MOV R2, 0x14000 ;  /* 0x0001400000027802 */ /* 0x000fc40000000f00 */
[----:B------:R-:W-:Y:S05]  /*13ff0*/  CALL.REL.NOINC `($__internal_19_$__cuda_sm70_shflsync_idx_p) ;  /* 0x0000218000007944 */ /* 0x000fea0003c00000 */
[----:B------:R-:W-:Y:S01]  /*14000*/  MOV R10, R5 ;  /* 0x00000005000a7202 */ /* 0x000fe20000000f00 */
[----:B------:R-:W-:Y:S05]  /*14010*/  BRA `(.L_x_1304) ;  /* 0xfffec66000007947 */ /* 0x000fea000383ffff */
.L_x_1188:
[----:B------:R-:W-:Y:S01]  /*14020*/  IMAD.MOV.U32 R9, RZ, RZ, R4 ;  /* 0x000000ffff097224 */ /* 0x000fe200078e0004 */
[----:B------:R-:W-:-:S02]  /*14030*/  MOV R3, 0x1f ;  /* 0x0000001f00037802 */ /* 0x000fc40000000f00 */
[----:B-1----:R-:W-:Y:S02]  /*14040*/  MOV R2, 0x14060 ;  /* 0x0001406000027802 */ /* 0x002fe40000000f00 */
[----:B--234-:R-:W-:Y:S05]  /*14050*/  CALL.REL.NOINC `($__internal_19_$__cuda_sm70_shflsync_idx_p) ;  /* 0x0000212000007944 */ /* 0x01cfea0003c00000 */
[----:B------:R-:W-:Y:S01]  /*14060*/  MOV R6, R5 ;  /* 0x0000000500067202 */ /* 0x000fe20000000f00 */
[----:B------:R-:W-:Y:S05]  /*14070*/  BRA `(.L_x_1187) ;  /* 0xfffec66000007947 */ /* 0x000fea000383ffff */
.L_x_1199:
[----:B----4-:R-:W-:Y:S01]  /*14080*/  IMAD.MOV.U32 R9, RZ, RZ, R6 ;  /* 0x000000ffff097224 */ /* 0x010fe200078e0006 */
[----:B------:R-:W-:Y:S01]  /*14090*/  MOV R5, RZ ;  /* 0x000000ff00057202 */ /* 0x000fe20000000f00 */
[----:B------:R-:W-:Y:S01]  /*140a0*/  IMAD.MOV.U32 R3, RZ, RZ, 0x181f ;  /* 0x0000181fff037424 */ /* 0x000fe200078e00ff */
[----:B------:R-:W-:Y:S02]  /*140b0*/  MOV R2, 0x140d0 ;  /* 0x000140d000027802 */ /* 0x000fe40000000f00 */
[----:B------:R-:W-:Y:S05]  /*140c0*/  CALL.REL.NOINC `($__internal_19_$__cuda_sm70_shflsync_idx_p) ;  /* 0x000020b000007944 */ /* 0x000fea0003c00000 */
[----:B------:R-:W-:Y:S01]  /*140d0*/  MOV R8, R5 ;  /* 0x0000000500087202 */ /* 0x000fe20000000f00 */
[----:B------:R-:W-:Y:S05]  /*140e0*/  BRA `(.L_x_1305) ;  /* 0xfffee82000007947 */ /* 0x000fea000383ffff */
.L_x_1200:
[----:B------:R-:W-:Y:S01]  /*140f0*/  IMAD.MOV.U32 R9, RZ, RZ, R7 ;  /* 0x000000ffff097224 */ /* 0x000fe200078e0007 */
[----:B------:R-:W-:Y:S01]  /*14100*/  MOV R5, RZ ;  /* 0x000000ff00057202 */ /* 0x000fe20000000f00 */
[----:B------:R-:W-:Y:S01]  /*14110*/  IMAD.MOV.U32 R3, RZ, RZ, 0x181f ;  /* 0x0000181fff037424 */ /* 0x000fe200078e00ff */
[----:B------:R-:W-:Y:S02]  /*14120*/  MOV R2, 0x14140 ;  /* 0x0001414000027802 */ /* 0x000fe40000000f00 */
[----:B-12---:R-:W-:Y:S05]  /*14130*/  CALL.REL.NOINC `($__internal_19_$__cuda_sm70_shflsync_idx_p) ;  /* 0x0000204000007944 */ /* 0x006fea0003c00000 */
[----:B------:R-:W-:Y:S01]  /*14140*/  MOV R2, R5 ;  /* 0x0000000500027202 */ /* 0x000fe20000000f00 */
[----:B------:R-:W-:Y:S05]  /*14150*/  BRA `(.L_x_1306) ;  /* 0xfffee7d000007947 */ /* 0x000fea000383ffff */
.L_x_1203:
[----:B------:R-:W-:Y:S01]  /*14160*/  IMAD.MOV.U32 R9, RZ, RZ, R6 ;  /* 0x000000ffff097224 */ /* 0x000fe200078e0006 */
[----:B------:R-:W-:Y:S01]  /*14170*/  MOV R5, 0x1 ;  /* 0x0000000100057802 */ /* 0x000fe20000000f00 */
[----:B--2---:R-:W-:Y:S01]  /*14180*/  IMAD.MOV.U32 R3, RZ, RZ, 0x181f ;  /* 0x0000181fff037424 */ /* 0x004fe200078e00ff */
[----:B----4-:R-:W-:-:S02]  /*14190*/  MOV R2, 0x141b0 ;  /* 0x000141b000027802 */ /* 0x010fc40000000f00 */
[----:B-1-3--:R-:W-:Y:S05]  /*141a0*/  CALL.REL.NOINC `($__internal_19_$__cuda_sm70_shflsync_idx_p) ;  /* 0x00001fd000007944 */ /* 0x00afea0003c00000 */
[----:B------:R-:W-:Y:S01]  /*141b0*/  IMAD.MOV.U32 R8, RZ, RZ, R5 ;  /* 0x000000ffff087224 */ /* 0x000fe200078e0005 */
[----:B------:R-:W-:Y:S01]  /*141c0*/  MOV R5, 0x1 ;  /* 0x0000000100057802 */ /* 0x000fe20000000f00 */
[----:B------:R-:W-:Y:S01]  /*141d0*/  IMAD.MOV.U32 R9, RZ, RZ, R7 ;  /* 0x000000ffff097224 */ /* 0x000fe200078e0007 */
[----:B------:R-:W-:-:S02]  /*141e0*/  MOV R3, 0x181f ;  /* 0x0000181f00037802 */ /* 0x000fc40000000f00 */
[----:B------:R-:W-:Y:S02]  /*141f0*/  MOV R2, 0x14210 ;  /* 0x0001421000027802 */ /* 0x000fe40000000f00 */
[----:B------:R-:W-:Y:S05]  /*14200*/  CALL.REL.NOINC `($__internal_19_$__cuda_sm70_shflsync_idx_p) ;  /* 0x00001f7000007944 */ /* 0x000fea0003c00000 */
[----:B------:R-:W-:Y:S01]  /*14210*/  MOV R2, R5 ;  /* 0x0000000500027202 */ /* 0x000fe20000000f00 */
[----:B------:R-:W-:Y:S05]  /*14220*/  BRA `(.L_x_1307) ;  /* 0xfffee80000007947 */ /* 0x000fea000383ffff */
.L_x_1206:
[----:B------:R-:W-:Y:S01]  /*14230*/  IMAD.MOV.U32 R9, RZ, RZ, R6 ;  /* 0x000000ffff097224 */ /* 0x000fe200078e0006 */
[----:B------:R-:W-:Y:S01]  /*14240*/  MOV R5, 0x2 ;  /* 0x0000000200057802 */ /* 0x000fe20000000f00 */
[----:B-1----:R-:W-:Y:S01]  /*14250*/  IMAD.MOV.U32 R3, RZ, RZ, 0x181f ;  /* 0x0000181fff037424 */ /* 0x002fe200078e00ff */
[----:B----4-:R-:W-:Y:S02]  /*14260*/  MOV R2, 0x14280 ;  /* 0x0001428000027802 */ /* 0x010fe40000000f00 */
[----:B--23--:R-:W-:Y:S05]  /*14270*/  CALL.REL.NOINC `($__internal_19_$__cuda_sm70_shflsync_idx_p) ;  /* 0x00001f0000007944 */ /* 0x00cfea0003c00000 */
[----:B------:R-:W-:Y:S01]  /*14280*/  MOV R8, R5 ;  /* 0x0000000500087202 */ /* 0x000fe20000000f00 */
[----:B------:R-:W-:Y:S05]  /*14290*/  BRA `(.L_x_1308) ;  /* 0xfffee87000007947 */ /* 0x000fea000383ffff */
.L_x_1207:
[----:B------:R-:W-:Y:S01]  /*142a0*/  IMAD.MOV.U32 R9, RZ, RZ, R7 ;  /* 0x000000ffff097224 */ /* 0x000fe200078e0007 */
[----:B------:R-:W-:Y:S01]  /*142b0*/  MOV R5, 0x2 ;  /* 0x0000000200057802 */ /* 0x000fe20000000f00 */
[----:B------:R-:W-:Y:S01]  /*142c0*/  IMAD.MOV.U32 R3, RZ, RZ, 0x181f ;  /* 0x0000181fff037424 */ /* 0x000fe200078e00ff */
[----:B----4-:R-:W-:Y:S02]  /*142d0*/  MOV R2, 0x142f0 ;  /* 0x000142f000027802 */ /* 0x010fe40000000f00 */
[----:B-123--:R-:W-:Y:S05]  /*142e0*/  CALL.REL.NOINC `($__internal_19_$__cuda_sm70_shflsync_idx_p) ;  /* 0x00001e9000007944 */ /* 0x00efea0003c00000 */
[----:B------:R-:W-:Y:S01]  /*142f0*/  MOV R2, R5 ;  /* 0x0000000500027202 */ /* 0x000fe20000000f00 */
[----:B------:R-:W-:Y:S05]  /*14300*/  BRA `(.L_x_1309) ;  /* 0xfffee82000007947 */ /* 0x000fea000383ffff */
.L_x_1210:
[----:B------:R-:W-:Y:S01]  /*14310*/  IMAD.MOV.U32 R9, RZ, RZ, R6 ;  /* 0x000000ffff097224 */ /* 0x000fe200078e0006 */
[----:B------:R-:W-:Y:S01]  /*14320*/  MOV R5, 0x3 ;  /* 0x0000000300057802 */ /* 0x000fe20000000f00 */
[----:B-1----:R-:W-:Y:S01]  /*14330*/  IMAD.MOV.U32 R3, RZ, RZ, 0x181f ;  /* 0x0000181fff037424 */ /* 0x002fe200078e00ff */
[----:B------:R-:W-:-:S02]  /*14340*/  MOV R2, 0x14360 ;  /* 0x0001436000027802 */ /* 0x000fc40000000f00 */
[----:B--234-:R-:W-:Y:S05]  /*14350*/  CALL.REL.NOINC `($__internal_19_$__cuda_sm70_shflsync_idx_p) ;  /* 0x00001e2000007944 */ /* 0x01cfea0003c00000 */
        /* <DEDUP_REMOVED lines=8> */
.L_x_1213:
[----:B------:R-:W-:Y:S01]  /*143e0*/  IMAD.MOV.U32 R9, RZ, RZ, R6 ;  /* 0x000000ffff097224 */ /* 0x000fe200078e0006 */
[----:B------:R-:W-:Y:S01]  /*143f0*/  MOV R5, 0x4 ;  /* 0x0000000400057802 */ /* 0x000fe20000000f00 */
[----:B-1----:R-:W-:Y:S01]  /*14400*/  IMAD.MOV.U32 R3, RZ, RZ, 0x181f ;  /* 0x0000181fff037424 */ /* 0x002fe200078e00ff */
[----:B------:R-:W-:Y:S02]  /*14410*/  MOV R2, 0x14430 ;  /* 0x0001443000027802 */ /* 0x000fe40000000f00 */
[----:B--234-:R-:W-:Y:S05]  /*14420*/  CALL.REL.NOINC `($__internal_19_$__cuda_sm70_shflsync_idx_p) ;  /* 0x00001d5000007944 */ /* 0x01cfea0003c00000 */
[----:B------:R-:W-:Y:S01]  /*14430*/  MOV R8, R5 ;  /* 0x0000000500087202 */ /* 0x000fe20000000f00 */
[----:B------:R-:W-:Y:S05]  /*14440*/  BRA `(.L_x_1311) ;  /* 0xfffee8b000007947 */ /* 0x000fea000383ffff */
.L_x_1214:
[----:B------:R-:W-:Y:S01]  /*14450*/  IMAD.MOV.U32 R9, RZ, RZ, R7 ;  /* 0x000000ffff097224 */ /* 0x000fe200078e0007 */
[----:B------:R-:W-:Y:S01]  /*14460*/  MOV R5, 0x4 ;  /* 0x0000000400057802 */ /* 0x000fe20000000f00 */
[----:B-1----:R-:W-:Y:S01]  /*14470*/  IMAD.MOV.U32 R3, RZ, RZ, 0x181f ;  /* 0x0000181fff037424 */ /* 0x002fe200078e00ff */
[----:B------:R-:W-:Y:S02]  /*14480*/  MOV R2, 0x144a0 ;  /* 0x000144a000027802 */ /* 0x000fe40000000f00 */
[----:B--234-:R-:W-:Y:S05]  /*14490*/  CALL.REL.NOINC `($__internal_19_$__cuda_sm70_shflsync_idx_p) ;  /* 0x00001ce000007944 */ /* 0x01cfea0003c00000 */
[----:B------:R-:W-:Y:S01]  /*144a0*/  MOV R2, R5 ;  /* 0x0000000500027202 */ /* 0x000fe20000000f00 */
[----:B------:R-:W-:Y:S05]  /*144b0*/  BRA `(.L_x_1312) ;  /* 0xfffee86000007947 */ /* 0x000fea000383ffff */
.L_x_1217:
[----:B------:R-:W-:Y:S01]  /*144c0*/  IMAD.MOV.U32 R9, RZ, RZ, R6 ;  /* 0x000000ffff097224 */ /* 0x000fe200078e0006 */
[----:B------:R-:W-:Y:S01]  /*144d0*/  MOV R5, 0x5 ;  /* 0x0000000500057802 */ /* 0x000fe20000000f00 */
[----:B--2---:R-:W-:Y:S01]  /*144e0*/  IMAD.MOV.U32 R3, RZ, RZ, 0x181f ;  /* 0x0000181fff037424 */ /* 0x004fe200078e00ff */
[----:B---3--:R-:W-:-:S02]  /*144f0*/  MOV R2, 0x14510 ;  /* 0x0001451000027802 */ /* 0x008fc40000000f00 */
[----:B-1--4-:R-:W-:Y:S05]  /*14500*/  CALL.REL.NOINC `($__internal_19_$__cuda_sm70_shflsync_idx_p) ;  /* 0x00001c7000007944 */ /* 0x012fea0003c00000 */
        /* <DEDUP_REMOVED lines=8> */
.L_x_1220:
[----:B------:R-:W-:Y:S01]  /*14590*/  IMAD.MOV.U32 R9, RZ, RZ, R6 ;  /* 0x000000ffff097224 */ /* 0x000fe200078e0006 */
[----:B------:R-:W-:Y:S01]  /*145a0*/  MOV R5, 0x6 ;  /* 0x0000000600057802 */ /* 0x000fe20000000f00 */
[----:B-1----:R-:W-:Y:S01]  /*145b0*/  IMAD.MOV.U32 R3, RZ, RZ, 0x181f ;  /* 0x0000181fff037424 */ /* 0x002fe200078e00ff */
[----:B---3--:R-:W-:Y:S02]  /*145c0*/  MOV R2, 0x145e0 ;  /* 0x000145e000027802 */ /* 0x008fe40000000f00 */
[----:B--2-4-:R-:W-:Y:S05]  /*145d0*/  CALL.REL.NOINC `($__internal_19_$__cuda_sm70_shflsync_idx_p) ;  /* 0x00001ba000007944 */ /* 0x014fea0003c00000 */
[----:B------:R-:W-:Y:S01]  /*145e0*/  MOV R8, R5 ;  /* 0x0000000500087202 */ /* 0x000fe20000000f00 */
[----:B------:R-:W-:Y:S05]  /*145f0*/  BRA `(.L_x_1314) ;  /* 0xfffee8f000007947 */ /* 0x000fea000383ffff */
.L_x_1221:
[----:B------:R-:W-:Y:S01]  /*14600*/  IMAD.MOV.U32 R9, RZ, RZ, R7 ;  /* 0x000000ffff097224 */ /* 0x000fe200078e0007 */
[----:B------:R-:W-:Y:S01]  /*14610*/  MOV R5, 0x6 ;  /* 0x0000000600057802 */ /* 0x000fe20000000f00 */
[----:B------:R-:W-:Y:S01]  /*14620*/  IMAD.MOV.U32 R3, RZ, RZ, 0x181f ;  /* 0x0000181fff037424 */ /* 0x000fe200078e00ff */
[----:B---3--:R-:W-:Y:S02]  /*14630*/  MOV R2, 0x14650 ;  /* 0x0001465000027802 */ /* 0x008fe40000000f00 */
[----:B-12-4-:R-:W-:Y:S05]  /*14640*/  CALL.REL.NOINC `($__internal_19_$__cuda_sm70_shflsync_idx_p) ;  /* 0x00001b3000007944 */ /* 0x016fea0003c00000 */
[----:B------:R-:W-:Y:S01]  /*14650*/  MOV R2, R5 ;  /* 0x0000000500027202 */ /* 0x000fe20000000f00 */
[----:B------:R-:W-:Y:S05]  /*14660*/  BRA `(.L_x_1315) ;  /* 0xfffee8a000007947 */ /* 0x000fea000383ffff */
.L_x_1224:
        /* <DEDUP_REMOVED lines=13> */
.L_x_1231:
[----:B---3--:R1:W5:Y:S01]  /*14740*/  LDL R0, [R1+0x14] ;  /* 0x0000140001007983 */ /* 0x0083620000100800 */
[----:B------:R-:W-:Y:S02]  /*14750*/  MOV R3, 0x2 ;  /* 0x0000000200037802 */ /* 0x000fe40000000f00 */
[----:B------:R-:W-:Y:S02]  /*14760*/  MOV R2, 0x14780 ;  /* 0x0001478000027802 */ /* 0x000fe40000000f00 */
[----:B-1---5:R-:W-:Y:S05]  /*14770*/  CALL.REL.NOINC `($__internal_18_$__cuda_sm70_shflsync_bfly_p) ;  /* 0x000019c000007944 */ /* 0x022fea0003c00000 */
[----:B------:R-:W-:Y:S05]  /*14780*/  BRA `(.L_x_1317) ;  /* 0xffffaea000007947 */ /* 0x000fea000383ffff */
.L_x_1232:
[----:B------:R-:W-:Y:S01]  /*14790*/  IMAD.MOV.U32 R0, RZ, RZ, R4 ;  /* 0x000000ffff007224 */ /* 0x000fe200078e0004 */
[----:B------:R-:W-:Y:S02]  /*147a0*/  MOV R3, 0x1 ;  /* 0x0000000100037802 */ /* 0x000fe40000000f00 */
[----:B------:R-:W-:Y:S02]  /*147b0*/  MOV R2, 0x147d0 ;  /* 0x000147d000027802 */ /* 0x000fe40000000f00 */
[----:B------:R-:W-:Y:S05]  /*147c0*/  CALL.REL.NOINC `($__internal_18_$__cuda_sm70_shflsync_bfly_p) ;  /* 0x0000197000007944 */ /* 0x000fea0003c00000 */
[----:B------:R-:W-:Y:S02]  /*147d0*/  FADD.FTZ R4, R4, R0 ;  /* 0x0000000004047221 */ /* 0x000fe40000010000 */
[----:B------:R1:W5:Y:S01]  /*147e0*/  LDL R0, [R1+0x18] ;  /* 0x0000180001007983 */ /* 0x0003620000100800 */
[----:B------:R-:W-:-:S02]  /*147f0*/  MOV R3, 0x2 ;  /* 0x0000000200037802 */ /* 0x000fc40000000f00 */
[----:B------:R-:W-:Y:S02]  /*14800*/  MOV R2, 0x14820 ;  /* 0x0001482000027802 */ /* 0x000fe40000000f00 */
[----:B-1---5:R-:W-:Y:S05]  /*14810*/  CALL.REL.NOINC `($__internal_18_$__cuda_sm70_shflsync_bfly_p) ;  /* 0x0000192000007944 */ /* 0x022fea0003c00000 */
[----:B------:R-:W2:Y:S01]  /*14820*/  LDL.LU R2, [R1+0x18] ;  /* 0x0000180001027983 */ /* 0x000ea20000300800 */
[----:B------:R-:W-:Y:S01]  /*14830*/  MOV R3, 0x1 ;  /* 0x0000000100037802 */ /* 0x000fe20000000f00 */
[----:B--2---:R-:W-:Y:S01]  /*14840*/  FADD.FTZ R5, R2, R0 ;  /* 0x0000000002057221 */ /* 0x004fe20000010000 */
[----:B------:R-:W-:-:S04]  /*14850*/  MOV R2, 0x14880 ;  /* 0x0001488000027802 */ /* 0x000fc80000000f00 */
[----:B------:R-:W-:Y:S02]  /*14860*/  MOV R0, R5 ;  /* 0x0000000500007202 */ /* 0x000fe40000000f00 */
[----:B------:R-:W-:Y:S05]  /*14870*/  CALL.REL.NOINC `($__internal_18_$__cuda_sm70_shflsync_bfly_p) ;  /* 0x000018c000007944 */ /* 0x000fea0003c00000 */
[----:B------:R-:W-:Y:S02]  /*14880*/  FADD.FTZ R5, R5, R0 ;  /* 0x0000000005057221 */ /* 0x000fe40000010000 */
[----:B------:R1:W5:Y:S01]  /*14890*/  LDL R0, [R1+0x1c] ;  /* 0x00001c0001007983 */ /* 0x0003620000100800 */
[----:B------:R-:W-:Y:S02]  /*148a0*/  MOV R3, 0x2 ;  /* 0x0000000200037802 */ /* 0x000fe40000000f00 */
        /* <DEDUP_REMOVED lines=19> */
[----:B------:R-:W-:Y:S01]  /*149e0*/  MOV R8, R0 ;  /* 0x0000000000087202 */ /* 0x000fe20000000f00 */
[----:B------:R-:W-:Y:S05]  /*149f0*/  BRA `(.L_x_1318) ;  /* 0xffffad6000007947 */ /* 0x000fea000383ffff */
.L_x_1239:
[----:B-1234-:R-:W-:Y:S01]  /*14a00*/  IMAD.MOV.U32 R9, RZ, RZ, R6 ;  /* 0x000000ffff097224 */ /* 0x01efe200078e0006 */
[----:B------:R-:W-:Y:S01]  /*14a10*/  MOV R5, RZ ;  /* 0x000000ff00057202 */ /* 0x000fe20000000f00 */
[----:B------:R-:W-:Y:S01]  /*14a20*/  IMAD.MOV.U32 R3, RZ, RZ, 0x181f ;  /* 0x0000181fff037424 */ /* 0x000fe200078e00ff */
[----:B------:R-:W-:Y:S02]  /*14a30*/  MOV R2, 0x14a50 ;  /* 0x00014a5000027802 */ /* 0x000fe40000000f00 */
[----:B------:R-:W-:Y:S05]  /*14a40*/  CALL.REL.NOINC `($__internal_19_$__cuda_sm70_shflsync_idx_p) ;  /* 0x0000173000007944 */ /* 0x000fea0003c00000 */
[----:B------:R-:W-:Y:S01]  /*14a50*/  MOV R8, R5 ;  /* 0x0000000500087202 */ /* 0x000fe20000000f00 */
[----:B------:R-:W-:Y:S05]  /*14a60*/  BRA `(.L_x_1319) ;  /* 0xffffc33000007947 */ /* 0x000fea000383ffff */
.L_x_1240:
[----:B------:R-:W-:Y:S01]  /*14a70*/  IMAD.MOV.U32 R9, RZ, RZ, R7 ;  /* 0x000000ffff097224 */ /* 0x000fe200078e0007 */
[----:B------:R-:W-:Y:S01]  /*14a80*/  MOV R5, RZ ;  /* 0x000000ff00057202 */ /* 0x000fe20000000f00 */
[----:B------:R-:W-:Y:S01]  /*14a90*/  IMAD.MOV.U32 R3, RZ, RZ, 0x181f ;  /* 0x0000181fff037424 */ /* 0x000fe200078e00ff */
[----:B------:R-:W-:Y:S02]  /*14aa0*/  MOV R2, 0x14ac0 ;  /* 0x00014ac000027802 */ /* 0x000fe40000000f00 */
[----:B-12---:R-:W-:Y:S05]  /*14ab0*/  CALL.REL.NOINC `($__internal_19_$__cuda_sm70_shflsync_idx_p) ;  /* 0x000016c000007944 */ /* 0x006fea0003c00000 */
[----:B------:R-:W-:Y:S01]  /*14ac0*/  MOV R2, R5 ;  /* 0x0000000500027202 */ /* 0x000fe20000000f00 */
[----:B------:R-:W-:Y:S05]  /*14ad0*/  BRA `(.L_x_1320) ;  /* 0xffffc2e000007947 */ /* 0x000fea000383ffff */
.L_x_1241:
[----:B------:R-:W-:Y:S01]  /*14ae0*/  IMAD.MOV.U32 R9, RZ, RZ, R6 ;  /* 0x000000ffff097224 */ /* 0x000fe200078e0006 */
[----:B------:R-:W-:Y:S01]  /*14af0*/  MOV R5, 0x1 ;  /* 0x0000000100057802 */ /* 0x000fe20000000f00 */
[----:B--2---:R-:W-:Y:S01]  /*14b00*/  IMAD.MOV.U32 R3, RZ, RZ, 0x181f ;  /* 0x0000181fff037424 */ /* 0x004fe200078e00ff */
[----:B------:R-:W-:-:S02]  /*14b10*/  MOV R2, 0x14b30 ;  /* 0x00014b3000027802 */ /* 0x000fc40000000f00 */
        /* <DEDUP_REMOVED lines=9> */
.L_x_1242:
[----:B------:R-:W-:Y:S01]  /*14bb0*/  IMAD.MOV.U32 R9, RZ, RZ, R6 ;  /* 0x000000ffff097224 */ /* 0x000fe200078e0006 */
[----:B------:R-:W-:Y:S01]  /*14bc0*/  MOV R5, 0x2 ;  /* 0x0000000200057802 */ /* 0x000fe20000000f00 */
[----:B-1----:R-:W-:Y:S01]  /*14bd0*/  IMAD.MOV.U32 R3, RZ, RZ, 0x181f ;  /* 0x0000181fff037424 */ /* 0x002fe200078e00ff */
[----:B------:R-:W-:Y:S02]  /*14be0*/  MOV R2, 0x14c00 ;  /* 0x00014c0000027802 */ /* 0x000fe40000000f00 */
[----:B---34-:R-:W-:Y:S05]  /*14bf0*/  CALL.REL.NOINC `($__internal_19_$__cuda_sm70_shflsync_idx_p) ;  /* 0x0000158000007944 */ /* 0x018fea0003c00000 */
[----:B------:R-:W-:Y:S01]  /*14c00*/  MOV R8, R5 ;  /* 0x0000000500087202 */ /* 0x000fe20000000f00 */
[----:B------:R-:W-:Y:S05]  /*14c10*/  BRA `(.L_x_1322) ;  /* 0xffffc2b000007947 */ /* 0x000fea000383ffff */
.L_x_1243:
[----:B------:R-:W-:Y:S01]  /*14c20*/  IMAD.MOV.U32 R9, RZ, RZ, R7 ;  /* 0x000000ffff097224 */ /* 0x000fe200078e0007 */
[----:B------:R-:W-:Y:S01]  /*14c30*/  MOV R5, 0x2 ;  /* 0x0000000200057802 */ /* 0x000fe20000000f00 */
[----:B-1----:R-:W-:Y:S01]  /*14c40*/  IMAD.MOV.U32 R3, RZ, RZ, 0x181f ;  /* 0x0000181fff037424 */ /* 0x002fe200078e00ff */
[----:B------:R-:W-:Y:S02]  /*14c50*/  MOV R2, 0x14c70 ;  /* 0x00014c7000027802 */ /* 0x000fe40000000f00 */
[----:B--234-:R-:W-:Y:S05]  /*14c60*/  CALL.REL.NOINC `($__internal_19_$__cuda_sm70_shflsync_idx_p) ;  /* 0x0000151000007944 */ /* 0x01cfea0003c00000 */
[----:B------:R-:W-:Y:S01]  /*14c70*/  MOV R2, R5 ;  /* 0x0000000500027202 */ /* 0x000fe20000000f00 */
[----:B------:R-:W-:Y:S05]  /*14c80*/  BRA `(.L_x_1323) ;  /* 0xffffc26000007947 */ /* 0x000fea000383ffff */
.L_x_1244:
[----:B------:R-:W-:Y:S01]  /*14c90*/  IMAD.MOV.U32 R9, RZ, RZ, R6 ;  /* 0x000000ffff097224 */ /* 0x000fe200078e0006 */
[----:B------:R-:W-:Y:S01]  /*14ca0*/  MOV R5, 0x3 ;  /* 0x0000000300057802 */ /* 0x000fe20000000f00 */
[----:B--2---:R-:W-:Y:S01]  /*14cb0*/  IMAD.MOV.U32 R3, RZ, RZ, 0x181f ;  /* 0x0000181fff037424 */ /* 0x004fe200078e00ff */
[----:B------:R-:W-:-:S02]  /*14cc0*/  MOV R2, 0x14ce0 ;  /* 0x00014ce000027802 */ /* 0x000fc40000000f00 */
[----:B-1-34-:R-:W-:Y:S05]  /*14cd0*/  CALL.REL.NOINC `($__internal_19_$__cuda_sm70_shflsync_idx_p) ;  /* 0x000014a000007944 */ /* 0x01afea0003c00000 */
        /* <DEDUP_REMOVED lines=8> */
.L_x_1245:
[----:B------:R-:W-:Y:S01]  /*14d60*/  IMAD.MOV.U32 R9, RZ, RZ, R6 ;  /* 0x000000ffff097224 */ /* 0x000fe200078e0006 */
[----:B------:R-:W-:Y:S01]  /*14d70*/  MOV R5, 0x4 ;  /* 0x0000000400057802 */ /* 0x000fe20000000f00 */
[----:B--2---:R-:W-:Y:S01]  /*14d80*/  IMAD.MOV.U32 R3, RZ, RZ, 0x181f ;  /* 0x0000181fff037424 */ /* 0x004fe200078e00ff */
[----:B------:R-:W-:Y:S02]  /*14d90*/  MOV R2, 0x14db0 ;  /* 0x00014db000027802 */ /* 0x000fe40000000f00 */
[----:B-1-34-:R-:W-:Y:S05]  /*14da0*/  CALL.REL.NOINC `($__internal_19_$__cuda_sm70_shflsync_idx_p) ;  /* 0x000013d000007944 */ /* 0x01afea0003c00000 */
[----:B------:R-:W-:Y:S01]  /*14db0*/  MOV R8, R5 ;  /* 0x0000000500087202 */ /* 0x000fe20000000f00 */
[----:B------:R-:W-:Y:S05]  /*14dc0*/  BRA `(.L_x_1325) ;  /* 0xffffc23000007947 */ /* 0x000fea000383ffff */
.L_x_1246:
[----:B------:R-:W-:Y:S01]  /*14dd0*/  IMAD.MOV.U32 R9, RZ, RZ, R7 ;  /* 0x000000ffff097224 */ /* 0x000fe200078e0007 */
[----:B------:R-:W-:Y:S01]  /*14de0*/  MOV R5, 0x4 ;  /* 0x0000000400057802 */ /* 0x000fe20000000f00 */
[----:B--2---:R-:W-:Y:S01]  /*14df0*/  IMAD.MOV.U32 R3, RZ, RZ, 0x181f ;  /* 0x0000181fff037424 */ /* 0x004fe200078e00ff */
[----:B------:R-:W-:Y:S02]  /*14e00*/  MOV R2, 0x14e20 ;  /* 0x00014e2000027802 */ /* 0x000fe40000000f00 */
[----:B-1-34-:R-:W-:Y:S05]  /*14e10*/  CALL.REL.NOINC `($__internal_19_$__cuda_sm70_shflsync_idx_p) ;  /* 0x0000136000007944 */ /* 0x01afea0003c00000 */
[----:B------:R-:W-:Y:S01]  /*14e20*/  MOV R2, R5 ;  /* 0x0000000500027202 */ /* 0x000fe20000000f00 */
[----:B------:R-:W-:Y:S05]  /*14e30*/  BRA `(.L_x_1326) ;  /* 0xffffc1e000007947 */ /* 0x000fea000383ffff */
.L_x_1247:
        /* <DEDUP_REMOVED lines=13> */
.L_x_1248:
[----:B------:R-:W-:Y:S01]  /*14f10*/  IMAD.MOV.U32 R9, RZ, RZ, R6 ;  /* 0x000000ffff097224 */ /* 0x000fe200078e0006 */
[----:B------:R-:W-:Y:S01]  /*14f20*/  MOV R5, 0x6 ;  /* 0x0000000600057802 */ /* 0x000fe20000000f00 */
[----:B--2---:R-:W-:Y:S01]  /*14f30*/  IMAD.MOV.U32 R3, RZ, RZ, 0x181f ;  /* 0x0000181fff037424 */ /* 0x004fe200078e00ff */
[----:B------:R-:W-:Y:S02]  /*14f40*/  MOV R2, 0x14f60 ;  /* 0x00014f6000027802 */ /* 0x000fe40000000f00 */
[----:B-1--4-:R-:W-:Y:S05]  /*14f50*/  CALL.REL.NOINC `($__internal_19_$__cuda_sm70_shflsync_idx_p) ;  /* 0x0000122000007944 */ /* 0x012fea0003c00000 */
[----:B------:R-:W-:Y:S01]  /*14f60*/  MOV R8, R5 ;  /* 0x0000000500087202 */ /* 0x000fe20000000f00 */
[----:B------:R-:W-:Y:S05]  /*14f70*/  BRA `(.L_x_1328) ;  /* 0xffffc1b000007947 */ /* 0x000fea000383ffff */
.L_x_1249:
[----:B------:R-:W-:Y:S01]  /*14f80*/  IMAD.MOV.U32 R9, RZ, RZ, R7 ;  /* 0x000000ffff097224 */ /* 0x000fe200078e0007 */
[----:B------:R-:W-:Y:S01]  /*14f90*/  MOV R5, 0x6 ;  /* 0x0000000600057802 */ /* 0x000fe20000000f00 */
[----:B--2---:R-:W-:Y:S01]  /*14fa0*/  IMAD.MOV.U32 R3, RZ, RZ, 0x181f ;  /* 0x0000181fff037424 */ /* 0x004fe200078e00ff */
[----:B------:R-:W-:Y:S02]  /*14fb0*/  MOV R2, 0x14fd0 ;  /* 0x00014fd000027802 */ /* 0x000fe40000000f00 */
[----:B-1-34-:R-:W-:Y:S05]  /*14fc0*/  CALL.REL.NOINC `($__internal_19_$__cuda_sm70_shflsync_idx_p) ;  /* 0x000011b000007944 */ /* 0x01afea0003c00000 */
[----:B------:R-:W-:Y:S01]  /*14fd0*/  MOV R2, R5 ;  /* 0x0000000500027202 */ /* 0x000fe20000000f00 */
[----:B------:R-:W-:Y:S05]  /*14fe0*/  BRA `(.L_x_1329) ;  /* 0xffffc16000007947 */ /* 0x000fea000383ffff */
.L_x_1250:
[----:B------:R-:W-:Y:S01]  /*14ff0*/  IMAD.MOV.U32 R9, RZ, RZ, R6 ;  /* 0x000000ffff097224 */ /* 0x000fe200078e0006 */
[----:B------:R-:W-:Y:S01]  /*15000*/  MOV R5, 0x7 ;  /* 0x0000000700057802 */ /* 0x000fe20000000f00 */
[----:B-1----:R-:W-:Y:S01]  /*15010*/  IMAD.MOV.U32 R3, RZ, RZ, 0x181f ;  /* 0x0000181fff037424 */ /* 0x002fe200078e00ff */
[----:B------:R-:W-:-:S02]  /*15020*/  MOV R2, 0x15040 ;  /* 0x0001504000027802 */ /* 0x000fc40000000f00 */
[----:B--2-4-:R-:W-:Y:S05]  /*15030*/  CALL.REL.NOINC `($__internal_19_$__cuda_sm70_shflsync_idx_p) ;  /* 0x0000114000007944 */ /* 0x014fea0003c00000 */
        /* <DEDUP_REMOVED lines=8> */
.L_x_1252:
[----:B------:R-:W-:Y:S01]  /*150c0*/  IMAD.MOV.U32 R9, RZ, RZ, R13 ;  /* 0x000000ffff097224 */ /* 0x000fe200078e000d */
[----:B------:R-:W-:Y:S01]  /*150d0*/  MOV R5, RZ ;  /* 0x000000ff00057202 */ /* 0x000fe20000000f00 */
[----:B------:R-:W-:Y:S01]  /*150e0*/  IMAD.MOV.U32 R3, RZ, RZ, 0x1c1f ;  /* 0x00001c1fff037424 */ /* 0x000fe200078e00ff */
[----:B------:R-:W-:Y:S02]  /*150f0*/  MOV R2, 0x15110 ;  /* 0x0001511000027802 */ /* 0x000fe40000000f00 */
[----:B------:R-:W-:Y:S05]  /*15100*/  CALL.REL.NOINC `($__internal_19_$__cuda_sm70_shflsync_idx_p) ;  /* 0x0000107000007944 */ /* 0x000fea0003c00000 */
[----:B------:R-:W-:Y:S01]  /*15110*/  MOV R12, R5 ;  /* 0x00000005000c7202 */ /* 0x000fe20000000f00 */
[----:B------:R-:W-:Y:S05]  /*15120*/  BRA `(.L_x_1331) ;  /* 0xffffc35000007947 */ /* 0x000fea000383ffff */
.L_x_1253:
[----:B------:R-:W-:Y:S01]  /*15130*/  IMAD.MOV.U32 R9, RZ, RZ, R21 ;  /* 0x000000ffff097224 */ /* 0x000fe200078e0015 */
[----:B------:R-:W-:Y:S01]  /*15140*/  MOV R5, RZ ;  /* 0x000000ff00057202 */ /* 0x000fe20000000f00 */
[----:B------:R-:W-:Y:S01]  /*15150*/  IMAD.MOV.U32 R3, RZ, RZ, 0x1c1f ;  /* 0x00001c1fff037424 */ /* 0x000fe200078e00ff */
[----:B------:R-:W-:Y:S02]  /*15160*/  MOV R2, 0x15180 ;  /* 0x0001518000027802 */ /* 0x000fe40000000f00 */
[----:B-12---:R-:W-:Y:S05]  /*15170*/  CALL.REL.NOINC `($__internal_19_$__cuda_sm70_shflsync_idx_p) ;  /* 0x0000100000007944 */ /* 0x006fea0003c00000 */
[----:B------:R-:W-:Y:S01]  /*15180*/  MOV R2, R5 ;  /* 0x0000000500027202 */ /* 0x000fe20000000f00 */
[----:B------:R-:W-:Y:S05]  /*15190*/  BRA `(.L_x_1332) ;  /* 0xffffc30000007947 */ /* 0x000fea000383ffff */
.L_x_1256:
[----:B------:R-:W-:Y:S01]  /*151a0*/  IMAD.MOV.U32 R9, RZ, RZ, R13 ;  /* 0x000000ffff097224 */ /* 0x000fe200078e000d */
[----:B------:R-:W-:Y:S01]  /*151b0*/  MOV R5, 0x1 ;  /* 0x0000000100057802 */ /* 0x000fe20000000f00 */
[----:B----4-:R-:W-:Y:S01]  /*151c0*/  IMAD.MOV.U32 R3, RZ, RZ, 0x1c1f ;  /* 0x00001c1fff037424 */ /* 0x010fe200078e00ff */
[----:B------:R-:W-:-:S02]  /*151d0*/  MOV R2, 0x151f0 ;  /* 0x000151f000027802 */ /* 0x000fc40000000f00 */
[----:B-123--:R-:W-:Y:S05]  /*151e0*/  CALL.REL.NOINC `($__internal_19_$__cuda_sm70_shflsync_idx_p) ;  /* 0x00000f9000007944 */ /* 0x00efea0003c00000 */
        /* <DEDUP_REMOVED lines=8> */
.L_x_1259:
[----:B------:R-:W-:Y:S01]  /*15270*/  IMAD.MOV.U32 R9, RZ, RZ, R13 ;  /* 0x000000ffff097224 */ /* 0x000fe200078e000d */
[----:B------:R-:W-:Y:S01]  /*15280*/  MOV R5, 0x2 ;  /* 0x0000000200057802 */ /* 0x000fe20000000f00 */
[----:B----4-:R-:W-:Y:S01]  /*15290*/  IMAD.MOV.U32 R3, RZ, RZ, 0x1c1f ;  /* 0x00001c1fff037424 */ /* 0x010fe200078e00ff */
[----:B------:R-:W-:Y:S02]  /*152a0*/  MOV R2, 0x152c0 ;  /* 0x000152c000027802 */ /* 0x000fe40000000f00 */
[----:B-123--:R-:W-:Y:S05]  /*152b0*/  CALL.REL.NOINC `($__internal_19_$__cuda_sm70_shflsync_idx_p) ;  /* 0x00000ec000007944 */ /* 0x00efea0003c00000 */
[----:B------:R-:W-:Y:S01]  /*152c0*/  MOV R12, R5 ;  /* 0x00000005000c7202 */ /* 0x000fe20000000f00 */
[----:B------:R-:W-:Y:S05]  /*152d0*/  BRA `(.L_x_1334) ;  /* 0xffffc78000007947 */ /* 0x000fea000383ffff */
.L_x_1260:
[----:B------:R-:W-:Y:S01]  /*152e0*/  IMAD.MOV.U32 R9, RZ, RZ, R21 ;  /* 0x000000ffff097224 */ /* 0x000fe200078e0015 */
[----:B------:R-:W-:Y:S01]  /*152f0*/  MOV R5, 0x2 ;  /* 0x0000000200057802 */ /* 0x000fe20000000f00 */
[----:B----4-:R-:W-:Y:S01]  /*15300*/  IMAD.MOV.U32 R3, RZ, RZ, 0x1c1f ;  /* 0x00001c1fff037424 */ /* 0x010fe200078e00ff */
[----:B------:R-:W-:Y:S02]  /*15310*/  MOV R2, 0x15330 ;  /* 0x0001533000027802 */ /* 0x000fe40000000f00 */
[----:B-123--:R-:W-:Y:S05]  /*15320*/  CALL.REL.NOINC `($__internal_19_$__cuda_sm70_shflsync_idx_p) ;  /* 0x00000e5000007944 */ /* 0x00efea0003c00000 */
[----:B------:R-:W-:Y:S01]  /*15330*/  MOV R2, R5 ;  /* 0x0000000500027202 */ /* 0x000fe20000000f00 */
[----:B------:R-:W-:Y:S05]  /*15340*/  BRA `(.L_x_1335) ;  /* 0xffffc73000007947 */ /* 0x000fea000383ffff */
.L_x_1263:
[----:B------:R-:W-:Y:S01]  /*15350*/  IMAD.MOV.U32 R9, RZ, RZ, R13 ;  /* 0x000000ffff097224 */ /* 0x000fe200078e000d */
[----:B------:R-:W-:Y:S01]  /*15360*/  MOV R5, 0x3 ;  /* 0x0000000300057802 */ /* 0x000fe20000000f00 */
[----:B--2---:R-:W-:Y:S01]  /*15370*/  IMAD.MOV.U32 R3, RZ, RZ, 0x1c1f ;  /* 0x00001c1fff037424 */ /* 0x004fe200078e00ff */
[----:B-1----:R-:W-:-:S02]  /*15380*/  MOV R2, 0x153a0 ;  /* 0x000153a000027802 */ /* 0x002fc40000000f00 */
[----:B---34-:R-:W-:Y:S05]  /*15390*/  CALL.REL.NOINC `($__internal_19_$__cuda_sm70_shflsync_idx_p) ;  /* 0x00000de000007944 */ /* 0x018fea0003c00000 */
        /* <DEDUP_REMOVED lines=8> */
.L_x_1267:
[----:B------:R-:W-:Y:S01]  /*15420*/  IMAD.MOV.U32 R9, RZ, RZ, R6 ;  /* 0x000000ffff097224 */ /* 0x000fe200078e0006 */
[----:B------:R-:W-:Y:S01]  /*15430*/  MOV R5, RZ ;  /* 0x000000ff00057202 */ /* 0x000fe20000000f00 */
[----:B------:R-:W-:Y:S01]  /*15440*/  IMAD.MOV.U32 R3, RZ, RZ, 0x181f ;  /* 0x0000181fff037424 */ /* 0x000fe200078e00ff */
[----:B------:R-:W-:Y:S02]  /*15450*/  MOV R2, 0x15470 ;  /* 0x0001547000027802 */ /* 0x000fe40000000f00 */
[----:B------:R-:W-:Y:S05]  /*15460*/  CALL.REL.NOINC `($__internal_19_$__cuda_sm70_shflsync_idx_p) ;  /* 0x00000d1000007944 */ /* 0x000fea0003c00000 */
[----:B------:R-:W-:Y:S01]  /*15470*/  MOV R8, R5 ;  /* 0x0000000500087202 */ /* 0x000fe20000000f00 */
[----:B------:R-:W-:Y:S05]  /*15480*/  BRA `(.L_x_1337) ;  /* 0xffffd27000007947 */ /* 0x000fea000383ffff */
.L_x_1268:
[----:B------:R-:W-:Y:S01]  /*15490*/  IMAD.MOV.U32 R9, RZ, RZ, R7 ;  /* 0x000000ffff097224 */ /* 0x000fe200078e0007 */
[----:B------:R-:W-:Y:S01]  /*154a0*/  MOV R5, RZ ;  /* 0x000000ff00057202 */ /* 0x000fe20000000f00 */
[----:B------:R-:W-:Y:S01]  /*154b0*/  IMAD.MOV.U32 R3, RZ, RZ, 0x181f ;  /* 0x0000181fff037424 */ /* 0x000fe200078e00ff */
[----:B------:R-:W-:Y:S02]  /*154c0*/  MOV R2, 0x154e0 ;  /* 0x000154e000027802 */ /* 0x000fe40000000f00 */
[----:B-12---:R-:W-:Y:S05]  /*154d0*/  CALL.REL.NOINC `($__internal_19_$__cuda_sm70_shflsync_idx_p) ;  /* 0x00000ca000007944 */ /* 0x006fea0003c00000 */
[----:B------:R-:W-:Y:S01]  /*154e0*/  MOV R2, R5 ;  /* 0x0000000500027202 */ /* 0x000fe20000000f00 */
[----:B------:R-:W-:Y:S05]  /*154f0*/  BRA `(.L_x_1338) ;  /* 0xffffd22000007947 */ /* 0x000fea000383ffff */
.L_x_1269:
        /* <DEDUP_REMOVED lines=13> */
.L_x_1270:
[----:B------:R-:W-:Y:S01]  /*155d0*/  IMAD.MOV.U32 R9, RZ, RZ, R6 ;  /* 0x000000ffff097224 */ /* 0x000fe200078e0006 */
[----:B------:R-:W-:Y:S01]  /*155e0*/  MOV R5, 0x2 ;  /* 0x0000000200057802 */ /* 0x000fe20000000f00 */
[----:B-1----:R-:W-:Y:S01]  /*155f0*/  IMAD.MOV.U32 R3, RZ, RZ, 0x181f ;  /* 0x0000181fff037424 */ /* 0x002fe200078e00ff */
[----:B------:R-:W-:Y:S02]  /*15600*/  MOV R2, 0x15620 ;  /* 0x0001562000027802 */ /* 0x000fe40000000f00 */
[----:B---34-:R-:W-:Y:S05]  /*15610*/  CALL.REL.NOINC `($__internal_19_$__cuda_sm70_shflsync_idx_p) ;  /* 0x00000b6000007944 */ /* 0x018fea0003c00000 */
[----:B------:R-:W-:Y:S01]  /*15620*/  MOV R8, R5 ;  /* 0x0000000500087202 */ /* 0x000fe20000000f00 */
[----:B------:R-:W-:Y:S05]  /*15630*/  BRA `(.L_x_1340) ;  /* 0xffffd1f000007947 */ /* 0x000fea000383ffff */
.L_x_1271:
[----:B------:R-:W-:Y:S01]  /*15640*/  IMAD.MOV.U32 R9, RZ, RZ, R7 ;  /* 0x000000ffff097224 */ /* 0x000fe200078e0007 */
[----:B------:R-:W-:Y:S01]  /*15650*/  MOV R5, 0x2 ;  /* 0x0000000200057802 */ /* 0x000fe20000000f00 */
[----:B-1----:R-:W-:Y:S01]  /*15660*/  IMAD.MOV.U32 R3, RZ, RZ, 0x181f ;  /* 0x0000181fff037424 */ /* 0x002fe200078e00ff */
[----:B------:R-:W-:Y:S02]  /*15670*/  MOV R2, 0x15690 ;  /* 0x0001569000027802 */ /* 0x000fe40000000f00 */
[----:B--234-:R-:W-:Y:S05]  /*15680*/  CALL.REL.NOINC `($__internal_19_$__cuda_sm70_shflsync_idx_p) ;  /* 0x00000af000007944 */ /* 0x01cfea0003c00000 */
[----:B------:R-:W-:Y:S01]  /*15690*/  MOV R2, R5 ;  /* 0x0000000500027202 */ /* 0x000fe20000000f00 */
[----:B------:R-:W-:Y:S05]  /*156a0*/  BRA `(.L_x_1341) ;  /* 0xffffd1a000007947 */ /* 0x000fea000383ffff */
.L_x_1272:
        /* <DEDUP_REMOVED lines=13> */
.L_x_1273:
[----:B------:R-:W-:Y:S01]  /*15780*/  IMAD.MOV.U32 R9, RZ, RZ, R6 ;  /* 0x000000ffff097224 */ /* 0x000fe200078e0006 */
[----:B------:R-:W-:Y:S01]  /*15790*/  MOV R5, 0x4 ;  /* 0x0000000400057802 */ /* 0x000fe20000000f00 */
[----:B--2---:R-:W-:Y:S01]  /*157a0*/  IMAD.MOV.U32 R3, RZ, RZ, 0x181f ;  /* 0x0000181fff037424 */ /* 0x004fe200078e00ff */
[----:B------:R-:W-:Y:S02]  /*157b0*/  MOV R2, 0x157d0 ;  /* 0x000157d000027802 */ /* 0x000fe40000000f00 */
[----:B-1-34-:R-:W-:Y:S05]  /*157c0*/  CALL.REL.NOINC `($__internal_19_$__cuda_sm70_shflsync_idx_p) ;  /* 0x000009b000007944 */ /* 0x01afea0003c00000 */
[----:B------:R-:W-:Y:S01]  /*157d0*/  MOV R8, R5 ;  /* 0x0000000500087202 */ /* 0x000fe20000000f00 */
[----:B------:R-:W-:Y:S05]  /*157e0*/  BRA `(.L_x_1343) ;  /* 0xffffd17000007947 */ /* 0x000fea000383ffff */
.L_x_1274:
[----:B------:R-:W-:Y:S01]  /*157f0*/  IMAD.MOV.U32 R9, RZ, RZ, R7 ;  /* 0x000000ffff097224 */ /* 0x000fe200078e0007 */
[----:B------:R-:W-:Y:S01]  /*15800*/  MOV R5, 0x4 ;  /* 0x0000000400057802 */ /* 0x000fe20000000f00 */
[----:B--2---:R-:W-:Y:S01]  /*15810*/  IMAD.MOV.U32 R3, RZ, RZ, 0x181f ;  /* 0x0000181fff037424 */ /* 0x004fe200078e00ff */
[----:B------:R-:W-:Y:S02]  /*15820*/  MOV R2, 0x15840 ;  /* 0x0001584000027802 */ /* 0x000fe40000000f00 */
[----:B-1-34-:R-:W-:Y:S05]  /*15830*/  CALL.REL.NOINC `($__internal_19_$__cuda_sm70_shflsync_idx_p) ;  /* 0x0000094000007944 */ /* 0x01afea0003c00000 */
[----:B------:R-:W-:Y:S01]  /*15840*/  MOV R2, R5 ;  /* 0x0000000500027202 */ /* 0x000fe20000000f00 */
[----:B------:R-:W-:Y:S05]  /*15850*/  BRA `(.L_x_1344) ;  /* 0xffffd12000007947 */ /* 0x000fea000383ffff */
.L_x_1275:
        /* <DEDUP_REMOVED lines=13> */
.L_x_1276:
[----:B------:R-:W-:Y:S01]  /*15930*/  IMAD.MOV.U32 R9, RZ, RZ, R6 ;  /* 0x000000ffff097224 */ /* 0x000fe200078e0006 */
[----:B------:R-:W-:Y:S01]  /*15940*/  MOV R5, 0x6 ;  /* 0x0000000600057802 */ /* 0x000fe20000000f00 */
[----:B--2---:R-:W-:Y:S01]  /*15950*/  IMAD.MOV.U32 R3, RZ, RZ, 0x181f ;  /* 0x0000181fff037424 */ /* 0x004fe200078e00ff */
[----:B------:R-:W-:Y:S02]  /*15960*/  MOV R2, 0x15980 ;  /* 0x0001598000027802 */ /* 0x000fe40000000f00 */
[----:B-1--4-:R-:W-:Y:S05]  /*15970*/  CALL.REL.NOINC `($__internal_19_$__cuda_sm70_shflsync_idx_p) ;  /* 0x0000080000007944 */ /* 0x012fea0003c00000 */
[----:B------:R-:W-:Y:S01]  /*15980*/  MOV R8, R5 ;  /* 0x0000000500087202 */ /* 0x000fe20000000f00 */
[----:B------:R-:W-:Y:S05]  /*15990*/  BRA `(.L_x_1346) ;  /* 0xffffd0f000007947 */ /* 0x000fea000383ffff */
.L_x_1277:
[----:B------:R-:W-:Y:S01]  /*159a0*/  IMAD.MOV.U32 R9, RZ, RZ, R7 ;  /* 0x000000ffff097224 */ /* 0x000fe200078e0007 */
[----:B------:R-:W-:Y:S01]  /*159b0*/  MOV R5, 0x6 ;  /* 0x0000000600057802 */ /* 0x000fe20000000f00 */
[----:B--2---:R-:W-:Y:S01]  /*159c0*/  IMAD.MOV.U32 R3, RZ, RZ, 0x181f ;  /* 0x0000181fff037424 */ /* 0x004fe200078e00ff */
[----:B------:R-:W-:Y:S02]  /*159d0*/  MOV R2, 0x159f0 ;  /* 0x000159f000027802 */ /* 0x000fe40000000f00 */
[----:B-1-34-:R-:W-:Y:S05]  /*159e0*/  CALL.REL.NOINC `($__internal_19_$__cuda_sm70_shflsync_idx_p) ;  /* 0x0000079000007944 */ /* 0x01afea0003c00000 */
[----:B------:R-:W-:Y:S01]  /*159f0*/  MOV R2, R5 ;  /* 0x0000000500027202 */ /* 0x000fe20000000f00 */
[----:B------:R-:W-:Y:S05]  /*15a00*/  BRA `(.L_x_1347) ;  /* 0xffffd0a000007947 */ /* 0x000fea000383ffff */
.L_x_1278:
        /* <DEDUP_REMOVED lines=13> */
.L_x_1280:
[----:B------:R-:W-:Y:S01]  /*15ae0*/  IMAD.MOV.U32 R9, RZ, RZ, R70 ;  /* 0x000000ffff097224 */ /* 0x000fe200078e0046 */
[----:B------:R-:W-:Y:S01]  /*15af0*/  MOV R5, RZ ;  /* 0x000000ff00057202 */ /* 0x000fe20000000f00 */
[----:B----4-:R-:W-:Y:S01]  /*15b00*/  IMAD.MOV.U32 R3, RZ, RZ, 0x1f ;  /* 0x0000001fff037424 */ /* 0x010fe200078e00ff */
[----:B------:R-:W-:Y:S02]  /*15b10*/  MOV R2, 0x15b30 ;  /* 0x00015b3000027802 */ /* 0x000fe40000000f00 */
[----:B------:R-:W-:Y:S05]  /*15b20*/  CALL.REL.NOINC `($__internal_19_$__cuda_sm70_shflsync_idx_p) ;  /* 0x0000065000007944 */ /* 0x000fea0003c00000 */
[----:B------:R-:W-:Y:S01]  /*15b30*/  MOV R10, R5 ;  /* 0x00000005000a7202 */ /* 0x000fe20000000f00 */
[----:B------:R-:W-:Y:S05]  /*15b40*/  BRA `(.L_x_1349) ;  /* 0xffffd15000007947 */ /* 0x000fea000383ffff */
.L_x_1281:
[----:B------:R-:W-:Y:S01]  /*15b50*/  IMAD.MOV.U32 R9, RZ, RZ, R70 ;  /* 0x000000ffff097224 */ /* 0x000fe200078e0046 */
[----:B------:R-:W-:Y:S01]  /*15b60*/  MOV R5, 0x1 ;  /* 0x0000000100057802 */ /* 0x000fe20000000f00 */
[----:B----4-:R-:W-:Y:S01]  /*15b70*/  IMAD.MOV.U32 R3, RZ, RZ, 0x1f ;  /* 0x0000001fff037424 */ /* 0x010fe200078e00ff */
[----:B------:R-:W-:Y:S02]  /*15b80*/  MOV R2, 0x15ba0 ;  /* 0x00015ba000027802 */ /* 0x000fe40000000f00 */
[----:B-12---:R-:W-:Y:S05]  /*15b90*/  CALL.REL.NOINC `($__internal_19_$__cuda_sm70_shflsync_idx_p) ;  /* 0x000005e000007944 */ /* 0x006fea0003c00000 */
[----:B------:R-:W-:Y:S01]  /*15ba0*/  MOV R8, R5 ;  /* 0x0000000500087202 */ /* 0x000fe20000000f00 */
[----:B------:R-:W-:Y:S05]  /*15bb0*/  BRA `(.L_x_1350) ;  /* 0xffffd10000007947 */ /* 0x000fea000383ffff */
.L_x_1282:
[----:B------:R-:W-:Y:S02]  /*15bc0*/  MOV R2, 0x1 ;  /* 0x0000000100027802 */ /* 0x000fe40000000f00 */
[----:B------:R-:W-:-:S02]  /*15bd0*/  MOV R3, 0x15bf0 ;  /* 0x00015bf000037802 */ /* 0x000fc40000000f00 */
[----:B-123--:R-:W-:Y:S05]  /*15be0*/  CALL.REL.NOINC `($__internal_20_$__cuda_sm70_shflsync_up_p) ;  /* 0x000005e000007944 */ /* 0x00efea0003c00000 */
[----:B------:R-:W-:Y:S05]  /*15bf0*/  BRA `(.L_x_1351) ;  /* 0xffffd1f000007947 */ /* 0x000fea000383ffff */
.L_x_1283:
[----:B------:R-:W-:Y:S02]  /*15c00*/  MOV R2, 0x2 ;  /* 0x0000000200027802 */ /* 0x000fe40000000f00 */
[----:B------:R-:W-:-:S02]  /*15c10*/  MOV R3, 0x15c30 ;  /* 0x00015c3000037802 */ /* 0x000fc40000000f00 */
[----:B-12---:R-:W-:Y:S05]  /*15c20*/  CALL.REL.NOINC `($__internal_20_$__cuda_sm70_shflsync_up_p) ;  /* 0x000005a000007944 */ /* 0x006fea0003c00000 */
        /* <DEDUP_REMOVED lines=24> */
.L_x_1287:
[----:B------:R-:W-:Y:S02]  /*15db0*/  MOV R2, 0x1 ;  /* 0x0000000100027802 */ /* 0x000fe40000000f00 */
[----:B------:R-:W-:Y:S02]  /*15dc0*/  MOV R3, 0x15de0 ;  /* 0x00015de000037802 */ /* 0x000fe40000000f00 */
[----:B------:R-:W-:Y:S05]  /*15dd0*/  CALL.REL.NOINC `($__internal_20_$__cuda_sm70_shflsync_up_p) ;  /* 0x000003f000007944 */ /* 0x000fea0003c00000 */
[----:B------:R-:W-:Y:S01]  /*15de0*/  MOV R2, R4 ;  /* 0x0000000400027202 */ /* 0x000fe20000000f00 */
[----:B------:R-:W-:Y:S05]  /*15df0*/  BRA `(.L_x_1353) ;  /* 0xffffd25000007947 */ /* 0x000fea000383ffff */
.L_x_1288:
        /* <DEDUP_REMOVED lines=27> */
.L_x_1290:
[----:B------:R-:W-:Y:S02]  /*15fb0*/  SEL R0, RZ, 0x1, P0 ;  /* 0x00000001ff007807 */ /* 0x000fe40000000000 */
[----:B------:R-:W-:Y:S02]  /*15fc0*/  MOV R2, 0x15fe0 ;  /* 0x00015fe000027802 */ /* 0x000fe40000000f00 */
[----:B---3--:R-:W-:Y:S05]  /*15fd0*/  CALL.REL.NOINC `($__internal_21_$__cuda_sm70_votesync_ballot) ;  /* 0x0000026000007944 */ /* 0x008fea0003c00000 */
[----:B------:R-:W-:Y:S01]  /*15fe0*/  MOV R8, R0 ;  /* 0x0000000000087202 */ /* 0x000fe20000000f00 */
[----:B------:R-:W-:Y:S05]  /*15ff0*/  BRA `(.L_x_1355) ;  /* 0xffffd1e000007947 */ /* 0x000fea000383ffff */
.L_x_1291:
[----:B------:R-:W-:Y:S01]  /*16000*/  IMAD.MOV.U32 R9, RZ, RZ, R6 ;  /* 0x000000ffff097224 */ /* 0x000fe200078e0006 */
[----:B------:R-:W-:Y:S01]  /*16010*/  MOV R5, R0 ;  /* 0x0000000000057202 */ /* 0x000fe20000000f00 */
[----:B------:R-:W-:Y:S01]  /*16020*/  IMAD.MOV.U32 R3, RZ, RZ, 0x1f ;  /* 0x0000001fff037424 */ /* 0x000fe200078e00ff */
[----:B-1----:R-:W-:Y:S02]  /*16030*/  MOV R2, 0x16050 ;  /* 0x0001605000027802 */ /* 0x002fe40000000f00 */
[----:B---3--:R-:W-:Y:S05]  /*16040*/  CALL.REL.NOINC `($__internal_19_$__cuda_sm70_shflsync_idx_p) ;  /* 0x0000013000007944 */ /* 0x008fea0003c00000 */
[----:B------:R-:W-:Y:S01]  /*16050*/  IMAD.MOV.U32 R11, RZ, RZ, R5 ;  /* 0x000000ffff0b7224 */ /* 0x000fe200078e0005 */
[----:B------:R-:W-:Y:S01]  /*16060*/  MOV R5, R0 ;  /* 0x0000000000057202 */ /* 0x000fe20000000f00 */
[----:B------:R-:W-:Y:S01]  /*16070*/  IMAD.MOV.U32 R9, RZ, RZ, R7 ;  /* 0x000000ffff097224 */ /* 0x000fe200078e0007 */
[----:B------:R-:W-:-:S02]  /*16080*/  MOV R3, 0x1f ;  /* 0x0000001f00037802 */ /* 0x000fc40000000f00 */
[----:B------:R-:W-:Y:S02]  /*16090*/  MOV R2, 0x160b0 ;  /* 0x000160b000027802 */ /* 0x000fe40000000f00 */
[----:B------:R-:W-:Y:S05]  /*160a0*/  CALL.REL.NOINC `($__internal_19_$__cuda_sm70_shflsync_idx_p) ;  /* 0x000000d000007944 */ /* 0x000fea0003c00000 */
[----:B------:R-:W-:Y:S01]  /*160b0*/  MOV R7, R5 ;  /* 0x0000000500077202 */ /* 0x000fe20000000f00 */
[----:B------:R-:W-:Y:S05]  /*160c0*/  BRA `(.L_x_1356) ;  /* 0xffffd18000007947 */ /* 0x000fea000383ffff */
.L_x_1294:
[----:B------:R-:W-:Y:S01]  /*160d0*/  IMAD.MOV.U32 R9, RZ, RZ, R4 ;  /* 0x000000ffff097224 */ /* 0x000fe200078e0004 */
[----:B------:R-:W-:Y:S01]  /*160e0*/  MOV R5, R0 ;  /* 0x0000000000057202 */ /* 0x000fe20000000f00 */
[----:B------:R-:W-:Y:S01]  /*160f0*/  IMAD.MOV.U32 R3, RZ, RZ, 0x1f ;  /* 0x0000001fff037424 */ /* 0x000fe200078e00ff */
[----:B-1----:R-:W-:Y:S02]  /*16100*/  MOV R2, 0x16120 ;  /* 0x0001612000027802 */ /* 0x002fe40000000f00 */
[----:B---34-:R-:W-:Y:S05]  /*16110*/  CALL.REL.NOINC `($__internal_19_$__cuda_sm70_shflsync_idx_p) ;  /* 0x0000006000007944 */ /* 0x018fea0003c00000 */
[----:B------:R-:W-:Y:S01]  /*16120*/  MOV R13, R5 ;  /* 0x00000005000d7202 */ /* 0x000fe20000000f00 */
[----:B------:R-:W-:Y:S05]  /*16130*/  BRA `(.L_x_1293) ;  /* 0xffffd17000007947 */ /* 0x000fea000383ffff */
        .weak           $__internal_18_$__cuda_sm70_shflsync_bfly_p
        .type           $__internal_18_$__cuda_sm70_shflsync_bfly_p,@function
        .size           $__internal_18_$__cuda_sm70_shflsync_bfly_p,($__internal_19_$__cuda_sm70_shflsync_idx_p - $__internal_18_$__cuda_sm70_shflsync_bfly_p)
$__internal_18_$__cuda_sm70_shflsync_bfly_p:
[----:B------:R-:W-:Y:S04]  /*16140*/  WARPSYNC R8 ;  /* 0x0000000800007348 */ /* 0x000fe80003800000 */
[----:B------:R1:W2:Y:S02]  /*16150*/  SHFL.BFLY PT, R0, R0, R3, R9 ;  /* 0x0c00000300007389 */ /* 0x0002a400000e0009 */
[----:B-1----:R-:W-:-:S04]  /*16160*/  MOV R3, 0x0 ;  /* 0x0000000000037802 */ /* 0x002fc80000000f00 */
[----:B--2---:R-:W-:Y:S05]  /*16170*/  RET.REL.NODEC R2 `(_ZN7cutlass13device_kernelIN5flash19enable_sm80_to_sm89INS1_16FlashAttnFwdSm80INS1_25CollectiveMainloopFwdSm80ILi4ELi1ELb0EN4cute5tupleIJNS5_1CILi128EEENS7_ILi80EEENS7_ILi64EEEEEELi64ENS_6half_tEfNS_4arch4Sm80ELb1ELb0ELb1ELb1ELb0ELb0ELb1ELb1EEENS1_21CollectiveEpilogueFwdINS6_IJS8_SA_S9_EEENS6_IJNS7_ILi1EEESI_SI_EEESC_SE_Li128ELb1ELb1ELb1ELb0EEENS1_36VarlenDynamicPersistentTileSchedulerILi128ELi80ELi128ELi128ELb1ELb1ELb0ELb1ELb1ELb1EEEEEEEEEvNT_6ParamsE) ;  /* 0xfffe9e8002007950 */ /* 0x004fea0003c3ffff */
        .weak           $__internal_19_$__cuda_sm70_shflsync_idx_p
        .type           $__internal_19_$__cuda_sm70_shflsync_idx_p,@function
        .size           $__internal_19_$__cuda_sm70_shflsync_idx_p,($__internal_20_$__cuda_sm70_shflsync_up_p - $__internal_19_$__cuda_sm70_shflsync_idx_p)
$__internal_19_$__cuda_sm70_shflsync_idx_p:
[----:B------:R-:W-:-:S04]  /*16180*/  MOV R16, 0xffffffff ;  /* 0xffffffff00107802 */ /* 0x000fc80000000f00 */
[----:B------:R-:W-:Y:S04]  /*16190*/  WARPSYNC R16 ;  /* 0x0000001000007348 */ /* 0x000fe80003800000 */
[----:B------:R1:W2:Y:S02]  /*161a0*/  SHFL.IDX PT, R5, R9, R5, R3 ;  /* 0x0000000509057389 */ /* 0x0002a400000e0003 */
[----:B-1----:R-:W-:-:S04]  /*161b0*/  MOV R3, 0x0 ;  /* 0x0000000000037802 */ /* 0x002fc80000000f00 */
[----:B--2---:R-:W-:Y:S05]  /*161c0*/  RET.REL.NODEC R2 `(_ZN7cutlass13device_kernelIN5flash19enable_sm80_to_sm89INS1_16FlashAttnFwdSm80INS1_25CollectiveMainloopFwdSm80ILi4ELi1ELb0EN4cute5tupleIJNS5_1CILi128EEENS7_ILi80EEENS7_ILi64EEEEEELi64ENS_6half_tEfNS_4arch4Sm80ELb1ELb0ELb1ELb1ELb0ELb0ELb1ELb1EEENS1_21CollectiveEpilogueFwdINS6_IJS8_SA_S9_EEENS6_IJNS7_ILi1EEESI_SI_EEESC_SE_Li128ELb1ELb1ELb1ELb0EEENS1_36VarlenDynamicPersistentTileSchedulerILi128ELi80ELi128ELi128ELb1ELb1ELb0ELb1ELb1ELb1EEEEEEEEEvNT_6ParamsE) ;  /* 0xfffe9e3002007950 */ /* 0x004fea0003c3ffff */
        .weak           $__internal_20_$__cuda_sm70_shflsync_up_p
        .type           $__internal_20_$__cuda_sm70_shflsync_up_p,@function
        .size           $__internal_20_$__cuda_sm70_shflsync_up_p,($__internal_21_$__cuda_sm70_votesync_ballot - $__internal_20_$__cuda_sm70_shflsync_up_p)
$__internal_20_$__cuda_sm70_shflsync_up_p:
[----:B------:R-:W-:Y:S02]  /*161d0*/  IMAD.MOV.U32 R4, RZ, RZ, RZ ;  /* 0x000000ffff047224 */ /* 0x000fe400078e00ff */
[----:B------:R-:W-:-:S04]  /*161e0*/  IMAD.MOV.U32 R9, RZ, RZ, -0x1 ;  /* 0xffffffffff097424 */ /* 0x000fc800078e00ff */
[----:B------:R-:W-:Y:S04]  /*161f0*/  WARPSYNC R9 ;  /* 0x0000000900007348 */ /* 0x000fe80003800000 */
[----:B------:R1:W2:Y:S02]  /*16200*/  SHFL.UP PT, R4, R0, R2, R4 ;  /* 0x0400000200047389 */ /* 0x0002a400000e0004 */
[----:B-1----:R-:W-:Y:S02]  /*16210*/  MOV R2, R3 ;  /* 0x0000000300027202 */ /* 0x002fe40000000f00 */
[----:B------:R-:W-:-:S04]  /*16220*/  MOV R3, 0x0 ;  /* 0x0000000000037802 */ /* 0x000fc80000000f00 */
[----:B--2---:R-:W-:Y:S05]  /*16230*/  RET.REL.NODEC R2 `(_ZN7cutlass13device_kernelIN5flash19enable_sm80_to_sm89INS1_16FlashAttnFwdSm80INS1_25CollectiveMainloopFwdSm80ILi4ELi1ELb0EN4cute5tupleIJNS5_1CILi128EEENS7_ILi80EEENS7_ILi64EEEEEELi64ENS_6half_tEfNS_4arch4Sm80ELb1ELb0ELb1ELb1ELb0ELb0ELb1ELb1EEENS1_21CollectiveEpilogueFwdINS6_IJS8_SA_S9_EEENS6_IJNS7_ILi1EEESI_SI_EEESC_SE_Li128ELb1ELb1ELb1ELb0EEENS1_36VarlenDynamicPersistentTileSchedulerILi128ELi80ELi128ELi128ELb1ELb1ELb0ELb1ELb1ELb1EEEEEEEEEvNT_6ParamsE) ;  /* 0xfffe9dc002007950 */ /* 0x004fea0003c3ffff */
        .weak           $__internal_21_$__cuda_sm70_votesync_ballot
        .type           $__internal_21_$__cuda_sm70_votesync_ballot,@function
        .size           $__internal_21_$__cuda_sm70_votesync_ballot,(.L_x_1639 - $__internal_21_$__cuda_sm70_votesync_ballot)
$__internal_21_$__cuda_sm70_votesync_ballot:
[----:B------:R-:W-:Y:S01]  /*16240*/  ISETP.NE.U32.AND P0, PT, R0, 0x1, PT ;  /* 0x000000010000780c */ /* 0x000fe20003f05070 */
[----:B------:R-:W-:-:S04]  /*16250*/  IMAD.MOV.U32 R3, RZ, RZ, -0x1 ;  /* 0xffffffffff037424 */ /* 0x000fc800078e00ff */
[----:B------:R-:W-:Y:S08]  /*16260*/  WARPSYNC R3 ;  /* 0x0000000300007348 */ /* 0x000ff00003800000 */
[----:B------:R-:W-:-:S04]  /*16270*/  VOTE.ANY R0, PT, !P0 ;  /* 0x0000000000007806 */ /* 0x000fc800040e0100 */
[----:B------:R-:W-:Y:S01]  /*16280*/  LOP3.LUT R0, R0, R3, RZ, 0xc0, !PT ;  /* 0x0000000300007212 */ /* 0x000fe200078ec0ff */
[----:B------:R-:W-:-:S04]  /*16290*/  IMAD.MOV.U32 R3, RZ, RZ, 0x0 ;  /* 0x00000000ff037424 */ /* 0x000fc800078e00ff */
[----:B------:R-:W-:Y:S05]  /*162a0*/  RET.REL.NODEC R2 `(_ZN7cutlass13device_kernelIN5flash19enable_sm80_to_sm89INS1_16FlashAttnFwdSm80INS1_25CollectiveMainloopFwdSm80ILi4ELi1ELb0EN4cute5tupleIJNS5_1CILi128EEENS7_ILi80EEENS7_ILi64EEEEEELi64ENS_6half_tEfNS_4arch4Sm80ELb1ELb0ELb1ELb1ELb0ELb0ELb1ELb1EEENS1_21CollectiveEpilogueFwdINS6_IJS8_SA_S9_EEENS6_IJNS7_ILi1EEESI_SI_EEESC_SE_Li128ELb1ELb1ELb1ELb0EEENS1_36VarlenDynamicPersistentTileSchedulerILi128ELi80ELi128ELi128ELb1ELb1ELb0ELb1ELb1ELb1EEEEEEEEEvNT_6ParamsE) ;  /* 0xfffe9d5002007950 */ /* 0x000fea0003c3ffff */
.L_x_1357:
        /* <DEDUP_REMOVED lines=13> */
.L_x_1639:


//--------------------- .text._ZN7cutlass13device_kernelIN5flash19enable_sm80_to_sm89INS1_16FlashAttnFwdSm80INS1_25CollectiveMainloopFwdSm80ILi4ELi1ELb0EN4cute5tupleIJNS5_1CILi128EEENS7_ILi80EEENS7_ILi64EEEEEELi64ENS_6half_tEfNS_4arch4Sm80ELb1ELb0ELb1ELb1ELb0ELb1ELb1ELb1EEENS1_21CollectiveEpilogueFwdINS6_IJS8_SA_S9_EEENS6_IJNS7_ILi1EEESI_SI_EEESC_SE_Li128ELb1ELb1ELb1ELb0EEENS1_36VarlenDynamicPersistentTileSchedulerILi128ELi80ELi128ELi128ELb1ELb1ELb0ELb1ELb1ELb1EEEEEEEEEvNT_6ParamsE --------------------------
	.section	.text._ZN7cutlass13device_kernelIN5flash19enable_sm80_to_sm89INS1_16FlashAttnFwdSm80INS1_25CollectiveMainloopFwdSm80ILi4ELi1ELb0EN4cute5tupleIJNS5_1CILi128EEENS7_ILi80EEENS7_ILi64EEEEEELi64ENS_6half_tEfNS_4arch4Sm80ELb1ELb0ELb1ELb1ELb0ELb1ELb1ELb1EEENS1_21CollectiveEpilogueFwdINS6_IJS8_SA_S9_EEENS6_IJNS7_ILi1EEESI_SI_EEESC_SE_Li128ELb1ELb1ELb1ELb0EEENS1_36VarlenDynamicPersistentTileSchedulerILi128ELi80ELi128ELi128ELb1ELb1ELb0ELb1ELb1ELb1EEEEEEEEEvNT_6ParamsE,"ax",@progbits
	.sectioninfo	@"SHI_REGISTERS=255"
	.align	128
.text._ZN7cutlass13device_kernelIN5flash19enable_sm80_to_sm89INS1_16FlashAttnFwdSm80INS1_25CollectiveMainloopFwdSm80ILi4ELi1ELb0EN4cute5tupleIJNS5_1CILi128EEENS7_ILi80EEENS7_ILi64EEEEEELi64ENS_6half_tEfNS_4arch4Sm80ELb1ELb0ELb1ELb1ELb0ELb1ELb1ELb1EEENS1_21CollectiveEpilogueFwdINS6_IJS8_SA_S9_EEENS6_IJNS7_ILi1EEESI_SI_EEESC_SE_Li128ELb1ELb1ELb1ELb0EEENS1_36VarlenDynamicPersistentTileSchedulerILi128ELi80ELi128ELi128ELb1ELb1ELb0ELb1ELb1ELb1EEEEEEEEEvNT_6ParamsE:
        .type           _ZN7cutlass13device_kernelIN5flash19enable_sm80_to_sm89INS1_16FlashAttnFwdSm80INS1_25CollectiveMainloopFwdSm80ILi4ELi1ELb0EN4cute5tupleIJNS5_1CILi128EEENS7_ILi80EEENS7_ILi64EEEEEELi64ENS_6half_tEfNS_4arch4Sm80ELb1ELb0ELb1ELb1ELb0ELb1ELb1ELb1EEENS1_21CollectiveEpilogueFwdINS6_IJS8_SA_S9_EEENS6_IJNS7_ILi1EEESI_SI_EEESC_SE_Li128ELb1ELb1ELb1ELb0EEENS1_36VarlenDynamicPersistentTileSchedulerILi128ELi80ELi128ELi128ELb1ELb1ELb0ELb1ELb1ELb1EEEEEEEEEvNT_6ParamsE,@function
        .size           _ZN7cutlass13device_kernelIN5flash19enable_sm80_to_sm89INS1_16FlashAttnFwdSm80INS1_25CollectiveMainloopFwdSm80ILi4ELi1ELb0EN4cute5tupleIJNS5_1CILi128EEENS7_ILi80EEENS7_ILi64EEEEEELi64ENS_6half_tEfNS_4arch4Sm80ELb1ELb0ELb1ELb1ELb0ELb1ELb1ELb1EEENS1_21CollectiveEpilogueFwdINS6_IJS8_SA_S9_EEENS6_IJNS7_ILi1EEESI_SI_EEESC_SE_Li128ELb1ELb1ELb1ELb0EEENS1_36VarlenDynamicPersistentTileSchedulerILi128ELi80ELi128ELi128ELb1ELb1ELb0ELb1ELb1ELb1EEEEEEEEEvNT_6ParamsE,(.L_x_1644 - _ZN7cutlass13device_kernelIN5flash19enable_sm80_to_sm89INS1_16FlashAttnFwdSm80INS1_25CollectiveMainloopFwdSm80ILi4ELi1ELb0EN4cute5tupleIJNS5_1CILi128EEENS7_ILi80EEENS7_ILi64EEEEEELi64ENS_6half_tEfNS_4arch4Sm80ELb1ELb0ELb1ELb1ELb0ELb1ELb1ELb1EEENS1_21CollectiveEpilogueFwdINS6_IJS8_SA_S9_EEENS6_IJNS7_ILi1EEESI_SI_EEESC_SE_Li128ELb1ELb1ELb1ELb0EEENS1_36VarlenDynamicPersistentTileSchedulerILi128ELi80ELi128ELi128ELb1ELb1ELb0ELb1ELb1ELb1EEEEEEEEEvNT_6ParamsE)
        .other          _ZN7cutlass13device_kernelIN5flash19enable_sm80_to_sm89INS1_16FlashAttnFwdSm80INS1_25CollectiveMainloopFwdSm80ILi4ELi1ELb0EN4cute5tupleIJNS5_1CILi128EEENS7_ILi80EEENS7_ILi64EEEEEELi64ENS_6half_tEfNS_4arch4Sm80ELb1ELb0ELb1ELb1ELb0ELb1ELb1ELb1EEENS1_21CollectiveEpilogueFwdINS6_IJS8_SA_S9_EEENS6_IJNS7_ILi1EEESI_SI_EEESC_SE_Li128ELb1ELb1ELb1ELb0EEENS1_36VarlenDynamicPersistentTileSchedulerILi128ELi80ELi128ELi128ELb1ELb1ELb0ELb1ELb1ELb1EEEEEEEEEvNT_6ParamsE,@"STO_CUDA_ENTRY STV_DEFAULT"
_ZN7cutlass13device_kernelIN5flash19enable_sm80_to_sm89INS1_16FlashAttnFwdSm80INS1_25CollectiveMainloopFwdSm80ILi4ELi1ELb0EN4cute5tupleIJNS5_1CILi128EEENS7_ILi80EEENS7_ILi64EEEEEELi64ENS_6half_tEfNS_4arch4Sm80ELb1ELb0ELb1ELb1ELb0ELb1ELb1ELb1EEENS1_21CollectiveEpilogueFwdINS6_IJS8_SA_S9_EEENS6_IJNS7_ILi1EEESI_SI_EEESC_SE_Li128ELb1ELb1ELb1ELb0EEENS1_36VarlenDynamicPersistentTileSchedulerILi128ELi80ELi128ELi128ELb1ELb1ELb0ELb1ELb1ELb1EEEEEEEEEvNT_6ParamsE:
        /* <DEDUP_REMOVED lines=54> */
.L_x_1363:
        /* <DEDUP_REMOVED lines=16> */
.L_x_1557:
        /* <DEDUP_REMOVED lines=16> */
.L_x_1558:
[----:B--2---:R-:W-:-:S05]  /*0560*/  IMAD R0, R0, c[0x0][0x538], RZ ;  /* 0x00014e0000007a24 */ /* 0x004fca00078e02ff */
[----:B------:R-:W-:-:S04]  /*0570*/  IADD3 R6, R0, R6, RZ ;  /* 0x0000000600067210 */ /* 0x000fc80007ffe0ff */
[----:B------:R-:W-:-:S13]  /*0580*/  ISETP.GT.AND P0, PT, R6, UR4, PT ;  /* 0x0000000406007c0c */ /* 0x000fda000bf04270 */
[----:B-1----:R-:W-:Y:S05]  /*0590*/  @!P0 BRA `(.L_x_1363) ;  /* 0xfffffdc000008947 */ /* 0x002fea000383ffff */
.L_x_1359:
[----:B------:R-:W-:-:S05]  /*05a0*/  IADD3 R12, -R0, R6, RZ ;  /* 0x00000006000c7210 */ /* 0x000fca0007ffe1ff */
[----:B------:R-:W-:-:S05]  /*05b0*/  IMAD R0, R4, c[0x0][0x538], R12 ;  /* 0x00014e0004007a24 */ /* 0x000fca00078e020c */
[----:B------:R-:W-:Y:S01]  /*05c0*/  ISETP.GT.AND P0, PT, R0, UR4, PT ;  /* 0x0000000400007c0c */ /* 0x000fe2000bf04270 */
[----:B------:R-:W-:-:S12]  /*05d0*/  BRA.DIV ~URZ, `(.L_x_1364) ;  /* 0x0001de327f007947 */ /* 0x000fd8000b800000 */
[----:B------:R-:W-:-:S04]  /*05e0*/  VOTE.ANY R6, PT, !P0 ;  /* 0x0000000000067806 */ /* 0x000fc800040e0100 */
.L_x_1559:
[----:B------:R-:W1:Y:S02]  /*05f0*/  POPC R0, R6 ;  /* 0x0000000600007309 */ /* 0x000e640000000000 */
[----:B-1----:R-:W-:-:S05]  /*0600*/  IADD3 R2, R0, R7, RZ ;  /* 0x0000000700027210 */ /* 0x002fca0007ffe0ff */
[----:B------:R1:W-:Y:S01]  /*0610*/  STL [R1+0x54], R2 ;  /* 0x0000540201007387 */ /* 0x0003e20000100800 */
[----:B------:R-:W-:Y:S05]  /*0620*/  BRA.DIV ~URZ, `(.L_x_1365) ;  /* 0x0001de327f007947 */ /* 0x000fea000b800000 */
[----:B------:R2:W3:Y:S01]  /*0630*/  SHFL.IDX PT, R13, R9, R0, 0x1f ;  /* 0x00001f00090d7589 */ /* 0x0004e200000e0000 */
[----:B------:R-:W-:-:S03]  /*0640*/  MOV R5, RZ ;  /* 0x000000ff00057202 */ /* 0x000fc60000000f00 */
[----:B------:R2:W4:Y:S04]  /*0650*/  SHFL.IDX PT, R9, R8, R0, 0x1f ;  /* 0x00001f0008097589 */ /* 0x00052800000e0000 */
.L_x_1560:
[----:B------:R-:W-:Y:S01]  /*0660*/  ISETP.NE.AND P0, PT, R6, RZ, PT ;  /* 0x000000ff0600720c */ /* 0x000fe20003f05270 */
[----:B------:R-:W-:-:S12]  /*0670*/  BSSY B0, `(.L_x_1366) ;  /* 0x0000005000007945 */ /* 0x000fd80003800000 */
[----:B------:R-:W-:Y:S05]  /*0680*/  @!P0 BRA `(.L_x_1367) ;  /* 0x0000003000008947 */ /* 0x000fea0003800000 */
[----:B------:R-:W-:Y:S01]  /*0690*/  IADD3 R10, R0, -0x1, RZ ;  /* 0xffffffff000a7810 */ /* 0x000fe20007ffe0ff */
[----:B------:R-:W-:Y:S05]  /*06a0*/  BRA.DIV ~URZ, `(.L_x_1368) ;  /* 0x0001de927f007947 */ /* 0x000fea000b800000 */
[----:B------:R1:W2:Y:S02]  /*06b0*/  SHFL.IDX PT, R5, R4, R10, 0x1f ;  /* 0x00001f0a04057589 */ /* 0x0002a400000e0000 */
.L_x_1367:
[----:B------:R-:W-:Y:S05]  /*06c0*/  BSYNC B0 ;  /* 0x0000000000007941 */ /* 0x000fea0003800000 */
.L_x_1366:
        /* <DEDUP_REMOVED lines=69> */
.L_x_1370:
        /* <DEDUP_REMOVED lines=70> */
.L_x_1371:
[----:B------:R-:W-:Y:S05]  /*0f80*/  BSYNC B0 ;  /* 0x0000000000007941 */ /* 0x000fea0003800000 */
.L_x_1369:
[----:B------:R-:W-:-:S04]  /*0f90*/  LOP3.LUT R0, RZ, R0, RZ, 0x33, !PT ;  /* 0x00000000ff007212 */ /* 0x000fc800078e33ff */
[----:B------:R-:W-:-:S05]  /*0fa0*/  IADD3 R0, R0, R13, RZ ;  /* 0x0000000d00007210 */ /* 0x000fca0007ffe0ff */
[----:B------:R2:W-:Y:S01]  /*0fb0*/  STL [R1+0x4c], R0 ;  /* 0x00004c0001007387 */ /* 0x0005e20000100800 */
[----:B------:R-:W-:Y:S05]  /*0fc0*/  BRA `(.L_x_1372) ;  /* 0x0000006000007947 */ /* 0x000fea0003800000 */
.L_x_1360:
[----:B------:R-:W-:Y:S01]  /*0fd0*/  MOV R0, UR4 ;  /* 0x0000000400007c02 */ /* 0x000fe20008000f00 */
[----:B------:R-:W-:Y:S04]  /*0fe0*/  STL [R1+0x4c], RZ ;  /* 0x00004cff01007387 */ /* 0x000fe80000100800 */
[----:B------:R-:W-:Y:S04]  /*0ff0*/  STL [R1+0x50], RZ ;  /* 0x000050ff01007387 */ /* 0x000fe80000100800 */
[----:B------:R1:W-:Y:S02]  /*1000*/  STL [R1+0x48], R0 ;  /* 0x0000480001007387 */ /* 0x0003e40000100800 */
[----:B-1----:R-:W-:-:S05]  /*1010*/  MOV R0, c[0x0][0x53c] ;  /* 0x00014f0000007a02 */ /* 0x002fca0000000f00 */
[----:B------:R1:W-:Y:S02]  /*1020*/  STL [R1+0x54], R0 ;  /* 0x0000540001007387 */ /* 0x0003e40000100800 */
.L_x_1372:
        /* <DEDUP_REMOVED lines=8> */
.L_x_1358:
        /* <DEDUP_REMOVED lines=8> */
[----:B---3--:R-:W-:Y:S02]  /*1130*/  LOP3.LUT R4, R14, 0xfffffff8, RZ, 0xc0, !PT ;  /* 0xfffffff80e047812 */ /* 0x008fe400078ec0ff */
[----:B------:R-:W-:Y:S01]  /*1140*/  LEA.HI R7, R15, R16, RZ, 0x4 ;  /* 0x000000100f077211 */ /* 0x000fe200078f20ff */
[----:B------:R-:W-:Y:S01]  /*1150*/  IMAD.SHL.U32 R3, R3, 0x40, RZ ;  /* 0x0000004003037824 */ /* 0x000fe200078e00ff */
[----:B------:R-:W-:Y:S01]  /*1160*/  LOP3.LUT R2, R0, 0xfffffffc, RZ, 0xc0, !PT ;  /* 0xfffffffc00027812 */ /* 0x000fe200078ec0ff */
[----:B------:R-:W-:Y:S01]  /*1170*/  IMAD.IADD R0, R16, 0x1, -R4 ;  /* 0x0000000110007824 */ /* 0x000fe200078e0a04 */
[----:B------:R-:W-:-:S02]  /*1180*/  SHF.R.S32.HI R8, RZ, 0x4, R7 ;  /* 0x00000004ff087819 */ /* 0x000fc40000011407 */
[----:B------:R-:W-:Y:S01]  /*1190*/  LOP3.LUT R3, R3, 0x1c0, RZ, 0xc0, !PT ;  /* 0x000001c003037812 */ /* 0x000fe200078ec0ff */
[----:B------:R-:W-:Y:S01]  /*11a0*/  IMAD.IADD R2, R16, 0x1, -R2 ;  /* 0x0000000110027824 */ /* 0x000fe200078e0a02 */
[----:B------:R-:W-:Y:S01]  /*11b0*/  LEA.HI R5, R7, R8, RZ, 0x1 ;  /* 0x0000000807057211 */ /* 0x000fe200078f08ff */
[----:B------:R-:W-:Y:S01]  /*11c0*/  IMAD.SHL.U32 R6, R0, 0x8, RZ ;  /* 0x0000000800067824 */ /* 0x000fe200078e00ff */
[----:B------:R-:W-:Y:S02]  /*11d0*/  SHF.R.U32.HI R4, RZ, 0x3, R3 ;  /* 0x00000003ff047819 */ /* 0x000fe40000011603 */
[----:B------:R-:W-:Y:S02]  /*11e0*/  LEA.HI R11, R2, R2, RZ, 0x1 ;  /* 0x00000002020b7211 */ /* 0x000fe400078f08ff */
[----:B------:R-:W-:Y:S02]  /*11f0*/  LOP3.LUT R5, R5, 0xfffffffe, RZ, 0xc0, !PT ;  /* 0xfffffffe05057812 */ /* 0x000fe400078ec0ff */
[----:B------:R-:W-:-:S02]  /*1200*/  LOP3.LUT R6, R3, 0x38, R6, 0xf8, !PT ;  /* 0x0000003803067812 */ /* 0x000fc400078ef806 */
[----:B------:R-:W-:Y:S01]  /*1210*/  LOP3.LUT R3, R11, 0x1ffffffe, RZ, 0xc0, !PT ;  /* 0x1ffffffe0b037812 */ /* 0x000fe200078ec0ff */
[----:B------:R-:W-:Y:S01]  /*1220*/  IMAD.IADD R12, R8, 0x1, -R5 ;  /* 0x00000001080c7824 */ /* 0x000fe200078e0a05 */
[----:B------:R-:W-:Y:S02]  /*1230*/  LEA.HI R5, R15, R16, RZ, 0x5 ;  /* 0x000000100f057211 */ /* 0x000fe400078f28ff */
[----:B------:R-:W-:Y:S01]  /*1240*/  LOP3.LUT R218, R6, R4, RZ, 0x3c, !PT ;  /* 0x0000000406da7212 */ /* 0x000fe200078e3cff */
[----:B------:R-:W-:Y:S01]  /*1250*/  IMAD.IADD R13, R2, 0x1, -R3 ;  /* 0x00000001020d7824 */ /* 0x000fe200078e0a03 */
[----:B------:R-:W-:Y:S02]  /*1260*/  LOP3.LUT R3, R7, 0xfffffff0, RZ, 0xc0, !PT ;  /* 0xfffffff007037812 */ /* 0x000fe400078ec0ff */
[----:B------:R-:W-:Y:S02]  /*1270*/  LOP3.LUT R2, R5, 0xffffffe0, RZ, 0xc0, !PT ;  /* 0xffffffe005027812 */ /* 0x000fe400078ec0ff */
[----:B------:R-:W-:Y:S01]  /*1280*/  SHF.R.S32.HI R9, RZ, 0x5, R5 ;  /* 0x00000005ff097819 */ /* 0x000fe20000011405 */
[C---:B------:R-:W-:Y:S01]  /*1290*/  IMAD.IADD R4, R16.reuse, 0x1, -R3 ;  /* 0x0000000110047824 */ /* 0x040fe200078e0a03 */
[----:B------:R-:W-:Y:S01]  /*12a0*/  SHF.R.S32.HI R6, RZ, 0x1f, R5 ;  /* 0x0000001fff067819 */ /* 0x000fe20000011405 */
[----:B------:R-:W-:Y:S01]  /*12b0*/  IMAD.IADD R5, R16, 0x1, -R2 ;  /* 0x0000000110057824 */ /* 0x000fe200078e0a02 */
[----:B------:R-:W-:-:S02]  /*12c0*/  LOP3.LUT P1, RZ, R0, 0x2, RZ, 0xc0, !PT ;  /* 0x0000000200ff7812 */ /* 0x000fc4000782c0ff */
[C---:B------:R-:W-:Y:S01]  /*12d0*/  LOP3.LUT P0, RZ, R0.reuse, 0x4, RZ, 0xc0, !PT ;  /* 0x0000000400ff7812 */ /* 0x040fe2000780c0ff */
[----:B------:R-:W-:Y:S01]  /*12e0*/  IMAD.SHL.U32 R0, R0, 0x40, RZ ;  /* 0x0000004000007824 */ /* 0x000fe200078e00ff */
[----:B------:R-:W-:Y:S02]  /*12f0*/  SHF.R.S32.HI R10, RZ, 0x1f, R4 ;  /* 0x0000001fff0a7819 */ /* 0x000fe40000011404 */
[----:B------:R-:W-:Y:S02]  /*1300*/  LEA.HI R3, R6, R9, RZ, 0x2 ;  /* 0x0000000906037211 */ /* 0x000fe400078f10ff */
[----:B------:R-:W-:Y:S02]  /*1310*/  SHF.R.S32.HI R6, RZ, 0x1f, R5 ;  /* 0x0000001fff067819 */ /* 0x000fe40000011405 */
[----:B------:R-:W-:Y:S02]  /*1320*/  LEA.HI R10, R10, R4, RZ, 0x3 ;  /* 0x000000040a0a7211 */ /* 0x000fe400078f18ff */
[----:B------:R-:W-:-:S02]  /*1330*/  LOP3.LUT R2, R0, 0x1c0, RZ, 0xc0, !PT ;  /* 0x000001c000027812 */ /* 0x000fc400078ec0ff */
[----:B------:R-:W-:Y:S02]  /*1340*/  LOP3.LUT R3, R3, 0xffffffc, RZ, 0xc0, !PT ;  /* 0x0ffffffc03037812 */ /* 0x000fe400078ec0ff */
[----:B------:R-:W-:Y:S02]  /*1350*/  LEA.HI R0, R6, R5, RZ, 0x2 ;  /* 0x0000000506007211 */ /* 0x000fe400078f10ff */
[----:B------:R-:W-:Y:S01]  /*1360*/  LOP3.LUT R7, R10, 0xfffffff8, RZ, 0xc0, !PT ;  /* 0xfffffff80a077812 */ /* 0x000fe200078ec0ff */
[----:B------:R-:W-:Y:S01]  /*1370*/  IMAD.IADD R3, R9, 0x1, -R3 ;  /* 0x0000000109037824 */ /* 0x000fe200078e0a03 */
[----:B------:R-:W-:Y:S02]  /*1380*/  LOP3.LUT R8, R2, 0x8, R14, 0xf8, !PT ;  /* 0x0000000802087812 */ /* 0x000fe400078ef80e */
[----:B------:R-:W-:Y:S01]  /*1390*/  SHF.R.U32.HI R6, RZ, 0x3, R2 ;  /* 0x00000003ff067819 */ /* 0x000fe20000011602 */
[----:B------:R-:W-:Y:S01]  /*13a0*/  IMAD.IADD R4, R4, 0x1, -R7 ;  /* 0x0000000104047824 */ /* 0x000fe200078e0a07 */
[----:B------:R-:W-:-:S02]  /*13b0*/  SHF.R.S32.HI R2, RZ, 0x2, R0 ;  /* 0x00000002ff027819 */ /* 0x000fc40000011400 */
[----:B------:R-:W-:Y:S02]  /*13c0*/  LOP3.LUT R0, R0, 0x7ffffffc, RZ, 0xc0, !PT ;  /* 0x7ffffffc00007812 */ /* 0x000fe400078ec0ff */
[----:B------:R-:W-:Y:S01]  /*13d0*/  LOP3.LUT R7, R8, R6, RZ, 0x3c, !PT ;  /* 0x0000000608077212 */ /* 0x000fe200078e3cff */
[----:B------:R-:W-:Y:S01]  /*13e0*/  IMAD R8, R3, 0x10, R2 ;  /* 0x0000001003087824 */ /* 0x000fe200078e0202 */
[----:B------:R-:W-:Y:S01]  /*13f0*/  LEA.HI R3, R15, R16, RZ, 0x6 ;  /* 0x000000100f037211 */ /* 0x000fe200078f30ff */
[----:B------:R-:W-:Y:S01]  /*1400*/  IMAD.SHL.U32 R2, R11, 0x20, RZ ;  /* 0x000000200b027824 */ /* 0x000fe200078e00ff */
[C---:B------:R-:W-:Y:S01]  /*1410*/  LOP3.LUT P3, RZ, R4.reuse, 0x2, RZ, 0xc0, !PT ;  /* 0x0000000204ff7812 */ /* 0x040fe2000786c0ff */
[----:B------:R-:W-:Y:S01]  /*1420*/  IMAD.IADD R11, R5, 0x1, -R0 ;  /* 0x00000001050b7824 */ /* 0x000fe200078e0a00 */
[C---:B------:R-:W-:Y:S01]  /*1430*/  LOP3.LUT P2, RZ, R4.reuse, 0x4, RZ, 0xc0, !PT ;  /* 0x0000000404ff7812 */ /* 0x040fe2000784c0ff */
[----:B------:R-:W-:Y:S01]  /*1440*/  IMAD.SHL.U32 R0, R4, 0x40, RZ ;  /* 0x0000004004007824 */ /* 0x000fe200078e00ff */
[----:B------:R-:W-:Y:S01]  /*1450*/  LOP3.LUT R2, R2, 0xffffffc0, RZ, 0xc0, !PT ;  /* 0xffffffc002027812 */ /* 0x000fe200078ec0ff */
[----:B------:R-:W-:-:S02]  /*1460*/  IMAD.SHL.U32 R5, R3, 0x8, RZ ;  /* 0x0000000803057824 */ /* 0x000fc400078e00ff */
[----:B------:R-:W-:Y:S01]  /*1470*/  IMAD.SHL.U32 R3, R12, 0x8, RZ ;  /* 0x000000080c037824 */ /* 0x000fe200078e00ff */
[----:B------:R-:W-:Y:S01]  /*1480*/  LOP3.LUT R0, R0, 0x1c0, RZ, 0xc0, !PT ;  /* 0x000001c000007812 */ /* 0x000fe200078ec0ff */
[----:B------:R-:W-:Y:S01]  /*1490*/  IMAD R6, R13, 0x8, R2 ;  /* 0x000000080d067824 */ /* 0x000fe200078e0202 */
[----:B------:R-:W-:Y:S01]  /*14a0*/  LOP3.LUT R218, R218, 0x7ffffe00, R5, 0xf8, !PT ;  /* 0x7ffffe00dada7812 */ /* 0x000fe200078ef805 */
[----:B------:R-:W-:Y:S01]  /*14b0*/  IMAD.SHL.U32 R5, R10, 0x40, RZ ;  /* 0x000000400a057824 */ /* 0x000fe200078e00ff */
[----:B------:R-:W-:Y:S01]  /*14c0*/  LOP3.LUT R3, R0, 0x8, R3, 0xf8, !PT ;  /* 0x0000000800037812 */ /* 0x000fe200078ef803 */
[----:B------:R-:W-:Y:S01]  /*14d0*/  IMAD.SHL.U32 R4, R9, 0x400, RZ ;  /* 0x0000040009047824 */ /* 0x000fe200078e00ff */
[----:B------:R-:W-:Y:S01]  /*14e0*/  SHF.R.U32.HI R2, RZ, 0x3, R0 ;  /* 0x00000003ff027819 */ /* 0x000fe20000011600 */
[----:B------:R-:W-:Y:S02]  /*14f0*/  IMAD R0, R12, 0x200, R7 ;  /* 0x000002000c007824 */ /* 0x000fe400078e0207 */
[----:B------:R-:W-:Y:S01]  /*1500*/  IMAD.SHL.U32 R218, R218, 0x2, RZ ;  /* 0x00000002dada7824 */ /* 0x000fe200078e00ff */
[----:B------:R-:W-:-:S02]  /*1510*/  LOP3.LUT R2, R3, R2, RZ, 0x3c, !PT ;  /* 0x0000000203027212 */ /* 0x000fc400078e3cff */
[----:B------:R-:W-:Y:S01]  /*1520*/  LOP3.LUT R3, R5, 0xfffffe00, RZ, 0xc0, !PT ;  /* 0xfffffe0005037812 */ /* 0x000fe200078ec0ff */
[----:B------:R-:W-:Y:S01]  /*1530*/  IMAD.IADD R5, R8, 0x1, R6 ;  /* 0x0000000108057824 */ /* 0x000fe200078e0206 */
[----:B------:R-:W-:Y:S01]  /*1540*/  LEA R200, R0, 0x2900, 0x1 ;  /* 0x0000290000c87811 */ /* 0x000fe200078e08ff */
[----:B------:R-:W-:Y:S01]  /*1550*/  IMAD.MOV.U32 R6, RZ, RZ, 0x40 ;  /* 0x00000040ff067424 */ /* 0x000fe200078e00ff */
[----:B------:R-:W-:Y:S02]  /*1560*/  IADD3 R4, R2, R3, R4 ;  /* 0x0000000302047210 */ /* 0x000fe40007ffe004 */
[----:B------:R1:W-:Y:S01]  /*1570*/  STL [R1+0x60], R5 ;  /* 0x0000600501007387 */ /* 0x0003e20000100800 */
[----:B------:R-:W-:Y:S02]  /*1580*/  IADD3 R211, R200, 0x20, RZ ;  /* 0x00000020c8d37810 */ /* 0x000fe40007ffe0ff */
[----:B------:R-:W-:Y:S02]  /*1590*/  LEA R207, R4, 0x5100, 0x1 ;  /* 0x0000510004cf7811 */ /* 0x000fe400078e08ff */
[----:B------:R-:W-:-:S02]  /*15a0*/  SEL R0, R6, 0xffffffc0, !P0 ;  /* 0xffffffc006007807 */ /* 0x000fc40004000000 */
[----:B------:R-:W-:-:S03]  /*15b0*/  @P1 IADD3 R211, R200, -0x20, RZ ;  /* 0xffffffe0c8d31810 */ /* 0x000fc60007ffe0ff */
[----:B------:R-:W-:Y:S01]  /*15c0*/  IMAD.IADD R206, R200, 0x1, R0 ;  /* 0x00000001c8ce7824 */ /* 0x000fe200078e0200 */
[C---:B------:R-:W-:Y:S01]  /*15d0*/  IADD3 R215, R211.reuse, 0x800, RZ ;  /* 0x00000800d3d77810 */ /* 0x040fe20007ffe0ff */
[----:B------:R-:W-:Y:S01]  /*15e0*/  IMAD.IADD R203, R0, 0x1, R211 ;  /* 0x0000000100cb7824 */ /* 0x000fe200078e02d3 */
[C---:B------:R-:W-:Y:S02]  /*15f0*/  IADD3 R214, R211.reuse, 0x1000, RZ ;  /* 0x00001000d3d67810 */ /* 0x040fe40007ffe0ff */
[C---:B------:R-:W-:Y:S02]  /*1600*/  IADD3 R213, R211.reuse, 0x1800, RZ ;  /* 0x00001800d3d57810 */ /* 0x040fe40007ffe0ff */
[----:B------:R-:W-:Y:S02]  /*1610*/  IADD3 R212, R211, 0x2000, RZ ;  /* 0x00002000d3d47810 */ /* 0x000fe40007ffe0ff */
[----:B-1----:R-:W-:Y:S01]  /*1620*/  LOP3.LUT R5, R2, R3, RZ, 0xfc, !PT ;  /* 0x0000000302057212 */ /* 0x002fe200078efcff */
[----:B------:R-:W-:-:S02]  /*1630*/  IMAD.SHL.U32 R3, R11, 0x2, RZ ;  /* 0x000000020b037824 */ /* 0x000fc400078e00ff */
[----:B------:R-:W-:Y:S01]  /*1640*/  IMAD.MOV.U32 R2, RZ, RZ, 0x20 ;  /* 0x00000020ff027424 */ /* 0x000fe200078e00ff */
[----:B------:R-:W-:Y:S02]  /*1650*/  LEA R201, R5, 0x100, 0x1 ;  /* 0x0000010005c97811 */ /* 0x000fe400078e08ff */
[----:B------:R1:W-:Y:S02]  /*1660*/  STL [R1+0x40], R3 ;  /* 0x0000400301007387 */ /* 0x0003e40000100800 */
[----:B------:R-:W-:-:S05]  /*1670*/  SEL R2, R2, 0xffffffe0, !P3 ;  /* 0xffffffe002027807 */ /* 0x000fca0005800000 */
[----:B------:R-:W-:Y:S02]  /*1680*/  IMAD.IADD R210, R207, 0x1, R2 ;  /* 0x00000001cfd27824 */ /* 0x000fe400078e0202 */
[----:B------:R-:W-:Y:S01]  /*1690*/  IMAD.IADD R205, R2, 0x1, R201 ;  /* 0x0000000102cd7824 */ /* 0x000fe200078e02c9 */
[----:B-1----:R-:W-:-:S05]  /*16a0*/  SEL R3, R6, 0xffffffc0, !P2 ;  /* 0xffffffc006037807 */ /* 0x002fca0005000000 */
[----:B------:R-:W-:Y:S02]  /*16b0*/  IMAD.IADD R208, R207, 0x1, R3 ;  /* 0x00000001cfd07824 */ /* 0x000fe400078e0203 */
[----:B------:R-:W-:Y:S02]  /*16c0*/  IMAD.IADD R202, R3, 0x1, R201 ;  /* 0x0000000103ca7824 */ /* 0x000fe400078e02c9 */
[C---:B------:R-:W-:Y:S02]  /*16d0*/  IMAD.IADD R209, R2.reuse, 0x1, R208 ;  /* 0x0000000102d17824 */ /* 0x040fe400078e02d0 */
[----:B------:R-:W-:Y:S02]  /*16e0*/  IMAD.IADD R204, R2, 0x1, R202 ;  /* 0x0000000102cc7824 */ /* 0x000fe400078e02ca */
.L_x_1556:
[----:B------:R-:W2:Y:S01]  /*16f0*/  LDL R0, [R1+0x54] ;  /* 0x0000540001007983 */ /* 0x000ea20000100800 */
[----:B------:R-:W-:Y:S01]  /*1700*/  IMAD.MOV.U32 R175, RZ, RZ, 0x4 ;  /* 0x00000004ffaf7424 */ /* 0x000fe200078e00ff */
[----:B------:R-:W-:Y:S02]  /*1710*/  ISETP.NE.U32.AND P4, PT, RZ, c[0x0][0x360], PT ;  /* 0x0000d800ff007a0c */ /* 0x000fe40003f85070 */
[----:B------:R-:W3:Y:S02]  /*1720*/  LDL R9, [R1+0x50] ;  /* 0x0000500001097983 */ /* 0x000ee40000100800 */
[----:B------:R-:W-:Y:S01]  /*1730*/  ISETP.NE.AND.EX P4, PT, RZ, c[0x0][0x364], PT, P4 ;  /* 0x0000d900ff007a0c */ /* 0x000fe20003f85340 */
[----:B--2---:R-:W-:-:S05]  /*1740*/  IMAD.WIDE R2, R0, R175, c[0x0][0x588] ;  /* 0x0001620000027625 */ /* 0x004fca00078e02af */
[----:B------:R-:W2:Y:S01]  /*1750*/  LDG.E R37, [R2.64] ;  /* 0x0000000802257981 */ /* 0x000ea2000c1e1900 */
[----:B------:R-:W-:Y:S01]  /*1760*/  ISETP.NE.U32.AND P0, PT, RZ, c[0x0][0x370], PT ;  /* 0x0000dc00ff007a0c */ /* 0x000fe20003f05070 */
[----:B------:R-:W-:Y:S01]  /*1770*/  IMAD.MOV.U32 R162, RZ, RZ, RZ ;  /* 0x000000ffffa27224 */ /* 0x000fe200078e00ff */
[----:B------:R-:W-:Y:S02]  /*1780*/  ISETP.NE.U32.AND P3, PT, RZ, c[0x0][0x348], PT ;  /* 0x0000d200ff007a0c */ /* 0x000fe40003f65070 */
[----:B------:R-:W-:Y:S02]  /*1790*/  ISETP.NE.AND.EX P2, PT, RZ, c[0x0][0x374], PT, P0 ;  /* 0x0000dd00ff007a0c */ /* 0x000fe40003f45300 */
[----:B------:R-:W-:Y:S02]  /*17a0*/  ISETP.NE.U32.AND P5, PT, RZ, c[0x0][0x358], PT ;  /* 0x0000d600ff007a0c */ /* 0x000fe40003fa5070 */
[----:B------:R-:W-:Y:S02]  /*17b0*/  ISETP.NE.AND.EX P3, PT, RZ, c[0x0][0x34c], PT, P3 ;  /* 0x0000d300ff007a0c */ /* 0x000fe40003f65330 */
[----:B------:R-:W-:Y:S01]  /*17c0*/  ISETP.NE.AND.EX P5, PT, RZ, c[0x0][0x35c], PT, P5 ;  /* 0x0000d700ff007a0c */ /* 0x000fe20003fa5350 */
[----:B------:R-:W-:Y:S01]  /*17d0*/  CS2R R160, SRZ ;  /* 0x0000000000a07805 */ /* 0x000fe2000001ff00 */
[----:B------:R-:W-:Y:S01]  /*17e0*/  IMAD.MOV.U32 R13, RZ, RZ, RZ ;  /* 0x000000ffff0d7224 */ /* 0x000fe200078e00ff */
[----:B--2---:R-:W-:Y:S01]  /*17f0*/  SHF.R.S32.HI R139, RZ, 0x1f, R37 ;  /* 0x0000001fff8b7819 */ /* 0x004fe20000011425 */
[----:B------:R1:W-:Y:S01]  /*1800*/  STL [R1+0x58], R37 ;  /* 0x0000582501007387 */ /* 0x0003e20000100800 */
[----:B------:R-:W-:-:S02]  /*1810*/  @P4 LEA R2, P0, R37, c[0x0][0x360], 0x2 ;  /* 0x0000d80025024a11 */ /* 0x000fc400078010ff */
[C---:B------:R-:W-:Y:S02]  /*1820*/  @P2 LEA R4, P1, R37.reuse, c[0x0][0x370], 0x2 ;  /* 0x0000dc0025042a11 */ /* 0x040fe400078210ff */
[C-C-:B------:R-:W-:Y:S02]  /*1830*/  @P4 LEA.HI.X R3, R37.reuse, c[0x0][0x364], R139.reuse, 0x2, P0 ;  /* 0x0000d90025034a11 */ /* 0x140fe400000f148b */
[----:B------:R-:W-:-:S03]  /*1840*/  @P2 LEA.HI.X R5, R37, c[0x0][0x374], R139, 0x2, P1 ;  /* 0x0000dd0025052a11 */ /* 0x000fc600008f148b */
[----:B------:R2:W4:Y:S01]  /*1850*/  @P4 LDG.E R0, [R2.64] ;  /* 0x0000000802004981 */ /* 0x000522000c1e1900 */
[----:B------:R-:W-:-:S03]  /*1860*/  ISETP.NE.U32.AND P0, PT, RZ, c[0x0][0x350], PT ;  /* 0x0000d400ff007a0c */ /* 0x000fc60003f05070 */
[----:B------:R1:W5:Y:S01]  /*1870*/  @P2 LDG.E R162, [R4.64] ;  /* 0x0000000804a22981 */ /* 0x000362000c1e1900 */
[----:B------:R-:W-:Y:S02]  /*1880*/  ISETP.NE.AND.EX P6, PT, RZ, c[0x0][0x354], PT, P0 ;  /* 0x0000d500ff007a0c */ /* 0x000fe40003fc5300 */
[----:B------:R-:W-:-:S04]  /*1890*/  LEA R6, P2, R37, c[0x0][0x348], 0x2 ;  /* 0x0000d20025067a11 */ /* 0x000fc800078410ff */
[----:B------:R-:W-:-:S05]  /*18a0*/  LEA.HI.X R7, R37, c[0x0][0x34c], R139, 0x2, P2 ;  /* 0x0000d30025077a11 */ /* 0x000fca00010f148b */
[----:B------:R3:W5:Y:S01]  /*18b0*/  @P3 LDG.E R160, [R6.64] ;  /* 0x0000000806a03981 */ /* 0x000762000c1e1900 */
[C---:B--2---:R-:W-:Y:S02]  /*18c0*/  LEA R2, P0, R37.reuse, c[0x0][0x358], 0x2 ;  /* 0x0000d60025027a11 */ /* 0x044fe400078010ff */
[C---:B-1----:R-:W-:Y:S02]  /*18d0*/  LEA R4, P1, R37.reuse, c[0x0][0x350], 0x2 ;  /* 0x0000d40025047a11 */ /* 0x042fe400078210ff */
[C-C-:B------:R-:W-:Y:S02]  /*18e0*/  LEA.HI.X R3, R37.reuse, c[0x0][0x35c], R139.reuse, 0x2, P0 ;  /* 0x0000d70025037a11 */ /* 0x140fe400000f148b */
[----:B------:R-:W-:-:S03]  /*18f0*/  LEA.HI.X R5, R37, c[0x0][0x354], R139, 0x2, P1 ;  /* 0x0000d50025057a11 */ /* 0x000fc600008f148b */
[----:B------:R1:W5:Y:S04]  /*1900*/  @P5 LDG.E R13, [R2.64] ;  /* 0x00000008020d5981 */ /* 0x000368000c1e1900 */
[----:B------:R1:W5:Y:S01]  /*1910*/  @P6 LDG.E R161, [R4.64] ;  /* 0x0000000804a16981 */ /* 0x000362000c1e1900 */
[----:B---3--:R-:W-:-:S05]  /*1920*/  LOP3.LUT R35, R9, 0xffff, RZ, 0xc0, !PT ;  /* 0x0000ffff09237812 */ /* 0x008fca00078ec0ff */
[----:B------:R1:W-:Y:S01]  /*1930*/  STL [R1+0x5c], R35 ;  /* 0x00005c2301007387 */ /* 0x0003e20000100800 */
[----:B------:R-:W-:Y:S01]  /*1940*/  YIELD ;  /* 0x0000000000007946 */ /* 0x000fe20003800000 */
[----:B------:R-:W-:Y:S02]  /*1950*/  P2R R14, PR, RZ, 0x40 ;  /* 0x00000040ff0e7803 */ /* 0x000fe40000000000 */
[----:B----4-:R1:W-:Y:S01]  /*1960*/  @P4 STL [R1+0x8], R0 ;  /* 0x0000080001004387 */ /* 0x0103e20000100800 */
        /* <DEDUP_REMOVED lines=8> */
.L_x_1373:
[----:B------:R-:W-:-:S04]  /*19f0*/  ISETP.NE.U32.AND P0, PT, RZ, c[0x0][0x368], PT ;  /* 0x0000da00ff007a0c */ /* 0x000fc80003f05070 */
[----:B------:R-:W-:-:S13]  /*1a00*/  ISETP.NE.AND.EX P0, PT, RZ, c[0x0][0x36c], PT, P0 ;  /* 0x0000db00ff007a0c */ /* 0x000fda0003f05300 */
[----:B------:R-:W-:Y:S05]  /*1a10*/  @!P0 BRA `(.L_x_1374) ;  /* 0x0000004000008947 */ /* 0x000fea0003800000 */
[----:B-1----:R-:W-:-:S04]  /*1a20*/  LEA R4, P0, R37, c[0x0][0x368], 0x2 ;  /* 0x0000da0025047a11 */ /* 0x002fc800078010ff */
[----:B------:R-:W-:-:S05]  /*1a30*/  LEA.HI.X R5, R37, c[0x0][0x36c], R139, 0x2, P0 ;  /* 0x0000db0025057a11 */ /* 0x000fca00000f148b */
[----:B------:R1:W5:Y:S01]  /*1a40*/  LDG.E R12, [R4.64] ;  /* 0x00000008040c7981 */ /* 0x000362000c1e1900 */
[----:B------:R-:W-:Y:S05]  /*1a50*/  BRA `(.L_x_1375) ;  /* 0x0000005000007947 */ /* 0x000fea0003800000 */
.L_x_1374:
[----:B------:R-:W-:Y:S01]  /*1a60*/  MOV R12, c[0x0][0x1d0] ;  /* 0x00007400000c7a02 */ /* 0x000fe20000000f00 */
[----:B------:R-:W-:Y:S05]  /*1a70*/  @!P6 BRA `(.L_x_1375) ;  /* 0x000000300000e947 */ /* 0x000fea0003800000 */
[----:B------:R-:W2:Y:S04]  /*1a80*/  LDG.E R6, [R4.64] ;  /* 0x0000000804067981 */ /* 0x000ea8000c1e1900 */
[----:B-1----:R-:W2:Y:S02]  /*1a90*/  LDG.E R0, [R4.64+0x4] ;  /* 0x0000040804007981 */ /* 0x002ea4000c1e1900 */
[----:B--2---:R-:W-:Y:S02]  /*1aa0*/  IADD3 R12, -R6, R0, RZ ;  /* 0x00000000060c7210 */ /* 0x004fe40007ffe1ff */
.L_x_1375:
[----:B-1----:R-:W2:Y:S04]  /*1ab0*/  LDL R4, [R1+0x8] ;  /* 0x0000080001047983 */ /* 0x002ea80000100800 */
[----:B------:R-:W3:Y:S04]  /*1ac0*/  LDL.LU R0, [R1+0x4c] ;  /* 0x00004c0001007983 */ /* 0x000ee80000300800 */
[----:B------:R1:W4:Y:S01]  /*1ad0*/  @P5 LDG.E R5, [R2.64] ;  /* 0x0000000802055981 */ /* 0x000322000c1e1900 */
[----:B------:R-:W-:-:S04]  /*1ae0*/  ISETP.NE.U32.AND P0, PT, RZ, c[0x0][0x378], PT ;  /* 0x0000de00ff007a0c */ /* 0x000fc80003f05070 */
[----:B------:R-:W-:Y:S01]  /*1af0*/  ISETP.NE.AND.EX P1, PT, RZ, c[0x0][0x37c], PT, P0 ;  /* 0x0000df00ff007a0c */ /* 0x000fe20003f25300 */
[----:B--2---:R-:W-:Y:S02]  /*1b00*/  IMAD.MOV.U32 R7, RZ, RZ, R4 ;  /* 0x000000ffff077224 */ /* 0x004fe400078e0004 */
[----:B------:R1:W4:Y:S01]  /*1b10*/  @P5 LDG.E R4, [R2.64+0x4] ;  /* 0x0000040802045981 */ /* 0x000322000c1e1900 */
[----:B-----5:R-:W-:Y:S02]  /*1b20*/  IMAD.MOV.U32 R138, RZ, RZ, R12 ;  /* 0x000000ffff8a7224 */ /* 0x020fe400078e000c */
[----:B------:R-:W-:Y:S02]  /*1b30*/  IMAD.MOV.U32 R6, RZ, RZ, c[0x0][0x2c4] ;  /* 0x0000b100ff067624 */ /* 0x000fe400078e00ff */
[----:B------:R-:W-:-:S05]  /*1b40*/  IMAD.IADD R8, R12, 0x1, -R162 ;  /* 0x000000010c087824 */ /* 0x000fca00078e0aa2 */
[----:B-1----:R-:W-:-:S04]  /*1b50*/  @P1 LEA R2, P0, R37, c[0x0][0x378], 0x2 ;  /* 0x0000de0025021a11 */ /* 0x002fc800078010ff */
[----:B------:R-:W-:Y:S02]  /*1b60*/  @P1 LEA.HI.X R3, R37, c[0x0][0x37c], R139, 0x2, P0 ;  /* 0x0000df0025031a11 */ /* 0x000fe400000f148b */
[----:B------:R-:W-:-:S03]  /*1b70*/  ISETP.NE.AND P0, PT, R6, 0x1, PT ;  /* 0x000000010600780c */ /* 0x000fc60003f05270 */
[----:B------:R3:W5:Y:S02]  /*1b80*/  @P1 LDG.E R138, [R2.64] ;  /* 0x00000008028a1981 */ /* 0x000764000c1e1900 */
[----:B---3--:R-:W-:Y:S02]  /*1b90*/  IMAD.SHL.U32 R2, R0, 0x80, RZ ;  /* 0x0000008000027824 */ /* 0x008fe400078e00ff */
[----:B------:R-:W-:-:S03]  /*1ba0*/  IMAD.MOV.U32 R0, RZ, RZ, c[0x0][0x228] ;  /* 0x00008a00ff007624 */ /* 0x000fc600078e00ff */
[----:B------:R1:W-:Y:S02]  /*1bb0*/  STL [R1+0x44], R2 ;  /* 0x0000440201007387 */ /* 0x0003e40000100800 */
[----:B-1----:R-:W-:-:S05]  /*1bc0*/  IADD3 R2, R2, 0x7f, RZ ;  /* 0x0000007f02027810 */ /* 0x002fca0007ffe0ff */
[----:B------:R-:W-:-:S05]  /*1bd0*/  @P0 IMAD.HI.U32 R3, R2, c[0x0][0x2c8], RZ ;  /* 0x0000b20002030a27 */ /* 0x000fca00078e00ff */
[----:B------:R-:W-:Y:S01]  /*1be0*/  @P0 SHF.R.U32.HI R2, RZ, c[0x0][0x2cc], R3 ;  /* 0x0000b300ff020a19 */ /* 0x000fe20000011603 */
[----:B------:R-:W-:Y:S01]  /*1bf0*/  BSSY B0, `(.L_x_1376) ;  /* 0x0000037000007945 */ /* 0x000fe20003800000 */
[----:B----4-:R-:W-:-:S04]  /*1c00*/  @P5 IMAD.IADD R0, R4, 0x1, -R5 ;  /* 0x0000000104005824 */ /* 0x010fc800078e0a05 */
[----:B------:R-:W-:-:S05]  /*1c10*/  IMAD.IADD R6, R8, 0x1, R0 ;  /* 0x0000000108067824 */ /* 0x000fca00078e0200 */
[C---:B------:R-:W-:Y:S02]  /*1c20*/  IADD3 R173, R6.reuse, 0x50, -R7 ;  /* 0x0000005006ad7810 */ /* 0x040fe40007ffe807 */
[----:B------:R-:W-:Y:S02]  /*1c30*/  IADD3 R4, R6, 0x4f, RZ ;  /* 0x0000004f06047810 */ /* 0x000fe40007ffe0ff */
[----:B------:R-:W-:Y:S01]  /*1c40*/  LOP3.LUT R5, R9, 0xff000000, RZ, 0xc0, !PT ;  /* 0xff00000009057812 */ /* 0x000fe200078ec0ff */
[----:B------:R-:W-:Y:S01]  /*1c50*/  IMAD.IADD R3, R173, 0x1, R2 ;  /* 0x00000001ad037824 */ /* 0x000fe200078e0202 */
[----:B------:R1:W-:Y:S01]  /*1c60*/  STL [R1+0xc], R6 ;  /* 0x00000c0601007387 */ /* 0x0003e20000100800 */
[----:B------:R-:W-:Y:S01]  /*1c70*/  IMAD.HI R2, R4, 0x66666667, RZ ;  /* 0x6666666704027827 */ /* 0x000fe200078e02ff */
[----:B------:R-:W-:-:S04]  /*1c80*/  SHF.R.U32.HI R7, RZ, 0x8, R5 ;  /* 0x00000008ff077819 */ /* 0x000fc80000011605 */
[----:B------:R-:W-:-:S04]  /*1c90*/  SHF.R.U32.HI R4, RZ, 0x1f, R2 ;  /* 0x0000001fff047819 */ /* 0x000fc80000011602 */
[----:B------:R-:W-:Y:S01]  /*1ca0*/  LEA.HI.SX32 R172, R2, R4, 0x1b ;  /* 0x0000000402ac7211 */ /* 0x000fe200078fdaff */
[----:B-1----:R-:W-:Y:S01]  /*1cb0*/  IMAD.HI R6, R3, 0x66666667, RZ ;  /* 0x6666666703067827 */ /* 0x002fe200078e02ff */
[----:B------:R-:W-:-:S04]  /*1cc0*/  LOP3.LUT R3, R9, 0xff0000, RZ, 0xc0, !PT ;  /* 0x00ff000009037812 */ /* 0x000fc800078ec0ff */
[----:B------:R-:W-:Y:S02]  /*1cd0*/  LEA.HI R3, R3, R7, RZ, 0x10 ;  /* 0x0000000703037211 */ /* 0x000fe400078f80ff */
[----:B------:R-:W-:Y:S02]  /*1ce0*/  SHF.R.U32.HI R5, RZ, 0x1f, R6 ;  /* 0x0000001fff057819 */ /* 0x000fe40000011606 */
[----:B------:R-:W-:Y:S02]  /*1cf0*/  SHF.R.U32.HI R9, RZ, 0x10, R3 ;  /* 0x00000010ff097819 */ /* 0x000fe40000011603 */
[----:B------:R-:W-:Y:S02]  /*1d00*/  LOP3.LUT R15, R3, 0xff, RZ, 0xc0, !PT ;  /* 0x000000ff030f7812 */ /* 0x000fe400078ec0ff */
[----:B------:R-:W-:Y:S01]  /*1d10*/  LEA.HI.SX32 R2, R6, R5, 0x1b ;  /* 0x0000000506027211 */ /* 0x000fe200078fdaff */
[----:B------:R1:W-:Y:S03]  /*1d20*/  STL [R1+0x4c], R9 ;  /* 0x00004c0901007387 */ /* 0x0003e60000100800 */
[----:B------:R-:W-:Y:S01]  /*1d30*/  IMNMX R6, R172, R2, PT ;  /* 0x00000002ac067217 */ /* 0x000fe20003800200 */
[----:B------:R1:W-:Y:S03]  /*1d40*/  STL [R1+0x50], R15 ;  /* 0x0000500f01007387 */ /* 0x0003e60000100800 */
[----:B------:R-:W-:-:S02]  /*1d50*/  ISETP.GE.AND P0, PT, R6, 0x1, PT ;  /* 0x000000010600780c */ /* 0x000fc40003f06270 */
[----:B------:R-:W-:Y:S01]  /*1d60*/  ISETP.NE.AND P1, PT, R9, RZ, PT ;  /* 0x000000ff0900720c */ /* 0x000fe20003f25270 */
[----:B------:R-:W-:-:S03]  /*1d70*/  IMAD.MOV.U32 R2, RZ, RZ, RZ ;  /* 0x000000ffff027224 */ /* 0x000fc600078e00ff */
[----:B------:R-:W-:-:S07]  /*1d80*/  SEL R135, R9, c[0x0][0x338], P1 ;  /* 0x0000ce0009877a07 */ /* 0x000fce0000800000 */
[----:B------:R-:W-:Y:S05]  /*1d90*/  @!P0 BRA `(.L_x_1377) ;  /* 0x000001c000008947 */ /* 0x000fea0003800000 */
[----:B------:R-:W-:Y:S02]  /*1da0*/  IABS R3, R135 ;  /* 0x0000008700037213 */ /* 0x000fe40000000000 */
[----:B------:R-:W-:Y:S02]  /*1db0*/  IADD3 R7, R135, -0x1, R6 ;  /* 0xffffffff87077810 */ /* 0x000fe40007ffe006 */
[----:B------:R-:W2:Y:S02]  /*1dc0*/  I2F.RP R2, R3 ;  /* 0x0000000300027306 */ /* 0x000ea40000209400 */
[----:B------:R-:W-:-:S06]  /*1dd0*/  IABS R11, R7 ;  /* 0x00000007000b7213 */ /* 0x000fcc0000000000 */
[----:B--2---:R-:W2:Y:S02]  /*1de0*/  MUFU.RCP R2, R2 ;  /* 0x0000000200027308 */ /* 0x004ea40000001000 */
[----:B--2---:R-:W-:-:S06]  /*1df0*/  IADD3 R2, R2, 0xffffffe, RZ ;  /* 0x0ffffffe02027810 */ /* 0x004fcc0007ffe0ff */
[----:B------:R-:W2:Y:S02]  /*1e00*/  F2I.FTZ.U32.TRUNC.NTZ R5, R2 ;  /* 0x0000000200057305 */ /* 0x000ea4000021f000 */
[----:B--2---:R-:W-:-:S04]  /*1e10*/  IMAD.MOV R2, RZ, RZ, -R5 ;  /* 0x000000ffff027224 */ /* 0x004fc800078e0a05 */
[----:B------:R-:W-:Y:S01]  /*1e20*/  IMAD.MOV.U32 R4, RZ, RZ, R2 ;  /* 0x000000ffff047224 */ /* 0x000fe200078e0002 */
[----:B------:R-:W-:-:S03]  /*1e30*/  IABS R2, R135 ;  /* 0x0000008700027213 */ /* 0x000fc60000000000 */
[----:B-1----:R-:W-:Y:S02]  /*1e40*/  IMAD R9, R4, R3, RZ ;  /* 0x0000000304097224 */ /* 0x002fe400078e02ff */
        /* <DEDUP_REMOVED lines=17> */
.L_x_1377:
[----:B------:R-:W-:Y:S05]  /*1f60*/  BSYNC B0 ;  /* 0x0000000000007941 */ /* 0x000fea0003800000 */
.L_x_1376:
[----:B------:R-:W-:Y:S01]  /*1f70*/  IMAD R3, R15, R2, RZ ;  /* 0x000000020f037224 */ /* 0x000fe200078e02ff */
[----:B------:R-:W2:Y:S01]  /*1f80*/  S2R R10, SR_TID.X ;  /* 0x00000000000a7919 */ /* 0x000ea20000002100 */
[----:B-1----:R-:W-:Y:S02]  /*1f90*/  IMAD.MOV.U32 R9, RZ, RZ, 0x40 ;  /* 0x00000040ff097424 */ /* 0x002fe400078e00ff */
        /* <DEDUP_REMOVED lines=12> */
[CC--:B------:R-:W-:Y:S02]  /*2060*/  LEA.HI R6, R7.reuse, R10.reuse, RZ, 0x3 ;  /* 0x0000000a07067211 */ /* 0x0c0fe400078f18ff */
[----:B------:R-:W-:Y:S02]  /*2070*/  SHF.R.S32.HI R83, RZ, 0x2, R5 ;  /* 0x00000002ff537819 */ /* 0x000fe40000011405 */
[----:B------:R-:W-:Y:S02]  /*2080*/  LEA.HI R7, R7, R10, RZ, 0x5 ;  /* 0x0000000a07077211 */ /* 0x000fe400078f28ff */
[----:B------:R-:W-:Y:S02]  /*2090*/  @P0 IADD3 R2, R2, 0x4f, RZ ;  /* 0x0000004f02020810 */ /* 0x000fe40007ffe0ff */
[----:B------:R-:W-:-:S02]  /*20a0*/  IADD3 R141, R83, 0x20, RZ ;  /* 0x00000020538d7810 */ /* 0x000fc40007ffe0ff */
[----:B------:R-:W-:Y:S01]  /*20b0*/  IADD3 R142, R83, 0x40, RZ ;  /* 0x00000040538e7810 */ /* 0x000fe20007ffe0ff */
[----:B------:R-:W-:Y:S01]  /*20c0*/  @P0 IMAD.HI R2, R2, 0x66666667, RZ ;  /* 0x6666666702020827 */ /* 0x000fe200078e02ff */
[----:B------:R-:W-:Y:S02]  /*20d0*/  SHF.R.S32.HI R140, RZ, 0x3, R6 ;  /* 0x00000003ff8c7819 */ /* 0x000fe40000011406 */
[----:B------:R-:W-:Y:S02]  /*20e0*/  LOP3.LUT R6, R6, 0xfffffff8, RZ, 0xc0, !PT ;  /* 0xfffffff806067812 */ /* 0x000fe400078ec0ff */
[----:B------:R-:W-:Y:S02]  /*20f0*/  @P0 SHF.R.U32.HI R3, RZ, 0x1f, R2 ;  /* 0x0000001fff030819 */ /* 0x000fe40000011602 */
[----:B------:R-:W-:Y:S01]  /*2100*/  SHF.R.S32.HI R8, RZ, 0x1f, R142 ;  /* 0x0000001fff087819 */ /* 0x000fe2000001148e */
[----:B------:R-:W-:Y:S01]  /*2110*/  IMAD.IADD R166, R10, 0x1, -R6 ;  /* 0x000000010aa67824 */ /* 0x000fe200078e0a06 */
[----:B------:R-:W-:Y:S01]  /*2120*/  @P0 LEA.HI.SX32 R4, R2, R3, 0x1b ;  /* 0x0000000302040211 */ /* 0x000fe200078fdaff */
[----:B------:R-:W-:Y:S01]  /*2130*/  IMAD.SHL.U32 R6, R141, 0x40, RZ ;  /* 0x000000408d067824 */ /* 0x000fe200078e00ff */
[----:B------:R-:W-:Y:S01]  /*2140*/  SHF.R.S32.HI R2, RZ, 0x1f, R5 ;  /* 0x0000001fff027819 */ /* 0x000fe20000011405 */
[----:B------:R-:W-:Y:S01]  /*2150*/  IMAD.SHL.U32 R136, R166, 0x8, RZ ;  /* 0x00000008a6887824 */ /* 0x000fe200078e00ff */
[----:B------:R-:W-:-:S02]  /*2160*/  LOP3.LUT R3, R5, 0xfffffffc, RZ, 0xc0, !PT ;  /* 0xfffffffc05037812 */ /* 0x000fc400078ec0ff */
[----:B------:R-:W-:Y:S02]  /*2170*/  LEA.HI R2, R2, R83, RZ, 0x3 ;  /* 0x0000005302027211 */ /* 0x000fe400078f18ff */
[----:B------:R-:W-:Y:S01]  /*2180*/  SHF.R.S32.HI R5, RZ, 0x5, R7 ;  /* 0x00000005ff057819 */ /* 0x000fe20000011407 */
[----:B------:R-:W-:Y:S01]  /*2190*/  IMAD.IADD R165, R10, 0x1, -R3 ;  /* 0x000000010aa57824 */ /* 0x000fe200078e0a03 */
[----:B------:R-:W-:Y:S02]  /*21a0*/  LOP3.LUT R2, R2, 0xfffffff8, RZ, 0xc0, !PT ;  /* 0xfffffff802027812 */ /* 0x000fe400078ec0ff */
[----:B------:R-:W-:Y:S01]  /*21b0*/  SHF.R.S32.HI R3, RZ, 0x1f, R141 ;  /* 0x0000001fff037819 */ /* 0x000fe2000001148d */
[----:B------:R-:W-:Y:S01]  /*21c0*/  IMAD.SHL.U32 R32, R165, 0x8, RZ ;  /* 0x00000008a5207824 */ /* 0x000fe200078e00ff */
[----:B------:R-:W-:Y:S01]  /*21d0*/  ISETP.GT.AND P1, PT, R4, R130, PT ;  /* 0x000000820400720c */ /* 0x000fe20003f24270 */
[----:B------:R-:W-:Y:S01]  /*21e0*/  IMAD.IADD R2, R83, 0x1, -R2 ;  /* 0x0000000153027824 */ /* 0x000fe200078e0a02 */
[----:B------:R-:W-:Y:S01]  /*21f0*/  LEA.HI R7, R3, R141, RZ, 0x3 ;  /* 0x0000008d03077211 */ /* 0x000fe200078f18ff */
[----:B------:R-:W-:Y:S01]  /*2200*/  IMAD.SHL.U32 R159, R5, 0x200, RZ ;  /* 0x00000200059f7824 */ /* 0x000fe200078e00ff */
[----:B------:R-:W-:Y:S01]  /*2210*/  LEA.HI R3, R8, R142, RZ, 0x3 ;  /* 0x0000008e08037211 */ /* 0x000fe200078f18ff */
[----:B------:R-:W-:Y:S01]  /*2220*/  IMAD.SHL.U32 R5, R142, 0x40, RZ ;  /* 0x000000408e057824 */ /* 0x000fe200078e00ff */
[C---:B------:R-:W-:Y:S01]  /*2230*/  LOP3.LUT P0, RZ, R2.reuse, 0x4, RZ, 0xc0, !PT ;  /* 0x0000000402ff7812 */ /* 0x040fe2000780c0ff */
[----:B------:R-:W-:Y:S01]  /*2240*/  IMAD.SHL.U32 R2, R2, 0x40, RZ ;  /* 0x0000004002027824 */ /* 0x000fe200078e00ff */
[----:B------:R-:W-:Y:S01]  /*2250*/  LOP3.LUT R152, R6, 0x1c0, RZ, 0xc0, !PT ;  /* 0x000001c006987812 */ /* 0x000fe200078ec0ff */
[----:B------:R-:W-:Y:S01]  /*2260*/  IMAD.SHL.U32 R28, R165, 0x4, RZ ;  /* 0x00000004a51c7824 */ /* 0x000fe200078e00ff */
[----:B------:R-:W-:Y:S01]  /*2270*/  LOP3.LUT R153, R5, 0x1c0, RZ, 0xc0, !PT ;  /* 0x000001c005997812 */ /* 0x000fe200078ec0ff */
[----:B------:R-:W-:Y:S01]  /*2280*/  IMAD.SHL.U32 R5, R3, 0x40, RZ ;  /* 0x0000004003057824 */ /* 0x000fe200078e00ff */
[----:B------:R-:W-:Y:S01]  /*2290*/  LOP3.LUT R143, R2, 0x1c0, RZ, 0xc0, !PT ;  /* 0x000001c0028f7812 */ /* 0x000fe200078ec0ff */
[----:B------:R-:W-:Y:S01]  /*22a0*/  IMAD.SHL.U32 R6, R7, 0x40, RZ ;  /* 0x0000004007067824 */ /* 0x000fe200078e00ff */
[----:B------:R-:W-:-:S02]  /*22b0*/  SEL R3, R9, 0xffffffc0, !P0 ;  /* 0xffffffc009037807 */ /* 0x000fc40004000000 */
[----:B------:R-:W-:Y:S02]  /*22c0*/  SHF.R.U32.HI R158, RZ, 0x3, R143 ;  /* 0x00000003ff9e7819 */ /* 0x000fe4000001168f */
[----:B------:R-:W-:Y:S02]  /*22d0*/  LOP3.LUT R2, R143, 0x18, R32, 0xf8, !PT ;  /* 0x000000188f027812 */ /* 0x000fe400078ef820 */
[----:B------:R-:W-:Y:S02]  /*22e0*/  SHF.R.S32.HI R189, RZ, 0x1f, R140 ;  /* 0x0000001fffbd7819 */ /* 0x000fe4000001148c */
[----:B------:R-:W-:Y:S02]  /*22f0*/  LOP3.LUT R2, R159, R2, R158, 0xf6, !PT ;  /* 0x000000029f027212 */ /* 0x000fe400078ef69e */
[----:B------:R-:W-:Y:S02]  /*2300*/  SHF.R.S32.HI R33, RZ, 0x1f, R32 ;  /* 0x0000001fff217819 */ /* 0x000fe40000011420 */
[----:B------:R-:W-:-:S02]  /*2310*/  LEA R81, R2, 0x100, 0x1 ;  /* 0x0000010002517811 */ /* 0x000fc400078e08ff */
[----:B------:R-:W-:Y:S02]  /*2320*/  SHF.R.S32.HI R29, RZ, 0x1f, R28 ;  /* 0x0000001fff1d7819 */ /* 0x000fe4000001141c */
[----:B------:R-:W-:Y:S01]  /*2330*/  IADD3 R30, R28, 0x10, RZ ;  /* 0x000000101c1e7810 */ /* 0x000fe20007ffe0ff */
[----:B------:R-:W-:Y:S01]  /*2340*/  IMAD.IADD R82, R3, 0x1, R81 ;  /* 0x0000000103527824 */ /* 0x000fe200078e0251 */
[----:B------:R-:W-:Y:S02]  /*2350*/  SHF.R.S32.HI R137, RZ, 0x1f, R136 ;  /* 0x0000001fff897819 */ /* 0x000fe40000011488 */
[----:B------:R-:W-:Y:S02]  /*2360*/  SHF.R.U32.HI R190, RZ, 0x3, R152 ;  /* 0x00000003ffbe7819 */ /* 0x000fe40000011698 */
[----:B------:R-:W-:Y:S02]  /*2370*/  SHF.R.U32.HI R191, RZ, 0x3, R153 ;  /* 0x00000003ffbf7819 */ /* 0x000fe40000011699 */
[----:B------:R-:W-:-:S02]  /*2380*/  LOP3.LUT R163, R6, 0xfffffe00, RZ, 0xc0, !PT ;  /* 0xfffffe0006a37812 */ /* 0x000fc400078ec0ff */
        /* <DEDUP_REMOVED lines=18> */
[----:B------:R-:W-:-:S02]  /*24b0*/  ISETP.GE.AND P6, PT, R136, c[0x0][0x1d4], PT ;  /* 0x0000750088007a0c */ /* 0x000fc40003fc6270 */
[----:B------:R-:W-:Y:S01]  /*24c0*/  SHF.L.U64.HI R175, R34, R175, c[0x0][0x23c] ;  /* 0x00008f0022af7619 */ /* 0x000fe200000102af */
[----:B------:R-:W-:Y:S01]  /*24d0*/  IMAD R5, R124, c[0x0][0x23c], R5 ;  /* 0x00008f007c057a24 */ /* 0x000fe200078e0205 */
[----:B------:R-:W-:Y:S01]  /*24e0*/  SHF.R.S32.HI R31, RZ, 0x1f, R83 ;  /* 0x0000001fff1f7819 */ /* 0x000fe20000011453 */
[----:B------:R-:W-:Y:S01]  /*24f0*/  IMAD R8, R36, -0x50, R118 ;  /* 0xffffffb024087824 */ /* 0x000fe200078e0276 */
[----:B------:R-:W-:Y:S01]  /*2500*/  IADD3 R24, R12, R161, RZ ;  /* 0x000000a10c187210 */ /* 0x000fe20007ffe0ff */
[----:B------:R-:W-:Y:S01]  /*2510*/  IMAD R4, R25, c[0x0][0x24c], R4 ;  /* 0x0000930019047a24 */ /* 0x000fe200078e0204 */
[----:B------:R-:W-:Y:S01]  /*2520*/  ISETP.NE.AND P5, PT, R14, RZ, PT ;  /* 0x000000ff0e00720c */ /* 0x000fe20003fa5270 */
[----:B------:R-:W-:Y:S01]  /*2530*/  IMAD.IADD R174, R151, 0x1, R174 ;  /* 0x0000000197ae7824 */ /* 0x000fe200078e02ae */
[----:B------:R-:W-:Y:S01]  /*2540*/  ISETP.GE.AND P0, PT, R8, 0x1, PT ;  /* 0x000000010800780c */ /* 0x000fe20003f06270 */
[----:B------:R-:W-:Y:S01]  /*2550*/  IMAD.SHL.U32 R180, R34, 0x10, RZ ;  /* 0x0000001022b47824 */ /* 0x000fe200078e00ff */
[----:B------:R-:W-:Y:S01]  /*2560*/  ISETP.GE.AND P3, PT, R8, 0x11, PT ;  /* 0x000000110800780c */ /* 0x000fe20003f66270 */
[----:B-1----:R-:W-:Y:S01]  /*2570*/  IMAD.WIDE.U32 R2, R124, c[0x0][0x238], R136 ;  /* 0x00008e007c027a25 */ /* 0x002fe200078e0088 */
[----:B------:R-:W-:-:S02]  /*2580*/  SHF.R.S32.HI R27, RZ, 0x1f, R24 ;  /* 0x0000001fff1b7819 */ /* 0x000fc40000011418 */
[----:B------:R-:W-:Y:S01]  /*2590*/  IADD3 R93, R32, 0x20, RZ ;  /* 0x00000020205d7810 */ /* 0x000fe20007ffe0ff */
[----:B------:R-:W-:Y:S01]  /*25a0*/  IMAD.IADD R3, R3, 0x1, R5 ;  /* 0x0000000103037824 */ /* 0x000fe200078e0205 */
[----:B------:R-:W-:Y:S01]  /*25b0*/  MOV R192, c[0x0][0x27c] ;  /* 0x00009f0000c07a02 */ /* 0x000fe20000000f00 */
[----:B------:R-:W-:Y:S01]  /*25c0*/  IMAD R13, R31, c[0x0][0x290], RZ ;  /* 0x0000a4001f0d7a24 */ /* 0x000fe200078e02ff */
[----:B------:R-:W-:Y:S01]  /*25d0*/  MOV R171, 0x5 ;  /* 0x0000000500ab7802 */ /* 0x000fe20000000f00 */
[----:B------:R-:W-:Y:S01]  /*25e0*/  IMAD.WIDE.U32 R2, R35, c[0x0][0x240], R2 ;  /* 0x0000900023027a25 */ /* 0x000fe200078e0002 */
[----:B------:R-:W-:-:S03]  /*25f0*/  P2R R134, PR, RZ, 0x40 ;  /* 0x00000040ff867803 */ /* 0x000fc60000000000 */
[----:B------:R-:W-:Y:S02]  /*2600*/  IMAD R3, R35, c[0x0][0x244], R3 ;  /* 0x0000910023037a24 */ /* 0x000fe400078e0203 */
[----:B------:R-:W-:Y:S02]  /*2610*/  IMAD R22, R83, c[0x0][0x294], R13 ;  /* 0x0000a50053167a24 */ /* 0x000fe400078e020d */
[----:B------:R-:W-:Y:S01]  /*2620*/  IMAD.WIDE.U32 R116, R25, c[0x0][0x248], R2 ;  /* 0x0000920019747a25 */ /* 0x000fe200078e0002 */
[----:B------:R-:W-:-:S03]  /*2630*/  SHF.R.S32.HI R3, RZ, 0x1f, R36 ;  /* 0x0000001fff037819 */ /* 0x000fc60000011424 */
[----:B------:R-:W-:Y:S01]  /*2640*/  IMAD R2, R174, R36, RZ ;  /* 0x00000024ae027224 */ /* 0x000fe200078e02ff */
[----:B------:R-:W-:Y:S01]  /*2650*/  IADD3 R115, R117, R4, RZ ;  /* 0x0000000475737210 */ /* 0x000fe20007ffe0ff */
[----:B------:R-:W-:Y:S01]  /*2660*/  IMAD.WIDE.U32 R10, R24, c[0x0][0x1e0], RZ ;  /* 0x00007800180a7a25 */ /* 0x000fe200078e00ff */
[----:B------:R-:W-:-:S03]  /*2670*/  MOV R114, R116 ;  /* 0x0000007400727202 */ /* 0x000fc60000000f00 */
[-C--:B------:R-:W-:Y:S02]  /*2680*/  IMAD R4, R3, R150.reuse, R2 ;  /* 0x0000009603047224 */ /* 0x080fe400078e0202 */
[----:B------:R-:W-:-:S04]  /*2690*/  IMAD.WIDE.U32 R2, R36, R150, R114 ;  /* 0x0000009624027225 */ /* 0x000fc800078e0072 */
[----:B------:R-:W-:Y:S01]  /*26a0*/  IMAD.WIDE.U32 R186, R83, c[0x0][0x1e0], RZ ;  /* 0x0000780053ba7a25 */ /* 0x000fe200078e00ff */
[----:B------:R-:W-:Y:S02]  /*26b0*/  IADD3 R3, R3, R4, RZ ;  /* 0x0000000403037210 */ /* 0x000fe40007ffe0ff */
[----:B------:R-:W-:Y:S01]  /*26c0*/  @P0 LEA R6, P2, R2, c[0x0][0x220], 0x1 ;  /* 0x0000880002060a11 */ /* 0x000fe200078408ff */
[----:B------:R-:W-:Y:S01]  /*26d0*/  IMAD.MOV.U32 R154, RZ, RZ, c[0x0][0x280] ;  /* 0x0000a000ff9a7624 */ /* 0x000fe200078e00ff */
[----:B------:R-:W-:Y:S01]  /*26e0*/  @P3 IADD3 R5, P1, R180, R2, RZ ;  /* 0x00000002b4053210 */ /* 0x000fe20007f3e0ff */
[----:B------:R-:W-:Y:S01]  /*26f0*/  IMAD.MOV.U32 R155, RZ, RZ, c[0x0][0x290] ;  /* 0x0000a400ff9b7624 */ /* 0x000fe200078e00ff */
[----:B------:R-:W-:Y:S01]  /*2700*/  @P0 LEA.HI.X R7, R2, c[0x0][0x224], R3, 0x1, P2 ;  /* 0x0000890002070a11 */ /* 0x000fe200010f0c03 */
[----:B------:R-:W-:Y:S01]  /*2710*/  IMAD.SHL.U32 R178, R154, 0x20, RZ ;  /* 0x000000209ab27824 */ /* 0x000fe200078e00ff */
[C---:B------:R-:W-:Y:S01]  /*2720*/  ISETP.GE.AND P2, PT, R8.reuse, 0x21, PT ;  /* 0x000000210800780c */ /* 0x040fe20003f46270 */
[----:B------:R-:W-:Y:S01]  /*2730*/  @P3 IMAD.X R9, R3, 0x1, R175, P1 ;  /* 0x0000000103093824 */ /* 0x000fe200008e06af */
[----:B------:R-:W-:Y:S01]  /*2740*/  @P3 LEA R4, P1, R5, c[0x0][0x220], 0x1 ;  /* 0x0000880005043a11 */ /* 0x000fe200078208ff */
[----:B------:R-:W-:Y:S01]  /*2750*/  @!PT LDS RZ, [RZ] ;  /* 0x00000000fffff984 */ /* 0x000fe20000000800 */
[----:B------:R-:W-:Y:S01]  /*2760*/  @!PT LDS RZ, [RZ] ;  /* 0x00000000fffff984 */ /* 0x000fe20000000800 */
[----:B------:R-:W-:Y:S01]  /*2770*/  @!PT LDS RZ, [RZ] ;  /* 0x00000000fffff984 */ /* 0x000fe20000000800 */
[----:B------:R1:W-:Y:S01]  /*2780*/  @P0 LDGSTS.E.BYPASS.LTC128B.128 [R218+0x2900], [R6.64], !P6 ;  /* 0x0290000006da0fae */ /* 0x0003e2000f101d48 */
[----:B------:R-:W-:-:S02]  /*2790*/  ISETP.GE.AND P0, PT, R8, 0x31, PT ;  /* 0x000000310800780c */ /* 0x000fc40003f06270 */
[----:B------:R-:W-:Y:S02]  /*27a0*/  @P3 LEA.HI.X R5, R5, c[0x0][0x224], R9, 0x1, P1 ;  /* 0x0000890005053a11 */ /* 0x000fe400008f0c09 */
[----:B------:R-:W-:Y:S01]  /*27b0*/  ISETP.GE.AND P1, PT, R8, 0x41, PT ;  /* 0x000000410800780c */ /* 0x000fe20003f26270 */
[----:B------:R-:W-:Y:S01]  /*27c0*/  IMAD.WIDE.U32 R8, R83, c[0x0][0x290], R28 ;  /* 0x0000a40053087a25 */ /* 0x000fe200078e001c */
[-C--:B------:R-:W-:Y:S01]  /*27d0*/  SHF.L.U64.HI R156, R154, R171.reuse, c[0x0][0x284] ;  /* 0x0000a1009a9c7619 */ /* 0x080fe200000102ab */
[----:B------:R3:W-:Y:S01]  /*27e0*/  @P3 LDGSTS.E.BYPASS.LTC128B.128 [R218+0x3100], [R4.64], !P6 ;  /* 0x0310000004da3fae */ /* 0x0007e2000f101d48 */
[C---:B------:R-:W-:Y:S02]  /*27f0*/  SHF.L.U64.HI R157, R155.reuse, R171, c[0x0][0x294] ;  /* 0x0000a5009b9d7619 */ /* 0x040fe400000102ab */
[----:B------:R-:W-:Y:S02]  /*2800*/  @P2 LEA R12, P3, R34, R2, 0x5 ;  /* 0x00000002220c2211 */ /* 0x000fe400078628ff */
[----:B------:R-:W-:-:S02]  /*2810*/  SHF.L.U32 R179, R155, 0x5, RZ ;  /* 0x000000059bb37819 */ /* 0x000fc400000006ff */
[----:B------:R-:W-:-:S05]  /*2820*/  @P0 MOV R15, c[0x0][0x23c] ;  /* 0x00008f00000f0a02 */ /* 0x000fca0000000f00 */
[----:B------:R-:W-:Y:S01]  /*2830*/  @P0 IMAD R16, R15, 0x30, RZ ;  /* 0x000000300f100824 */ /* 0x000fe200078e02ff */
[----:B------:R-:W-:Y:S01]  /*2840*/  IADD3 R15, R9, R22, RZ ;  /* 0x00000016090f7210 */ /* 0x000fe20007ffe0ff */
[----:B-1----:R-:W-:-:S04]  /*2850*/  IMAD.WIDE.U32 R6, R83, c[0x0][0x280], R28 ;  /* 0x0000a00053067a25 */ /* 0x002fc800078e001c */
[----:B---3--:R-:W-:Y:S02]  /*2860*/  IMAD R4, R31, c[0x0][0x280], RZ ;  /* 0x0000a0001f047a24 */ /* 0x008fe400078e02ff */
[----:B------:R-:W-:Y:S02]  /*2870*/  @P2 IMAD.MOV.U32 R5, RZ, RZ, c[0x0][0x23c] ;  /* 0x00008f00ff052624 */ /* 0x000fe400078e00ff */
[----:B------:R-:W-:Y:S02]  /*2880*/  IMAD R21, R83, c[0x0][0x284], R4 ;  /* 0x0000a10053157a24 */ /* 0x000fe400078e0204 */
[----:B------:R-:W-:Y:S01]  /*2890*/  IMAD R4, R27, c[0x0][0x1e0], RZ ;  /* 0x000078001b047a24 */ /* 0x000fe200078e02ff */
[----:B------:R-:W-:Y:S02]  /*28a0*/  @P2 LEA.HI.X R13, R34, R3, R5, 0x5, P3 ;  /* 0x00000003220d2211 */ /* 0x000fe400018f2c05 */
[----:B------:R-:W-:Y:S01]  /*28b0*/  @P2 LEA R18, P3, R12, c[0x0][0x220], 0x1 ;  /* 0x000088000c122a11 */ /* 0x000fe200078608ff */
[----:B------:R-:W-:-:S02]  /*28c0*/  IMAD R14, R24, c[0x0][0x1e4], R4 ;  /* 0x00007900180e7a24 */ /* 0x000fc400078e0204 */
[----:B------:R-:W-:Y:S01]  /*28d0*/  @P0 IMAD.WIDE.U32 R4, R34, 0x30, R2 ;  /* 0x0000003022040825 */ /* 0x000fe200078e0002 */
[----:B------:R-:W-:-:S03]  /*28e0*/  @P2 LEA.HI.X R19, R12, c[0x0][0x224], R13, 0x1, P3 ;  /* 0x000089000c132a11 */ /* 0x000fc600018f0c0d */
[----:B------:R-:W-:Y:S01]  /*28f0*/  IMAD.IADD R13, R7, 0x1, R21 ;  /* 0x00000001070d7824 */ /* 0x000fe200078e0215 */
[----:B------:R-:W-:Y:S01]  /*2900*/  @P0 IADD3 R5, R5, R16, RZ ;  /* 0x0000001005050210 */ /* 0x000fe20007ffe0ff */
[----:B------:R-:W-:Y:S01]  /*2910*/  IMAD.MOV.U32 R12, RZ, RZ, R6 ;  /* 0x000000ffff0c7224 */ /* 0x000fe200078e0006 */
[C---:B------:R-:W-:Y:S01]  /*2920*/  @P0 LEA R16, P3, R4.reuse, c[0x0][0x220], 0x1 ;  /* 0x0000880004100a11 */ /* 0x040fe200078608ff */
[----:B------:R1:W-:Y:S01]  /*2930*/  @P2 LDGSTS.E.BYPASS.LTC128B.128 [R218+0x3900], [R18.64], !P6 ;  /* 0x0390000012da2fae */ /* 0x0003e2000f101d48 */
[----:B------:R-:W-:Y:S01]  /*2940*/  IMAD.IADD R7, R11, 0x1, R14 ;  /* 0x000000010b077824 */ /* 0x000fe200078e020e */
[----:B------:R-:W-:Y:S01]  /*2950*/  MOV R14, R8 ;  /* 0x00000008000e7202 */ /* 0x000fe20000000f00 */
[----:B------:R-:W-:Y:S01]  /*2960*/  IMAD.MOV.U32 R6, RZ, RZ, R10 ;  /* 0x000000ffff067224 */ /* 0x000fe200078e000a */
[----:B------:R-:W-:Y:S01]  /*2970*/  @P0 LEA.HI.X R17, R4, c[0x0][0x224], R5, 0x1, P3 ;  /* 0x0000890004110a11 */ /* 0x000fe200018f0c05 */
[----:B------:R-:W-:Y:S01]  /*2980*/  IMAD.WIDE.U32 R4, R83, c[0x0][0x280], R32 ;  /* 0x0000a00053047a25 */ /* 0x000fe200078e0020 */
[----:B------:R-:W-:-:S02]  /*2990*/  @P1 LEA R20, P3, R34, R2, 0x6 ;  /* 0x0000000222141211 */ /* 0x000fc400078630ff */
[----:B------:R-:W-:Y:S01]  /*29a0*/  @P1 MOV R2, c[0x0][0x23c] ;  /* 0x00008f0000021a02 */ /* 0x000fe20000000f00 */
[----:B------:R3:W-:Y:S01]  /*29b0*/  @P0 LDGSTS.E.BYPASS.LTC128B.128 [R218+0x4100], [R16.64], !P6 ;  /* 0x0410000010da0fae */ /* 0x0007e2000f101d48 */
[----:B------:R-:W-:Y:S01]  /*29c0*/  IMAD.WIDE.U32 R10, R83, c[0x0][0x290], R32 ;  /* 0x0000a400530a7a25 */ /* 0x000fe200078e0020 */
[----:B------:R-:W-:Y:S02]  /*29d0*/  ISETP.GE.AND P0, PT, R93, c[0x0][0x1d4], PT ;  /* 0x000075005d007a0c */ /* 0x000fe40003f06270 */
[----:B------:R-:W-:Y:S01]  /*29e0*/  @P1 LEA.HI.X R3, R34, R3, R2, 0x6, P3 ;  /* 0x0000000322031211 */ /* 0x000fe200018f3402 */
[----:B------:R-:W-:Y:S01]  /*29f0*/  IMAD.WIDE.U32 R8, R35, c[0x0][0x1e8], R6 ;  /* 0x00007a0023087a25 */ /* 0x000fe200078e0006 */
[C---:B------:R-:W-:Y:S02]  /*2a00*/  @P1 LEA R2, P3, R20.reuse, c[0x0][0x220], 0x1 ;  /* 0x0000880014021a11 */ /* 0x040fe400078608ff */
[----:B------:R-:W-:Y:S01]  /*2a10*/  P2R R92, PR, RZ, 0x1 ;  /* 0x00000001ff5c7803 */ /* 0x000fe20000000000 */
[----:B------:R-:W-:Y:S01]  /*2a20*/  IMAD.IADD R7, R21, 0x1, R5 ;  /* 0x0000000115077824 */ /* 0x000fe200078e0205 */
[----:B------:R-:W-:Y:S01]  /*2a30*/  @P1 LEA.HI.X R3, R20, c[0x0][0x224], R3, 0x1, P3 ;  /* 0x0000890014031a11 */ /* 0x000fe200018f0c03 */
[----:B------:R-:W-:Y:S01]  /*2a40*/  IMAD R9, R35, c[0x0][0x1ec], R9 ;  /* 0x00007b0023097a24 */ /* 0x000fe200078e0209 */
[----:B------:R-:W-:Y:S01]  /*2a50*/  IADD3 R5, R22, R11, RZ ;  /* 0x0000000b16057210 */ /* 0x000fe20007ffe0ff */
[----:B------:R-:W-:Y:S01]  /*2a60*/  IMAD.MOV.U32 R6, RZ, RZ, R4 ;  /* 0x000000ffff067224 */ /* 0x000fe200078e0004 */
[----:B------:R-:W-:Y:S01]  /*2a70*/  MOV R4, R10 ;  /* 0x0000000a00047202 */ /* 0x000fe20000000f00 */
[----:B------:R4:W-:Y:S01]  /*2a80*/  @P1 LDGSTS.E.BYPASS.LTC128B.128 [R218+0x4900], [R2.64], !P6 ;  /* 0x0490000002da1fae */ /* 0x0009e2000f101d48 */
[----:B-----5:R-:W-:Y:S01]  /*2a90*/  IMAD.WIDE.U32 R100, R138, c[0x0][0x290], R14 ;  /* 0x0000a4008a647a25 */ /* 0x020fe200078e000e */
[----:B------:R-:W-:-:S02]  /*2aa0*/  ISETP.GE.AND P6, PT, R32, c[0x0][0x1d4], PT ;  /* 0x0000750020007a0c */ /* 0x000fc40003fc6270 */
[----:B------:R-:W0:Y:S01]  /*2ab0*/  LDGDEPBAR ;  /* 0x00000000000079af */ /* 0x000e220000000000 */
[C---:B------:R-:W-:Y:S01]  /*2ac0*/  IMAD.WIDE.U32 R102, R138.reuse, c[0x0][0x280], R12 ;  /* 0x0000a0008a667a25 */ /* 0x040fe200078e000c */
[----:B------:R-:W-:Y:S03]  /*2ad0*/  WARPSYNC 0xffffffff ;  /* 0xffffffff00007948 */ /* 0x000fe60003800000 */
[----:B------:R-:W-:-:S04]  /*2ae0*/  IMAD.WIDE.U32 R98, R138, c[0x0][0x280], R6 ;  /* 0x0000a0008a627a25 */ /* 0x000fc800078e0006 */
[----:B------:R-:W-:-:S04]  /*2af0*/  IMAD.WIDE.U32 R96, R138, c[0x0][0x290], R4 ;  /* 0x0000a4008a607a25 */ /* 0x000fc800078e0004 */
[----:B------:R-:W-:Y:S01]  /*2b00*/  IMAD.SHL.U32 R10, R192, 0x2, RZ ;  /* 0x00000002c00a7824 */ /* 0x000fe200078e00ff */
[----:B----4-:R-:W-:Y:S01]  /*2b10*/  SHF.R.S32.HI R2, RZ, 0x1f, R138 ;  /* 0x0000001fff027819 */ /* 0x010fe2000001148a */
[----:B------:R-:W-:-:S04]  /*2b20*/  IMAD R3, R31, c[0x0][0x1e0], RZ ;  /* 0x000078001f037a24 */ /* 0x000fc800078e02ff */
[C---:B------:R-:W-:Y:S02]  /*2b30*/  IMAD R11, R2.reuse, c[0x0][0x280], RZ ;  /* 0x0000a000020b7a24 */ /* 0x040fe400078e02ff */
[----:B-1----:R-:W-:Y:S02]  /*2b40*/  IMAD R18, R2, c[0x0][0x290], RZ ;  /* 0x0000a40002127a24 */ /* 0x002fe400078e02ff */
[----:B---3--:R-:W-:Y:S02]  /*2b50*/  IMAD R17, R83, c[0x0][0x1e4], R3 ;  /* 0x0000790053117a24 */ /* 0x008fe400078e0203 */
        /* <DEDUP_REMOVED lines=18> */
[----:B------:R-:W-:Y:S01]  /*2c80*/  ISETP.GE.AND P0, PT, R32, c[0x0][0x27c], PT ;  /* 0x00009f0020007a0c */ /* 0x000fe20003f06270 */
[C---:B------:R-:W-:Y:S01]  /*2c90*/  IMAD.WIDE.U32 R2, R35.reuse, c[0x0][0x260], R136 ;  /* 0x0000980023027a25 */ /* 0x040fe200078e0088 */
[----:B------:R-:W-:Y:S01]  /*2ca0*/  BAR.SYNC.DEFER_BLOCKING 0x0 ;  /* 0x0000000000007b1d */ /* 0x000fe20000010000 */
[----:B------:R-:W-:Y:S02]  /*2cb0*/  SHF.L.U32 R176, R154, 0x6, RZ ;  /* 0x000000069ab07819 */ /* 0x000fe400000006ff */
[----:B------:R-:W-:Y:S01]  /*2cc0*/  IMAD.WIDE.U32 R6, R35, c[0x0][0x210], R32 ;  /* 0x0000840023067a25 */ /* 0x000fe200078e0020 */
[----:B------:R-:W-:Y:S02]  /*2cd0*/  IADD3 R132, P1, R83, R24, RZ ;  /* 0x0000001853847210 */ /* 0x000fe40007f3e0ff */
[----:B------:R-:W-:Y:S01]  /*2ce0*/  ULDC.U8 UR4, c[0x0][0x298] ;  /* 0x0000a60000047ab9 */ /* 0x000fe20000000000 */
[----:B------:R-:W-:Y:S01]  /*2cf0*/  IMAD.MOV.U32 R4, RZ, RZ, R2 ;  /* 0x000000ffff047224 */ /* 0x000fe200078e0002 */
[----:B------:R-:W-:Y:S01]  /*2d00*/  ISETP.GE.AND P2, PT, R192, 0x1, PT ;  /* 0x00000001c000780c */ /* 0x000fe20003f46270 */
[----:B------:R-:W-:Y:S01]  /*2d10*/  IMAD.MOV.U32 R2, RZ, RZ, R6 ;  /* 0x000000ffff027224 */ /* 0x000fe200078e0006 */
[----:B------:R-:W-:Y:S01]  /*2d20*/  SEL R6, RZ, c[0x0][0x27c], !P0 ;  /* 0x00009f00ff067a07 */ /* 0x000fe20004000000 */
[C---:B------:R-:W-:Y:S01]  /*2d30*/  IMAD R5, R35.reuse, c[0x0][0x264], R3 ;  /* 0x0000990023057a24 */ /* 0x040fe200078e0203 */
[----:B------:R-:W-:Y:S01]  /*2d40*/  @P0 IADD3 R10, -R10, c[0x0][0x1d4], RZ ;  /* 0x000075000a0a0a10 */ /* 0x000fe20007ffe1ff */
[----:B------:R-:W-:Y:S01]  /*2d50*/  IMAD R3, R35, c[0x0][0x214], R7 ;  /* 0x0000850023037a24 */ /* 0x000fe200078e0207 */
[----:B------:R-:W-:Y:S01]  /*2d60*/  IADD3 R6, R32, R6, RZ ;  /* 0x0000000620067210 */ /* 0x000fe20007ffe0ff */
[----:B------:R-:W-:Y:S01]  /*2d70*/  IMAD R7, R26, c[0x0][0x268], RZ ;  /* 0x00009a001a077a24 */ /* 0x000fe200078e02ff */
[----:B------:R-:W-:Y:S01]  /*2d80*/  ISETP.NE.AND P0, PT, RZ, UR4, PT ;  /* 0x00000004ff007c0c */ /* 0x000fe2000bf05270 */
[----:B------:R-:W-:Y:S01]  /*2d90*/  IMAD.WIDE.U32 R88, R25, c[0x0][0x268], R4 ;  /* 0x00009a0019587a25 */ /* 0x000fe200078e0004 */
[----:B------:R-:W-:-:S02]  /*2da0*/  SHF.R.S32.HI R4, RZ, 0x1f, R10 ;  /* 0x0000001fff047819 */ /* 0x000fc4000001140a */
[----:B------:R-:W-:Y:S01]  /*2db0*/  P2R R129, PR, RZ, 0x1 ;  /* 0x00000001ff817803 */ /* 0x000fe20000000000 */
        /* <DEDUP_REMOVED lines=11> */
[----:B------:R-:W-:-:S02]  /*2e70*/  IADD3 R91, R89, R9, RZ ;  /* 0x00000009595b7210 */ /* 0x000fc40007ffe0ff */
[----:B------:R-:W-:Y:S01]  /*2e80*/  SHF.R.S32.HI R107, RZ, 0x1f, R105 ;  /* 0x0000001fff6b7819 */ /* 0x000fe20000011469 */
[----:B------:R-:W-:Y:S02]  /*2e90*/  IMAD R3, R6, c[0x0][0x1e0], RZ ;  /* 0x0000780006037a24 */ /* 0x000fe400078e02ff */
        /* <DEDUP_REMOVED lines=30> */
[C---:B------:R-:W-:Y:S01]  /*3080*/  IMAD R168, R146.reuse, c[0x0][0x294], RZ ;  /* 0x0000a50092a87a24 */ /* 0x040fe200078e02ff */
[----:B------:R-:W-:Y:S01]  /*3090*/  LOP3.LUT R4, R153, 0x38, R86, 0xf8, !PT ;  /* 0x0000003899047812 */ /* 0x000fe200078ef856 */
[C---:B------:R-:W-:Y:S01]  /*30a0*/  IMAD R169, R146.reuse, c[0x0][0x284], RZ ;  /* 0x0000a10092a97a24 */ /* 0x040fe200078e02ff */
[----:B------:R-:W-:Y:S01]  /*30b0*/  SHF.L.U32 R126, R5, 0x1, RZ ;  /* 0x00000001057e7819 */ /* 0x000fe200000006ff */
[C---:B------:R-:W-:Y:S01]  /*30c0*/  IMAD R167, R146.reuse, c[0x0][0x1e4], RZ ;  /* 0x0000790092a77a24 */ /* 0x040fe200078e02ff */
[----:B------:R-:W-:Y:S01]  /*30d0*/  LOP3.LUT R5, R3, R158, RZ, 0x3c, !PT ;  /* 0x0000009e03057212 */ /* 0x000fe200078e3cff */
[----:B------:R-:W-:Y:S01]  /*30e0*/  IMAD.WIDE.U32 R146, R146, c[0x0][0x280], RZ ;  /* 0x0000a00092927a25 */ /* 0x000fe200078e00ff */
[----:B------:R-:W-:-:S02]  /*30f0*/  LOP3.LUT R3, R2, R190, RZ, 0x3c, !PT ;  /* 0x000000be02037212 */ /* 0x000fc400078e3cff */
[----:B------:R-:W-:Y:S01]  /*3100*/  LOP3.LUT R2, R4, R191, RZ, 0x3c, !PT ;  /* 0x000000bf04027212 */ /* 0x000fe200078e3cff */
[----:B------:R-:W-:Y:S01]  /*3110*/  IMAD.IADD R4, R159, 0x1, R5 ;  /* 0x000000019f047824 */ /* 0x000fe200078e0205 */
[----:B------:R-:W-:Y:S01]  /*3120*/  IADD3 R3, R163, R3, RZ ;  /* 0x00000003a3037210 */ /* 0x000fe20007ffe0ff */
[----:B------:R-:W-:Y:S01]  /*3130*/  IMAD R8, R11, c[0x0][0x21c], R8 ;  /* 0x000087000b087a24 */ /* 0x000fe200078e0208 */
[----:B------:R-:W-:Y:S01]  /*3140*/  IADD3 R169, R147, R169, RZ ;  /* 0x000000a993a97210 */ /* 0x000fe20007ffe0ff */
[----:B------:R-:W-:Y:S01]  /*3150*/  IMAD.IADD R2, R164, 0x1, R2 ;  /* 0x00000001a4027824 */ /* 0x000fe200078e0202 */
[----:B------:R-:W-:Y:S01]  /*3160*/  IADD3 R167, R145, R167, RZ ;  /* 0x000000a791a77210 */ /* 0x000fe20007ffe0ff */
[----:B------:R-:W-:Y:S01]  /*3170*/  IMAD.X R131, R27, 0x1, R31, P1 ;  /* 0x000000011b837824 */ /* 0x000fe200008e061f */
        /* <DEDUP_REMOVED lines=8> */
.L_x_1413:
        /* <DEDUP_REMOVED lines=11> */
[-C--:B------:R-:W-:Y:S04]  /*32b0*/  IADD3 R2, P1, R112, R68.reuse, RZ ;  /* 0x0000004470027210 */ /* 0x080fe80007f3e0ff */
[----:B------:R-:W-:Y:S01]  /*32c0*/  LEA R56, P0, R2, c[0x0][0x1c8], 0x1 ;  /* 0x0000720002387a11 */ /* 0x000fe200078008ff */
[----:B------:R-:W-:Y:S05]  /*32d0*/  IMAD.X R4, R70, 0x1, R108, P1 ;  /* 0x0000000146047824 */ /* 0x000fea00008e066c */
[----:B------:R-:W-:Y:S02]  /*32e0*/  LEA.HI.X R57, R2, c[0x0][0x1cc], R4, 0x1, P0 ;  /* 0x0000730002397a11 */ /* 0x000fe400000f0c04 */
[----:B------:R-:W-:Y:S04]  /*32f0*/  IADD3 R2, P1, P0, R112, R68, R188 ;  /* 0x0000004470027210 */ /* 0x000fe8000783e0bc */
[----:B------:R-:W-:Y:S01]  /*3300*/  IADD3.X R4, R108, R70, R170, P1, P0 ;  /* 0x000000466c047210 */ /* 0x000fe20000fe04aa */
[----:B------:R-:W-:Y:S01]  /*3310*/  BSSY B2, `(.L_x_1379) ;  /* 0x00003a4000027945 */ /* 0x000fe20003800000 */
        /* <DEDUP_REMOVED lines=45> */
.L_x_1383:
[----:B------:R-:W-:Y:S05]  /*35f0*/  BSYNC B0 ;  /* 0x0000000000007941 */ /* 0x000fea0003800000 */
.L_x_1382:
        /* <DEDUP_REMOVED lines=39> */
.L_x_1385:
[----:B------:R-:W-:Y:S05]  /*3870*/  BSYNC B0 ;  /* 0x0000000000007941 */ /* 0x000fea0003800000 */
.L_x_1384:
        /* <DEDUP_REMOVED lines=37> */
.L_x_1387:
[----:B------:R-:W-:Y:S05]  /*3ad0*/  BSYNC B0 ;  /* 0x0000000000007941 */ /* 0x000fea0003800000 */
.L_x_1386:
        /* <DEDUP_REMOVED lines=68> */
.L_x_1391:
[----:B------:R-:W-:Y:S05]  /*3f20*/  BSYNC B0 ;  /* 0x0000000000007941 */ /* 0x000fea0003800000 */
.L_x_1390:
        /* <DEDUP_REMOVED lines=55> */
.L_x_1389:
[----:B------:R-:W-:Y:S05]  /*42a0*/  BSYNC B1 ;  /* 0x0000000000017941 */ /* 0x000fea0003800000 */
.L_x_1388:
        /* <DEDUP_REMOVED lines=56> */
.L_x_1395:
[----:B------:R-:W-:Y:S05]  /*4630*/  BSYNC B0 ;  /* 0x0000000000007941 */ /* 0x000fea0003800000 */
.L_x_1394:
        /* <DEDUP_REMOVED lines=55> */
.L_x_1393:
[----:B------:R-:W-:Y:S05]  /*49b0*/  BSYNC B1 ;  /* 0x0000000000017941 */ /* 0x000fea0003800000 */
.L_x_1392:
        /* <DEDUP_REMOVED lines=55> */
.L_x_1398:
[----:B------:R-:W-:Y:S05]  /*4d30*/  BSYNC B0 ;  /* 0x0000000000007941 */ /* 0x000fea0003800000 */
.L_x_1397:
        /* <DEDUP_REMOVED lines=56> */
.L_x_1381:
        /* <DEDUP_REMOVED lines=15> */
[C---:B------:R-:W-:Y:S02]  /*51b0*/  @!P3 IADD3.X R7, R109.reuse, R31, R157, P1, P0 ;  /* 0x0000001f6d07b210 */ /* 0x040fe40000fe049d */
        /* <DEDUP_REMOVED lines=180> */
.L_x_1400:
[----:B------:R-:W-:Y:S05]  /*5d00*/  BSYNC B0 ;  /* 0x0000000000007941 */ /* 0x000fea0003800000 */
.L_x_1399:
        /* <DEDUP_REMOVED lines=115> */
.L_x_1402:
[----:B------:R-:W-:Y:S05]  /*6440*/  BSYNC B0 ;  /* 0x0000000000007941 */ /* 0x000fea0003800000 */
.L_x_1401:
        /* <DEDUP_REMOVED lines=116> */
.L_x_1380:
        /* <DEDUP_REMOVED lines=11> */
.L_x_1404:
[----:B------:R-:W-:Y:S05]  /*6c40*/  BSYNC B0 ;  /* 0x0000000000007941 */ /* 0x000fea0003800000 */
.L_x_1403:
        /* <DEDUP_REMOVED lines=8> */
.L_x_1406:
[----:B------:R-:W-:Y:S05]  /*6cd0*/  BSYNC B0 ;  /* 0x0000000000007941 */ /* 0x000fea0003800000 */
.L_x_1405:
[----:B------:R-:W-:Y:S11]  /*6ce0*/  ISETP.GE.AND P0, PT, R142, R2, PT ;  /* 0x000000028e00720c */ /* 0x000ff60003f06270 */
[----:B------:R-:W-:Y:S02]  /*6cf0*/  @!UPT UIADD3 URZ, URZ, URZ, URZ ;  /* 0x0000003f3f3ff290 */ /* 0x000fe4000fffe03f */
[----:B------:R-:W-:-:S05]  /*6d00*/  @P0 BRA `(.L_x_1396) ;  /* 0x0000004000000947 */ /* 0x000fca0003800000 */
[----:B-1----:R-:W1:Y:S04]  /*6d10*/  @!P6 LDS.128 R8, [R81+0x4800] ;  /* 0x004800005108e984 */ /* 0x002e680000000c00 */
[----:B------:R-:W2:Y:S04]  /*6d20*/  @!P1 LDS.128 R4, [R82+0x4800] ;  /* 0x0048000052049984 */ /* 0x000ea80000000c00 */
[----:B-1----:R1:W-:Y:S04]  /*6d30*/  @!P6 STG.E.128 [R64.64], R8 ;  /* 0x000000084000e986 */ /* 0x0023e8000c101d08 */
[----:B--2---:R1:W-:Y:S02]  /*6d40*/  @!P1 STG.E.128 [R64.64+0x40], R4 ;  /* 0x0000400440009986 */ /* 0x0043e4000c101d08 */
.L_x_1396:
[----:B------:R-:W-:Y:S05]  /*6d50*/  BSYNC B2 ;  /* 0x0000000000027941 */ /* 0x000fea0003800000 */
.L_x_1379:
[----:B-1----:R-:W-:Y:S01]  /*6d60*/  IMAD R15, R36, -0x50, RZ ;  /* 0xffffffb0240f7824 */ /* 0x002fe200078e02ff */
[----:B------:R-:W-:Y:S01]  /*6d70*/  BSSY B0, `(.L_x_1407) ;  /* 0x000005e000007945 */ /* 0x000fe20003800000 */
[----:B--2---:R-:W-:Y:S02]  /*6d80*/  IMAD R2, R90, 0x50, RZ ;  /* 0x000000505a027824 */ /* 0x004fe400078e02ff */
[----:B-----5:R-:W-:Y:S02]  /*6d90*/  IMAD.IADD R4, R118, 0x1, R15 ;  /* 0x0000000176047824 */ /* 0x020fe400078e020f */
[----:B------:R-:W-:Y:S03]  /*6da0*/  IMAD.WIDE.U32 R16, R36, 0x50, RZ ;  /* 0x0000005024107825 */ /* 0x000fe600078e00ff */
[C---:B------:R-:W-:Y:S01]  /*6db0*/  ISETP.GE.AND P4, PT, R4.reuse, 0x11, PT ;  /* 0x000000110400780c */ /* 0x040fe20003f86270 */
[----:B------:R-:W-:Y:S01]  /*6dc0*/  IMAD.IADD R17, R17, 0x1, R2 ;  /* 0x0000000111117824 */ /* 0x000fe200078e0202 */
[----:B------:R-:W-:Y:S02]  /*6dd0*/  ISETP.GE.AND P3, PT, R4, 0x1, PT ;  /* 0x000000010400780c */ /* 0x000fe40003f66270 */
        /* <DEDUP_REMOVED lines=87> */
.L_x_1408:
[----:B-1----:R-:W-:Y:S05]  /*7350*/  BSYNC B0 ;  /* 0x0000000000007941 */ /* 0x002fea0003800000 */
.L_x_1407:
        /* <DEDUP_REMOVED lines=21> */
.L_x_1410:
[----:B------:R-:W-:Y:S05]  /*74b0*/  BSYNC B0 ;  /* 0x0000000000007941 */ /* 0x000fea0003800000 */
.L_x_1409:
        /* <DEDUP_REMOVED lines=21> */
.L_x_1412:
[----:B------:R-:W-:Y:S05]  /*7610*/  BSYNC B0 ;  /* 0x0000000000007941 */ /* 0x000fea0003800000 */
.L_x_1411:
        /* <DEDUP_REMOVED lines=33> */
.L_x_1378:
[----:B-1----:R-:W2:Y:S01]  /*7830*/  LDL.LU R2, [R1+0x24] ;  /* 0x0000240001027983 */ /* 0x002ea20000300800 */
[----:B------:R-:W-:-:S03]  /*7840*/  IMAD.MOV.U32 R0, RZ, RZ, c[0x0][0x2c4] ;  /* 0x0000b100ff007624 */ /* 0x000fc600078e00ff */
[----:B------:R-:W3:Y:S02]  /*7850*/  LDL R16, [R1+0x44] ;  /* 0x0000440001107983 */ /* 0x000ee40000100800 */
[----:B------:R-:W-:Y:S01]  /*7860*/  ISETP.NE.AND P3, PT, R0, 0x1, PT ;  /* 0x000000010000780c */ /* 0x000fe20003f65270 */
[----:B------:R-:W-:Y:S01]  /*7870*/  BSSY B0, `(.L_x_1414) ;  /* 0x000002c000007945 */ /* 0x000fe20003800000 */
[----:B------:R-:W-:Y:S01]  /*7880*/  IMAD.IADD R10, R161, 0x1, R162 ;  /* 0x00000001a10a7824 */ /* 0x000fe200078e02a2 */
[----:B--2---:R-:W-:-:S10]  /*7890*/  LOP3.LUT R2, R2, 0xfffffffd, RZ, 0xc0, !PT ;  /* 0xfffffffd02027812 */ /* 0x004fd400078ec0ff */
[----:B------:R-:W-:Y:S02]  /*78a0*/  @P3 LOP3.LUT R2, R2, 0x2, RZ, 0xfc, !PT ;  /* 0x0000000202023812 */ /* 0x000fe400078efcff */
[----:B---3--:R-:W-:-:S03]  /*78b0*/  IADD3 R0, R16, 0x7f, RZ ;  /* 0x0000007f10007810 */ /* 0x008fc60007ffe0ff */
[----:B------:R1:W-:Y:S02]  /*78c0*/  STL [R1+0x24], R2 ;  /* 0x0000240201007387 */ /* 0x0003e40000100800 */
[----:B-1----:R-:W-:-:S05]  /*78d0*/  @P3 IMAD.HI.U32 R2, R0, c[0x0][0x2c8], RZ ;  /* 0x0000b20000023a27 */ /* 0x002fca00078e00ff */
[----:B------:R-:W-:-:S05]  /*78e0*/  @P3 SHF.R.U32.HI R0, RZ, c[0x0][0x2cc], R2 ;  /* 0x0000b300ff003a19 */ /* 0x000fca0000011602 */
[----:B------:R-:W-:-:S04]  /*78f0*/  IMAD.IADD R0, R173, 0x1, R0 ;  /* 0x00000001ad007824 */ /* 0x000fc800078e0200 */
[----:B------:R-:W-:-:S05]  /*7900*/  IMAD.HI R0, R0, 0x66666667, RZ ;  /* 0x6666666700007827 */ /* 0x000fca00078e02ff */
[----:B------:R-:W-:-:S04]  /*7910*/  SHF.R.U32.HI R2, RZ, 0x1f, R0 ;  /* 0x0000001fff027819 */ /* 0x000fc80000011600 */
[----:B------:R-:W-:-:S04]  /*7920*/  LEA.HI.SX32 R0, R0, R2, 0x1b ;  /* 0x0000000200007211 */ /* 0x000fc800078fdaff */
[----:B------:R-:W-:-:S04]  /*7930*/  IMNMX R6, R172, R0, PT ;  /* 0x00000000ac067217 */ /* 0x000fc80003800200 */
[----:B------:R-:W-:Y:S01]  /*7940*/  ISETP.GE.AND P0, PT, R6, 0x1, PT ;  /* 0x000000010600780c */ /* 0x000fe20003f06270 */
[----:B------:R-:W-:-:S12]  /*7950*/  IMAD.MOV.U32 R0, RZ, RZ, RZ ;  /* 0x000000ffff007224 */ /* 0x000fd800078e00ff */
        /* <DEDUP_REMOVED lines=29> */
.L_x_1415:
[----:B------:R-:W-:Y:S05]  /*7b30*/  BSYNC B0 ;  /* 0x0000000000007941 */ /* 0x000fea0003800000 */
.L_x_1414:
        /* <DEDUP_REMOVED lines=48> */
[----:B------:R-:W-:-:S04]  /*7e40*/  LEA R0, R166, R140, 0x4 ;  /* 0x0000008ca6007211 */ /* 0x000fc800078e20ff */
[----:B------:R-:W-:-:S05]  /*7e50*/  IADD3 R12, R0, R16, RZ ;  /* 0x00000010000c7210 */ /* 0x000fca0007ffe0ff */
[----:B------:R-:W-:-:S04]  /*7e60*/  @P3 IMAD.HI.U32 R5, R12, c[0x0][0x2c8], RZ ;  /* 0x0000b2000c053a27 */ /* 0x000fc800078e00ff */
[----:B-12---:R-:W-:-:S05]  /*7e70*/  @P1 IMAD.WIDE R2, R17, R2, c[0x0][0x340] ;  /* 0x0000d00011021625 */ /* 0x006fca00078e0202 */
[----:B------:R1:W2:Y:S01]  /*7e80*/  @P1 LDG.E R13, [R2.64] ;  /* 0x00000008020d1981 */ /* 0x0002a2000c1e1900 */
[----:B------:R-:W-:Y:S01]  /*7e90*/  IMAD.MOV.U32 R0, RZ, RZ, R12 ;  /* 0x000000ffff007224 */ /* 0x000fe200078e000c */
[----:B------:R-:W-:Y:S02]  /*7ea0*/  @P3 SHF.R.U32.HI R0, RZ, c[0x0][0x2cc], R5 ;  /* 0x0000b300ff003a19 */ /* 0x000fe40000011605 */
[----:B------:R-:W-:Y:S02]  /*7eb0*/  MOV R6, R136 ;  /* 0x0000008800067202 */ /* 0x000fe40000000f00 */
[----:B------:R-:W-:Y:S02]  /*7ec0*/  MOV R7, R137 ;  /* 0x0000008900077202 */ /* 0x000fe40000000f00 */
        /* <DEDUP_REMOVED lines=8> */
[----:B------:R-:W-:Y:S02]  /*7f50*/  IMAD R14, R3, c[0x0][0x208], RZ ;  /* 0x00008200030e7a24 */ /* 0x000fe400078e02ff */
[----:B------:R-:W-:Y:S01]  /*7f60*/  IMAD.IADD R3, R5, 0x1, R8 ;  /* 0x0000000105037824 */ /* 0x000fe200078e0208 */
[----:B------:R-:W-:Y:S01]  /*7f70*/  ISETP.NE.AND.EX P0, PT, RZ, c[0x0][0x34c], PT, P0 ;  /* 0x0000d300ff007a0c */ /* 0x000fe20003f05300 */
[----:B------:R-:W-:-:S04]  /*7f80*/  IMAD.WIDE.U32 R10, R2, c[0x0][0x1e0], R6 ;  /* 0x00007800020a7a25 */ /* 0x000fc800078e0006 */
[----:B------:R-:W-:-:S04]  /*7f90*/  IMAD.WIDE.U32 R8, R2, c[0x0][0x208], R6 ;  /* 0x0000820002087a25 */ /* 0x000fc800078e0006 */
[C---:B------:R-:W-:Y:S02]  /*7fa0*/  IMAD R6, R2.reuse, c[0x0][0x1e4], R15 ;  /* 0x0000790002067a24 */ /* 0x040fe400078e020f */
[----:B------:R-:W-:Y:S01]  /*7fb0*/  IMAD R5, R2, c[0x0][0x20c], R14 ;  /* 0x0000830002057a24 */ /* 0x000fe200078e020e */
[----:B------:R-:W-:Y:S02]  /*7fc0*/  MOV R2, R4 ;  /* 0x0000000400027202 */ /* 0x000fe40000000f00 */
[----:B------:R-:W-:Y:S01]  /*7fd0*/  SEL R4, R139, RZ, !P0 ;  /* 0x000000ff8b047207 */ /* 0x000fe20004000000 */
[----:B------:R-:W-:Y:S02]  /*7fe0*/  IMAD.IADD R5, R9, 0x1, R5 ;  /* 0x0000000109057824 */ /* 0x000fe400078e0205 */
[----:B---3--:R-:W-:Y:S01]  /*7ff0*/  IMAD.WIDE.U32 R2, R18, c[0x0][0x1b8], R2 ;  /* 0x00006e0012027a25 */ /* 0x008fe200078e0002 */
[----:B------:R-:W-:Y:S02]  /*8000*/  IADD3 R7, R11, R6, RZ ;  /* 0x000000060b077210 */ /* 0x000fe40007ffe0ff */
[----:B------:R-:W-:Y:S01]  /*8010*/  SEL R9, R17, RZ, !P0 ;  /* 0x000000ff11097207 */ /* 0x000fe20004000000 */
[----:B------:R-:W-:Y:S01]  /*8020*/  IMAD R11, R4, c[0x0][0x1c0], RZ ;  /* 0x00007000040b7a24 */ /* 0x000fe200078e02ff */
[----:B------:R-:W-:Y:S01]  /*8030*/  MOV R6, R10 ;  /* 0x0000000a00067202 */ /* 0x000fe20000000f00 */
[----:B------:R-:W-:Y:S01]  /*8040*/  IMAD R3, R18, c[0x0][0x1bc], R3 ;  /* 0x00006f0012037a24 */ /* 0x000fe200078e0203 */
[----:B------:R-:W-:Y:S01]  /*8050*/  MOV R4, R8 ;  /* 0x0000000800047202 */ /* 0x000fe20000000f00 */
[----:B------:R-:W-:-:S02]  /*8060*/  IMAD R14, R9, c[0x0][0x1c4], R11 ;  /* 0x00007100090e7a24 */ /* 0x000fc400078e020b */
[----:B------:R-:W-:Y:S01]  /*8070*/  IMAD.WIDE.U32 R8, R9, c[0x0][0x1c0], R2 ;  /* 0x0000700009087a25 */ /* 0x000fe200078e0002 */
[----:B------:R-:W-:-:S03]  /*8080*/  SHF.R.S32.HI R11, RZ, 0x1f, R0 ;  /* 0x0000001fff0b7819 */ /* 0x000fc60000011400 */
[----:B------:R-:W-:-:S04]  /*8090*/  IMAD.WIDE.U32 R2, R18, c[0x0][0x1e8], R6 ;  /* 0x00007a0012027a25 */ /* 0x000fc800078e0006 */
[----:B------:R-:W-:Y:S02]  /*80a0*/  IMAD.MOV R10, RZ, RZ, -R0 ;  /* 0x000000ffff0a7224 */ /* 0x000fe400078e0a00 */
[C---:B------:R-:W-:Y:S01]  /*80b0*/  IMAD.WIDE.U32 R6, R18.reuse, c[0x0][0x210], R4 ;  /* 0x0000840012067a25 */ /* 0x040fe200078e0004 */
[----:B------:R-:W-:Y:S02]  /*80c0*/  MOV R4, R2 ;  /* 0x0000000200047202 */ /* 0x000fe40000000f00 */
[----:B------:R-:W-:Y:S01]  /*80d0*/  MOV R2, R8 ;  /* 0x0000000800027202 */ /* 0x000fe20000000f00 */
[----:B------:R-:W-:Y:S01]  /*80e0*/  IMAD R5, R18, c[0x0][0x1ec], R3 ;  /* 0x00007b0012057a24 */ /* 0x000fe200078e0203 */
[----:B------:R-:W-:Y:S01]  /*80f0*/  IADD3 R3, R9, R14, RZ ;  /* 0x0000000e09037210 */ /* 0x000fe20007ffe0ff */
[----:B------:R-:W-:Y:S02]  /*8100*/  IMAD R10, R10, c[0x0][0x2c4], R12 ;  /* 0x0000b1000a0a7a24 */ /* 0x000fe400078e020c */
[----:B------:R-:W-:Y:S01]  /*8110*/  IMAD R11, R11, c[0x0][0x1b0], RZ ;  /* 0x00006c000b0b7a24 */ /* 0x000fe200078e02ff */
[----:B------:R-:W-:Y:S01]  /*8120*/  ISETP.NE.U32.AND P0, PT, RZ, c[0x0][0x350], PT ;  /* 0x0000d400ff007a0c */ /* 0x000fe20003f05070 */
[----:B------:R-:W-:-:S02]  /*8130*/  IMAD R9, R18, c[0x0][0x214], R7 ;  /* 0x0000850012097a24 */ /* 0x000fc400078e0207 */
[C---:B------:R-:W-:Y:S02]  /*8140*/  IMAD R7, R0.reuse, c[0x0][0x1b4], R11 ;  /* 0x00006d0000077a24 */ /* 0x040fe400078e020b */
[----:B------:R-:W-:Y:S01]  /*8150*/  IMAD.WIDE.U32 R2, R0, c[0x0][0x1b0], R2 ;  /* 0x00006c0000027a25 */ /* 0x000fe200078e0002 */
[----:B------:R-:W-:-:S03]  /*8160*/  ISETP.NE.AND.EX P0, PT, RZ, c[0x0][0x354], PT, P0 ;  /* 0x0000d500ff007a0c */ /* 0x000fc60003f05300 */
[----:B------:R-:W-:Y:S01]  /*8170*/  IMAD.MOV.U32 R8, RZ, RZ, R6 ;  /* 0x000000ffff087224 */ /* 0x000fe200078e0006 */
[----:B------:R-:W-:Y:S02]  /*8180*/  SHF.R.S32.HI R6, RZ, 0x1f, R10 ;  /* 0x0000001fff067819 */ /* 0x000fe4000001140a */
[----:B------:R-:W-:-:S03]  /*8190*/  IADD3 R3, R3, R7, RZ ;  /* 0x0000000703037210 */ /* 0x000fc60007ffe0ff */
[----:B------:R-:W-:Y:S02]  /*81a0*/  IMAD R7, R6, c[0x0][0x1a8], RZ ;  /* 0x00006a0006077a24 */ /* 0x000fe400078e02ff */
[----:B------:R-:W-:-:S04]  /*81b0*/  IMAD.WIDE.U32 R2, R10, c[0x0][0x1a8], R2 ;  /* 0x00006a000a027a25 */ /* 0x000fc800078e0002 */
[----:B------:R-:W-:-:S04]  /*81c0*/  IMAD R7, R10, c[0x0][0x1ac], R7 ;  /* 0x00006b000a077a24 */ /* 0x000fc800078e0207 */
[----:B------:R-:W-:Y:S01]  /*81d0*/  IMAD.IADD R3, R3, 0x1, R7 ;  /* 0x0000000103037824 */ /* 0x000fe200078e0207 */
[----:B------:R-:W-:Y:S02]  /*81e0*/  ISETP.GE.AND P2, PT, R136, c[0x0][0x198], PT ;  /* 0x0000660088007a0c */ /* 0x000fe40003f46270 */
[----:B------:R-:W-:Y:S02]  /*81f0*/  IADD3 R115, R246, -0x1, RZ ;  /* 0xfffffffff6737810 */ /* 0x000fe40007ffe0ff */
[----:B--2---:R-:W-:Y:S02]  /*8200*/  @P1 SHF.R.S32.HI R0, RZ, 0x1f, R13 ;  /* 0x0000001fff001819 */ /* 0x004fe4000001140d */
[----:B------:R-:W-:Y:S02]  /*8210*/  @!P1 MOV R0, R139 ;  /* 0x0000008b00009202 */ /* 0x000fe40000000f00 */
[----:B------:R-:W-:Y:S02]  /*8220*/  @!P1 MOV R13, R17 ;  /* 0x00000011000d9202 */ /* 0x000fe40000000f00 */
[----:B------:R-:W-:-:S02]  /*8230*/  SEL R6, R0, RZ, !P0 ;  /* 0x000000ff00067207 */ /* 0x000fc40004000000 */
        /* <DEDUP_REMOVED lines=18> */
.L_x_1561:
[----:B------:R-:W-:Y:S05]  /*8360*/  BRA.DIV ~URZ, `(.L_x_1418) ;  /* 0x000162a27f007947 */ /* 0x000fea000b800000 */
[----:B-1----:R1:W4:Y:S02]  /*8370*/  SHFL.IDX PT, R2, R6, RZ, 0x181f ;  /* 0x00181fff06027589 */ /* 0x00232400000e0000 */
.L_x_1562:
        /* <DEDUP_REMOVED lines=11> */
.L_x_1420:
[----:B------:R-:W-:Y:S05]  /*8430*/  BSYNC B0 ;  /* 0x0000000000007941 */ /* 0x000fea0003800000 */
.L_x_1419:
[----:B------:R-:W-:Y:S05]  /*8440*/  BRA.DIV ~URZ, `(.L_x_1421) ;  /* 0x000162327f007947 */ /* 0x000fea000b800000 */
[----:B---3--:R3:W1:Y:S04]  /*8450*/  SHFL.IDX PT, R7, R5, 0x1, 0x181f ;  /* 0x00381f0005077f89 */ /* 0x00866800000e0000 */
[----:B--2-4-:R3:W2:Y:S02]  /*8460*/  SHFL.IDX PT, R2, R6, 0x1, 0x181f ;  /* 0x00381f0006027f89 */ /* 0x0146a400000e0000 */
.L_x_1563:
        /* <DEDUP_REMOVED lines=10> */
.L_x_1423:
[----:B------:R-:W-:Y:S05]  /*8510*/  BSYNC B0 ;  /* 0x0000000000007941 */ /* 0x000fea0003800000 */
.L_x_1422:
[----:B------:R-:W-:Y:S05]  /*8520*/  BRA.DIV ~URZ, `(.L_x_1424) ;  /* 0x000162227f007947 */ /* 0x000fea000b800000 */
[----:B-1----:R1:W4:Y:S02]  /*8530*/  SHFL.IDX PT, R7, R5, 0x2, 0x181f ;  /* 0x00581f0005077f89 */ /* 0x00232400000e0000 */
.L_x_1564:
[----:B------:R-:W-:Y:S05]  /*8540*/  BRA.DIV ~URZ, `(.L_x_1425) ;  /* 0x000162727f007947 */ /* 0x000fea000b800000 */
[----:B--2---:R2:W1:Y:S02]  /*8550*/  SHFL.IDX PT, R2, R6, 0x2, 0x181f ;  /* 0x00581f0006027f89 */ /* 0x00446400000e0000 */
.L_x_1565:
        /* <DEDUP_REMOVED lines=10> */
.L_x_1427:
[----:B------:R-:W-:Y:S05]  /*8600*/  BSYNC B0 ;  /* 0x0000000000007941 */ /* 0x000fea0003800000 */
.L_x_1426:
[----:B------:R-:W-:Y:S05]  /*8610*/  BRA.DIV ~URZ, `(.L_x_1428) ;  /* 0x000162127f007947 */ /* 0x000fea000b800000 */
[----:B----4-:R4:W2:Y:S04]  /*8620*/  SHFL.IDX PT, R7, R5, 0x3, 0x181f ;  /* 0x00781f0005077f89 */ /* 0x0108a800000e0000 */
[----:B-1----:R4:W1:Y:S02]  /*8630*/  SHFL.IDX PT, R2, R6, 0x3, 0x181f ;  /* 0x00781f0006027f89 */ /* 0x00286400000e0000 */
.L_x_1566:
        /* <DEDUP_REMOVED lines=10> */
.L_x_1430:
[----:B------:R-:W-:Y:S05]  /*86e0*/  BSYNC B0 ;  /* 0x0000000000007941 */ /* 0x000fea0003800000 */
.L_x_1429:
[----:B------:R-:W-:Y:S05]  /*86f0*/  BRA.DIV ~URZ, `(.L_x_1431) ;  /* 0x000162027f007947 */ /* 0x000fea000b800000 */
[----:B--2---:R2:W3:Y:S02]  /*8700*/  SHFL.IDX PT, R7, R5, 0x4, 0x181f ;  /* 0x00981f0005077f89 */ /* 0x0044e400000e0000 */
.L_x_1567:
[----:B------:R-:W-:Y:S05]  /*8710*/  BRA.DIV ~URZ, `(.L_x_1432) ;  /* 0x000162527f007947 */ /* 0x000fea000b800000 */
[----:B-1----:R1:W2:Y:S02]  /*8720*/  SHFL.IDX PT, R2, R6, 0x4, 0x181f ;  /* 0x00981f0006027f89 */ /* 0x0022a400000e0000 */
.L_x_1568:
        /* <DEDUP_REMOVED lines=10> */
.L_x_1434:
[----:B------:R-:W-:Y:S05]  /*87d0*/  BSYNC B0 ;  /* 0x0000000000007941 */ /* 0x000fea0003800000 */
.L_x_1433:
[----:B------:R-:W-:Y:S05]  /*87e0*/  BRA.DIV ~URZ, `(.L_x_1435) ;  /* 0x000161f27f007947 */ /* 0x000fea000b800000 */
[----:B---3--:R3:W1:Y:S04]  /*87f0*/  SHFL.IDX PT, R7, R5, 0x5, 0x181f ;  /* 0x00b81f0005077f89 */ /* 0x00866800000e0000 */
[----:B--2---:R3:W2:Y:S02]  /*8800*/  SHFL.IDX PT, R2, R6, 0x5, 0x181f ;  /* 0x00b81f0006027f89 */ /* 0x0046a400000e0000 */
.L_x_1569:
        /* <DEDUP_REMOVED lines=10> */
.L_x_1437:
[----:B------:R-:W-:Y:S05]  /*88b0*/  BSYNC B0 ;  /* 0x0000000000007941 */ /* 0x000fea0003800000 */
.L_x_1436:
[----:B------:R-:W-:Y:S05]  /*88c0*/  BRA.DIV ~URZ, `(.L_x_1438) ;  /* 0x000161e27f007947 */ /* 0x000fea000b800000 */
[----:B-1----:R1:W3:Y:S02]  /*88d0*/  SHFL.IDX PT, R7, R5, 0x6, 0x181f ;  /* 0x00d81f0005077f89 */ /* 0x0022e400000e0000 */
.L_x_1570:
[----:B------:R-:W-:Y:S05]  /*88e0*/  BRA.DIV ~URZ, `(.L_x_1439) ;  /* 0x000162327f007947 */ /* 0x000fea000b800000 */
[----:B--2---:R2:W1:Y:S02]  /*88f0*/  SHFL.IDX PT, R2, R6, 0x6, 0x181f ;  /* 0x00d81f0006027f89 */ /* 0x00446400000e0000 */
.L_x_1571:
        /* <DEDUP_REMOVED lines=10> */
.L_x_1441:
[----:B------:R-:W-:Y:S05]  /*89a0*/  BSYNC B0 ;  /* 0x0000000000007941 */ /* 0x000fea0003800000 */
.L_x_1440:
[----:B------:R-:W-:Y:S05]  /*89b0*/  BRA.DIV ~URZ, `(.L_x_1442) ;  /* 0x000161d27f007947 */ /* 0x000fea000b800000 */
[----:B-1-34-:R-:W1:Y:S04]  /*89c0*/  SHFL.IDX PT, R5, R5, 0x7, 0x181f ;  /* 0x00f81f0005057f89 */ /* 0x01ae6800000e0000 */
[----:B------:R3:W4:Y:S02]  /*89d0*/  SHFL.IDX PT, R3, R6, 0x7, 0x181f ;  /* 0x00f81f0006037f89 */ /* 0x00072400000e0000 */
.L_x_1572:
[----:B--2---:R-:W2:Y:S01]  /*89e0*/  LDL.LU R149, [R1+0x24] ;  /* 0x0000240001957983 */ /* 0x004ea20000300800 */
[----:B------:R-:W-:Y:S02]  /*89f0*/  ISETP.GE.AND P5, PT, R136, c[0x0][0x1d4], PT ;  /* 0x0000750088007a0c */ /* 0x000fe40003fa6270 */
[----:B------:R-:W-:-:S04]  /*8a00*/  IADD3 R2, R4, 0x70, RZ ;  /* 0x0000007004027810 */ /* 0x000fc80007ffe0ff */
        /* <DEDUP_REMOVED lines=8> */
[----:B------:R-:W-:Y:S01]  /*8a90*/  WARPSYNC 0xffffffff ;  /* 0xffffffff00007948 */ /* 0x000fe20003800000 */
[----:B--2---:R-:W-:-:S04]  /*8aa0*/  LOP3.LUT R149, R149, 0xfffffffe, RZ, 0xc0, !PT ;  /* 0xfffffffe95957812 */ /* 0x004fc800078ec0ff */
[----:B------:R-:W-:-:S05]  /*8ab0*/  @P5 LOP3.LUT R149, R149, 0x1, RZ, 0xfc, !PT ;  /* 0x0000000195955812 */ /* 0x000fca00078efcff */
[----:B------:R1:W-:Y:S02]  /*8ac0*/  STL [R1+0x24], R149 ;  /* 0x0000249501007387 */ /* 0x0003e40000100800 */
[----:B------:R-:W2:Y:S04]  /*8ad0*/  LDL R250, [R1+0xc] ;  /* 0x00000c0001fa7983 */ /* 0x000ea80000100800 */
[----:B------:R-:W4:Y:S04]  /*8ae0*/  LDL R8, [R1+0x3c] ;  /* 0x00003c0001087983 */ /* 0x000f280000100800 */
        /* <DEDUP_REMOVED lines=8> */
[----:B------:R-:W-:Y:S01]  /*8b70*/  IMAD.MOV.U32 R148, RZ, RZ, c[0x0][0x1e4] ;  /* 0x00007900ff947624 */ /* 0x000fe200078e00ff */
[----:B------:R-:W-:Y:S01]  /*8b80*/  BSSY B0, `(.L_x_1443) ;  /* 0x000002d000007945 */ /* 0x000fe20003800000 */
[----:B------:R-:W-:Y:S01]  /*8b90*/  BAR.SYNC.DEFER_BLOCKING 0x0 ;  /* 0x0000000000007b1d */ /* 0x000fe20000010000 */
[----:B--2---:R-:W-:-:S04]  /*8ba0*/  IADD3 R68, R139, R250, -R140 ;  /* 0x000000fa8b447210 */ /* 0x004fc80007ffe88c */
[C---:B------:R-:W-:Y:S01]  /*8bb0*/  ISETP.GE.AND P3, PT, R68.reuse, 0x1, PT ;  /* 0x000000014400780c */ /* 0x040fe20003f66270 */
[----:B----4-:R-:W-:Y:S01]  /*8bc0*/  IMAD.MOV.U32 R147, RZ, RZ, R8 ;  /* 0x000000ffff937224 */ /* 0x010fe200078e0008 */
[----:B------:R-:W-:Y:S01]  /*8bd0*/  ISETP.GE.AND P2, PT, R68, 0x11, PT ;  /* 0x000000114400780c */ /* 0x000fe20003f46270 */
[----:B---3--:R-:W-:-:S04]  /*8be0*/  IMAD.MOV.U32 R146, RZ, RZ, R6 ;  /* 0x000000ffff927224 */ /* 0x008fc800078e0006 */
[----:B------:R-:W-:-:S04]  /*8bf0*/  IMAD.WIDE.U32 R4, R2, 0x50, R146 ;  /* 0x0000005002047825 */ /* 0x000fc800078e0092 */
[----:B------:R-:W-:Y:S02]  /*8c00*/  IMAD R2, R3, 0x50, RZ ;  /* 0x0000005003027824 */ /* 0x000fe400078e02ff */
[----:B------:R-:W-:Y:S01]  /*8c10*/  IMAD.MOV.U32 R140, RZ, RZ, c[0x0][0x1e0] ;  /* 0x00007800ff8c7624 */ /* 0x000fe200078e00ff */
[----:B------:R-:W-:Y:S01]  /*8c20*/  ISETP.GE.AND P1, PT, R68, 0x21, PT ;  /* 0x000000214400780c */ /* 0x000fe20003f26270 */
[----:B------:R-:W-:Y:S01]  /*8c30*/  IMAD.IADD R3, R5, 0x1, R2 ;  /* 0x0000000105037824 */ /* 0x000fe200078e0202 */
[----:B------:R-:W-:Y:S02]  /*8c40*/  @P3 LEA R8, P0, R4, c[0x0][0x1c8], 0x1 ;  /* 0x0000720004083a11 */ /* 0x000fe400078008ff */
[----:B------:R-:W-:Y:S02]  /*8c50*/  @P2 LEA R2, P4, R140, R4, 0x4 ;  /* 0x000000048c022211 */ /* 0x000fe400078820ff */
[----:B------:R-:W-:Y:S02]  /*8c60*/  @P3 LEA.HI.X R9, R4, c[0x0][0x1cc], R3, 0x1, P0 ;  /* 0x0000730004093a11 */ /* 0x000fe400000f0c03 */
[----:B------:R-:W-:-:S02]  /*8c70*/  ISETP.GE.AND P0, PT, R68, 0x31, PT ;  /* 0x000000314400780c */ /* 0x000fc40003f06270 */
[C---:B------:R-:W-:Y:S01]  /*8c80*/  @P2 LEA.HI.X R6, R140.reuse, R3, R148, 0x4, P4 ;  /* 0x000000038c062211 */ /* 0x040fe200020f2494 */
[----:B------:R-:W-:Y:S01]  /*8c90*/  IMAD.WIDE.U32 R14, R140, 0x20, RZ ;  /* 0x000000208c0e7825 */ /* 0x000fe200078e00ff */
[C---:B------:R-:W-:Y:S01]  /*8ca0*/  @P2 LEA R12, P4, R2.reuse, c[0x0][0x1c8], 0x1 ;  /* 0x00007200020c2a11 */ /* 0x040fe200078808ff */
[----:B------:R-:W-:Y:S01]  /*8cb0*/  @!PT LDS RZ, [RZ] ;  /* 0x00000000fffff984 */ /* 0x000fe20000000800 */
[----:B------:R-:W-:Y:S01]  /*8cc0*/  @!PT LDS RZ, [RZ] ;  /* 0x00000000fffff984 */ /* 0x000fe20000000800 */
[----:B------:R-:W-:Y:S01]  /*8cd0*/  @!PT LDS RZ, [RZ] ;  /* 0x00000000fffff984 */ /* 0x000fe20000000800 */
[----:B------:R1:W-:Y:S03]  /*8ce0*/  @P3 LDGSTS.E.BYPASS.LTC128B.128 [R218+0x2900], [R8.64], !P5 ;  /* 0x0290000008da3fae */ /* 0x0003e6000e901d48 */
[----:B------:R-:W-:Y:S01]  /*8cf0*/  @P2 LEA.HI.X R13, R2, c[0x0][0x1cc], R6, 0x1, P4 ;  /* 0x00007300020d2a11 */ /* 0x000fe200020f0c06 */
[----:B------:R-:W-:Y:S01]  /*8d00*/  IMAD.SHL.U32 R2, R148, 0x20, RZ ;  /* 0x0000002094027824 */ /* 0x000fe200078e00ff */
[----:B------:R-:W-:-:S03]  /*8d10*/  @P1 IADD3 R11, P4, R4, R14, RZ ;  /* 0x0000000e040b1210 */ /* 0x000fc60007f9e0ff */
[----:B------:R2:W-:Y:S01]  /*8d20*/  @P2 LDGSTS.E.BYPASS.LTC128B.128 [R218+0x3100], [R12.64], !P5 ;  /* 0x031000000cda2fae */ /* 0x0005e2000e901d48 */
[----:B------:R-:W-:Y:S01]  /*8d30*/  @P1 IADD3.X R14, R3, R15, R2, P4, !PT ;  /* 0x0000000f030e1210 */ /* 0x000fe200027fe402 */
[----:B------:R-:W-:Y:S02]  /*8d40*/  @P0 IMAD.MOV.U32 R2, RZ, RZ, R4 ;  /* 0x000000ffff020224 */ /* 0x000fe400078e0004 */
[----:B------:R-:W-:Y:S02]  /*8d50*/  @P0 IMAD R15, R148, 0x30, RZ ;  /* 0x00000030940f0824 */ /* 0x000fe400078e02ff */
[----:B------:R-:W-:Y:S01]  /*8d60*/  @P0 IMAD.WIDE.U32 R6, R140, 0x30, R2 ;  /* 0x000000308c060825 */ /* 0x000fe200078e0002 */
[----:B------:R-:W-:-:S03]  /*8d70*/  @P1 LEA R10, P4, R11, c[0x0][0x1c8], 0x1 ;  /* 0x000072000b0a1a11 */ /* 0x000fc600078808ff */
[----:B------:R-:W-:Y:S01]  /*8d80*/  @P0 IMAD.IADD R7, R7, 0x1, R15 ;  /* 0x0000000107070824 */ /* 0x000fe200078e020f */
[----:B------:R-:W-:-:S05]  /*8d90*/  @P1 LEA.HI.X R11, R11, c[0x0][0x1cc], R14, 0x1, P4 ;  /* 0x000073000b0b1a11 */ /* 0x000fca00020f0c0e */
[----:B------:R2:W-:Y:S01]  /*8da0*/  @P1 LDGSTS.E.BYPASS.LTC128B.128 [R218+0x3900], [R10.64], !P5 ;  /* 0x039000000ada1fae */ /* 0x0005e2000e901d48 */
[----:B-1----:R-:W-:-:S04]  /*8db0*/  @P0 LEA R8, P3, R6, c[0x0][0x1c8], 0x1 ;  /* 0x0000720006080a11 */ /* 0x002fc800078608ff */
        /* <DEDUP_REMOVED lines=9> */
.L_x_1444:
[----:B------:R-:W-:Y:S05]  /*8e50*/  BSYNC B0 ;  /* 0x0000000000007941 */ /* 0x000fea0003800000 */
.L_x_1443:
[----:B------:R3:W5:Y:S01]  /*8e60*/  LDL R248, [R1+0x44] ;  /* 0x0000440001f87983 */ /* 0x0007620000100800 */
[----:B------:R-:W-:Y:S01]  /*8e70*/  ISETP.LT.AND P0, PT, RZ, c[0x0][0x27c], PT ;  /* 0x00009f00ff007a0c */ /* 0x000fe20003f01270 */
[----:B------:R-:W-:Y:S02]  /*8e80*/  IMAD.MOV.U32 R252, RZ, RZ, c[0x0][0x2c4] ;  /* 0x0000b100fffc7624 */ /* 0x000fe400078e00ff */
[----:B------:R-:W0:Y:S03]  /*8e90*/  LDGDEPBAR ;  /* 0x00000000000079af */ /* 0x000e260000000000 */
[----:B------:R-:W-:-:S07]  /*8ea0*/  ISETP.NE.AND P6, PT, R252, 0x1, PT ;  /* 0x00000001fc00780c */ /* 0x000fce0003fc5270 */
[----:B------:R-:W-:Y:S05]  /*8eb0*/  @P0 BRA `(.L_x_1445) ;  /* 0x0000002000000947 */ /* 0x000fea0003800000 */
[----:B------:R-:W-:-:S04]  /*8ec0*/  DEPBAR.LE SB0, 0x1 ;  /* 0x000080400000791a */ /* 0x000fc80000000000 */
[----:B------:R-:W-:Y:S05]  /*8ed0*/  BRA `(.L_x_1446) ;  /* 0x0000497000007947 */ /* 0x000fea0003800000 */
.L_x_1445:
[----:B------:R-:W-:Y:S01]  /*8ee0*/  ULDC.U8 UR4, c[0x0][0x298] ;  /* 0x0000a60000047ab9 */ /* 0x000fe20000000000 */
[----:B-1---5:R-:W-:Y:S01]  /*8ef0*/  SHF.R.S32.HI R2, RZ, 0x1f, R138 ;  /* 0x0000001fff027819 */ /* 0x022fe2000001148a */
[----:B------:R-:W-:Y:S01]  /*8f00*/  IMAD.WIDE.U32 R6, R138, c[0x0][0x280], RZ ;  /* 0x0000a0008a067a25 */ /* 0x000fe200078e00ff */
[----:B------:R-:W-:Y:S01]  /*8f10*/  ISETP.NE.AND P0, PT, RZ, UR4, PT ;  /* 0x00000004ff007c0c */ /* 0x000fe2000bf05270 */
[----:B------:R-:W-:Y:S01]  /*8f20*/  BSSY B2, `(.L_x_1446) ;  /* 0x0000492000027945 */ /* 0x000fe20003800000 */
[C---:B------:R-:W-:Y:S01]  /*8f30*/  IADD3 R20, R83.reuse, R248, RZ ;  /* 0x000000f853147210 */ /* 0x040fe20007ffe0ff */
[C---:B------:R-:W-:Y:S01]  /*8f40*/  IMAD R3, R2.reuse, c[0x0][0x280], RZ ;  /* 0x0000a00002037a24 */ /* 0x040fe200078e02ff */
[----:B------:R-:W-:Y:S01]  /*8f50*/  IADD3 R73, R83, 0x60, RZ ;  /* 0x0000006053497810 */ /* 0x000fe20007ffe0ff */
[----:B------:R-:W-:Y:S02]  /*8f60*/  IMAD R2, R2, c[0x0][0x290], RZ ;  /* 0x0000a40002027a24 */ /* 0x000fe400078e02ff */
[----:B--2---:R-:W-:-:S02]  /*8f70*/  IMAD R8, R138, c[0x0][0x284], R3 ;  /* 0x0000a1008a087a24 */ /* 0x004fc400078e0203 */
[C---:B------:R-:W-:Y:S01]  /*8f80*/  IMAD R3, R138.reuse, c[0x0][0x294], R2 ;  /* 0x0000a5008a037a24 */ /* 0x040fe200078e0202 */
        /* <DEDUP_REMOVED lines=19> */
[----:B------:R-:W-:-:S04]  /*90c0*/  IMAD.WIDE.U32 R4, R2, c[0x0][0x290], R4 ;  /* 0x0000a40002047a25 */ /* 0x000fc800078e0004 */
[----:B------:R-:W-:Y:S01]  /*90d0*/  IMAD R3, R2, c[0x0][0x284], R9 ;  /* 0x0000a10002037a24 */ /* 0x000fe200078e0209 */
[----:B------:R-:W-:Y:S01]  /*90e0*/  LEA R34, P0, R4, c[0x0][0x288], 0x1 ;  /* 0x0000a20004227a11 */ /* 0x000fe200078008ff */
[----:B------:R-:W-:Y:S02]  /*90f0*/  IMAD R2, R2, c[0x0][0x294], R8 ;  /* 0x0000a50002027a24 */ /* 0x000fe400078e0208 */
[----:B------:R-:W-:Y:S01]  /*9100*/  CS2R R8, SRZ ;  /* 0x0000000000087805 */ /* 0x000fe2000001ff00 */
[----:B------:R-:W-:Y:S02]  /*9110*/  IADD3 R3, R7, R3, RZ ;  /* 0x0000000307037210 */ /* 0x000fe40007ffe0ff */
[----:B------:R-:W-:Y:S02]  /*9120*/  IADD3 R2, R5, R2, RZ ;  /* 0x0000000205027210 */ /* 0x000fe40007ffe0ff */
[----:B------:R-:W-:Y:S01]  /*9130*/  LEA.HI.X R25, R6, c[0x0][0x274], R3, 0x1, P1 ;  /* 0x00009d0006197a11 */ /* 0x000fe200008f0c03 */
[----:B------:R1:W2:Y:S01]  /*9140*/  SHFL.IDX PT, R5, R34, RZ, 0x1c1f ;  /* 0x001c1fff22057589 */ /* 0x0002a200000e0000 */
[----:B------:R-:W-:Y:S01]  /*9150*/  LEA.HI.X R24, R4, c[0x0][0x28c], R2, 0x1, P0 ;  /* 0x0000a30004187a11 */ /* 0x000fe200000f0c02 */
[----:B------:R-:W-:Y:S01]  /*9160*/  CS2R R6, SRZ ;  /* 0x0000000000067805 */ /* 0x000fe2000001ff00 */
[----:B------:R-:W-:Y:S01]  /*9170*/  ISETP.GE.AND P0, PT, R20, R0, PT ;  /* 0x000000001400720c */ /* 0x000fe20003f06270 */
[----:B------:R1:W4:Y:S04]  /*9180*/  SHFL.IDX PT, R4, R33, RZ, 0x1c1f ;  /* 0x001c1fff21047589 */ /* 0x00032800000e0000 */
[----:B------:R1:W3:Y:S04]  /*9190*/  SHFL.IDX PT, R15, R25, RZ, 0x1c1f ;  /* 0x001c1fff190f7589 */ /* 0x0002e800000e0000 */
[----:B------:R1:W1:Y:S04]  /*91a0*/  SHFL.IDX PT, R18, R24, RZ, 0x1c1f ;  /* 0x001c1fff18127589 */ /* 0x00026800000e0000 */
[----:B------:R-:W-:Y:S05]  /*91b0*/  @P0 BRA `(.L_x_1449) ;  /* 0x0000016000000947 */ /* 0x000fea0003800000 */
[----:B------:R-:W-:Y:S01]  /*91c0*/  ISETP.GE.AND P1, PT, R28, c[0x0][0x27c], PT ;  /* 0x00009f001c007a0c */ /* 0x000fe20003f26270 */
[----:B------:R-:W-:Y:S01]  /*91d0*/  CS2R R12, SRZ ;  /* 0x00000000000c7805 */ /* 0x000fe2000001ff00 */
[----:B------:R-:W-:Y:S01]  /*91e0*/  ISETP.GE.AND P0, PT, R30, c[0x0][0x27c], PT ;  /* 0x00009f001e007a0c */ /* 0x000fe20003f06270 */
[----:B------:R-:W-:-:S10]  /*91f0*/  CS2R R10, SRZ ;  /* 0x00000000000a7805 */ /* 0x000fd4000001ff00 */
[C---:B------:R-:W-:Y:S01]  /*9200*/  @!P1 IMAD.SHL.U32 R2, R28.reuse, 0x2, RZ ;  /* 0x000000021c029824 */ /* 0x040fe200078e00ff */
[----:B------:R-:W-:Y:S01]  /*9210*/  @!P1 SHF.L.U64.HI R6, R28, 0x1, R29 ;  /* 0x000000011c069819 */ /* 0x000fe2000001021d */
[C---:B------:R-:W-:Y:S01]  /*9220*/  @!P0 IMAD.SHL.U32 R3, R30.reuse, 0x2, RZ ;  /* 0x000000021e038824 */ /* 0x040fe200078e00ff */
[----:B------:R-:W-:Y:S02]  /*9230*/  @!P0 SHF.L.U64.HI R7, R30, 0x1, R21 ;  /* 0x000000011e078819 */ /* 0x000fe40000010215 */
[CC--:B----4-:R-:W-:Y:S02]  /*9240*/  @!P1 IADD3 R16, P2, R4.reuse, R2.reuse, RZ ;  /* 0x0000000204109210 */ /* 0x0d0fe40007f5e0ff */
[-C--:B------:R-:W-:Y:S02]  /*9250*/  @!P0 IADD3 R4, P3, R4, R3.reuse, RZ ;  /* 0x0000000304048210 */ /* 0x080fe40007f7e0ff */
[----:B--2---:R-:W-:Y:S01]  /*9260*/  @!P1 IADD3 R14, P4, R5, R2, RZ ;  /* 0x00000002050e9210 */ /* 0x004fe20007f9e0ff */
[--C-:B---3--:R-:W-:Y:S01]  /*9270*/  @!P1 IMAD.X R17, R15, 0x1, R6.reuse, P2 ;  /* 0x000000010f119824 */ /* 0x108fe200010e0606 */
[----:B------:R-:W-:Y:S01]  /*9280*/  @!P0 IADD3 R2, P2, R5, R3, RZ ;  /* 0x0000000305028210 */ /* 0x000fe20007f5e0ff */
[--C-:B------:R-:W-:Y:S01]  /*9290*/  @!P0 IMAD.X R5, R15, 0x1, R7.reuse, P3 ;  /* 0x000000010f058824 */ /* 0x100fe200018e0607 */
[----:B------:R-:W-:Y:S01]  /*92a0*/  CS2R R8, SRZ ;  /* 0x0000000000087805 */ /* 0x000fe2000001ff00 */
[C---:B-1----:R-:W-:Y:S01]  /*92b0*/  @!P1 IMAD.X R15, R18.reuse, 0x1, R6, P4 ;  /* 0x00000001120f9824 */ /* 0x042fe200020e0606 */
[----:B------:R1:W5:Y:S01]  /*92c0*/  @!P1 LD.E.64 R10, [R16.64] ;  /* 0x00000008100a9980 */ /* 0x000362000c101b00 */
[----:B------:R-:W-:-:S02]  /*92d0*/  @!P0 IMAD.X R3, R18, 0x1, R7, P2 ;  /* 0x0000000112038824 */ /* 0x000fc400010e0607 */
[----:B------:R-:W-:Y:S01]  /*92e0*/  CS2R R6, SRZ ;  /* 0x0000000000067805 */ /* 0x000fe2000001ff00 */
[----:B------:R1:W5:Y:S04]  /*92f0*/  @!P0 LD.E.64 R12, [R4.64] ;  /* 0x00000008040c8980 */ /* 0x000368000c101b00 */
[----:B------:R1:W5:Y:S04]  /*9300*/  @!P0 LD.E.64 R8, [R2.64] ;  /* 0x0000000802088980 */ /* 0x000368000c101b00 */
[----:B------:R1:W5:Y:S02]  /*9310*/  @!P1 LD.E.64 R6, [R14.64] ;  /* 0x000000080e069980 */ /* 0x000364000c101b00 */
.L_x_1449:
[----:B------:R-:W-:Y:S05]  /*9320*/  BSYNC B0 ;  /* 0x0000000000007941 */ /* 0x000fea0003800000 */
.L_x_1448:
[----:B-1----:R-:W-:Y:S01]  /*9330*/  IADD3 R2, R20, 0x20, RZ ;  /* 0x0000002014027810 */ /* 0x002fe20007ffe0ff */
[----:B--2--5:R-:W-:Y:S01]  /*9340*/  IMAD.MOV.U32 R5, RZ, RZ, R12 ;  /* 0x000000ffff057224 */ /* 0x024fe200078e000c */
[----:B------:R1:W2:Y:S01]  /*9350*/  SHFL.IDX PT, R23, R25, 0x1, 0x1c1f ;  /* 0x003c1f0019177f89 */ /* 0x0002a200000e0000 */
[----:B----4-:R-:W-:Y:S01]  /*9360*/  IMAD.MOV.U32 R4, RZ, RZ, R13 ;  /* 0x000000ffff047224 */ /* 0x010fe200078e000d */
        /* <DEDUP_REMOVED lines=27> */
[----:B---3--:R-:W-:Y:S01]  /*9520*/  @!P1 SHF.L.U64.HI R15, R28, 0x1, R29 ;  /* 0x000000011c0f9819 */ /* 0x008fe2000001021d */
[C---:B------:R-:W-:Y:S01]  /*9530*/  @!P0 IMAD.SHL.U32 R4, R30.reuse, 0x2, RZ ;  /* 0x000000021e048824 */ /* 0x040fe200078e00ff */
[----:B------:R-:W-:Y:S02]  /*9540*/  @!P0 SHF.L.U64.HI R5, R30, 0x1, R21 ;  /* 0x000000011e058819 */ /* 0x000fe40000010215 */
[CC--:B----4-:R-:W-:Y:S02]  /*9550*/  @!P1 IADD3 R18, P2, R14.reuse, R3.reuse, RZ ;  /* 0x000000030e129210 */ /* 0x0d0fe40007f5e0ff */
[-C--:B------:R-:W-:Y:S02]  /*9560*/  @!P0 IADD3 R2, P3, R14, R4.reuse, RZ ;  /* 0x000000040e028210 */ /* 0x080fe40007f7e0ff */
[----:B-1----:R-:W-:Y:S01]  /*9570*/  @!P1 IADD3 R16, P4, R17, R3, RZ ;  /* 0x0000000311109210 */ /* 0x002fe20007f9e0ff */
[----:B------:R-:W-:Y:S01]  /*9580*/  @!P1 IMAD.X R19, R23, 0x1, R15, P2 ;  /* 0x0000000117139824 */ /* 0x000fe200010e060f */
[----:B------:R-:W-:Y:S01]  /*9590*/  @!P0 IADD3 R14, P2, R17, R4, RZ ;  /* 0x00000004110e8210 */ /* 0x000fe20007f5e0ff */
[----:B------:R-:W-:-:S02]  /*95a0*/  @!P0 IMAD.X R3, R23, 0x1, R5, P3 ;  /* 0x0000000117038824 */ /* 0x000fc400018e0605 */
[C---:B------:R-:W-:Y:S01]  /*95b0*/  @!P1 IMAD.X R17, R22.reuse, 0x1, R15, P4 ;  /* 0x0000000116119824 */ /* 0x040fe200020e060f */
[----:B------:R-:W-:Y:S01]  /*95c0*/  CS2R R36, SRZ ;  /* 0x0000000000247805 */ /* 0x000fe2000001ff00 */
[----:B------:R-:W-:Y:S01]  /*95d0*/  @!P0 IMAD.X R15, R22, 0x1, R5, P2 ;  /* 0x00000001160f8824 */ /* 0x000fe200010e0605 */
[----:B------:R1:W5:Y:S01]  /*95e0*/  @!P0 LD.E.64 R40, [R2.64] ;  /* 0x0000000802288980 */ /* 0x000362000c101b00 */
[----:B------:R-:W-:-:S03]  /*95f0*/  CS2R R4, SRZ ;  /* 0x0000000000047805 */ /* 0x000fc6000001ff00 */
[----:B------:R2:W5:Y:S04]  /*9600*/  @!P0 LD.E.64 R36, [R14.64] ;  /* 0x000000080e248980 */ /* 0x000568000c101b00 */
[----:B------:R2:W5:Y:S01]  /*9610*/  @!P1 LD.E.64 R4, [R18.64] ;  /* 0x0000000812049980 */ /* 0x000562000c101b00 */
[----:B-1----:R-:W-:-:S06]  /*9620*/  CS2R R2, SRZ ;  /* 0x0000000000027805 */ /* 0x002fcc000001ff00 */
[----:B------:R2:W5:Y:S02]  /*9630*/  @!P1 LD.E.64 R2, [R16.64] ;  /* 0x0000000810029980 */ /* 0x000564000c101b00 */
.L_x_1451:
[----:B--2---:R-:W-:Y:S05]  /*9640*/  BSYNC B0 ;  /* 0x0000000000007941 */ /* 0x004fea0003800000 */
.L_x_1450:
[----:B----4-:R-:W-:Y:S01]  /*9650*/  IADD3 R14, R20, 0x40, RZ ;  /* 0x00000040140e7810 */ /* 0x010fe20007ffe0ff */
[----:B-----5:R-:W-:Y:S01]  /*9660*/  IMAD.MOV.U32 R18, RZ, RZ, R40 ;  /* 0x000000ffff127224 */ /* 0x020fe200078e0028 */
[----:B------:R2:W4:Y:S01]  /*9670*/  SHFL.IDX PT, R32, R25, 0x2, 0x1c1f ;  /* 0x005c1f0019207f89 */ /* 0x00052200000e0000 */
[----:B-1----:R-:W-:Y:S01]  /*9680*/  IMAD.MOV.U32 R17, RZ, RZ, R41 ;  /* 0x000000ffff117224 */ /* 0x002fe200078e0029 */
[----:B------:R-:W-:Y:S01]  /*9690*/  ISETP.GE.AND P0, PT, R14, R0, PT ;  /* 0x000000000e00720c */ /* 0x000fe20003f06270 */
[----:B------:R-:W-:Y:S01]  /*96a0*/  IMAD.MOV.U32 R16, RZ, RZ, R4 ;  /* 0x000000ffff107224 */ /* 0x000fe200078e0004 */
[----:B------:R-:W-:Y:S01]  /*96b0*/  PRMT R56, R56, 0x5410, R18 ;  /* 0x0000541038387816 */ /* 0x000fe20000000012 */
[----:B---3--:R-:W-:Y:S01]  /*96c0*/  IMAD.MOV.U32 R15, RZ, RZ, R5 ;  /* 0x000000ffff0f7224 */ /* 0x008fe200078e0005 */
[----:B------:R-:W-:Y:S01]  /*96d0*/  PRMT R58, R17, 0x7610, R58 ;  /* 0x00007610113a7816 */ /* 0x000fe2000000003a */
[----:B------:R-:W-:Y:S01]  /*96e0*/  IMAD.MOV.U32 R18, RZ, RZ, R36 ;  /* 0x000000ffff127224 */ /* 0x000fe200078e0024 */
[----:B------:R-:W-:Y:S01]  /*96f0*/  PRMT R54, R54, 0x5410, R16 ;  /* 0x0000541036367816 */ /* 0x000fe20000000010 */
[----:B------:R-:W-:Y:S01]  /*9700*/  IMAD.MOV.U32 R17, RZ, RZ, R37 ;  /* 0x000000ffff117224 */ /* 0x000fe200078e0025 */
[----:B------:R-:W-:Y:S01]  /*9710*/  PRMT R55, R55, 0x5410, R15 ;  /* 0x0000541037377816 */ /* 0x000fe2000000000f */
[----:B------:R-:W-:Y:S01]  /*9720*/  IMAD.MOV.U32 R16, RZ, RZ, R2 ;  /* 0x000000ffff107224 */ /* 0x000fe200078e0002 */
[----:B------:R2:W1:Y:S01]  /*9730*/  SHFL.IDX PT, R14, R33, 0x2, 0x1c1f ;  /* 0x005c1f00210e7f89 */ /* 0x00046200000e0000 */
        /* <DEDUP_REMOVED lines=16> */
[----:B------:R-:W-:-:S11]  /*9840*/  ISETP.GE.AND P0, PT, R30, c[0x0][0x27c], PT ;  /* 0x00009f001e007a0c */ /* 0x000fd60003f06270 */
[C---:B------:R-:W-:Y:S01]  /*9850*/  @!P1 IMAD.SHL.U32 R15, R28.reuse, 0x2, RZ ;  /* 0x000000021c0f9824 */ /* 0x040fe200078e00ff */
[----:B------:R-:W-:Y:S01]  /*9860*/  @!P1 SHF.L.U64.HI R27, R28, 0x1, R29 ;  /* 0x000000011c1b9819 */ /* 0x000fe2000001021d */
[C---:B------:R-:W-:Y:S01]  /*9870*/  @!P0 IMAD.SHL.U32 R17, R30.reuse, 0x2, RZ ;  /* 0x000000021e118824 */ /* 0x040fe200078e00ff */
[----:B------:R-:W-:Y:S02]  /*9880*/  @!P0 SHF.L.U64.HI R26, R30, 0x1, R21 ;  /* 0x000000011e1a8819 */ /* 0x000fe40000010215 */
[C---:B-1----:R-:W-:Y:S02]  /*9890*/  @!P1 IADD3 R22, P2, R14.reuse, R15, RZ ;  /* 0x0000000f0e169210 */ /* 0x042fe40007f5e0ff */
[----:B------:R-:W-:Y:S02]  /*98a0*/  @!P0 IADD3 R16, P3, R14, R17, RZ ;  /* 0x000000110e108210 */ /* 0x000fe40007f7e0ff */
[C---:B------:R-:W-:Y:S01]  /*98b0*/  @!P1 IADD3 R18, P4, R19.reuse, R15, RZ ;  /* 0x0000000f13129210 */ /* 0x040fe20007f9e0ff */
[C-C-:B------:R-:W-:Y:S01]  /*98c0*/  @!P1 IMAD.X R23, R32.reuse, 0x1, R27.reuse, P2 ;  /* 0x0000000120179824 */ /* 0x140fe200010e061b */
[----:B------:R-:W-:Y:S01]  /*98d0*/  @!P0 IADD3 R14, P2, R19, R17, RZ ;  /* 0x00000011130e8210 */ /* 0x000fe20007f5e0ff */
[--C-:B------:R-:W-:Y:S01]  /*98e0*/  @!P0 IMAD.X R17, R32, 0x1, R26.reuse, P3 ;  /* 0x0000000120118824 */ /* 0x100fe200018e061a */
[----:B------:R-:W-:Y:S01]  /*98f0*/  CS2R R38, SRZ ;  /* 0x0000000000267805 */ /* 0x000fe2000001ff00 */
[C---:B---3--:R-:W-:Y:S01]  /*9900*/  @!P1 IMAD.X R19, R31.reuse, 0x1, R27, P4 ;  /* 0x000000011f139824 */ /* 0x048fe200020e061b */
[----:B------:R-:W-:Y:S01]  /*9910*/  CS2R R42, SRZ ;  /* 0x00000000002a7805 */ /* 0x000fe2000001ff00 */
[----:B------:R-:W-:Y:S01]  /*9920*/  @!P0 IMAD.X R15, R31, 0x1, R26, P2 ;  /* 0x000000011f0f8824 */ /* 0x000fe200010e061a */
[----:B------:R1:W5:Y:S01]  /*9930*/  @!P0 LD.E.64 R44, [R16.64] ;  /* 0x00000008102c8980 */ /* 0x000362000c101b00 */
[----:B------:R-:W-:-:S03]  /*9940*/  CS2R R26, SRZ ;  /* 0x00000000001a7805 */ /* 0x000fc6000001ff00 */
[----:B------:R1:W5:Y:S04]  /*9950*/  @!P1 LD.E.64 R38, [R18.64] ;  /* 0x0000000812269980 */ /* 0x000368000c101b00 */
[----:B------:R1:W5:Y:S04]  /*9960*/  @!P1 LD.E.64 R26, [R22.64] ;  /* 0x00000008161a9980 */ /* 0x000368000c101b00 */
[----:B------:R1:W5:Y:S02]  /*9970*/  @!P0 LD.E.64 R42, [R14.64] ;  /* 0x000000080e2a8980 */ /* 0x000364000c101b00 */
.L_x_1453:
[----:B----4-:R-:W-:Y:S05]  /*9980*/  BSYNC B0 ;  /* 0x0000000000007941 */ /* 0x010fea0003800000 */
.L_x_1452:
        /* <DEDUP_REMOVED lines=22> */
[----:B------:R1:W3:Y:S01]  /*9af0*/  SHFL.IDX PT, R19, R34, 0x3, 0x1c1f ;  /* 0x007c1f0022137f89 */ /* 0x0002e200000e0000 */
[----:B------:R-:W-:Y:S01]  /*9b00*/  PRMT R59, R15, 0x7610, R59 ;  /* 0x000076100f3b7816 */ /* 0x000fe2000000003b */
[----:B--2---:R-:W-:Y:S01]  /*9b10*/  CS2R R32, SRZ ;  /* 0x0000000000207805 */ /* 0x004fe2000001ff00 */
[----:B-1----:R-:W-:Y:S01]  /*9b20*/  CS2R R34, SRZ ;  /* 0x0000000000227805 */ /* 0x002fe2000001ff00 */
[----:B------:R-:W-:Y:S05]  /*9b30*/  @P0 BRA `(.L_x_1455) ;  /* 0x0000016000000947 */ /* 0x000fea0003800000 */
[----:B---34-:R-:W-:Y:S01]  /*9b40*/  ISETP.GE.AND P1, PT, R28, c[0x0][0x27c], PT ;  /* 0x00009f001c007a0c */ /* 0x018fe20003f26270 */
[----:B------:R-:W-:Y:S01]  /*9b50*/  CS2R R48, SRZ ;  /* 0x0000000000307805 */ /* 0x000fe2000001ff00 */
[----:B------:R-:W-:Y:S01]  /*9b60*/  ISETP.GE.AND P0, PT, R30, c[0x0][0x27c], PT ;  /* 0x00009f001e007a0c */ /* 0x000fe20003f06270 */
[----:B------:R-:W-:-:S10]  /*9b70*/  CS2R R32, SRZ ;  /* 0x0000000000207805 */ /* 0x000fd4000001ff00 */
[C---:B------:R-:W-:Y:S01]  /*9b80*/  @!P1 IMAD.SHL.U32 R15, R28.reuse, 0x2, RZ ;  /* 0x000000021c0f9824 */ /* 0x040fe200078e00ff */
[----:B------:R-:W-:Y:S01]  /*9b90*/  @!P1 SHF.L.U64.HI R23, R28, 0x1, R29 ;  /* 0x000000011c179819 */ /* 0x000fe2000001021d */
[C---:B------:R-:W-:Y:S01]  /*9ba0*/  @!P0 IMAD.SHL.U32 R17, R30.reuse, 0x2, RZ ;  /* 0x000000021e118824 */ /* 0x040fe200078e00ff */
[----:B------:R-:W-:Y:S02]  /*9bb0*/  @!P0 SHF.L.U64.HI R22, R30, 0x1, R21 ;  /* 0x000000011e168819 */ /* 0x000fe40000010215 */
[C---:B------:R-:W-:Y:S02]  /*9bc0*/  @!P1 IADD3 R20, P2, R14.reuse, R15, RZ ;  /* 0x0000000f0e149210 */ /* 0x040fe40007f5e0ff */
[----:B------:R-:W-:Y:S02]  /*9bd0*/  @!P0 IADD3 R16, P3, R14, R17, RZ ;  /* 0x000000110e108210 */ /* 0x000fe40007f7e0ff */
[----:B------:R-:W-:Y:S01]  /*9be0*/  @!P1 IADD3 R18, P4, R19, R15, RZ ;  /* 0x0000000f13129210 */ /* 0x000fe20007f9e0ff */
        /* <DEDUP_REMOVED lines=11> */
.L_x_1455:
[----:B---34-:R-:W-:Y:S05]  /*9ca0*/  BSYNC B0 ;  /* 0x0000000000007941 */ /* 0x018fea0003800000 */
.L_x_1454:
[----:B-1----:R-:W-:Y:S01]  /*9cb0*/  IMAD.IADD R16, R0, 0x1, -R248 ;  /* 0x0000000100107824 */ /* 0x002fe200078e0af8 */
        /* <DEDUP_REMOVED lines=66> */
.L_x_1459:
[----:B------:R-:W-:Y:S05]  /*a0e0*/  BSYNC B0 ;  /* 0x0000000000007941 */ /* 0x000fea0003800000 */
.L_x_1458:
        /* <DEDUP_REMOVED lines=44> */
.L_x_1457:
[----:B------:R-:W-:Y:S05]  /*a3b0*/  BSYNC B1 ;  /* 0x0000000000017941 */ /* 0x000fea0003800000 */
.L_x_1456:
        /* <DEDUP_REMOVED lines=48> */
.L_x_1463:
[----:B------:R-:W-:Y:S05]  /*a6c0*/  BSYNC B0 ;  /* 0x0000000000007941 */ /* 0x000fea0003800000 */
.L_x_1462:
        /* <DEDUP_REMOVED lines=44> */
.L_x_1461:
[----:B------:R-:W-:Y:S05]  /*a990*/  BSYNC B1 ;  /* 0x0000000000017941 */ /* 0x000fea0003800000 */
.L_x_1460:
        /* <DEDUP_REMOVED lines=48> */
.L_x_1467:
[----:B------:R-:W-:Y:S05]  /*aca0*/  BSYNC B0 ;  /* 0x0000000000007941 */ /* 0x000fea0003800000 */
.L_x_1466:
        /* <DEDUP_REMOVED lines=44> */
.L_x_1465:
[----:B------:R-:W-:Y:S05]  /*af70*/  BSYNC B1 ;  /* 0x0000000000017941 */ /* 0x000fea0003800000 */
.L_x_1464:
        /* <DEDUP_REMOVED lines=47> */
.L_x_1470:
[----:B------:R-:W-:Y:S05]  /*b270*/  BSYNC B0 ;  /* 0x0000000000007941 */ /* 0x000fea0003800000 */
.L_x_1469:
        /* <DEDUP_REMOVED lines=45> */
.L_x_1447:
        /* <DEDUP_REMOVED lines=75> */
.L_x_1472:
[----:B---3--:R-:W-:Y:S05]  /*ba00*/  BSYNC B0 ;  /* 0x0000000000007941 */ /* 0x008fea0003800000 */
.L_x_1471:
        /* <DEDUP_REMOVED lines=74> */
.L_x_1474:
[----:B---3--:R-:W-:Y:S05]  /*beb0*/  BSYNC B0 ;  /* 0x0000000000007941 */ /* 0x008fea0003800000 */
.L_x_1473:
        /* <DEDUP_REMOVED lines=25> */
[C---:B------:R-:W-:Y:S02]  /*c050*/  LOP3.LUT R0, R159.reuse, R0, R158, 0xf6, !PT ;  /* 0x000000009f007212 */ /* 0x040fe400078ef69e */
        /* <DEDUP_REMOVED lines=88> */
.L_x_1476:
[----:B------:R-:W-:Y:S05]  /*c5e0*/  BSYNC B0 ;  /* 0x0000000000007941 */ /* 0x000fea0003800000 */
.L_x_1475:
        /* <DEDUP_REMOVED lines=95> */
.L_x_1478:
[----:B------:R-:W-:Y:S05]  /*cbe0*/  BSYNC B0 ;  /* 0x0000000000007941 */ /* 0x000fea0003800000 */
.L_x_1477:
        /* <DEDUP_REMOVED lines=95> */
.L_x_1480:
[----:B------:R-:W-:Y:S05]  /*d1e0*/  BSYNC B0 ;  /* 0x0000000000007941 */ /* 0x000fea0003800000 */
.L_x_1479:
        /* <DEDUP_REMOVED lines=101> */
.L_x_1468:
[----:B------:R-:W-:Y:S05]  /*d840*/  BSYNC B2 ;  /* 0x0000000000027941 */ /* 0x000fea0003800000 */
.L_x_1446:
[----:B-1----:R-:W4:Y:S01]  /*d850*/  LDL R6, [R1+0x38] ;  /* 0x0000380001067983 */ /* 0x002f220000100800 */
[----:B------:R-:W-:-:S04]  /*d860*/  DEPBAR.LE SB0, 0x0 ;  /* 0x000080000000791a */ /* 0x000fc80000000000 */
[----:B------:R-:W4:Y:S01]  /*d870*/  LDL.64 R2, [R1+0x28] ;  /* 0x0000280001027983 */ /* 0x000f220000100a00 */
[----:B------:R-:W-:Y:S01]  /*d880*/  IMAD R0, R84, c[0x0][0x208], RZ ;  /* 0x0000820054007a24 */ /* 0x000fe200078e02ff */
[----:B------:R-:W-:Y:S01]  /*d890*/  ULDC.64 UR4, c[0x0][0x208] ;  /* 0x0000820000047ab9 */ /* 0x000fe20000000a00 */
[C---:B------:R-:W-:Y:S01]  /*d8a0*/  IMAD.WIDE.U32 R4, R115.reuse, c[0x0][0x208], RZ ;  /* 0x0000820073047a25 */ /* 0x040fe200078e00ff */
[----:B------:R-:W-:Y:S03]  /*d8b0*/  BAR.SYNC.DEFER_BLOCKING 0x0 ;  /* 0x0000000000007b1d */ /* 0x000fe60000010000 */
[----:B------:R-:W-:-:S03]  /*d8c0*/  IMAD R0, R115, c[0x0][0x20c], R0 ;  /* 0x0000830073007a24 */ /* 0x000fc600078e0200 */
[----:B--2---:R-:W2:Y:S02]  /*d8d0*/  LDL R249, [R1+0x20] ;  /* 0x0000200001f97983 */ /* 0x004ea40000100800 */
[----:B------:R-:W-:Y:S01]  /*d8e0*/  IADD3 R0, R5, R0, RZ ;  /* 0x0000000005007210 */ /* 0x000fe20007ffe0ff */
[----:B------:R-:W-:-:S04]  /*d8f0*/  USHF.L.U32 UR7, UR4, 0x5, URZ ;  /* 0x0000000504077899 */ /* 0x000fc8000800063f */
[----:B------:R-:W-:Y:S01]  /*d900*/  IMAD R0, R0, 0x50, RZ ;  /* 0x0000005000007824 */ /* 0x000fe200078e02ff */
[----:B------:R-:W-:Y:S04]  /*d910*/  LDSM.16.M88.4 R32, [R207] ;  /* 0x00000000cf20783b */ /* 0x000fe80000000200 */
[----:B------:R-:W1:Y:S01]  /*d920*/  LDSM.16.M88.4 R44, [R200] ;  /* 0x00000000c82c783b */ /* 0x000e620000000200 */
[----:B------:R-:W-:Y:S02]  /*d930*/  UMOV UR6, 0x5 ;  /* 0x0000000500067882 */ /* 0x000fe40000000000 */
[----:B------:R-:W-:Y:S01]  /*d940*/  USHF.L.U64.HI UR5, UR4, UR6, UR5 ;  /* 0x0000000604057299 */ /* 0x000fe20008010205 */
[----:B------:R-:W3:Y:S04]  /*d950*/  LDSM.16.M88.4 R28, [R207+0x2000] ;  /* 0x00200000cf1c783b */ /* 0x000ee80000000200 */
[----:B------:R-:W-:Y:S04]  /*d960*/  LDSM.16.M88.4 R24, [R210] ;  /* 0x00000000d218783b */ /* 0x000fe80000000200 */
[----:B------:R-:W3:Y:S04]  /*d970*/  LDSM.16.M88.4 R48, [R211] ;  /* 0x00000000d330783b */ /* 0x000ee80000000200 */
[----:B------:R-:W-:Y:S04]  /*d980*/  LDSM.16.M88.4 R84, [R200+0x1000] ;  /* 0x00100000c854783b */ /* 0x000fe80000000200 */
[----:B------:R-:W-:Y:S04]  /*d990*/  LDSM.16.M88.4 R92, [R200+0x1800] ;  /* 0x00180000c85c783b */ /* 0x000fe80000000200 */
[----:B------:R-:W-:Y:S04]  /*d9a0*/  LDSM.16.M88.4 R100, [R200+0x2000] ;  /* 0x00200000c864783b */ /* 0x000fe80000000200 */
[----:B------:R-:W3:Y:S04]  /*d9b0*/  LDSM.16.M88.4 R20, [R210+0x2000] ;  /* 0x00200000d214783b */ /* 0x000ee80000000200 */
[----:B------:R-:W-:Y:S04]  /*d9c0*/  LDSM.16.M88.4 R80, [R215] ;  /* 0x00000000d750783b */ /* 0x000fe80000000200 */
[----:B------:R-:W-:Y:S04]  /*d9d0*/  LDSM.16.M88.4 R88, [R214] ;  /* 0x00000000d658783b */ /* 0x000fe80000000200 */
[----:B------:R-:W-:Y:S01]  /*d9e0*/  LDSM.16.M88.4 R96, [R213] ;  /* 0x00000000d560783b */ /* 0x000fe20000000200 */
[-C--:B-1----:R-:W-:Y:S03]  /*d9f0*/  HMMA.16816.F32 R12, R32, R44.reuse, RZ ;  /* 0x0000002c200c723c */ /* 0x082fe600000018ff */
[----:B------:R-:W-:Y:S05]  /*da00*/  LDSM.16.M88.4 R104, [R212] ;  /* 0x00000000d468783b */ /* 0x000fea0000000200 */
[----:B---3--:R-:W-:Y:S11]  /*da10*/  HMMA.16816.F32 R52, R28, R44, RZ ;  /* 0x0000002c1c34723c */ /* 0x008ff600000018ff */
[----:B------:R-:W-:Y:S05]  /*da20*/  @!UPT UIADD3 URZ, URZ, URZ, URZ ;  /* 0x0000003f3f3ff290 */ /* 0x000fea000fffe03f */
[-C--:B------:R-:W-:Y:S08]  /*da30*/  HMMA.16816.F32 R56, R24, R48.reuse, R12 ;  /* 0x000000301838723c */ /* 0x080ff0000000180c */
[----:B------:R-:W-:Y:S08]  /*da40*/  HMMA.16816.F32 R52, R20, R48, R52 ;  /* 0x000000301434723c */ /* 0x000ff00000001834 */
[----:B------:R-:W-:Y:S01]  /*da50*/  HMMA.16816.F32 R64, R32, R46, RZ ;  /* 0x0000002e2040723c */ /* 0x000fe200000018ff */
[----:B----4-:R-:W-:-:S05]  /*da60*/  MOV R3, R6 ;  /* 0x0000000600037202 */ /* 0x010fca0000000f00 */
[----:B------:R-:W-:-:S05]  /*da70*/  IMAD.WIDE.U32 R2, R4, 0x50, R2 ;  /* 0x0000005004027825 */ /* 0x000fca00078e0002 */
[----:B------:R-:W-:Y:S02]  /*da80*/  LEA R8, P1, R2, c[0x0][0x1f8], 0x1 ;  /* 0x00007e0002087a11 */ /* 0x000fe400078208ff */
[----:B------:R-:W-:Y:S02]  /*da90*/  IADD3 R0, R3, R0, RZ ;  /* 0x0000000003007210 */ /* 0x000fe40007ffe0ff */
[----:B------:R-:W-:Y:S02]  /*daa0*/  IADD3 R6, P0, R8, UR7, RZ ;  /* 0x0000000708067c10 */ /* 0x000fe4000ff1e0ff */
[----:B------:R-:W-:-:S04]  /*dab0*/  LEA.HI.X R9, R2, c[0x0][0x1fc], R0, 0x1, P1 ;  /* 0x00007f0002097a11 */ /* 0x000fc800008f0c00 */
[----:B------:R-:W-:Y:S02]  /*dac0*/  IADD3.X R7, R9, UR5, RZ, P0, !PT ;  /* 0x0000000509077c10 */ /* 0x000fe400087fe4ff */
[----:B------:R-:W-:Y:S02]  /*dad0*/  ISETP.GE.AND P0, PT, R136, c[0x0][0x1d4], PT ;  /* 0x0000750088007a0c */ /* 0x000fe40003f06270 */
[----:B------:R-:W-:Y:S02]  /*dae0*/  IADD3 R4, P2, R6, UR7, RZ ;  /* 0x0000000706047c10 */ /* 0x000fe4000ff5e0ff */
[----:B------:R-:W-:Y:S02]  /*daf0*/  ISETP.LT.OR P3, PT, R68, 0x1, P0 ;  /* 0x000000014400780c */ /* 0x000fe40000761670 */
[----:B------:R-:W-:Y:S02]  /*db00*/  IADD3 R2, P1, R4, UR7, RZ ;  /* 0x0000000704027c10 */ /* 0x000fe4000ff3e0ff */
[----:B------:R-:W-:-:S02]  /*db10*/  IADD3.X R5, R7, UR5, RZ, P2, !PT ;  /* 0x0000000507057c10 */ /* 0x000fc400097fe4ff */
[C---:B------:R-:W-:Y:S02]  /*db20*/  ISETP.LT.OR P5, PT, R68.reuse, 0x11, P0 ;  /* 0x000000114400780c */ /* 0x040fe400007a1670 */
[C---:B------:R-:W-:Y:S02]  /*db30*/  ISETP.LT.OR P4, PT, R68.reuse, 0x21, P0 ;  /* 0x000000214400780c */ /* 0x040fe40000781670 */
[----:B------:R-:W-:Y:S02]  /*db40*/  IADD3.X R3, R5, UR5, RZ, P1, !PT ;  /* 0x0000000505037c10 */ /* 0x000fe40008ffe4ff */
[C---:B------:R-:W-:Y:S02]  /*db50*/  ISETP.LT.OR P2, PT, R68.reuse, 0x31, P0 ;  /* 0x000000314400780c */ /* 0x040fe40000741670 */
[----:B------:R-:W-:Y:S02]  /*db60*/  ISETP.LT.OR P1, PT, R68, 0x41, P0 ;  /* 0x000000414400780c */ /* 0x000fe40000721670 */
[----:B------:R-:W-:Y:S04]  /*db70*/  LDSM.16.M88.4 R68, [R200+0x800] ;  /* 0x00080000c844783b */ /* 0x000fe80000000200 */
        /* <DEDUP_REMOVED lines=11> */
[----:B------:R-:W2:Y:S04]  /*dc30*/  LDSM.16.M88.4 R16, [R208] ;  /* 0x00000000d010783b */ /* 0x000ea80000000200 */
[----:B------:R-:W4:Y:S04]  /*dc40*/  LDSM.16.M88.4 R12, [R208+0x2000] ;  /* 0x00200000d00c783b */ /* 0x000f280000000200 */
[----:B------:R-:W-:Y:S04]  /*dc50*/  LDSM.16.M88.4 R40, [R203] ;  /* 0x00000000cb28783b */ /* 0x000fe80000000200 */
[----:B---3--:R-:W-:Y:S04]  /*dc60*/  LDSM.16.M88.4 R4, [R209+0x2000] ;  /* 0x00200000d104783b */ /* 0x008fe80000000200 */
[----:B------:R-:W0:Y:S04]  /*dc70*/  LDGDEPBAR ;  /* 0x00000000000079af */ /* 0x000e280000000000 */
[----:B-1----:R-:W1:Y:S01]  /*dc80*/  LDSM.16.M88.4 R8, [R209] ;  /* 0x00000000d108783b */ /* 0x002e620000000200 */
[----:B--2---:R-:W-:Y:S08]  /*dc90*/  HMMA.16816.F32 R60, R16, R36, R56 ;  /* 0x00000024103c723c */ /* 0x004ff00000001838 */
        /* <DEDUP_REMOVED lines=147> */
[----:B-----5:R1:W2:Y:S02]  /*e5d0*/  MUFU.TANH R138, R0 ;  /* 0x00000000008a7308 */ /* 0x0202a40000002400 */
        /* <DEDUP_REMOVED lines=102> */
[----:B------:R-:W-:-:S02]  /*ec40*/  SHF.R.S32.HI R2, RZ, 0x1f, R0 ;  /* 0x0000001fff027819 */ /* 0x000fc40000011400 */
[----:B------:R-:W-:-:S03]  /*ec50*/  LOP3.LUT P3, RZ, R149, 0x1, RZ, 0xc0, !PT ;  /* 0x0000000195ff7812 */ /* 0x000fc6000786c0ff */
        /* <DEDUP_REMOVED lines=10> */
[-C--:B------:R-:W-:Y:S02]  /*ed00*/  IADD3 R4, P0, R6, R10.reuse, RZ ;  /* 0x0000000a06047210 */ /* 0x080fe40007f1e0ff */
[----:B------:R-:W-:Y:S01]  /*ed10*/  IADD3.X R7, R11, R9, RZ, P1, !PT ;  /* 0x000000090b077210 */ /* 0x000fe20000ffe4ff */
[----:B------:R-:W-:Y:S01]  /*ed20*/  @!PT LDS RZ, [RZ] ;  /* 0x00000000fffff984 */ /* 0x000fe20000000800 */
[----:B------:R-:W-:Y:S01]  /*ed30*/  @!PT LDS RZ, [RZ] ;  /* 0x00000000fffff984 */ /* 0x000fe20000000800 */
[----:B------:R-:W-:Y:S01]  /*ed40*/  @!PT LDS RZ, [RZ] ;  /* 0x00000000fffff984 */ /* 0x000fe20000000800 */
[----:B------:R1:W-:Y:S01]  /*ed50*/  LDGSTS.E.BYPASS.LTC128B.128 [R218+0x2900], [R8.64], !P3 ;  /* 0x0290000008da7fae */ /* 0x0003e2000d901d48 */
[----:B------:R-:W-:-:S03]  /*ed60*/  IADD3 R2, P1, R4, R10, RZ ;  /* 0x0000000a04027210 */ /* 0x000fc60007f3e0ff */
[--C-:B------:R-:W-:Y:S01]  /*ed70*/  IMAD.X R5, R7, 0x1, R11.reuse, P0 ;  /* 0x0000000107057824 */ /* 0x100fe200000e060b */
[----:B------:R-:W-:Y:S01]  /*ed80*/  IADD3 R10, P0, R2, R10, RZ ;  /* 0x0000000a020a7210 */ /* 0x000fe20007f1e0ff */
[----:B------:R1:W-:Y:S02]  /*ed90*/  LDGSTS.E.BYPASS.LTC128B.128 [R218+0x3100], [R6.64], !P3 ;  /* 0x0310000006da7fae */ /* 0x0003e4000d901d48 */
[----:B------:R-:W-:Y:S02]  /*eda0*/  IMAD.X R3, R5, 0x1, R11, P1 ;  /* 0x0000000105037824 */ /* 0x000fe400008e060b */
[----:B------:R1:W-:Y:S03]  /*edb0*/  LDGSTS.E.BYPASS.LTC128B.128 [R218+0x3900], [R4.64], !P3 ;  /* 0x0390000004da7fae */ /* 0x0003e6000d901d48 */
[----:B------:R-:W-:Y:S01]  /*edc0*/  IADD3.X R11, R3, R11, RZ, P0, !PT ;  /* 0x0000000b030b7210 */ /* 0x000fe200007fe4ff */
[----:B------:R1:W-:Y:S04]  /*edd0*/  LDGSTS.E.BYPASS.LTC128B.128 [R218+0x4100], [R2.64], !P3 ;  /* 0x0410000002da7fae */ /* 0x0003e8000d901d48 */
[----:B------:R1:W-:Y:S02]  /*ede0*/  LDGSTS.E.BYPASS.LTC128B.128 [R218+0x4900], [R10.64], !P3 ;  /* 0x049000000ada7fae */ /* 0x0003e4000d901d48 */
.L_x_1482:
[----:B--234-:R-:W-:Y:S05]  /*edf0*/  BSYNC B0 ;  /* 0x0000000000007941 */ /* 0x01cfea0003800000 */
.L_x_1481:
        /* <DEDUP_REMOVED lines=19> */
[C---:B------:R-:W-:Y:S02]  /*ef30*/  ISETP.GT.AND P3, PT, R4.reuse, 0x9, PT ;  /* 0x000000090400780c */ /* 0x040fe40003f64270 */
[----:B------:R-:W-:Y:S02]  /*ef40*/  FSEL R14, R133, -INF , P0 ;  /* 0xff800000850e7808 */ /* 0x000fe40000000000 */
[C---:B------:R-:W-:Y:S02]  /*ef50*/  ISETP.GT.AND P0, PT, R4.reuse, 0x11, PT ;  /* 0x000000110400780c */ /* 0x040fe40003f04270 */
[C---:B------:R-:W-:Y:S02]  /*ef60*/  ISETP.GT.AND P5, PT, R4.reuse, 0x21, PT ;  /* 0x000000210400780c */ /* 0x040fe40003fa4270 */
[----:B------:R-:W-:-:S02]  /*ef70*/  ISETP.GT.AND P1, PT, R4, 0x1, PT ;  /* 0x000000010400780c */ /* 0x000fc40003f24270 */
[----:B------:R-:W-:Y:S02]  /*ef80*/  ISETP.GT.AND P4, PT, R4, 0x10, PT ;  /* 0x000000100400780c */ /* 0x000fe40003f84270 */
[----:B------:R-:W-:Y:S02]  /*ef90*/  FSEL R32, R121, -INF , P3 ;  /* 0xff80000079207808 */ /* 0x000fe40001800000 */
[----:B------:R-:W-:Y:S02]  /*efa0*/  FSEL R97, R110, -INF , P0 ;  /* 0xff8000006e617808 */ /* 0x000fe40000000000 */
[----:B------:R-:W-:Y:S02]  /*efb0*/  FSEL R139, R82, -INF , P5 ;  /* 0xff800000528b7808 */ /* 0x000fe40002800000 */
[C---:B------:R-:W-:Y:S02]  /*efc0*/  ISETP.GT.AND P2, PT, R4.reuse, 0x8, PT ;  /* 0x000000080400780c */ /* 0x040fe40003f44270 */
[----:B------:R-:W-:-:S02]  /*efd0*/  ISETP.GT.AND P3, PT, R4, 0x20, PT ;  /* 0x000000200400780c */ /* 0x000fc40003f64270 */
[C---:B------:R-:W-:Y:S02]  /*efe0*/  ISETP.GT.AND P0, PT, R4.reuse, 0x28, PT ;  /* 0x000000280400780c */ /* 0x040fe40003f04270 */
[----:B------:R-:W-:Y:S02]  /*eff0*/  ISETP.GT.AND P5, PT, R4, 0x38, PT ;  /* 0x000000380400780c */ /* 0x000fe40003fa4270 */
[----:B------:R-:W-:Y:S02]  /*f000*/  FSEL R24, R132, -INF , P1 ;  /* 0xff80000084187808 */ /* 0x000fe40000800000 */
[----:B------:R-:W-:Y:S02]  /*f010*/  FSEL R96, R112, -INF , P4 ;  /* 0xff80000070607808 */ /* 0x000fe40002000000 */
[----:B------:R-:W-:Y:S02]  /*f020*/  ISETP.GT.AND P1, PT, R4, 0x18, PT ;  /* 0x000000180400780c */ /* 0x000fe40003f24270 */
[----:B------:R-:W-:-:S02]  /*f030*/  FSEL R25, R122, -INF , P2 ;  /* 0xff8000007a197808 */ /* 0x000fc40001000000 */
[----:B------:R-:W-:Y:S02]  /*f040*/  FSEL R130, R130, -INF , P3 ;  /* 0xff80000082827808 */ /* 0x000fe40001800000 */
[----:B------:R-:W-:Y:S02]  /*f050*/  ISETP.GT.AND P4, PT, R4, 0x31, PT ;  /* 0x000000310400780c */ /* 0x000fe40003f84270 */
[----:B------:R-:W-:Y:S02]  /*f060*/  FSEL R140, R79, -INF , P0 ;  /* 0xff8000004f8c7808 */ /* 0x000fe40000000000 */
[----:B------:R-:W-:Y:S01]  /*f070*/  FSEL R149, R57, -INF , P5 ;  /* 0xff80000039957808 */ /* 0x000fe20002800000 */
[----:B-----5:R-:W-:Y:S01]  /*f080*/  IMAD.IADD R6, R0, 0x1, R6 ;  /* 0x0000000100067824 */ /* 0x020fe200078e0206 */
[C---:B------:R-:W-:Y:S02]  /*f090*/  ISETP.GT.AND P2, PT, R4.reuse, 0x19, PT ;  /* 0x000000190400780c */ /* 0x040fe40003f44270 */
[----:B------:R-:W-:-:S02]  /*f0a0*/  ISETP.GT.AND P0, PT, R4, 0x39, PT ;  /* 0x000000390400780c */ /* 0x000fc40003f04270 */
[C---:B------:R-:W-:Y:S02]  /*f0b0*/  ISETP.GT.AND P3, PT, R4.reuse, 0x41, PT ;  /* 0x000000410400780c */ /* 0x040fe40003f64270 */
[----:B------:R-:W-:Y:S02]  /*f0c0*/  ISETP.GT.AND P5, PT, R4, 0x49, PT ;  /* 0x000000490400780c */ /* 0x000fe40003fa4270 */
[----:B------:R-:W-:Y:S02]  /*f0d0*/  IMNMX R3, R5, R3, PT ;  /* 0x0000000305037217 */ /* 0x000fe40003800200 */
[----:B------:R-:W-:Y:S02]  /*f0e0*/  FSEL R98, R88, -INF , P1 ;  /* 0xff80000058627808 */ /* 0x000fe40000800000 */
[----:B------:R-:W-:Y:S02]  /*f0f0*/  FSEL R148, R70, -INF , P4 ;  /* 0xff80000046947808 */ /* 0x000fe40002000000 */
[----:B------:R-:W-:-:S02]  /*f100*/  ISETP.GT.AND P1, PT, R4, 0x29, PT ;  /* 0x000000290400780c */ /* 0x000fc40003f24270 */
[----:B------:R-:W-:Y:S02]  /*f110*/  FSEL R100, R86, -INF , P2 ;  /* 0xff80000056647808 */ /* 0x000fe40001000000 */
[----:B------:R-:W-:Y:S02]  /*f120*/  ISETP.GT.AND P4, PT, R4, 0x48, PT ;  /* 0x000000480400780c */ /* 0x000fe40003f84270 */
[----:B------:R-:W-:Y:S02]  /*f130*/  FSEL R182, R56, -INF , P0 ;  /* 0xff80000038b67808 */ /* 0x000fe40000000000 */
[----:B------:R-:W-:Y:S02]  /*f140*/  FSEL R190, R26, -INF , P3 ;  /* 0xff8000001abe7808 */ /* 0x000fe40001800000 */
[----:B------:R-:W-:Y:S02]  /*f150*/  FSEL R227, R12, -INF , P5 ;  /* 0xff8000000ce37808 */ /* 0x000fe40002800000 */
[----:B------:R-:W-:-:S02]  /*f160*/  ISETP.GT.AND P2, PT, R4, 0x30, PT ;  /* 0x000000300400780c */ /* 0x000fc40003f44270 */
[C---:B------:R-:W-:Y:S02]  /*f170*/  ISETP.GT.AND P0, PT, R3.reuse, RZ, PT ;  /* 0x000000ff0300720c */ /* 0x040fe40003f04270 */
[C---:B------:R-:W-:Y:S02]  /*f180*/  ISETP.GT.AND P3, PT, R3.reuse, 0x8, PT ;  /* 0x000000080300780c */ /* 0x040fe40003f64270 */
[----:B------:R-:W-:Y:S02]  /*f190*/  ISETP.GT.AND P5, PT, R3, 0x10, PT ;  /* 0x000000100300780c */ /* 0x000fe40003fa4270 */
[----:B------:R-:W-:Y:S02]  /*f1a0*/  IMNMX R2, R5, R6, PT ;  /* 0x0000000605027217 */ /* 0x000fe40003800200 */
[----:B------:R-:W-:Y:S02]  /*f1b0*/  FSEL R141, R76, -INF , P1 ;  /* 0xff8000004c8d7808 */ /* 0x000fe40000800000 */
[----:B------:R-:W-:-:S02]  /*f1c0*/  FSEL R194, R13, -INF , P4 ;  /* 0xff8000000dc27808 */ /* 0x000fc40002000000 */
[----:B------:R-:W-:Y:S02]  /*f1d0*/  ISETP.GT.AND P1, PT, R4, 0x40, PT ;  /* 0x000000400400780c */ /* 0x000fe40003f24270 */
[----:B------:R-:W-:Y:S02]  /*f1e0*/  FSEL R142, R71, -INF , P2 ;  /* 0xff800000478e7808 */ /* 0x000fe40001000000 */
[----:B------:R-:W-:Y:S02]  /*f1f0*/  ISETP.GT.AND P4, PT, R3, 0x9, PT ;  /* 0x000000090300780c */ /* 0x000fe40003f84270 */
[----:B------:R-:W-:Y:S02]  /*f200*/  FSEL R26, R143, -INF , P0 ;  /* 0xff8000008f1a7808 */ /* 0x000fe40000000000 */
[----:B------:R-:W-:Y:S02]  /*f210*/  FSEL R33, R125, -INF , P3 ;  /* 0xff8000007d217808 */ /* 0x000fe40001800000 */
[----:B------:R-:W-:-:S02]  /*f220*/  FSEL R99, R116, -INF , P5 ;  /* 0xff80000074637808 */ /* 0x000fc40002800000 */
[----:B------:R-:W-:Y:S02]  /*f230*/  ISETP.GT.AND P2, PT, R3, 0x1, PT ;  /* 0x000000010300780c */ /* 0x000fe40003f44270 */
[C---:B------:R-:W-:Y:S02]  /*f240*/  ISETP.GT.AND P0, PT, R2.reuse, RZ, PT ;  /* 0x000000ff0200720c */ /* 0x040fe40003f04270 */
[C---:B------:R-:W-:Y:S02]  /*f250*/  ISETP.GT.AND P3, PT, R2.reuse, 0x1, PT ;  /* 0x000000010200780c */ /* 0x040fe40003f64270 */
[----:B------:R-:W-:Y:S01]  /*f260*/  ISETP.GT.AND P5, PT, R2, 0x9, PT ;  /* 0x000000090200780c */ /* 0x000fe20003fa4270 */
[----:B------:R-:W-:Y:S01]  /*f270*/  IMAD.IADD R0, R0, 0x1, R7 ;  /* 0x0000000100007824 */ /* 0x000fe200078e0207 */
[----:B------:R-:W-:Y:S02]  /*f280*/  FSEL R183, R27, -INF , P1 ;  /* 0xff8000001bb77808 */ /* 0x000fe40000800000 */
[----:B------:R-:W-:-:S02]  /*f290*/  FSEL R37, R124, -INF , P4 ;  /* 0xff8000007c257808 */ /* 0x000fc40002000000 */
[----:B------:R-:W-:Y:S02]  /*f2a0*/  FSEL R27, R135, -INF , P2 ;  /* 0xff800000871b7808 */ /* 0x000fe40001000000 */
[----:B------:R-:W-:Y:S02]  /*f2b0*/  ISETP.GT.AND P4, PT, R2, 0x8, PT ;  /* 0x000000080200780c */ /* 0x000fe40003f84270 */
[----:B------:R-:W-:Y:S02]  /*f2c0*/  FSEL R12, R134, -INF , P0 ;  /* 0xff800000860c7808 */ /* 0x000fe40000000000 */
[----:B------:R-:W-:Y:S02]  /*f2d0*/  FSEL R13, R129, -INF , P3 ;  /* 0xff800000810d7808 */ /* 0x000fe40001800000 */
[----:B------:R-:W-:Y:S02]  /*f2e0*/  FSEL R18, R119, -INF , P5 ;  /* 0xff80000077127808 */ /* 0x000fe40002800000 */
[----:B------:R-:W-:-:S02]  /*f2f0*/  FMNMX.FTZ R4, R14, R24, !PT ;  /* 0x000000180e047209 */ /* 0x000fc40007810000 */
[----:B------:R-:W-:Y:S02]  /*f300*/  ISETP.GT.AND P1, PT, R3, 0x11, PT ;  /* 0x000000110300780c */ /* 0x000fe40003f24270 */
[C---:B------:R-:W-:Y:S02]  /*f310*/  ISETP.GT.AND P2, PT, R2.reuse, 0x10, PT ;  /* 0x000000100200780c */ /* 0x040fe40003f44270 */
[C---:B------:R-:W-:Y:S02]  /*f320*/  ISETP.GT.AND P0, PT, R2.reuse, 0x18, PT ;  /* 0x000000180200780c */ /* 0x040fe40003f04270 */
[----:B------:R-:W-:Y:S02]  /*f330*/  ISETP.GT.AND P5, PT, R2, 0x20, PT ;  /* 0x000000200200780c */ /* 0x000fe40003fa4270 */
[----:B------:R-:W-:Y:S02]  /*f340*/  IMNMX R0, R5, R0, PT ;  /* 0x0000000005007217 */ /* 0x000fe40003800200 */
[----:B------:R-:W-:-:S02]  /*f350*/  FSEL R17, R123, -INF , P4 ;  /* 0xff8000007b117808 */ /* 0x000fc40002000000 */
[----:B------:R-:W-:Y:S02]  /*f360*/  FMNMX.FTZ R5, R12, R13, !PT ;  /* 0x0000000d0c057209 */ /* 0x000fe40007810000 */
[----:B------:R-:W-:Y:S02]  /*f370*/  FMNMX.FTZ R4, R25, R4, !PT ;  /* 0x0000000419047209 */ /* 0x000fe40007810000 */
        /* <DEDUP_REMOVED lines=8> */
[C---:B------:R-:W-:Y:S02]  /*f400*/  ISETP.GT.AND P0, PT, R2.reuse, 0x29, PT ;  /* 0x000000290200780c */ /* 0x040fe40003f04270 */
[----:B------:R-:W-:-:S02]  /*f410*/  ISETP.GT.AND P5, PT, R2, 0x38, PT ;  /* 0x000000380200780c */ /* 0x000fc40003fa4270 */
        /* <DEDUP_REMOVED lines=8> */
[C---:B------:R-:W-:Y:S02]  /*f4a0*/  ISETP.GT.AND P1, PT, R2.reuse, 0x30, PT ;  /* 0x000000300200780c */ /* 0x040fe40003f24270 */
        /* <DEDUP_REMOVED lines=22> */
[----:B------:R-:W-:Y:S02]  /*f610*/  FSEL R150, R69, -INF , P1 ;  /* 0xff80000045967808 */ /* 0x000fe40000800000 */
[----:B------:R-:W-:Y:S02]  /*f620*/  FMNMX.FTZ R2, R134, R2, !PT ;  /* 0x0000000286027209 */ /* 0x000fe40007810000 */
[----:B------:R-:W-:Y:S02]  /*f630*/  FMNMX.FTZ R4, R142, R4, !PT ;  /* 0x000000048e047209 */ /* 0x000fe40007810000 */
[----:B------:R-:W-:Y:S02]  /*f640*/  FSEL R219, R20, -INF , P0 ;  /* 0xff80000014db7808 */ /* 0x000fe40000000000 */
[----:B------:R-:W-:-:S02]  /*f650*/  FSEL R152, R68, -INF , P6 ;  /* 0xff80000044987808 */ /* 0x000fc40003000000 */
[C---:B------:R-:W-:Y:S02]  /*f660*/  ISETP.GT.AND P1, PT, R0.reuse, RZ, PT ;  /* 0x000000ff0000720c */ /* 0x040fe40003f24270 */
[----:B------:R-:W-:Y:S02]  /*f670*/  ISETP.GT.AND P0, PT, R0, 0x1, PT ;  /* 0x000000010000780c */ /* 0x000fe40003f04270 */
[----:B------:R-:W-:Y:S02]  /*f680*/  FMNMX.FTZ R2, R150, R2, !PT ;  /* 0x0000000296027209 */ /* 0x000fe40007810000 */
[----:B------:R-:W-:Y:S02]  /*f690*/  FMNMX.FTZ R4, R148, R4, !PT ;  /* 0x0000000494047209 */ /* 0x000fe40007810000 */
[----:B------:R-:W-:Y:S02]  /*f6a0*/  FSEL R226, R16, -INF , P3 ;  /* 0xff80000010e27808 */ /* 0x000fe40001800000 */
[----:B------:R-:W-:-:S02]  /*f6b0*/  ISETP.GT.AND P3, PT, R0, 0x8, PT ;  /* 0x000000080000780c */ /* 0x000fc40003f64270 */
[----:B------:R-:W-:Y:S02]  /*f6c0*/  FSEL R10, R144, -INF , P1 ;  /* 0xff800000900a7808 */ /* 0x000fe40000800000 */
[----:B------:R-:W-:Y:S02]  /*f6d0*/  FSEL R9, R145, -INF , P0 ;  /* 0xff80000091097808 */ /* 0x000fe40000000000 */
[----:B------:R-:W-:Y:S02]  /*f6e0*/  FMNMX.FTZ R2, R152, R2, !PT ;  /* 0x0000000298027209 */ /* 0x000fe40007810000 */
[----:B------:R-:W-:Y:S02]  /*f6f0*/  FMNMX.FTZ R4, R149, R4, !PT ;  /* 0x0000000495047209 */ /* 0x000fe40007810000 */
[----:B------:R-:W-:Y:S02]  /*f700*/  FSEL R154, R40, -INF , P4 ;  /* 0xff800000289a7808 */ /* 0x000fe40002000000 */
[----:B------:R-:W-:Y:S01]  /*f710*/  ISETP.GT.AND P4, PT, R0, 0x9, PT ;  /* 0x000000090000780c */ /* 0x000fe20003f84270 */
[----:B------:R-:W-:Y:S01]  /*f720*/  LDSM.16.MT88.4 R40, [R204] ;  /* 0x00000000cc28783b */ /* 0x000fe20000004200 */
[----:B------:R-:W-:-:S02]  /*f730*/  FSEL R11, R127, -INF , P3 ;  /* 0xff8000007f0b7808 */ /* 0x000fc40001800000 */
[----:B------:R-:W-:Y:S02]  /*f740*/  FMNMX.FTZ R5, R10, R9, !PT ;  /* 0x000000090a057209 */ /* 0x000fe40007810000 */
[----:B------:R-:W-:Y:S02]  /*f750*/  FMNMX.FTZ R2, R153, R2, !PT ;  /* 0x0000000299027209 */ /* 0x000fe40007810000 */
[----:B------:R-:W-:Y:S02]  /*f760*/  FMNMX.FTZ R4, R182, R4, !PT ;  /* 0x00000004b6047209 */ /* 0x000fe40007810000 */
[----:B------:R-:W-:Y:S02]  /*f770*/  FSEL R222, R19, -INF , P2 ;  /* 0xff80000013de7808 */ /* 0x000fe40001000000 */
[----:B------:R-:W-:Y:S02]  /*f780*/  FSEL R228, R15, -INF , P5 ;  /* 0xff8000000fe47808 */ /* 0x000fe40002800000 */
        /* <DEDUP_REMOVED lines=21> */
[----:B------:R-:W-:Y:S01]  /*f8e0*/  FSEL R69, R90, -INF , P4 ;  /* 0xff8000005a457808 */ /* 0x000fe20002000000 */
[----:B------:R-:W1:Y:S01]  /*f8f0*/  SHFL.BFLY PT, R7, R4, 0x2, 0x1f ;  /* 0x0c401f0004077f89 */ /* 0x000e6200000e0000 */
[----:B------:R-:W-:Y:S02]  /*f900*/  FMNMX.FTZ R5, R35, R5, !PT ;  /* 0x0000000523057209 */ /* 0x000fe40007810000 */
[----:B------:R-:W-:Y:S02]  /*f910*/  FMNMX.FTZ R2, R228, R2, !PT ;  /* 0x00000002e4027209 */ /* 0x000fe40007810000 */
[----:B------:R-:W-:-:S02]  /*f920*/  ISETP.GT.AND P2, PT, R0, 0x21, PT ;  /* 0x000000210000780c */ /* 0x000fc40003f44270 */
[----:B------:R-:W-:Y:S01]  /*f930*/  FSEL R109, R109, -INF , P3 ;  /* 0xff8000006d6d7808 */ /* 0x000fe20001800000 */
[----:B------:R-:W2:Y:S01]  /*f940*/  SHFL.BFLY PT, R8, R2, 0x2, 0x1f ;  /* 0x0c401f0002087f89 */ /* 0x000ea200000e0000 */
        /* <DEDUP_REMOVED lines=14> */
[----:B------:R-:W-:Y:S02]  /*fa30*/  FMNMX.FTZ R6, R26, R27, !PT ;  /* 0x0000001b1a067209 */ /* 0x000fe40007810000 */
[----:B------:R-:W-:Y:S02]  /*fa40*/  FSEL R146, R72, -INF , P3 ;  /* 0xff80000048927808 */ /* 0x000fe40001800000 */
[----:B------:R-:W-:-:S02]  /*fa50*/  FMNMX.FTZ R5, R144, R5, !PT ;  /* 0x0000000590057209 */ /* 0x000fc40007810000 */
[----:B-1----:R-:W-:Y:S02]  /*fa60*/  FMNMX.FTZ R7, R4, R7, !PT ;  /* 0x0000000704077209 */ /* 0x002fe40007810000 */
[----:B------:R-:W-:Y:S02]  /*fa70*/  FSEL R145, R49, -INF , P2 ;  /* 0xff80000031917808 */ /* 0x000fe40001000000 */
[----:B------:R-:W-:Y:S02]  /*fa80*/  FMNMX.FTZ R4, R33, R6, !PT ;  /* 0x0000000621047209 */ /* 0x000fe40007810000 */
[C---:B------:R-:W-:Y:S02]  /*fa90*/  ISETP.GT.AND P1, PT, R0.reuse, 0x39, PT ;  /* 0x000000390000780c */ /* 0x040fe40003f24270 */
[C---:B------:R-:W-:Y:S02]  /*faa0*/  ISETP.GT.AND P0, PT, R0.reuse, 0x40, PT ;  /* 0x000000400000780c */ /* 0x040fe40003f04270 */
[----:B------:R-:W-:-:S02]  /*fab0*/  ISETP.GT.AND P4, PT, R0, 0x41, PT ;  /* 0x000000410000780c */ /* 0x000fc40003f84270 */
[C---:B------:R-:W-:Y:S02]  /*fac0*/  ISETP.GT.AND P3, PT, R0.reuse, 0x48, PT ;  /* 0x000000480000780c */ /* 0x040fe40003f64270 */
[----:B------:R-:W-:Y:S02]  /*fad0*/  ISETP.GT.AND P2, PT, R0, 0x49, PT ;  /* 0x000000490000780c */ /* 0x000fe40003f44270 */
[----:B------:R-:W-:Y:S02]  /*fae0*/  FMNMX.FTZ R0, R146, R5, !PT ;  /* 0x0000000592007209 */ /* 0x000fe40007810000 */
[----:B--2---:R-:W-:Y:S02]  /*faf0*/  FMNMX.FTZ R5, R2, R8, !PT ;  /* 0x0000000802057209 */ /* 0x004fe40007810000 */
[----:B------:R-:W-:Y:S02]  /*fb00*/  FMNMX.FTZ R2, R37, R4, !PT ;  /* 0x0000000425027209 */ /* 0x000fe40007810000 */
[----:B------:R-:W-:-:S02]  /*fb10*/  ISETP.GT.AND P6, PT, R3, 0x18, PT ;  /* 0x000000180300780c */ /* 0x000fc40003fc4270 */
[----:B------:R-:W-:Y:S02]  /*fb20*/  FMNMX.FTZ R2, R99, R2, !PT ;  /* 0x0000000263027209 */ /* 0x000fe40007810000 */
[----:B------:R-:W-:Y:S02]  /*fb30*/  FSEL R147, R48, -INF , P1 ;  /* 0xff80000030937808 */ /* 0x000fe40000800000 */
[----:B------:R-:W-:Y:S02]  /*fb40*/  FMNMX.FTZ R0, R145, R0, !PT ;  /* 0x0000000091007209 */ /* 0x000fe40007810000 */
[----:B------:R-:W-:Y:S02]  /*fb50*/  FSEL R74, R120, -INF , P6 ;  /* 0xff800000784a7808 */ /* 0x000fe40003000000 */
[----:B------:R-:W-:Y:S02]  /*fb60*/  ISETP.GT.AND P1, PT, R3, 0x19, PT ;  /* 0x000000190300780c */ /* 0x000fe40003f24270 */
[----:B------:R-:W-:-:S02]  /*fb70*/  FMNMX.FTZ R2, R110, R2, !PT ;  /* 0x000000026e027209 */ /* 0x000fc40007810000 */
[----:B------:R-:W-:Y:S02]  /*fb80*/  FSEL R188, R28, -INF , P0 ;  /* 0xff8000001cbc7808 */ /* 0x000fe40000000000 */
[----:B------:R-:W-:Y:S02]  /*fb90*/  FMNMX.FTZ R0, R147, R0, !PT ;  /* 0x0000000093007209 */ /* 0x000fe40007810000 */
[----:B------:R-:W-:Y:S02]  /*fba0*/  ISETP.GT.AND P0, PT, R3, 0x20, PT ;  /* 0x000000200300780c */ /* 0x000fe40003f04270 */
[----:B------:R-:W-:Y:S02]  /*fbb0*/  FSEL R68, R126, -INF , P1 ;  /* 0xff8000007e447808 */ /* 0x000fe40000800000 */
[----:B------:R-:W-:Y:S02]  /*fbc0*/  FMNMX.FTZ R2, R74, R2, !PT ;  /* 0x000000024a027209 */ /* 0x000fe40007810000 */
[----:B------:R-:W-:-:S02]  /*fbd0*/  FSEL R189, R23, -INF , P4 ;  /* 0xff80000017bd7808 */ /* 0x000fc40002000000 */
[----:B------:R-:W-:Y:S02]  /*fbe0*/  FMNMX.FTZ R0, R188, R0, !PT ;  /* 0x00000000bc007209 */ /* 0x000fe40007810000 */
[----:B------:R-:W-:Y:S02]  /*fbf0*/  ISETP.GT.AND P1, PT, R3, 0x21, PT ;  /* 0x000000210300780c */ /* 0x000fe40003f24270 */
[----:B------:R-:W-:Y:S02]  /*fc00*/  FSEL R131, R131, -INF , P0 ;  /* 0xff80000083837808 */ /* 0x000fe40000000000 */
[----:B------:R-:W-:Y:S02]  /*fc10*/  FMNMX.FTZ R2, R68, R2, !PT ;  /* 0x0000000244027209 */ /* 0x000fe40007810000 */
[----:B------:R-:W-:Y:S02]  /*fc20*/  FSEL R192, R21, -INF , P3 ;  /* 0xff80000015c07808 */ /* 0x000fe40001800000 */
[----:B------:R-:W-:-:S02]  /*fc30*/  FMNMX.FTZ R0, R189, R0, !PT ;  /* 0x00000000bd007209 */ /* 0x000fc40007810000 */
[----:B------:R-:W-:Y:S02]  /*fc40*/  ISETP.GT.AND P0, PT, R3, 0x28, PT ;  /* 0x000000280300780c */ /* 0x000fe40003f04270 */
[----:B------:R-:W-:Y:S02]  /*fc50*/  FSEL R136, R136, -INF , P1 ;  /* 0xff80000088887808 */ /* 0x000fe40000800000 */
[----:B------:R-:W-:Y:S02]  /*fc60*/  FMNMX.FTZ R2, R131, R2, !PT ;  /* 0x0000000283027209 */ /* 0x000fe40007810000 */
[----:B------:R-:W-:Y:S02]  /*fc70*/  FSEL R195, R22, -INF , P2 ;  /* 0xff80000016c37808 */ /* 0x000fe40001000000 */
[----:B------:R-:W-:Y:S01]  /*fc80*/  FMNMX.FTZ R0, R192, R0, !PT ;  /* 0x00000000c0007209 */ /* 0x000fe20007810000 */
[----:B------:R-:W-:Y:S01]  /*fc90*/  SHFL.BFLY PT, R6, R7, 0x1, 0x1f ;  /* 0x0c201f0007067f89 */ /* 0x000fe200000e0000 */
[----:B------:R-:W-:-:S02]  /*fca0*/  ISETP.GT.AND P2, PT, R3, 0x29, PT ;  /* 0x000000290300780c */ /* 0x000fc40003f44270 */
[----:B------:R-:W-:Y:S01]  /*fcb0*/  FSEL R137, R137, -INF , P0 ;  /* 0xff80000089897808 */ /* 0x000fe20000000000 */
[----:B------:R-:W-:Y:S01]  /*fcc0*/  SHFL.BFLY PT, R8, R5, 0x1, 0x1f ;  /* 0x0c201f0005087f89 */ /* 0x000fe200000e0000 */
[----:B------:R-:W-:Y:S02]  /*fcd0*/  FMNMX.FTZ R2, R136, R2, !PT ;  /* 0x0000000288027209 */ /* 0x000fe40007810000 */
[----:B------:R-:W-:Y:S01]  /*fce0*/  FMNMX.FTZ R0, R195, R0, !PT ;  /* 0x00000000c3007209 */ /* 0x000fe20007810000 */
[----:B------:R-:W-:Y:S01]  /*fcf0*/  LDSM.16.MT88.4 R20, [R205] ;  /* 0x00000000cd14783b */ /* 0x000fe20000004200 */
        /* <DEDUP_REMOVED lines=229> */
[----:B------:R-:W-:Y:S01]  /*10b50*/  ISETP.NE.AND P5, PT, R252, 0x1, PT ;  /* 0x00000001fc00780c */ /* 0x000fe20003fa5270 */
[----:B------:R-:W-:Y:S06]  /*10b60*/  LDSM.16.MT88.4 R116, [R205+0x2000] ;  /* 0x00200000cd74783b */ /* 0x000fec0000004200 */
        /* <DEDUP_REMOVED lines=177> */
[----:B------:R1:W-:Y:S04]  /*11680*/  STL [R1], R13 ;  /* 0x0000000d01007387 */ /* 0x0003e80000100800 */
        /* <DEDUP_REMOVED lines=35> */
[----:B------:R-:W-:Y:S01]  /*118c0*/  @P5 IMAD.HI.U32 R0, R0, c[0x0][0x2c8], RZ ;  /* 0x0000b20000005a27 */ /* 0x000fe200078e00ff */
[----:B------:R-:W-:-:S03]  /*118d0*/  MOV R216, R217 ;  /* 0x000000d900d87202 */ /* 0x000fc60000000f00 */
[----:B------:R-:W-:Y:S01]  /*118e0*/  IMAD.MOV.U32 R86, RZ, RZ, R70 ;  /* 0x000000ffff567224 */ /* 0x000fe200078e0046 */
[----:B------:R-:W-:-:S05]  /*118f0*/  @P5 SHF.R.U32.HI R0, RZ, c[0x0][0x2cc], R0 ;  /* 0x0000b300ff005a19 */ /* 0x000fca0000011600 */
[----:B------:R1:W-:Y:S02]  /*11900*/  @P5 STL [R1+0x4], R0 ;  /* 0x0000040001005387 */ /* 0x0003e40000100800 */
.L_x_1484:
[----:B--2---:R-:W2:Y:S01]  /*11910*/  LDL R217, [R1+0x20] ;  /* 0x0000200001d97983 */ /* 0x004ea20000100800 */
[----:B------:R-:W-:Y:S04]  /*11920*/  DEPBAR.LE SB0, 0x0 ;  /* 0x000080000000791a */ /* 0x000fe80000000000 */
[----:B------:R-:W3:Y:S01]  /*11930*/  LDL R2, [R1+0x38] ;  /* 0x0000380001027983 */ /* 0x000ee20000100800 */
[----:B------:R-:W-:Y:S01]  /*11940*/  WARPSYNC 0xffffffff ;  /* 0xffffffff00007948 */ /* 0x000fe20003800000 */
[----:B------:R-:W-:Y:S02]  /*11950*/  MOV R226, c[0x0][0x2c4] ;  /* 0x0000b10000e27a02 */ /* 0x000fe40000000f00 */
[----:B------:R-:W3:Y:S06]  /*11960*/  LDL.64 R172, [R1+0x28] ;  /* 0x0000280001ac7983 */ /* 0x000eec0000100a00 */
[----:B------:R-:W3:Y:S04]  /*11970*/  LDL R220, [R1+0x24] ;  /* 0x0000240001dc7983 */ /* 0x000ee80000100800 */
        /* <DEDUP_REMOVED lines=12> */
[----:B------:R-:W4:Y:S04]  /*11a40*/  LDL R224, [R1+0x60] ;  /* 0x0000600001e07983 */ /* 0x000f280000100800 */
[----:B------:R-:W4:Y:S04]  /*11a50*/  LDL R225, [R1+0x44] ;  /* 0x0000440001e17983 */ /* 0x000f280000100800 */
        /* <DEDUP_REMOVED lines=22> */
[-C--:B------:R-:W-:Y:S01]  /*11bc0*/  HMMA.16816.F32 R76, R76, R154.reuse, RZ ;  /* 0x0000009a4c4c723c */ /* 0x080fe200000018ff */
[----:B--2---:R-:W-:Y:S07]  /*11bd0*/  ISETP.GT.AND P0, PT, R217, R216, PT ;  /* 0x000000d8d900720c */ /* 0x004fee0003f04270 */
[----:B------:R-:W-:Y:S01]  /*11be0*/  HMMA.16816.F32 R80, R80, R154, RZ ;  /* 0x0000009a5050723c */ /* 0x000fe200000018ff */
[----:B------:R-:W1:Y:S07]  /*11bf0*/  LDSM.16.M88.4 R152, [R214] ;  /* 0x00000000d698783b */ /* 0x000e6e0000000200 */
[-C--:B------:R-:W-:Y:S01]  /*11c00*/  HMMA.16816.F32 R4, R156, R160.reuse, R4 ;  /* 0x000000a09c04723c */ /* 0x080fe20000001804 */
[----:B------:R-:W-:Y:S04]  /*11c10*/  @!P0 MOV R174, c[0x0][0x208] ;  /* 0x0000820000ae8a02 */ /* 0x000fe80000000f00 */
[----:B------:R-:W-:Y:S01]  /*11c20*/  @!P0 SHF.R.S32.HI R0, RZ, 0x1f, R216 ;  /* 0x0000001fff008819 */ /* 0x000fe200000114d8 */
[----:B---3--:R-:W-:Y:S01]  /*11c30*/  @!P0 IMAD.MOV.U32 R173, RZ, RZ, R2 ;  /* 0x000000ffffad8224 */ /* 0x008fe200078e0002 */
[----:B------:R-:W-:Y:S01]  /*11c40*/  LOP3.LUT P3, RZ, R220, 0x1, RZ, 0xc0, !PT ;  /* 0x00000001dcff7812 */ /* 0x000fe2000786c0ff */
[C---:B------:R-:W-:Y:S04]  /*11c50*/  HMMA.16816.F32 R8, R164.reuse, R160, R8 ;  /* 0x000000a0a408723c */ /* 0x040fe80000001808 */
[----:B------:R-:W-:Y:S02]  /*11c60*/  @!P0 IMAD R0, R0, c[0x0][0x208], RZ ;  /* 0x0000820000008a24 */ /* 0x000fe400078e02ff */
[----:B------:R-:W-:Y:S02]  /*11c70*/  @!P0 IMAD.SHL.U32 R2, R174, 0x20, RZ ;  /* 0x00000020ae028824 */ /* 0x000fe400078e00ff */
[-C--:B------:R-:W-:Y:S04]  /*11c80*/  HMMA.16816.F32 R12, R164, R162.reuse, R12 ;  /* 0x000000a2a40c723c */ /* 0x080fe8000000180c */
[C---:B------:R-:W-:Y:S04]  /*11c90*/  @!P0 IMAD.WIDE.U32 R160, R216.reuse, c[0x0][0x208], RZ ;  /* 0x00008200d8a08a25 */ /* 0x040fe800078e00ff */
[C---:B------:R-:W-:Y:S04]  /*11ca0*/  HMMA.16816.F32 R16, R156.reuse, R162, R16 ;  /* 0x000000a29c10723c */ /* 0x040fe80000001810 */
[----:B------:R-:W-:Y:S02]  /*11cb0*/  @!P0 IMAD R0, R216, c[0x0][0x20c], R0 ;  /* 0x00008300d8008a24 */ /* 0x000fe400078e0200 */
[----:B------:R-:W-:Y:S02]  /*11cc0*/  @!P0 IMAD.WIDE.U32 R172, R160, 0x50, R172 ;  /* 0x00000050a0ac8825 */ /* 0x000fe400078e00ac */
[-C--:B------:R-:W-:Y:S04]  /*11cd0*/  HMMA.16816.F32 R20, R156, R168.reuse, R20 ;  /* 0x000000a89c14723c */ /* 0x080fe80000001814 */
[----:B------:R-:W-:Y:S02]  /*11ce0*/  @!P0 IADD3 R0, R161, R0, RZ ;  /* 0x00000000a1008210 */ /* 0x000fe40007ffe0ff */
[----:B------:R-:W2:Y:S02]  /*11cf0*/  LDSM.16.M88.4 R160, [R213] ;  /* 0x00000000d5a0783b */ /* 0x000ea40000000200 */
[C---:B------:R-:W-:Y:S04]  /*11d00*/  HMMA.16816.F32 R24, R164.reuse, R168, R24 ;  /* 0x000000a8a418723c */ /* 0x040fe80000001818 */
[----:B------:R-:W-:Y:S03]  /*11d10*/  @!P0 IMAD R0, R0, 0x50, RZ ;  /* 0x0000005000008824 */ /* 0x000fe600078e02ff */
[----:B------:R-:W-:Y:S01]  /*11d20*/  @!P0 LEA R168, P1, R172, c[0x0][0x1f8], 0x1 ;  /* 0x00007e00aca88a11 */ /* 0x000fe200078208ff */
[----:B------:R-:W-:Y:S01]  /*11d30*/  @!P0 IMAD.IADD R87, R173, 0x1, R0 ;  /* 0x00000001ad578824 */ /* 0x000fe200078e0200 */
[----:B------:R-:W-:Y:S01]  /*11d40*/  @!P0 MOV R169, 0x5 ;  /* 0x0000000500a98802 */ /* 0x000fe20000000f00 */
[-C--:B------:R-:W-:Y:S03]  /*11d50*/  HMMA.16816.F32 R28, R164, R170.reuse, R28 ;  /* 0x000000aaa41c723c */ /* 0x080fe6000000181c */
[----:B------:R-:W-:Y:S02]  /*11d60*/  @!P0 SHF.L.U64.HI R0, R174, R169, c[0x0][0x20c] ;  /* 0x00008300ae008619 */ /* 0x000fe400000102a9 */
[----:B------:R-:W-:Y:S02]  /*11d70*/  @!P0 LEA.HI.X R169, R172, c[0x0][0x1fc], R87, 0x1, P1 ;  /* 0x00007f00aca98a11 */ /* 0x000fe400008f0c57 */
[----:B------:R-:W3:Y:S01]  /*11d80*/  LDSM.16.M88.4 R172, [R212] ;  /* 0x00000000d4ac783b */ /* 0x000ee20000000200 */
[C---:B------:R-:W-:Y:S04]  /*11d90*/  HMMA.16816.F32 R32, R156.reuse, R170, R32 ;  /* 0x000000aa9c20723c */ /* 0x040fe80000001820 */
[----:B------:R-:W-:Y:S03]  /*11da0*/  @!P0 IADD3 R180, P2, R168, R2, RZ ;  /* 0x00000002a8b48210 */ /* 0x000fe60007f5e0ff */
[----:B------:R-:W-:Y:S01]  /*11db0*/  @!PT LDS RZ, [RZ] ;  /* 0x00000000fffff984 */ /* 0x000fe20000000800 */
[----:B------:R-:W-:Y:S01]  /*11dc0*/  @!PT LDS RZ, [RZ] ;  /* 0x00000000fffff984 */ /* 0x000fe20000000800 */
[----:B------:R-:W-:Y:S01]  /*11dd0*/  @!PT LDS RZ, [RZ] ;  /* 0x00000000fffff984 */ /* 0x000fe20000000800 */
[----:B------:R5:W-:Y:S01]  /*11de0*/  @!P0 LDGSTS.E.BYPASS.LTC128B.128 [R218+0x100], [R168.64], !P3 ;  /* 0x00100000a8da8fae */ /* 0x000be2000d901d48 */
[----:B------:R-:W-:Y:S01]  /*11df0*/  @!P0 IADD3.X R181, R169, R0, RZ, P2, !PT ;  /* 0x00000000a9b58210 */ /* 0x000fe200017fe4ff */
[-C--:B-1----:R-:W-:Y:S03]  /*11e00*/  HMMA.16816.F32 R36, R156, R152.reuse, R36 ;  /* 0x000000989c24723c */ /* 0x082fe60000001824 */
[-C--:B------:R-:W-:Y:S03]  /*11e10*/  @!P0 IADD3 R178, P1, R180, R2.reuse, RZ ;  /* 0x00000002b4b28210 */ /* 0x080fe60007f3e0ff */
[----:B------:R1:W-:Y:S01]  /*11e20*/  @!P0 LDGSTS.E.BYPASS.LTC128B.128 [R218+0x900], [R180.64], !P3 ;  /* 0x00900000b4da8fae */ /* 0x0003e2000d901d48 */
[----:B------:R-:W-:Y:S01]  /*11e30*/  @!P0 IADD3 R176, P2, R178, R2, RZ ;  /* 0x00000002b2b08210 */ /* 0x000fe20007f5e0ff */
[--C-:B------:R-:W-:Y:S01]  /*11e40*/  @!P0 IMAD.X R179, R181, 0x1, R0.reuse, P1 ;  /* 0x00000001b5b38824 */ /* 0x100fe200008e0600 */
[C---:B------:R-:W-:Y:S04]  /*11e50*/  HMMA.16816.F32 R40, R164.reuse, R152, R40 ;  /* 0x00000098a428723c */ /* 0x040fe80000001828 */
[----:B------:R-:W-:Y:S01]  /*11e60*/  @!P0 IADD3.X R177, R179, R0, RZ, P2, !PT ;  /* 0x00000000b3b18210 */ /* 0x000fe200017fe4ff */
[----:B------:R1:W-:Y:S03]  /*11e70*/  @!P0 LDGSTS.E.BYPASS.LTC128B.128 [R218+0x1100], [R178.64], !P3 ;  /* 0x01100000b2da8fae */ /* 0x0003e6000d901d48 */
[-C--:B------:R-:W-:Y:S05]  /*11e80*/  HMMA.16816.F32 R44, R164, R154.reuse, R44 ;  /* 0x0000009aa42c723c */ /* 0x080fea000000182c */
[----:B------:R3:W-:Y:S01]  /*11e90*/  @!P0 LDGSTS.E.BYPASS.LTC128B.128 [R218+0x1900], [R176.64], !P3 ;  /* 0x01900000b0da8fae */ /* 0x0007e2000d901d48 */
[----:B-----5:R-:W-:Y:S02]  /*11ea0*/  @!P0 IADD3 R168, P1, R176, R2, RZ ;  /* 0x00000002b0a88210 */ /* 0x020fe40007f3e0ff */
[C---:B------:R-:W-:Y:S04]  /*11eb0*/  HMMA.16816.F32 R48, R156.reuse, R154, R48 ;  /* 0x0000009a9c30723c */ /* 0x040fe80000001830 */
[----:B------:R-:W-:Y:S01]  /*11ec0*/  @!P0 IMAD.X R169, R177, 0x1, R0, P1 ;  /* 0x00000001b1a98824 */ /* 0x000fe200008e0600 */
[----:B------:R-:W-:Y:S03]  /*11ed0*/  ISETP.NE.AND P1, PT, R226, 0x1, PT ;  /* 0x00000001e200780c */ /* 0x000fe60003f25270 */
[-C--:B--2---:R-:W-:Y:S01]  /*11ee0*/  HMMA.16816.F32 R52, R156, R160.reuse, R52 ;  /* 0x000000a09c34723c */ /* 0x084fe20000001834 */
[----:B------:R2:W-:Y:S07]  /*11ef0*/  @!P0 LDGSTS.E.BYPASS.LTC128B.128 [R218+0x2100], [R168.64], !P3 ;  /* 0x02100000a8da8fae */ /* 0x0005ee000d901d48 */
[C---:B------:R-:W-:Y:S01]  /*11f00*/  HMMA.16816.F32 R56, R164.reuse, R160, R56 ;  /* 0x000000a0a438723c */ /* 0x040fe20000001838 */
[----:B-1----:R-:W-:Y:S07]  /*11f10*/  LDSM.16.M88.4 R180, [R208+0x2000] ;  /* 0x00200000d0b4783b */ /* 0x002fee0000000200 */
[-C--:B------:R-:W-:Y:S01]  /*11f20*/  HMMA.16816.F32 R60, R164, R162.reuse, R60 ;  /* 0x000000a2a43c723c */ /* 0x080fe2000000183c */
[----:B---3--:R-:W-:Y:S07]  /*11f30*/  LDSM.16.M88.4 R176, [R206] ;  /* 0x00000000ceb0783b */ /* 0x008fee0000000200 */
[C---:B------:R-:W-:Y:S01]  /*11f40*/  HMMA.16816.F32 R64, R156.reuse, R162, R64 ;  /* 0x000000a29c40723c */ /* 0x040fe20000001840 */
[----:B------:R-:W-:Y:S07]  /*11f50*/  LDSM.16.M88.4 R184, [R206+0x800] ;  /* 0x00080000ceb8783b */ /* 0x000fee0000000200 */
[-C--:B------:R-:W-:Y:S01]  /*11f60*/  HMMA.16816.F32 R68, R156, R172.reuse, R68 ;  /* 0x000000ac9c44723c */ /* 0x080fe20000001844 */
[----:B--2---:R-:W1:Y:S07]  /*11f70*/  LDSM.16.M88.4 R168, [R208] ;  /* 0x00000000d0a8783b */ /* 0x004e6e0000000200 */
[C---:B------:R-:W-:Y:S01]  /*11f80*/  HMMA.16816.F32 R72, R164.reuse, R172, R72 ;  /* 0x000000aca448723c */ /* 0x040fe20000001848 */
[----:B------:R-:W2:Y:S07]  /*11f90*/  LDSM.16.M88.4 R152, [R206+0x1000] ;  /* 0x00100000ce98783b */ /* 0x000eae0000000200 */
[-C--:B------:R-:W-:Y:S01]  /*11fa0*/  HMMA.16816.F32 R76, R164, R174.reuse, R76 ;  /* 0x000000aea44c723c */ /* 0x080fe2000000184c */
[----:B------:R-:W3:Y:S07]  /*11fb0*/  LDSM.16.M88.4 R188, [R206+0x1800] ;  /* 0x00180000cebc783b */ /* 0x000eee0000000200 */
[----:B------:R-:W-:Y:S01]  /*11fc0*/  HMMA.16816.F32 R80, R156, R174, R80 ;  /* 0x000000ae9c50723c */ /* 0x000fe20000001850 */
        /* <DEDUP_REMOVED lines=49> */
[----:B------:R2:W-:Y:S07]  /*122e0*/  MUFU.TANH R190, R0 ;  /* 0x0000000000be7308 */ /* 0x0005ee0000002400 */
[C---:B------:R-:W-:Y:S08]  /*122f0*/  HMMA.16816.F32 R32, R160.reuse, R6, R32 ;  /* 0x00000006a020723c */ /* 0x040ff00000001820 */
[----:B------:R-:W-:Y:S04]  /*12300*/  FMUL.FTZ R2, R26, c[0x0][0x320] ;  /* 0x0000c8001a027a20 */ /* 0x000fe80000410000 */
[----:B------:R-:W-:Y:S01]  /*12310*/  FMUL.FTZ R4, R25, c[0x0][0x320] ;  /* 0x0000c80019047a20 */ /* 0x000fe20000410000 */
[----:B------:R-:W-:Y:S01]  /*12320*/  MUFU.TANH R173, R2 ;  /* 0x0000000200ad7308 */ /* 0x000fe20000002400 */
[----:B--2---:R-:W-:Y:S09]  /*12330*/  FMUL.FTZ R0, R12, c[0x0][0x320] ;  /* 0x0000c8000c007a20 */ /* 0x004ff20000410000 */
[----:B------:R2:W-:Y:S10]  /*12340*/  MUFU.TANH R187, R0 ;  /* 0x0000000000bb7308 */ /* 0x0005f40000002400 */
[----:B------:R5:W-:Y:S01]  /*12350*/  MUFU.TANH R174, R4 ;  /* 0x0000000400ae7308 */ /* 0x000be20000002400 */
[-C--:B-1----:R-:W-:Y:S08]  /*12360*/  HMMA.16816.F32 R36, R160, R8.reuse, R36 ;  /* 0x00000008a024723c */ /* 0x082ff00000001824 */
[C---:B------:R-:W-:Y:S04]  /*12370*/  HMMA.16816.F32 R40, R156.reuse, R8, R40 ;  /* 0x000000089c28723c */ /* 0x040fe80000001828 */
[----:B--2---:R-:W-:Y:S04]  /*12380*/  FMUL.FTZ R0, R13, c[0x0][0x320] ;  /* 0x0000c8000d007a20 */ /* 0x004fe80000410000 */
[-C--:B------:R-:W-:Y:S01]  /*12390*/  HMMA.16816.F32 R44, R156, R10.reuse, R44 ;  /* 0x0000000a9c2c723c */ /* 0x080fe2000000182c */
[----:B------:R1:W-:Y:S01]  /*123a0*/  MUFU.TANH R185, R0 ;  /* 0x0000000000b97308 */ /* 0x0003e20000002400 */
[----:B-----5:R-:W2:Y:S06]  /*123b0*/  LDSM.16.M88.4 R4, [R203+0x1800] ;  /* 0x00180000cb04783b */ /* 0x020eac0000000200 */
[C---:B------:R-:W-:Y:S02]  /*123c0*/  HMMA.16816.F32 R48, R160.reuse, R10, R48 ;  /* 0x0000000aa030723c */ /* 0x040fe40000001830 */
[----:B------:R-:W5:Y:S06]  /*123d0*/  LDSM.16.M88.4 R8, [R203+0x2000] ;  /* 0x00200000cb08783b */ /* 0x000f6c0000000200 */
[----:B------:R-:W-:Y:S01]  /*123e0*/  FMUL.FTZ R12, R43, c[0x0][0x320] ;  /* 0x0000c8002b0c7a20 */ /* 0x000fe20000410000 */
[----:B------:R-:W-:Y:S04]  /*123f0*/  DEPBAR.LE SB0, 0x0 ;  /* 0x000080000000791a */ /* 0x000fe80000000000 */
[----:B------:R3:W-:Y:S01]  /*12400*/  MUFU.TANH R182, R12 ;  /* 0x0000000c00b67308 */ /* 0x0007e20000002400 */
[----:B------:R-:W-:Y:S02]  /*12410*/  BAR.SYNC.DEFER_BLOCKING 0x0 ;  /* 0x0000000000007b1d */ /* 0x000fe40000010000 */
[----:B------:R-:W-:Y:S02]  /*12420*/  FMUL.FTZ R2, R44, c[0x0][0x320] ;  /* 0x0000c8002c027a20 */ /* 0x000fe40000410000 */
[----:B-1----:R-:W-:Y:S05]  /*12430*/  FMUL.FTZ R0, R14, c[0x0][0x320] ;  /* 0x0000c8000e007a20 */ /* 0x002fea0000410000 */
[----:B------:R1:W1:Y:S10]  /*12440*/  MUFU.TANH R186, R0 ;  /* 0x0000000000ba7308 */ /* 0x0002740000002400 */
[----:B------:R4:W-:Y:S01]  /*12450*/  MUFU.TANH R184, R2 ;  /* 0x0000000200b87308 */ /* 0x0009e20000002400 */
[----:B---3--:R-:W-:Y:S01]  /*12460*/  FMUL.FTZ R12, R48, c[0x0][0x320] ;  /* 0x0000c800300c7a20 */ /* 0x008fe20000410000 */
[-C--:B--2---:R-:W-:Y:S05]  /*12470*/  HMMA.16816.F32 R52, R160, R4.reuse, R52 ;  /* 0x00000004a034723c */ /* 0x084fea0000001834 */
[----:B-1----:R-:W-:Y:S03]  /*12480*/  FMUL.FTZ R0, R15, c[0x0][0x320] ;  /* 0x0000c8000f007a20 */ /* 0x002fe60000410000 */
[C---:B------:R-:W-:Y:S01]  /*12490*/  HMMA.16816.F32 R56, R156.reuse, R4, R56 ;  /* 0x000000049c38723c */ /* 0x040fe20000001838 */
[----:B------:R1:W-:Y:S07]  /*124a0*/  MUFU.TANH R183, R0 ;  /* 0x0000000000b77308 */ /* 0x0003ee0000002400 */
[-C--:B------:R-:W-:Y:S04]  /*124b0*/  HMMA.16816.F32 R60, R156, R6.reuse, R60 ;  /* 0x000000069c3c723c */ /* 0x080fe8000000183c */
[----:B----4-:R-:W-:Y:S04]  /*124c0*/  FMUL.FTZ R2, R51, c[0x0][0x320] ;  /* 0x0000c80033027a20 */ /* 0x010fe80000410000 */
[----:B------:R-:W-:Y:S01]  /*124d0*/  FMUL.FTZ R4, R53, c[0x0][0x320] ;  /* 0x0000c80035047a20 */ /* 0x000fe20000410000 */
[----:B------:R-:W-:Y:S01]  /*124e0*/  MUFU.TANH R167, R2 ;  /* 0x0000000200a77308 */ /* 0x000fe20000002400 */
[C---:B------:R-:W-:Y:S08]  /*124f0*/  HMMA.16816.F32 R64, R160.reuse, R6, R64 ;  /* 0x00000006a040723c */ /* 0x040ff00000001840 */
[-C--:B-----5:R-:W-:Y:S04]  /*12500*/  HMMA.16816.F32 R68, R160, R8.reuse, R68 ;  /* 0x00000008a044723c */ /* 0x0a0fe80000001844 */
        /* <DEDUP_REMOVED lines=9> */
[----:B------:R1:W-:Y:S01]  /*125a0*/  MUFU.TANH R13, R0 ;  /* 0x00000000000d7308 */ /* 0x0003e20000002400 */
[----:B--2---:R-:W-:Y:S11]  /*125b0*/  FMUL.FTZ R8, R58, c[0x0][0x320] ;  /* 0x0000c8003a087a20 */ /* 0x004ff60000410000 */
[----:B------:R-:W-:Y:S04]  /*125c0*/  @!UPT UIADD3 URZ, URZ, URZ, URZ ;  /* 0x0000003f3f3ff290 */ /* 0x000fe8000fffe03f */
        /* <DEDUP_REMOVED lines=12> */
[----:B------:R1:W3:Y:S02]  /*12690*/  MUFU.TANH R176, R0 ;  /* 0x0000000000b07308 */ /* 0x0002e40000002400 */
[----:B-1----:R-:W-:Y:S08]  /*126a0*/  FMUL.FTZ R0, R24, c[0x0][0x320] ;  /* 0x0000c80018007a20 */ /* 0x002ff00000410000 */
[----:B------:R1:W-:Y:S02]  /*126b0*/  MUFU.TANH R175, R0 ;  /* 0x0000000000af7308 */ /* 0x0003e40000002400 */
[----:B-1----:R-:W-:Y:S08]  /*126c0*/  FMUL.FTZ R0, R27, c[0x0][0x320] ;  /* 0x0000c8001b007a20 */ /* 0x002ff00000410000 */
[----:B------:R1:W4:Y:S02]  /*126d0*/  MUFU.TANH R172, R0 ;  /* 0x0000000000ac7308 */ /* 0x0003240000002400 */
[----:B-1----:R-:W-:Y:S08]  /*126e0*/  FMUL.FTZ R0, R28, c[0x0][0x320] ;  /* 0x0000c8001c007a20 */ /* 0x002ff00000410000 */
[----:B------:R1:W-:Y:S02]  /*126f0*/  MUFU.TANH R170, R0 ;  /* 0x0000000000aa7308 */ /* 0x0003e40000002400 */
[----:B-1----:R-:W-:Y:S08]  /*12700*/  FMUL.FTZ R0, R29, c[0x0][0x320] ;  /* 0x0000c8001d007a20 */ /* 0x002ff00000410000 */
[----:B------:R1:W5:Y:S02]  /*12710*/  MUFU.TANH R169, R0 ;  /* 0x0000000000a97308 */ /* 0x0003640000002400 */
[----:B-1----:R-:W-:Y:S08]  /*12720*/  FMUL.FTZ R0, R30, c[0x0][0x320] ;  /* 0x0000c8001e007a20 */ /* 0x002ff00000410000 */
[----:B------:R1:W-:Y:S02]  /*12730*/  MUFU.TANH R168, R0 ;  /* 0x0000000000a87308 */ /* 0x0003e40000002400 */
        /* <DEDUP_REMOVED lines=19> */
[----:B--2---:R-:W-:Y:S09]  /*12870*/  FMUL.FTZ R0, R39, c[0x0][0x320] ;  /* 0x0000c80027007a20 */ /* 0x004ff20000410000 */
        /* <DEDUP_REMOVED lines=12> */
[----:B------:R-:W-:Y:S10]  /*12940*/  MUFU.TANH R47, R12 ;  /* 0x0000000c002f7308 */ /* 0x000ff40000002400 */
[----:B------:R1:W-:Y:S02]  /*12950*/  MUFU.TANH R196, R0 ;  /* 0x0000000000c47308 */ /* 0x0003e40000002400 */
[----:B-1----:R-:W-:Y:S08]  /*12960*/  FMUL.FTZ R0, R49, c[0x0][0x320] ;  /* 0x0000c80031007a20 */ /* 0x002ff00000410000 */
[----:B------:R1:W-:Y:S02]  /*12970*/  MUFU.TANH R45, R0 ;  /* 0x00000000002d7308 */ /* 0x0003e40000002400 */
[----:B-1----:R-:W-:Y:S08]  /*12980*/  FMUL.FTZ R0, R50, c[0x0][0x320] ;  /* 0x0000c80032007a20 */ /* 0x002ff00000410000 */
[----:B------:R1:W-:Y:S02]  /*12990*/  MUFU.TANH R171, R0 ;  /* 0x0000000000ab7308 */ /* 0x0003e40000002400 */
[----:B-1----:R-:W-:Y:S01]  /*129a0*/  IMAD.IADD R0, R224, 0x1, R225 ;  /* 0x00000001e0007824 */ /* 0x002fe200078e02e1 */
[----:B------:R-:W-:Y:S05]  /*129b0*/  @P1 MOV R0, R223 ;  /* 0x000000df00001202 */ /* 0x000fea0000000f00 */
[----:B------:R-:W-:Y:S08]  /*129c0*/  SHFL.IDX PT, R6, R0, 0x1, 0x1c1f ;  /* 0x003c1f0000067f89 */ /* 0x000ff000000e0000 */
[----:B------:R-:W1:Y:S08]  /*129d0*/  SHFL.IDX PT, R12, R0, 0x2, 0x1c1f ;  /* 0x005c1f00000c7f89 */ /* 0x000e7000000e0000 */
[----:B------:R-:W1:Y:S08]  /*129e0*/  SHFL.IDX PT, R2, R0, RZ, 0x1c1f ;  /* 0x001c1fff00027589 */ /* 0x000e7000000e0000 */
[----:B------:R1:W2:Y:S02]  /*129f0*/  SHFL.IDX PT, R7, R0, 0x3, 0x1c1f ;  /* 0x007c1f0000077f89 */ /* 0x0002a400000e0000 */
[----:B-1----:R-:W-:Y:S04]  /*12a00*/  FMUL.FTZ R0, R52, c[0x0][0x320] ;  /* 0x0000c80034007a20 */ /* 0x002fe80000410000 */
[----:B------:R1:W-:Y:S02]  /*12a10*/  MUFU.TANH R43, R0 ;  /* 0x00000000002b7308 */ /* 0x0003e40000002400 */
[----:B-1----:R-:W-:Y:S05]  /*12a20*/  IMAD R0, R216, -0x50, RZ ;  /* 0xffffffb0d8007824 */ /* 0x002fea00078e02ff */
[----:B------:R-:W-:Y:S04]  /*12a30*/  IADD3 R0, -R222, 0x1, R0 ;  /* 0x00000001de007810 */ /* 0x000fe80007ffe100 */
[----:B------:R-:W-:Y:S05]  /*12a40*/  IADD3 R5, -R219, R0, R221 ;  /* 0x00000000db057210 */ /* 0x000fea0007ffe1dd */
[C---:B------:R-:W-:Y:S02]  /*12a50*/  IMAD.IADD R0, R5.reuse, 0x1, R12 ;  /* 0x0000000105007824 */ /* 0x040fe400078e020c */
[C---:B------:R-:W-:Y:S01]  /*12a60*/  IMAD.IADD R4, R5.reuse, 0x1, R2 ;  /* 0x0000000105047824 */ /* 0x040fe200078e0202 */
[C---:B------:R-:W-:Y:S01]  /*12a70*/  IADD3 R2, R5.reuse, R6, RZ ;  /* 0x0000000605027210 */ /* 0x040fe20007ffe0ff */
[----:B------:R-:W-:Y:S01]  /*12a80*/  FMUL.FTZ R6, R56, c[0x0][0x320] ;  /* 0x0000c80038067a20 */ /* 0x000fe20000410000 */
[----:B------:R-:W-:Y:S02]  /*12a90*/  ISETP.GT.AND P5, PT, R0, RZ, PT ;  /* 0x000000ff0000720c */ /* 0x000fe40003fa4270 */
[----:B--2---:R-:W-:Y:S01]  /*12aa0*/  IADD3 R5, R5, R7, RZ ;  /* 0x0000000705057210 */ /* 0x004fe20007ffe0ff */
[----:B------:R1:W-:Y:S01]  /*12ab0*/  MUFU.TANH R55, R6 ;  /* 0x0000000600377308 */ /* 0x0003e20000002400 */
[----:B------:R-:W-:Y:S01]  /*12ac0*/  FMUL.FTZ R7, R57, c[0x0][0x320] ;  /* 0x0000c80039077a20 */ /* 0x000fe20000410000 */
[----:B------:R-:W-:Y:S02]  /*12ad0*/  FSEL R18, R152, -INF , P5 ;  /* 0xff80000098127808 */ /* 0x000fe40002800000 */
[----:B------:R-:W-:Y:S02]  /*12ae0*/  ISETP.GT.AND P5, PT, R5, 0x8, PT ;  /* 0x000000080500780c */ /* 0x000fe40003fa4270 */
[----:B------:R-:W-:Y:S02]  /*12af0*/  ISETP.GT.AND P1, PT, R4, RZ, PT ;  /* 0x000000ff0400720c */ /* 0x000fe40003f24270 */
[----:B------:R-:W-:Y:S02]  /*12b00*/  FSEL R24, R186, -INF , P5 ;  /* 0xff800000ba187808 */ /* 0x000fe40002800000 */
[----:B------:R2:W-:Y:S01]  /*12b10*/  MUFU.TANH R152, R7 ;  /* 0x0000000700987308 */ /* 0x0005e20000002400 */
[----:B------:R-:W-:Y:S02]  /*12b20*/  ISETP.GT.AND P5, PT, R4, 0x11, PT ;  /* 0x000000110400780c */ /* 0x000fe40003fa4270 */
[----:B------:R-:W-:Y:S02]  /*12b30*/  ISETP.GT.AND P2, PT, R2, RZ, PT ;  /* 0x000000ff0200720c */ /* 0x000fe40003f44270 */
[----:B------:R-:W-:Y:S02]  /*12b40*/  FSEL R29, R87, -INF , P5 ;  /* 0xff800000571d7808 */ /* 0x000fe40002800000 */
[----:B------:R-:W-:Y:S02]  /*12b50*/  FSEL R10, R194, -INF , P1 ;  /* 0xff800000c20a7808 */ /* 0x000fe40000800000 */
[----:B------:R-:W-:Y:S02]  /*12b60*/  ISETP.GT.AND P1, PT, R5, RZ, PT ;  /* 0x000000ff0500720c */ /* 0x000fe40003f24270 */
        /* <DEDUP_REMOVED lines=8> */
[----:B------:R-:W-:Y:S01]  /*12bf0*/  ISETP.GT.AND P4, PT, R5, 0x9, PT ;  /* 0x000000090500780c */ /* 0x000fe20003f84270 */
[----:B--2---:R-:W-:Y:S01]  /*12c00*/  FMUL.FTZ R7, R65, c[0x0][0x320] ;  /* 0x0000c80041077a20 */ /* 0x004fe20000410000 */
[----:B------:R-:W-:Y:S02]  /*12c10*/  FSEL R20, R187, -INF , P2 ;  /* 0xff800000bb147808 */ /* 0x000fe40001000000 */
[----:B------:R-:W-:Y:S01]  /*12c20*/  ISETP.GT.AND P5, PT, R5, 0x10, PT ;  /* 0x000000100500780c */ /* 0x000fe20003fa4270 */
[----:B------:R2:W2:Y:S01]  /*12c30*/  MUFU.TANH R41, R7 ;  /* 0x0000000700297308 */ /* 0x0004a20000002400 */
[----:B------:R-:W-:Y:S02]  /*12c40*/  ISETP.GT.AND P2, PT, R2, 0x9, PT ;  /* 0x000000090200780c */ /* 0x000fe40003f44270 */
[----:B------:R-:W-:Y:S02]  /*12c50*/  FSEL R25, R183, -INF , P4 ;  /* 0xff800000b7197808 */ /* 0x000fe40002000000 */
[----:B------:R-:W-:Y:S02]  /*12c60*/  ISETP.GT.AND P4, PT, R4, 0x10, PT ;  /* 0x000000100400780c */ /* 0x000fe40003f84270 */
[----:B------:R-:W-:Y:S02]  /*12c70*/  FSEL R13, R13, -INF , P1 ;  /* 0xff8000000d0d7808 */ /* 0x000fe40000800000 */
[----:B------:R-:W-:Y:S02]  /*12c80*/  ISETP.GT.AND P1, PT, R2, 0x11, PT ;  /* 0x000000110200780c */ /* 0x000fe40003f24270 */
[----:B------:R-:W-:Y:S02]  /*12c90*/  FSEL R17, R17, -INF , P2 ;  /* 0xff80000011117808 */ /* 0x000fe40001000000 */
[----:B------:R-:W-:Y:S01]  /*12ca0*/  FSEL R30, R178, -INF , P4 ;  /* 0xff800000b21e7808 */ /* 0x000fe20002000000 */
[----:B-1----:R-:W-:Y:S01]  /*12cb0*/  FMUL.FTZ R6, R61, c[0x0][0x320] ;  /* 0x0000c8003d067a20 */ /* 0x002fe20000410000 */
[----:B------:R-:W-:Y:S02]  /*12cc0*/  FSEL R36, R173, -INF , P5 ;  /* 0xff800000ad247808 */ /* 0x000fe40002800000 */
[----:B---3--:R-:W-:Y:S01]  /*12cd0*/  FSEL R33, R176, -INF , P1 ;  /* 0xff800000b0217808 */ /* 0x008fe20000800000 */
[----:B------:R1:W-:Y:S01]  /*12ce0*/  MUFU.TANH R163, R6 ;  /* 0x0000000600a37308 */ /* 0x0003e20000002400 */
[C---:B------:R-:W-:Y:S02]  /*12cf0*/  ISETP.GT.AND P2, PT, R0.reuse, 0x11, PT ;  /* 0x000000110000780c */ /* 0x040fe40003f44270 */
[C---:B------:R-:W-:Y:S02]  /*12d00*/  ISETP.GT.AND P4, PT, R5.reuse, 0x11, PT ;  /* 0x000000110500780c */ /* 0x040fe40003f84270 */
[----:B------:R-:W-:Y:S01]  /*12d10*/  ISETP.GT.AND P1, PT, R0, 0x19, PT ;  /* 0x000000190000780c */ /* 0x000fe20003f24270 */
[----:B--2---:R-:W-:Y:S01]  /*12d20*/  FMUL.FTZ R7, R66, c[0x0][0x320] ;  /* 0x0000c80042077a20 */ /* 0x004fe20000410000 */
[----:B------:R-:W-:Y:S02]  /*12d30*/  FSEL R35, R174, -INF , P2 ;  /* 0xff800000ae237808 */ /* 0x000fe40001000000 */
[----:B----4-:R-:W-:Y:S01]  /*12d40*/  FSEL R40, R172, -INF , P4 ;  /* 0xff800000ac287808 */ /* 0x010fe20002000000 */
[----:B------:R2:W-:Y:S01]  /*12d50*/  MUFU.TANH R52, R7 ;  /* 0x0000000700347308 */ /* 0x0005e20000002400 */
[----:B------:R-:W-:Y:S02]  /*12d60*/  ISETP.GT.AND P2, PT, R5, 0x19, PT ;  /* 0x000000190500780c */ /* 0x000fe40003f44270 */
[C---:B------:R-:W-:Y:S02]  /*12d70*/  ISETP.GT.AND P5, PT, R4.reuse, 0x18, PT ;  /* 0x000000180400780c */ /* 0x040fe40003fa4270 */
[----:B------:R-:W-:Y:S02]  /*12d80*/  ISETP.GT.AND P4, PT, R4, 0x19, PT ;  /* 0x000000190400780c */ /* 0x000fe40003f84270 */
[----:B-----5:R-:W-:Y:S02]  /*12d90*/  FSEL R44, R169, -INF , P1 ;  /* 0xff800000a92c7808 */ /* 0x020fe40000800000 */
[----:B------:R-:W-:Y:S02]  /*12da0*/  ISETP.GT.AND P1, PT, R2, 0x18, PT ;  /* 0x000000180200780c */ /* 0x000fe40003f24270 */
[----:B------:R-:W-:Y:S02]  /*12db0*/  FSEL R50, R28, -INF , P2 ;  /* 0xff8000001c327808 */ /* 0x000fe40001000000 */
[----:B------:R-:W-:Y:S01]  /*12dc0*/  FSEL R28, R27, -INF , P5 ;  /* 0xff8000001b1c7808 */ /* 0x000fe20002800000 */
[----:B-1----:R-:W-:Y:S01]  /*12dd0*/  FMUL.FTZ R6, R64, c[0x0][0x320] ;  /* 0x0000c80040067a20 */ /* 0x002fe20000410000 */
[----:B------:R-:W-:Y:S01]  /*12de0*/  ISETP.GT.AND P3, PT, R2, 0x1, PT ;  /* 0x000000010200780c */ /* 0x000fe20003f64270 */
[----:B------:R-:W3:Y:S01]  /*12df0*/  LDL R64, [R1+0x3c] ;  /* 0x00003c0001407983 */ /* 0x000ee20000100800 */
[----:B------:R-:W-:Y:S02]  /*12e00*/  FSEL R27, R31, -INF , P4 ;  /* 0xff8000001f1b7808 */ /* 0x000fe40002000000 */
[----:B------:R-:W-:Y:S02]  /*12e10*/  FSEL R31, R26, -INF , P1 ;  /* 0xff8000001a1f7808 */ /* 0x000fe40000800000 */
[----:B------:R-:W-:Y:S02]  /*12e20*/  ISETP.GT.AND P1, PT, R0, 0x20, PT ;  /* 0x000000200000780c */ /* 0x000fe40003f24270 */
[----:B------:R-:W-:Y:S01]  /*12e30*/  FSEL R15, R191, -INF , P3 ;  /* 0xff800000bf0f7808 */ /* 0x000fe20001800000 */
[----:B--2---:R-:W-:Y:S01]  /*12e40*/  FMUL.FTZ R7, R68, c[0x0][0x320] ;  /* 0x0000c80044077a20 */ /* 0x004fe20000410000 */
[----:B------:R-:W-:Y:S02]  /*12e50*/  ISETP.GT.AND P3, PT, R0, 0x9, PT ;  /* 0x000000090000780c */ /* 0x000fe40003f64270 */
[----:B------:R-:W-:Y:S01]  /*12e60*/  FSEL R160, R37, -INF , P1 ;  /* 0xff80000025a07808 */ /* 0x000fe20000800000 */
[----:B------:R1:W-:Y:S01]  /*12e70*/  MUFU.TANH R39, R7 ;  /* 0x0000000700277308 */ /* 0x0003e20000002400 */
[----:B------:R-:W-:Y:S02]  /*12e80*/  FSEL R21, R185, -INF , P3 ;  /* 0xff800000b9157808 */ /* 0x000fe40001800000 */
[C---:B------:R-:W-:Y:S02]  /*12e90*/  ISETP.GT.AND P0, PT, R4.reuse, 0x1, PT ;  /* 0x000000010400780c */ /* 0x040fe40003f04270 */
[----:B------:R-:W-:Y:S02]  /*12ea0*/  ISETP.GT.AND P6, PT, R4, 0x8, PT ;  /* 0x000000080400780c */ /* 0x000fe40003fc4270 */
[----:B------:R-:W-:Y:S02]  /*12eb0*/  FSEL R11, R193, -INF , P0 ;  /* 0xff800000c10b7808 */ /* 0x000fe40000000000 */
[----:B------:R-:W-:Y:S01]  /*12ec0*/  ISETP.GT.AND P0, PT, R5, 0x1, PT ;  /* 0x000000010500780c */ /* 0x000fe20003f04270 */
[----:B------:R-:W-:Y:S01]  /*12ed0*/  MUFU.TANH R185, R8 ;  /* 0x0000000800b97308 */ /* 0x000fe20000002400 */
[----:B------:R-:W-:Y:S02]  /*12ee0*/  FSEL R12, R181, -INF , P6 ;  /* 0xff800000b50c7808 */ /* 0x000fe40003000000 */
[----:B------:R-:W-:Y:S02]  /*12ef0*/  FSEL R23, R188, -INF , P0 ;  /* 0xff800000bc177808 */ /* 0x000fe40000000000 */
[----:B------:R-:W-:Y:S02]  /*12f00*/  ISETP.GT.AND P6, PT, R4, 0x39, PT ;  /* 0x000000390400780c */ /* 0x000fe40003fc4270 */
[----:B------:R-:W-:Y:S02]  /*12f10*/  ISETP.GT.AND P0, PT, R2, 0x8, PT ;  /* 0x000000080200780c */ /* 0x000fe40003f04270 */
[----:B------:R-:W-:Y:S01]  /*12f20*/  FSEL R187, R41, -INF , P6 ;  /* 0xff80000029bb7808 */ /* 0x000fe20003000000 */
[----:B------:R2:W4:Y:S01]  /*12f30*/  MUFU.TANH R8, R6 ;  /* 0x0000000600087308 */ /* 0x0005220000002400 */
[----:B------:R-:W-:Y:S02]  /*12f40*/  FSEL R16, R16, -INF , P0 ;  /* 0xff80000010107808 */ /* 0x000fe40000000000 */
[C---:B------:R-:W-:Y:S01]  /*12f50*/  ISETP.GT.AND P6, PT, R0.reuse, 0x41, PT ;  /* 0x000000410000780c */ /* 0x040fe20003fc4270 */
[----:B-1----:R-:W-:Y:S01]  /*12f60*/  FMUL.FTZ R7, R69, c[0x0][0x320] ;  /* 0x0000c80045077a20 */ /* 0x002fe20000410000 */
[----:B------:R-:W-:Y:S02]  /*12f70*/  ISETP.GT.AND P0, PT, R0, 0x10, PT ;  /* 0x000000100000780c */ /* 0x000fe40003f04270 */
[----:B------:R-:W-:Y:S02]  /*12f80*/  ISETP.GT.AND P3, PT, R2, 0x10, PT ;  /* 0x000000100200780c */ /* 0x000fe40003f64270 */
[----:B------:R-:W-:Y:S01]  /*12f90*/  FSEL R34, R175, -INF , P0 ;  /* 0xff800000af227808 */ /* 0x000fe20000000000 */
[----:B------:R1:W-:Y:S01]  /*12fa0*/  MUFU.TANH R37, R7 ;  /* 0x0000000700257308 */ /* 0x0003e20000002400 */
[----:B------:R-:W-:Y:S02]  /*12fb0*/  FSEL R32, R177, -INF , P3 ;  /* 0xff800000b1207808 */ /* 0x000fe40001800000 */
[----:B------:R-:W-:Y:S02]  /*12fc0*/  ISETP.GT.AND P0, PT, R5, 0x18, PT ;  /* 0x000000180500780c */ /* 0x000fe40003f04270 */
[----:B------:R-:W-:Y:S02]  /*12fd0*/  ISETP.GT.AND P3, PT, R0, 0x18, PT ;  /* 0x000000180000780c */ /* 0x000fe40003f64270 */
[----:B------:R-:W-:Y:S02]  /*12fe0*/  FSEL R46, R168, -INF , P0 ;  /* 0xff800000a82e7808 */ /* 0x000fe40000000000 */
[----:B------:R-:W-:Y:S01]  /*12ff0*/  ISETP.GT.AND P0, PT, R2, 0x19, PT ;  /* 0x000000190200780c */ /* 0x000fe20003f04270 */
[----:B------:R-:W-:Y:S01]  /*13000*/  MUFU.TANH R181, R9 ;  /* 0x0000000900b57308 */ /* 0x000fe20000002400 */
[----:B------:R-:W-:Y:S02]  /*13010*/  FSEL R42, R170, -INF , P3 ;  /* 0xff800000aa2a7808 */ /* 0x000fe40001800000 */
[----:B------:R-:W-:Y:S02]  /*13020*/  FSEL R26, R166, -INF , P0 ;  /* 0xff800000a61a7808 */ /* 0x000fe40000000000 */
[----:B--2---:R-:W-:Y:S02]  /*13030*/  FMNMX.FTZ R6, R10, R3, !PT ;  /* 0x000000030a067209 */ /* 0x004fe40007810000 */
[----:B------:R-:W-:Y:S02]  /*13040*/  ISETP.GT.AND P0, PT, R0, 0x21, PT ;  /* 0x000000210000780c */ /* 0x000fe40003f04270 */
[----:B------:R-:W-:Y:S02]  /*13050*/  FMNMX.FTZ R6, R11, R6, !PT ;  /* 0x000000060b067209 */ /* 0x000fe40007810000 */
[----:B------:R-:W-:Y:S02]  /*13060*/  ISETP.GT.AND P3, PT, R4, 0x20, PT ;  /* 0x000000200400780c */ /* 0x000fe40003f64270 */
[----:B------:R-:W-:Y:S01]  /*13070*/  FMNMX.FTZ R6, R12, R6, !PT ;  /* 0x000000060c067209 */ /* 0x000fe20007810000 */
[----:B-1----:R-:W-:Y:S01]  /*13080*/  FMUL.FTZ R7, R80, c[0x0][0x320] ;  /* 0x0000c80050077a20 */ /* 0x002fe20000410000 */
[----:B------:R-:W-:Y:S02]  /*13090*/  FSEL R49, R164, -INF , P3 ;  /* 0xff800000a4317808 */ /* 0x000fe40001800000 */
[----:B------:R-:W-:Y:S01]  /*130a0*/  FMNMX.FTZ R6, R13, R6, !PT ;  /* 0x000000060d067209 */ /* 0x000fe20007810000 */
[----:B------:R1:W-:Y:S01]  /*130b0*/  MUFU.TANH R9, R7 ;  /* 0x0000000700097308 */ /* 0x0003e20000002400 */
[----:B------:R-:W-:Y:S02]  /*130c0*/  FSEL R162, R153, -INF , P0 ;  /* 0xff80000099a27808 */ /* 0x000fe40000000000 */
[----:B------:R-:W-:Y:S02]  /*130d0*/  FMNMX.FTZ R6, R30, R6, !PT ;  /* 0x000000061e067209 */ /* 0x000fe40007810000 */
[C---:B------:R-:W-:Y:S02]  /*130e0*/  ISETP.GT.AND P0, PT, R4.reuse, 0x38, PT ;  /* 0x000000380400780c */ /* 0x040fe40003f04270 */
[----:B------:R-:W-:Y:S02]  /*130f0*/  FMNMX.FTZ R6, R29, R6, !PT ;  /* 0x000000061d067209 */ /* 0x000fe40007810000 */
[----:B------:R-:W-:Y:S02]  /*13100*/  ISETP.GT.AND P3, PT, R4, 0x29, PT ;  /* 0x000000290400780c */ /* 0x000fe40003f64270 */
[----:B------:R-:W-:Y:S02]  /*13110*/  FMNMX.FTZ R6, R28, R6, !PT ;  /* 0x000000061c067209 */ /* 0x000fe40007810000 */
[----:B----4-:R-:W-:Y:S01]  /*13120*/  FSEL R174, R8, -INF , P0 ;  /* 0xff80000008ae7808 */ /* 0x010fe20000000000 */
[----:B------:R-:W-:Y:S01]  /*13130*/  FMUL.FTZ R8, R67, c[0x0][0x320] ;  /* 0x0000c80043087a20 */ /* 0x000fe20000410000 */
[----:B------:R-:W-:Y:S02]  /*13140*/  ISETP.GT.AND P5, PT, R4, 0x21, PT ;  /* 0x000000210400780c */ /* 0x000fe40003fa4270 */
[----:B------:R-:W-:Y:S02]  /*13150*/  FMNMX.FTZ R6, R27, R6, !PT ;  /* 0x000000061b067209 */ /* 0x000fe40007810000 */
[----:B------:R-:W-:Y:S02]  /*13160*/  FSEL R61, R45, -INF , P3 ;  /* 0xff8000002d3d7808 */ /* 0x000fe40001800000 */
[----:B------:R2:W4:Y:S01]  /*13170*/  MUFU.TANH R45, R8 ;  /* 0x00000008002d7308 */ /* 0x0005220000002400 */
[----:B------:R-:W-:Y:S01]  /*13180*/  FSEL R51, R154, -INF , P5 ;  /* 0xff8000009a337808 */ /* 0x000fe20002800000 */
[----:B-1----:R-:W-:Y:S01]  /*13190*/  FMUL.FTZ R7, R81, c[0x0][0x320] ;  /* 0x0000c80051077a20 */ /* 0x002fe20000410000 */
[----:B------:R-:W-:Y:S02]  /*131a0*/  FMNMX.FTZ R6, R49, R6, !PT ;  /* 0x0000000631067209 */ /* 0x000fe40007810000 */
[----:B------:R-:W-:Y:S02]  /*131b0*/  ISETP.GT.AND P5, PT, R4, 0x28, PT ;  /* 0x000000280400780c */ /* 0x000fe40003fa4270 */
[----:B------:R-:W-:Y:S03]  /*131c0*/  FMNMX.FTZ R6, R51, R6, !PT ;  /* 0x0000000633067209 */ /* 0x000fe60007810000 */
[----:B------:R-:W1:Y:S01]  /*131d0*/  MUFU.TANH R7, R7 ;  /* 0x0000000700077308 */ /* 0x000e620000002400 */
[----:B------:R-:W-:Y:S01]  /*131e0*/  FSEL R59, R47, -INF , P5 ;  /* 0xff8000002f3b7808 */ /* 0x000fe20002800000 */
[----:B------:R-:W-:Y:S01]  /*131f0*/  FMUL.FTZ R47, R82, c[0x0][0x320] ;  /* 0x0000c800522f7a20 */ /* 0x000fe20000410000 */
[C---:B------:R-:W-:Y:S02]  /*13200*/  ISETP.GT.AND P2, PT, R2.reuse, 0x21, PT ;  /* 0x000000210200780c */ /* 0x040fe40003f44270 */
[----:B------:R-:W-:Y:S02]  /*13210*/  FMNMX.FTZ R6, R59, R6, !PT ;  /* 0x000000063b067209 */ /* 0x000fe40007810000 */
[----:B------:R-:W-:Y:S02]  /*13220*/  FSEL R58, R165, -INF , P2 ;  /* 0xff800000a53a7808 */ /* 0x000fe40001000000 */
[----:B------:R-:W-:Y:S02]  /*13230*/  ISETP.GT.AND P4, PT, R2, 0x20, PT ;  /* 0x000000200200780c */ /* 0x000fe40003f84270 */
[C---:B------:R-:W-:Y:S02]  /*13240*/  ISETP.GT.AND P2, PT, R4.reuse, 0x30, PT ;  /* 0x000000300400780c */ /* 0x040fe40003f44270 */
[----:B------:R-:W-:Y:S01]  /*13250*/  ISETP.GT.AND P5, PT, R4, 0x40, PT ;  /* 0x000000400400780c */ /* 0x000fe20003fa4270 */
[----:B--2---:R-:W-:Y:S01]  /*13260*/  FMUL.FTZ R8, R62, c[0x0][0x320] ;  /* 0x0000c8003e087a20 */ /* 0x004fe20000410000 */
[----:B------:R-:W-:Y:S01]  /*13270*/  FSEL R172, R43, -INF , P2 ;  /* 0xff8000002bac7808 */ /* 0x000fe20001000000 */
[----:B------:R-:W-:Y:S01]  /*13280*/  FMUL.FTZ R43, R71, c[0x0][0x320] ;  /* 0x0000c800472b7a20 */ /* 0x000fe20000410000 */
[C---:B------:R-:W-:Y:S02]  /*13290*/  ISETP.GT.AND P1, PT, R4.reuse, 0x31, PT ;  /* 0x000000310400780c */ /* 0x040fe40003f24270 */
[C---:B------:R-:W-:Y:S02]  /*132a0*/  ISETP.GT.AND P3, PT, R4.reuse, 0x48, PT ;  /* 0x000000480400780c */ /* 0x040fe40003f64270 */
[C---:B------:R-:W-:Y:S02]  /*132b0*/  ISETP.GT.AND P2, PT, R4.reuse, 0x49, PT ;  /* 0x000000490400780c */ /* 0x040fe40003f44270 */
[----:B------:R-:W-:Y:S02]  /*132c0*/  FSEL R57, R155, -INF , P4 ;  /* 0xff8000009b397808 */ /* 0x000fe40002000000 */
[----:B------:R-:W-:Y:S02]  /*132d0*/  ISETP.GT.AND P4, PT, R4, 0x41, PT ;  /* 0x000000410400780c */ /* 0x000fe40003f84270 */
[----:B------:R-:W-:Y:S02]  /*132e0*/  FMNMX.FTZ R4, R61, R6, !PT ;  /* 0x000000063d047209 */ /* 0x000fe40007810000 */
[----:B------:R-:W-:Y:S02]  /*132f0*/  FSEL R226, R39, -INF , P5 ;  /* 0xff80000027e27808 */ /* 0x000fe40002800000 */
[----:B------:R2:W-:Y:S01]  /*13300*/  MUFU.TANH R39, R47 ;  /* 0x0000002f00277308 */ /* 0x0005e20000002400 */
[----:B------:R-:W-:Y:S02]  /*13310*/  ISETP.GT.AND P5, PT, R2, 0x28, PT ;  /* 0x000000280200780c */ /* 0x000fe40003fa4270 */
[----:B------:R-:W-:Y:S01]  /*13320*/  FSEL R173, R38, -INF , P1 ;  /* 0xff80000026ad7808 */ /* 0x000fe20000800000 */
[----:B------:R-:W-:Y:S01]  /*13330*/  FMUL.FTZ R38, R70, c[0x0][0x320] ;  /* 0x0000c80046267a20 */ /* 0x000fe20000410000 */
[----:B------:R-:W-:Y:S02]  /*13340*/  FMNMX.FTZ R4, R172, R4, !PT ;  /* 0x00000004ac047209 */ /* 0x000fe40007810000 */
[----:B------:R-:W-:Y:S02]  /*13350*/  ISETP.GT.AND P1, PT, R5, 0x20, PT ;  /* 0x000000200500780c */ /* 0x000fe40003f24270 */
[----:B------:R-:W-:Y:S01]  /*13360*/  FSEL R56, R171, -INF , P5 ;  /* 0xff800000ab387808 */ /* 0x000fe20002800000 */
[----:B------:R-:W-:Y:S01]  /*13370*/  MUFU.TANH R41, R38 ;  /* 0x0000002600297308 */ /* 0x000fe20000002400 */
[----:B------:R-:W-:Y:S02]  /*13380*/  ISETP.GT.AND P5, PT, R2, 0x39, PT ;  /* 0x000000390200780c */ /* 0x000fe40003fa4270 */
[----:B------:R-:W-:Y:S02]  /*13390*/  FMNMX.FTZ R4, R173, R4, !PT ;  /* 0x00000004ad047209 */ /* 0x000fe40007810000 */
[----:B------:R-:W-:Y:S02]  /*133a0*/  FSEL R157, R180, -INF , P1 ;  /* 0xff800000b49d7808 */ /* 0x000fe40000800000 */
[----:B------:R-:W-:Y:S02]  /*133b0*/  ISETP.GT.AND P1, PT, R2, 0x30, PT ;  /* 0x000000300200780c */ /* 0x000fe40003f24270 */
[----:B----4-:R-:W-:Y:S01]  /*133c0*/  FSEL R170, R45, -INF , P5 ;  /* 0xff8000002daa7808 */ /* 0x010fe20002800000 */
[----:B------:R-:W-:Y:S01]  /*133d0*/  MUFU.TANH R38, R48 ;  /* 0x0000003000267308 */ /* 0x000fe20000002400 */
[----:B------:R-:W-:Y:S02]  /*133e0*/  ISETP.GT.AND P5, PT, R0, 0x30, PT ;  /* 0x000000300000780c */ /* 0x000fe40003fa4270 */
[----:B-1----:R-:W-:Y:S01]  /*133f0*/  FSEL R251, R7, -INF , P2 ;  /* 0xff80000007fb7808 */ /* 0x002fe20001000000 */
[----:B--2---:R-:W-:Y:S01]  /*13400*/  FMUL.FTZ R47, R79, c[0x0][0x320] ;  /* 0x0000c8004f2f7a20 */ /* 0x004fe20000410000 */
[----:B------:R-:W-:Y:S02]  /*13410*/  ISETP.GT.AND P2, PT, R2, 0x29, PT ;  /* 0x000000290200780c */ /* 0x000fe40003f44270 */
[----:B------:R-:W-:Y:S02]  /*13420*/  FMNMX.FTZ R4, R174, R4, !PT ;  /* 0x00000004ae047209 */ /* 0x000fe40007810000 */
[----:B------:R-:W-:Y:S02]  /*13430*/  FSEL R165, R54, -INF , P1 ;  /* 0xff80000036a57808 */ /* 0x000fe40000800000 */
[----:B------:R-:W-:Y:S02]  /*13440*/  FSEL R60, R167, -INF , P2 ;  /* 0xff800000a73c7808 */ /* 0x000fe40001000000 */
[----:B------:R-:W-:Y:S02]  /*13450*/  FSEL R167, R55, -INF , P5 ;  /* 0xff80000037a77808 */ /* 0x000fe40002800000 */
[----:B------:R-:W2:Y:S01]  /*13460*/  LDL.64 R54, [R1+0x30] ;  /* 0x0000300001367983 */ /* 0x000ea20000100a00 */
[----:B------:R-:W-:Y:S02]  /*13470*/  FMNMX.FTZ R4, R187, R4, !PT ;  /* 0x00000004bb047209 */ /* 0x000fe40007810000 */
[----:B------:R-:W-:Y:S02]  /*13480*/  FSEL R229, R37, -INF , P4 ;  /* 0xff80000025e57808 */ /* 0x000fe40002000000 */
[----:B------:R-:W1:Y:S01]  /*13490*/  MUFU.TANH R37, R43 ;  /* 0x0000002b00257308 */ /* 0x000e620000002400 */
[----:B------:R-:W-:Y:S02]  /*134a0*/  FMNMX.FTZ R4, R226, R4, !PT ;  /* 0x00000004e2047209 */ /* 0x000fe40007810000 */
[----:B------:R-:W-:Y:S01]  /*134b0*/  FSEL R250, R9, -INF , P3 ;  /* 0xff80000009fa7808 */ /* 0x000fe20001800000 */
[----:B------:R-:W-:Y:S01]  /*134c0*/  FMUL.FTZ R9, R63, c[0x0][0x320] ;  /* 0x0000c8003f097a20 */ /* 0x000fe20000410000 */
[----:B------:R-:W-:Y:S02]  /*134d0*/  FMNMX.FTZ R4, R229, R4, !PT ;  /* 0x00000004e5047209 */ /* 0x000fe40007810000 */
[----:B------:R-:W-:Y:S02]  /*134e0*/  FMNMX.FTZ R6, R14, R84, !PT ;  /* 0x000000540e067209 */ /* 0x000fe40007810000 */
[----:B------:R-:W-:Y:S02]  /*134f0*/  FMNMX.FTZ R4, R250, R4, !PT ;  /* 0x00000004fa047209 */ /* 0x000fe40007810000 */
[----:B------:R-:W-:Y:S02]  /*13500*/  FMNMX.FTZ R6, R15, R6, !PT ;  /* 0x000000060f067209 */ /* 0x000fe40007810000 */
[----:B------:R-:W-:Y:S02]  /*13510*/  FMNMX.FTZ R4, R251, R4, !PT ;  /* 0x00000004fb047209 */ /* 0x000fe40007810000 */
[----:B------:R-:W-:Y:S02]  /*13520*/  FMNMX.FTZ R6, R16, R6, !PT ;  /* 0x0000000610067209 */ /* 0x000fe40007810000 */
[----:B------:R-:W-:Y:S01]  /*13530*/  ISETP.GT.AND P0, PT, R5, 0x21, PT ;  /* 0x000000210500780c */ /* 0x000fe20003f04270 */
[----:B------:R-:W4:Y:S01]  /*13540*/  SHFL.BFLY PT, R7, R4, 0x2, 0x1f ;  /* 0x0c401f0004077f89 */ /* 0x000f2200000e0000 */
[----:B------:R-:W-:Y:S02]  /*13550*/  FMNMX.FTZ R6, R17, R6, !PT ;  /* 0x0000000611067209 */ /* 0x000fe40007810000 */
[----:B------:R-:W-:Y:S02]  /*13560*/  ISETP.GT.AND P3, PT, R0, 0x29, PT ;  /* 0x000000290000780c */ /* 0x000fe40003f64270 */
[----:B------:R-:W-:Y:S02]  /*13570*/  FMNMX.FTZ R6, R32, R6, !PT ;  /* 0x0000000620067209 */ /* 0x000fe40007810000 */
[----:B------:R-:W-:Y:S02]  /*13580*/  FSEL R158, R182, -INF , P0 ;  /* 0xff800000b69e7808 */ /* 0x000fe40000000000 */
        /* <DEDUP_REMOVED lines=8> */
[----:B----4-:R-:W-:Y:S01]  /*13610*/  FMNMX.FTZ R4, R4, R7, !PT ;  /* 0x0000000704047209 */ /* 0x010fe20007810000 */
[----:B------:R-:W-:Y:S01]  /*13620*/  FMUL.FTZ R7, R72, c[0x0][0x320] ;  /* 0x0000c80048077a20 */ /* 0x000fe20000410000 */
[----:B------:R-:W-:Y:S02]  /*13630*/  FSEL R166, R53, -INF , P0 ;  /* 0xff80000035a67808 */ /* 0x000fe40000000000 */
[----:B------:R-:W-:Y:S01]  /*13640*/  MUFU.TANH R53, R8 ;  /* 0x0000000800357308 */ /* 0x000fe20000002400 */
[----:B------:R-:W-:Y:S02]  /*13650*/  ISETP.GT.AND P5, PT, R0, 0x48, PT ;  /* 0x000000480000780c */ /* 0x000fe40003fa4270 */
[----:B------:R-:W-:Y:S02]  /*13660*/  FSEL R171, R52, -INF , P3 ;  /* 0xff80000034ab7808 */ /* 0x000fe40001800000 */
[----:B------:R-:W-:Y:S02]  /*13670*/  FMNMX.FTZ R6, R58, R6, !PT ;  /* 0x000000063a067209 */ /* 0x000fe40007810000 */
[----:B------:R-:W-:Y:S02]  /*13680*/  FSEL R159, R184, -INF , P4 ;  /* 0xff800000b89f7808 */ /* 0x000fe40002000000 */
[----:B------:R-:W-:Y:S01]  /*13690*/  FMNMX.FTZ R6, R56, R6, !PT ;  /* 0x0000000638067209 */ /* 0x000fe20007810000 */
[----:B------:R4:W5:Y:S01]  /*136a0*/  MUFU.TANH R48, R7 ;  /* 0x0000000700307308 */ /* 0x0009620000002400 */
[C---:B------:R-:W-:Y:S02]  /*136b0*/  ISETP.GT.AND P4, PT, R2.reuse, 0x40, PT ;  /* 0x000000400200780c */ /* 0x040fe40003f84270 */
[C---:B------:R-:W-:Y:S02]  /*136c0*/  ISETP.GT.AND P2, PT, R2.reuse, 0x41, PT ;  /* 0x000000410200780c */ /* 0x040fe40003f44270 */
[C---:B------:R-:W-:Y:S02]  /*136d0*/  ISETP.GT.AND P1, PT, R2.reuse, 0x48, PT ;  /* 0x000000480200780c */ /* 0x040fe40003f24270 */
[----:B------:R-:W-:Y:S02]  /*136e0*/  ISETP.GT.AND P0, PT, R2, 0x49, PT ;  /* 0x000000490200780c */ /* 0x000fe40003f04270 */
[----:B------:R-:W-:Y:S01]  /*136f0*/  FMNMX.FTZ R2, R60, R6, !PT ;  /* 0x000000063c027209 */ /* 0x000fe20007810000 */
[----:B------:R5:W-:Y:S01]  /*13700*/  MUFU.TANH R52, R9 ;  /* 0x0000000900347308 */ /* 0x000be20000002400 */
[----:B------:R-:W-:Y:S02]  /*13710*/  FMNMX.FTZ R6, R18, R85, !PT ;  /* 0x0000005512067209 */ /* 0x000fe40007810000 */
[----:B------:R-:W-:Y:S02]  /*13720*/  FMNMX.FTZ R2, R165, R2, !PT ;  /* 0x00000002a5027209 */ /* 0x000fe40007810000 */
[----:B------:R-:W-:Y:S02]  /*13730*/  FMNMX.FTZ R6, R19, R6, !PT ;  /* 0x0000000613067209 */ /* 0x000fe40007810000 */
[----:B-1----:R-:W-:Y:S01]  /*13740*/  FSEL R222, R37, -INF , P2 ;  /* 0xff80000025de7808 */ /* 0x002fe20001000000 */
[----:B------:R-:W-:Y:S01]  /*13750*/  FMUL.FTZ R37, R76, c[0x0][0x320] ;  /* 0x0000c8004c257a20 */ /* 0x000fe20000410000 */
[----:B------:R-:W-:Y:S02]  /*13760*/  FMNMX.FTZ R6, R20, R6, !PT ;  /* 0x0000000614067209 */ /* 0x000fe40007810000 */
[----:B------:R-:W-:Y:S01]  /*13770*/  FMNMX.FTZ R2, R166, R2, !PT ;  /* 0x00000002a6027209 */ /* 0x000fe20007810000 */
[----:B------:R1:W-:Y:S01]  /*13780*/  MUFU.TANH R43, R37 ;  /* 0x00000025002b7308 */ /* 0x0003e20000002400 */
[----:B------:R-:W-:Y:S01]  /*13790*/  FMNMX.FTZ R6, R21, R6, !PT ;  /* 0x0000000615067209 */ /* 0x000fe20007810000 */
[----:B----4-:R-:W-:Y:S01]  /*137a0*/  FMUL.FTZ R7, R73, c[0x0][0x320] ;  /* 0x0000c80049077a20 */ /* 0x010fe20000410000 */
[----:B------:R-:W-:Y:S02]  /*137b0*/  FSEL R225, R39, -INF , P1 ;  /* 0xff80000027e17808 */ /* 0x000fe40000800000 */
[----:B------:R-:W-:Y:S02]  /*137c0*/  FMNMX.FTZ R6, R34, R6, !PT ;  /* 0x0000000622067209 */ /* 0x000fe40007810000 */
[----:B------:R-:W-:Y:S02]  /*137d0*/  ISETP.GT.AND P2, PT, R0, 0x38, PT ;  /* 0x000000380000780c */ /* 0x000fe40003f44270 */
[----:B------:R-:W-:Y:S01]  /*137e0*/  FMNMX.FTZ R6, R35, R6, !PT ;  /* 0x0000000623067209 */ /* 0x000fe20007810000 */
[----:B------:R4:W3:Y:S01]  /*137f0*/  MUFU.TANH R45, R7 ;  /* 0x00000007002d7308 */ /* 0x0008e20000002400 */
[----:B------:R-:W-:Y:S01]  /*13800*/  FMNMX.FTZ R2, R171, R2, !PT ;  /* 0x00000002ab027209 */ /* 0x000fe20007810000 */
[----:B-----5:R-:W5:Y:S01]  /*13810*/  SHFL.BFLY PT, R9, R4, 0x1, 0x1f ;  /* 0x0c201f0004097f89 */ /* 0x020f6200000e0000 */
[----:B------:R-:W-:Y:S02]  /*13820*/  FMNMX.FTZ R6, R42, R6, !PT ;  /* 0x000000062a067209 */ /* 0x000fe40007810000 */
[----:B------:R-:W-:Y:S02]  /*13830*/  FSEL R221, R41, -INF , P4 ;  /* 0xff80000029dd7808 */ /* 0x000fe40002000000 */
[----:B------:R-:W-:Y:S02]  /*13840*/  FMNMX.FTZ R2, R170, R2, !PT ;  /* 0x00000002aa027209 */ /* 0x000fe40007810000 */
[----:B------:R-:W-:Y:S02]  /*13850*/  FMNMX.FTZ R6, R44, R6, !PT ;  /* 0x000000062c067209 */ /* 0x000fe40007810000 */
[----:B------:R-:W-:Y:S02]  /*13860*/  FMNMX.FTZ R2, R221, R2, !PT ;  /* 0x00000002dd027209 */ /* 0x000fe40007810000 */
[----:B------:R-:W-:Y:S01]  /*13870*/  FMNMX.FTZ R6, R160, R6, !PT ;  /* 0x00000006a0067209 */ /* 0x000fe20007810000 */
[----:B-1----:R-:W-:Y:S01]  /*13880*/  FMUL.FTZ R37, R77, c[0x0][0x320] ;  /* 0x0000c8004d257a20 */ /* 0x002fe20000410000 */
[----:B------:R-:W-:Y:S02]  /*13890*/  FMNMX.FTZ R2, R222, R2, !PT ;  /* 0x00000002de027209 */ /* 0x000fe40007810000 */
[----:B------:R-:W-:Y:S01]  /*138a0*/  ISETP.GT.AND P4, PT, R0, 0x31, PT ;  /* 0x000000310000780c */ /* 0x000fe20003f84270 */
[----:B------:R1:W1:Y:S01]  /*138b0*/  MUFU.TANH R39, R37 ;  /* 0x0000002500277308 */ /* 0x0002620000002400 */
[----:B------:R-:W-:Y:S02]  /*138c0*/  FMNMX.FTZ R6, R162, R6, !PT ;  /* 0x00000006a2067209 */ /* 0x000fe40007810000 */
[----:B------:R-:W-:Y:S01]  /*138d0*/  FSEL R227, R38, -INF , P0 ;  /* 0xff80000026e37808 */ /* 0x000fe20000000000 */
[----:B------:R-:W-:Y:S01]  /*138e0*/  FMUL.FTZ R38, R75, c[0x0][0x320] ;  /* 0x0000c8004b267a20 */ /* 0x000fe20000410000 */
[----:B------:R-:W-:Y:S02]  /*138f0*/  FMNMX.FTZ R2, R225, R2, !PT ;  /* 0x00000002e1027209 */ /* 0x000fe40007810000 */
[----:B----4-:R-:W-:Y:S02]  /*13900*/  FMNMX.FTZ R7, R22, R86, !PT ;  /* 0x0000005616077209 */ /* 0x010fe40007810000 */
[----:B------:R-:W-:Y:S01]  /*13910*/  FSEL R169, R152, -INF , P4 ;  /* 0xff80000098a97808 */ /* 0x000fe20002000000 */
[----:B------:R-:W-:Y:S01]  /*13920*/  MUFU.TANH R38, R38 ;  /* 0x0000002600267308 */ /* 0x000fe20000002400 */
[----:B------:R-:W-:Y:S02]  /*13930*/  FMNMX.FTZ R7, R23, R7, !PT ;  /* 0x0000000717077209 */ /* 0x000fe40007810000 */
[C---:B------:R-:W-:Y:S02]  /*13940*/  ISETP.GT.AND P4, PT, R0.reuse, 0x49, PT ;  /* 0x000000490000780c */ /* 0x040fe40003f84270 */
[C---:B------:R-:W-:Y:S02]  /*13950*/  ISETP.GT.AND P1, PT, R0.reuse, 0x39, PT ;  /* 0x000000390000780c */ /* 0x040fe40003f24270 */
[----:B------:R-:W-:Y:S02]  /*13960*/  ISETP.GT.AND P0, PT, R0, 0x40, PT ;  /* 0x000000400000780c */ /* 0x000fe40003f04270 */
[----:B------:R-:W-:Y:S01]  /*13970*/  FMNMX.FTZ R0, R24, R7, !PT ;  /* 0x0000000718007209 */ /* 0x000fe20007810000 */
[----:B------:R-:W-:Y:S01]  /*13980*/  FMUL.FTZ R7, R74, c[0x0][0x320] ;  /* 0x0000c8004a077a20 */ /* 0x000fe20000410000 */
[----:B------:R-:W-:Y:S02]  /*13990*/  FMNMX.FTZ R6, R159, R6, !PT ;  /* 0x000000069f067209 */ /* 0x000fe40007810000 */
[----:B------:R-:W-:Y:S01]  /*139a0*/  FMNMX.FTZ R2, R227, R2, !PT ;  /* 0x00000002e3027209 */ /* 0x000fe20007810000 */
[----:B------:R4:W3:Y:S01]  /*139b0*/  MUFU.TANH R41, R7 ;  /* 0x0000000700297308 */ /* 0x0008e20000002400 */
[----:B------:R-:W-:Y:S01]  /*139c0*/  FMNMX.FTZ R0, R25, R0, !PT ;  /* 0x0000000019007209 */ /* 0x000fe20007810000 */
[----:B-1----:R-:W-:Y:S01]  /*139d0*/  FMUL.FTZ R37, R78, c[0x0][0x320] ;  /* 0x0000c8004e257a20 */ /* 0x002fe20000410000 */
[----:B------:R-:W-:Y:S01]  /*139e0*/  FMNMX.FTZ R6, R161, R6, !PT ;  /* 0x00000006a1067209 */ /* 0x000fe20007810000 */
[----:B------:R-:W1:Y:S01]  /*139f0*/  SHFL.BFLY PT, R8, R2, 0x2, 0x1f ;  /* 0x0c401f0002087f89 */ /* 0x000e6200000e0000 */
[----:B------:R-:W-:Y:S02]  /*13a00*/  FMNMX.FTZ R0, R36, R0, !PT ;  /* 0x0000000024007209 */ /* 0x000fe40007810000 */
[----:B------:R-:W-:Y:S02]  /*13a10*/  FMNMX.FTZ R6, R167, R6, !PT ;  /* 0x00000006a7067209 */ /* 0x000fe40007810000 */
[----:B------:R-:W-:Y:S01]  /*13a20*/  FSEL R186, R87, -INF , P2 ;  /* 0xff80000057ba7808 */ /* 0x000fe20001000000 */
[----:B------:R-:W1:Y:S01]  /*13a30*/  MUFU.TANH R37, R37 ;  /* 0x0000002500257308 */ /* 0x000e620000002400 */
[----:B-----5:R-:W-:Y:S02]  /*13a40*/  FMNMX.FTZ R73, R4, R9, !PT ;  /* 0x0000000904497209 */ /* 0x020fe40007810000 */
[----:B------:R-:W-:Y:S02]  /*13a50*/  FMNMX.FTZ R4, R40, R0, !PT ;  /* 0x0000000028047209 */ /* 0x000fe40007810000 */
[----:B------:R-:W-:Y:S02]  /*13a60*/  FMNMX.FTZ R0, R169, R6, !PT ;  /* 0x00000006a9007209 */ /* 0x000fe40007810000 */
[----:B------:R-:W-:Y:S02]  /*13a70*/  FSEL R184, R163, -INF , P1 ;  /* 0xff800000a3b87808 */ /* 0x000fe40000800000 */
[----:B------:R-:W-:Y:S01]  /*13a80*/  FMNMX.FTZ R0, R186, R0, !PT ;  /* 0x00000000ba007209 */ /* 0x000fe20007810000 */
[----:B------:R-:W5:Y:S01]  /*13a90*/  MUFU.TANH R9, R47 ;  /* 0x0000002f00097308 */ /* 0x000f620000002400 */
[----:B------:R-:W-:Y:S02]  /*13aa0*/  FMNMX.FTZ R4, R46, R4, !PT ;  /* 0x000000042e047209 */ /* 0x000fe40007810000 */
[----:B------:R-:W-:Y:S02]  /*13ab0*/  FSEL R219, R48, -INF , P0 ;  /* 0xff80000030db7808 */ /* 0x000fe40000000000 */
[----:B------:R-:W-:Y:S02]  /*13ac0*/  FMNMX.FTZ R0, R184, R0, !PT ;  /* 0x00000000b8007209 */ /* 0x000fe40007810000 */
[----:B------:R-:W-:Y:S02]  /*13ad0*/  FMNMX.FTZ R4, R50, R4, !PT ;  /* 0x0000000432047209 */ /* 0x000fe40007810000 */
[----:B---3--:R-:W-:Y:S02]  /*13ae0*/  FSEL R224, R45, -INF , P6 ;  /* 0xff8000002de07808 */ /* 0x008fe40003000000 */
[----:B------:R-:W-:Y:S02]  /*13af0*/  FMNMX.FTZ R0, R219, R0, !PT ;  /* 0x00000000db007209 */ /* 0x000fe40007810000 */
[----:B------:R-:W-:Y:S02]  /*13b00*/  ISETP.GT.AND P3, PT, R5, 0x28, PT ;  /* 0x000000280500780c */ /* 0x000fe40003f64270 */
[----:B------:R-:W-:Y:S02]  /*13b10*/  FMNMX.FTZ R4, R157, R4, !PT ;  /* 0x000000049d047209 */ /* 0x000fe40007810000 */
[----:B------:R-:W-:Y:S02]  /*13b20*/  FSEL R234, R43, -INF , P5 ;  /* 0xff8000002bea7808 */ /* 0x000fe40002800000 */
[----:B------:R-:W-:Y:S02]  /*13b30*/  FMNMX.FTZ R0, R224, R0, !PT ;  /* 0x00000000e0007209 */ /* 0x000fe40007810000 */
[----:B------:R-:W-:Y:S02]  /*13b40*/  FSEL R156, R195, -INF , P3 ;  /* 0xff800000c39c7808 */ /* 0x000fe40001800000 */
[----:B------:R-:W-:Y:S02]  /*13b50*/  ISETP.GT.AND P3, PT, R5, 0x29, PT ;  /* 0x000000290500780c */ /* 0x000fe40003f64270 */
[----:B------:R-:W-:Y:S02]  /*13b60*/  FMNMX.FTZ R4, R158, R4, !PT ;  /* 0x000000049e047209 */ /* 0x000fe40007810000 */
[----:B-1----:R-:W-:Y:S02]  /*13b70*/  FMNMX.FTZ R2, R2, R8, !PT ;  /* 0x0000000802027209 */ /* 0x002fe40007810000 */
[----:B------:R-:W-:Y:S02]  /*13b80*/  FSEL R236, R39, -INF , P4 ;  /* 0xff80000027ec7808 */ /* 0x000fe40002000000 */
[----:B------:R-:W-:Y:S01]  /*13b90*/  FMNMX.FTZ R0, R234, R0, !PT ;  /* 0x00000000ea007209 */ /* 0x000fe20007810000 */
[----:B------:R-:W1:Y:S01]  /*13ba0*/  SHFL.BFLY PT, R8, R2, 0x1, 0x1f ;  /* 0x0c201f0002087f89 */ /* 0x000e6200000e0000 */
[----:B------:R-:W-:Y:S02]  /*13bb0*/  FSEL R155, R196, -INF , P3 ;  /* 0xff800000c49b7808 */ /* 0x000fe40001800000 */
[----:B------:R-:W-:Y:S02]  /*13bc0*/  ISETP.GT.AND P0, PT, R5, 0x30, PT ;  /* 0x000000300500780c */ /* 0x000fe40003f04270 */
[----:B------:R-:W-:Y:S01]  /*13bd0*/  FMNMX.FTZ R6, R156, R4, !PT ;  /* 0x000000049c067209 */ /* 0x000fe20007810000 */
[C---:B------:R-:W-:Y:S01]  /*13be0*/  FMUL.FTZ R4, R73.reuse, c[0x0][0x2d0] ;  /* 0x0000b40049047a20 */ /* 0x040fe20000410000 */
[----:B------:R-:W-:Y:S02]  /*13bf0*/  FMNMX.FTZ R0, R236, R0, !PT ;  /* 0x00000000ec007209 */ /* 0x000fe40007810000 */
[----:B------:R-:W-:Y:S02]  /*13c00*/  FSETP.NEU.FTZ.AND P3, PT, R73, -INF , PT ;  /* 0xff8000004900780b */ /* 0x000fe40003f7d000 */
[----:B------:R-:W-:Y:S01]  /*13c10*/  ISETP.GT.AND P2, PT, R5, 0x31, PT ;  /* 0x000000310500780c */ /* 0x000fe20003f44270 */
[----:B----4-:R-:W3:Y:S01]  /*13c20*/  SHFL.BFLY PT, R7, R0, 0x2, 0x1f ;  /* 0x0c401f0000077f89 */ /* 0x010ee200000e0000 */
[----:B------:R-:W-:Y:S02]  /*13c30*/  FSEL R163, R185, -INF , P0 ;  /* 0xff800000b9a37808 */ /* 0x000fe40000000000 */
[----:B------:R-:W-:Y:S02]  /*13c40*/  FMNMX.FTZ R6, R155, R6, !PT ;  /* 0x000000069b067209 */ /* 0x000fe40007810000 */
[----:B------:R-:W-:Y:S02]  /*13c50*/  ISETP.GT.AND P1, PT, R5, 0x38, PT ;  /* 0x000000380500780c */ /* 0x000fe40003f24270 */
[----:B------:R-:W-:Y:S02]  /*13c60*/  FSEL R75, R4, RZ, P3 ;  /* 0x000000ff044b7208 */ /* 0x000fe40001800000 */
[----:B------:R-:W-:Y:S02]  /*13c70*/  FSEL R164, R181, -INF , P2 ;  /* 0xff800000b5a47808 */ /* 0x000fe40001000000 */
[----:B------:R-:W-:Y:S01]  /*13c80*/  FMNMX.FTZ R4, R163, R6, !PT ;  /* 0x00000006a3047209 */ /* 0x000fe20007810000 */
[--C-:B------:R-:W-:Y:S01]  /*13c90*/  FFMA.FTZ R6, R10, c[0x0][0x2d0], -R75.reuse ;  /* 0x0000b4000a067a23 */ /* 0x100fe2000001084b */
[----:B------:R-:W-:Y:S02]  /*13ca0*/  FSEL R168, R53, -INF , P1 ;  /* 0xff80000035a87808 */ /* 0x000fe40000800000 */
[C---:B------:R-:W-:Y:S01]  /*13cb0*/  ISETP.GT.AND P4, PT, R5.reuse, 0x39, PT ;  /* 0x000000390500780c */ /* 0x040fe20003f84270 */
[----:B------:R4:W-:Y:S01]  /*13cc0*/  MUFU.EX2 R45, R6 ;  /* 0x00000006002d7308 */ /* 0x0009e20000000800 */
[----:B------:R-:W-:Y:S02]  /*13cd0*/  FMNMX.FTZ R4, R164, R4, !PT ;  /* 0x00000004a4047209 */ /* 0x000fe40007810000 */
[----:B------:R-:W-:Y:S02]  /*13ce0*/  FSEL R182, R52, -INF , P4 ;  /* 0xff80000034b67808 */ /* 0x000fe40002000000 */
[C---:B------:R-:W-:Y:S02]  /*13cf0*/  ISETP.GT.AND P0, PT, R5.reuse, 0x40, PT ;  /* 0x000000400500780c */ /* 0x040fe40003f04270 */
[----:B------:R-:W-:Y:S02]  /*13d00*/  FMNMX.FTZ R4, R168, R4, !PT ;  /* 0x00000004a8047209 */ /* 0x000fe40007810000 */
[----:B------:R-:W-:Y:S02]  /*13d10*/  LOP3.LUT P6, RZ, R220, 0x1, RZ, 0xc0, !PT ;  /* 0x00000001dcff7812 */ /* 0x000fe400078cc0ff */
[----:B------:R-:W-:Y:S02]  /*13d20*/  ISETP.GT.AND P2, PT, R5, 0x41, PT ;  /* 0x000000410500780c */ /* 0x000fe40003f44270 */
[----:B------:R-:W-:Y:S02]  /*13d30*/  FSEL R220, R41, -INF , P0 ;  /* 0xff80000029dc7808 */ /* 0x000fe40000000000 */
[----:B------:R-:W-:Y:S02]  /*13d40*/  FMNMX.FTZ R4, R182, R4, !PT ;  /* 0x00000004b6047209 */ /* 0x000fe40007810000 */
[----:B------:R-:W-:Y:S02]  /*13d50*/  FSEL R223, R38, -INF , P2 ;  /* 0xff80000026df7808 */ /* 0x000fe40001000000 */
[----:B------:R-:W-:Y:S02]  /*13d60*/  ISETP.GT.AND P1, PT, R5, 0x48, PT ;  /* 0x000000480500780c */ /* 0x000fe40003f24270 */
[----:B------:R-:W-:Y:S02]  /*13d70*/  FMNMX.FTZ R4, R220, R4, !PT ;  /* 0x00000004dc047209 */ /* 0x000fe40007810000 */
[----:B-1----:R-:W-:Y:S01]  /*13d80*/  FMNMX.FTZ R72, R2, R8, !PT ;  /* 0x0000000802487209 */ /* 0x002fe20007810000 */
[--C-:B----4-:R-:W-:Y:S01]  /*13d90*/  FFMA.FTZ R6, R11, c[0x0][0x2d0], -R75.reuse ;  /* 0x0000b4000b067a23 */ /* 0x110fe2000001084b */
[----:B------:R-:W-:Y:S02]  /*13da0*/  FSEL R231, R37, -INF , P1 ;  /* 0xff80000025e77808 */ /* 0x000fe40000800000 */
[----:B------:R-:W-:Y:S01]  /*13db0*/  ISETP.GT.AND P0, PT, R5, 0x49, PT ;  /* 0x000000490500780c */ /* 0x000fe20003f04270 */
[----:B------:R1:W4:Y:S01]  /*13dc0*/  MUFU.EX2 R48, R6 ;  /* 0x0000000600307308 */ /* 0x0003220000000800 */
[----:B------:R-:W-:Y:S02]  /*13dd0*/  FMNMX.FTZ R5, R223, R4, !PT ;  /* 0x00000004df057209 */ /* 0x000fe40007810000 */
[----:B---3--:R-:W-:Y:S02]  /*13de0*/  FMNMX.FTZ R4, R0, R7, !PT ;  /* 0x0000000700047209 */ /* 0x008fe40007810000 */
[----:B------:R-:W-:Y:S01]  /*13df0*/  FMNMX.FTZ R0, R231, R5, !PT ;  /* 0x00000005e7007209 */ /* 0x000fe20007810000 */
[C---:B------:R-:W-:Y:S01]  /*13e00*/  FMUL.FTZ R5, R72.reuse, c[0x0][0x2d0] ;  /* 0x0000b40048057a20 */ /* 0x040fe20000410000 */
[----:B------:R-:W-:Y:S01]  /*13e10*/  FSETP.NEU.FTZ.AND P2, PT, R72, -INF , PT ;  /* 0xff8000004800780b */ /* 0x000fe20003f5d000 */
[----:B------:R-:W3:Y:S01]  /*13e20*/  SHFL.BFLY PT, R7, R4, 0x1, 0x1f ;  /* 0x0c201f0004077f89 */ /* 0x000ee200000e0000 */
[----:B-----5:R-:W-:Y:S01]  /*13e30*/  FSEL R74, R9, -INF , P0 ;  /* 0xff800000094a7808 */ /* 0x020fe20000000000 */
[--C-:B------:R-:W-:Y:S01]  /*13e40*/  FFMA.FTZ R9, R29, c[0x0][0x2d0], -R75.reuse ;  /* 0x0000b4001d097a23 */ /* 0x100fe2000001084b */
[----:B------:R-:W-:Y:S02]  /*13e50*/  FSEL R152, R5, RZ, P2 ;  /* 0x000000ff05987208 */ /* 0x000fe40001000000 */
[----:B------:R-:W-:Y:S01]  /*13e60*/  FMNMX.FTZ R0, R74, R0, !PT ;  /* 0x000000004a007209 */ /* 0x000fe20007810000 */
[----:B------:R-:W-:Y:S01]  /*13e70*/  MUFU.EX2 R245, R9 ;  /* 0x0000000900f57308 */ /* 0x000fe20000000800 */
[----:B------:R-:W-:Y:S01]  /*13e80*/  ISETP.GT.AND P4, PT, R216, R217, PT ;  /* 0x000000d9d800720c */ /* 0x000fe20003f84270 */
[----:B------:R-:W-:Y:S01]  /*13e90*/  FFMA.FTZ R5, R14, c[0x0][0x2d0], -R152 ;  /* 0x0000b4000e057a23 */ /* 0x000fe20000010898 */
[----:B------:R-:W-:Y:S01]  /*13ea0*/  IADD3 R217, R216, -0x1, RZ ;  /* 0xffffffffd8d97810 */ /* 0x000fe20007ffe0ff */
[----:B------:R-:W5:Y:S06]  /*13eb0*/  SHFL.BFLY PT, R2, R0, 0x2, 0x1f ;  /* 0x0c401f0000027f89 */ /* 0x000f6c00000e0000 */
[----:B------:R5:W-:Y:S01]  /*13ec0*/  MUFU.EX2 R252, R5 ;  /* 0x0000000500fc7308 */ /* 0x000be20000000800 */
[--C-:B-1----:R-:W-:Y:S01]  /*13ed0*/  FFMA.FTZ R6, R12, c[0x0][0x2d0], -R75.reuse ;  /* 0x0000b4000c067a23 */ /* 0x102fe2000001084b */
[----:B----4-:R-:W-:Y:S01]  /*13ee0*/  F2FP.PACK_AB R76, R48, R45 ;  /* 0x0000002d304c723e */ /* 0x010fe200000000ff */
[----:B------:R-:W-:Y:S01]  /*13ef0*/  FFMA.FTZ R12, R30, c[0x0][0x2d0], -R75 ;  /* 0x0000b4001e0c7a23 */ /* 0x000fe2000001084b */
[----:B------:R-:W-:Y:S01]  /*13f00*/  @P4 MOV R11, c[0x0][0x1e0] ;  /* 0x00007800000b4a02 */ /* 0x000fe20000000f00 */
[----:B------:R-:W-:Y:S01]  /*13f10*/  @P4 IMAD.MOV.U32 R10, RZ, RZ, c[0x0][0x1e4] ;  /* 0x00007900ff0a4624 */ /* 0x000fe200078e00ff */
[----:B---3--:R-:W-:Y:S04]  /*13f20*/  FMNMX.FTZ R71, R4, R7, !PT ;  /* 0x0000000704477209 */ /* 0x008fe80007810000 */
[----:B------:R1:W-:Y:S01]  /*13f30*/  MUFU.EX2 R62, R6 ;  /* 0x00000006003e7308 */ /* 0x0003e20000000800 */
[C---:B------:R-:W-:Y:S01]  /*13f40*/  @P4 SHF.L.U64.HI R10, R11.reuse, 0x5, R10 ;  /* 0x000000050b0a4819 */ /* 0x040fe2000001020a */
[----:B------:R-:W-:Y:S01]  /*13f50*/  @P4 IMAD.SHL.U32 R11, R11, 0x20, RZ ;  /* 0x000000200b0b4824 */ /* 0x000fe200078e00ff */
[C---:B------:R-:W-:Y:S01]  /*13f60*/  FSETP.NEU.FTZ.AND P1, PT, R71.reuse, -INF , PT ;  /* 0xff8000004700780b */ /* 0x040fe20003f3d000 */
[----:B------:R-:W-:Y:S01]  /*13f70*/  FMUL.FTZ R4, R71, c[0x0][0x2d0] ;  /* 0x0000b40047047a20 */ /* 0x000fe20000410000 */
[----:B-----5:R-:W-:Y:S05]  /*13f80*/  FMNMX.FTZ R0, R0, R2, !PT ;  /* 0x0000000200007209 */ /* 0x020fea0007810000 */
[----:B------:R-:W-:Y:S01]  /*13f90*/  MUFU.EX2 R242, R12 ;  /* 0x0000000c00f27308 */ /* 0x000fe20000000800 */
[----:B------:R-:W-:Y:S01]  /*13fa0*/  FSEL R153, R4, RZ, P1 ;  /* 0x000000ff04997208 */ /* 0x000fe20000800000 */
[----:B------:R-:W3:Y:S01]  /*13fb0*/  SHFL.BFLY PT, R2, R0, 0x1, 0x1f ;  /* 0x0c201f0000027f89 */ /* 0x000ee200000e0000 */
[--C-:B------:R-:W-:Y:S03]  /*13fc0*/  FFMA.FTZ R5, R15, c[0x0][0x2d0], -R152.reuse ;  /* 0x0000b4000f057a23 */ /* 0x100fe60000010898 */
[--C-:B------:R-:W-:Y:S02]  /*13fd0*/  FFMA.FTZ R7, R18, c[0x0][0x2d0], -R153.reuse ;  /* 0x0000b40012077a23 */ /* 0x100fe40000010899 */
[----:B------:R-:W-:Y:S02]  /*13fe0*/  FFMA.FTZ R8, R19, c[0x0][0x2d0], -R153 ;  /* 0x0000b40013087a23 */ /* 0x000fe40000010899 */
[----:B------:R4:W5:Y:S01]  /*13ff0*/  MUFU.EX2 R41, R5 ;  /* 0x0000000500297308 */ /* 0x0009620000000800 */
[----:B-1----:R-:W-:Y:S09]  /*14000*/  FFMA.FTZ R6, R13, c[0x0][0x2d0], -R75 ;  /* 0x0000b4000d067a23 */ /* 0x002ff2000001084b */
[----:B------:R1:W1:Y:S01]  /*14010*/  MUFU.EX2 R63, R6 ;  /* 0x00000006003f7308 */ /* 0x0002620000000800 */
[----:B---3--:R-:W-:Y:S01]  /*14020*/  FMNMX.FTZ R70, R0, R2, !PT ;  /* 0x0000000200467209 */ /* 0x008fe20007810000 */
[--C-:B------:R-:W-:Y:S08]  /*14030*/  FFMA.FTZ R0, R20, c[0x0][0x2d0], -R153.reuse ;  /* 0x0000b40014007a23 */ /* 0x100ff00000010899 */
[----:B------:R3:W-:Y:S01]  /*14040*/  MUFU.EX2 R249, R7 ;  /* 0x0000000700f97308 */ /* 0x0007e20000000800 */
[----:B------:R-:W-:Y:S02]  /*14050*/  FFMA.FTZ R2, R21, c[0x0][0x2d0], -R153 ;  /* 0x0000b40015027a23 */ /* 0x000fe40000010899 */
[----:B----4-:R-:W-:Y:S01]  /*14060*/  FFMA.FTZ R5, R16, c[0x0][0x2d0], -R152 ;  /* 0x0000b40010057a23 */ /* 0x010fe20000010898 */
[----:B-----5:R-:W-:Y:S06]  /*14070*/  F2FP.PACK_AB R77, R41, R252 ;  /* 0x000000fc294d723e */ /* 0x020fec00000000ff */
[----:B------:R4:W-:Y:S01]  /*14080*/  MUFU.EX2 R43, R5 ;  /* 0x00000005002b7308 */ /* 0x0009e20000000800 */
[----:B-1----:R-:W-:Y:S02]  /*14090*/  @P4 SHF.R.S32.HI R6, RZ, 0x1f, R217 ;  /* 0x0000001fff064819 */ /* 0x002fe400000114d9 */
[----:B------:R-:W-:Y:S03]  /*140a0*/  F2FP.PACK_AB R78, R63, R62 ;  /* 0x0000003e3f4e723e */ /* 0x000fe600000000ff */
[----:B------:R-:W-:Y:S04]  /*140b0*/  @P4 IMAD R6, R6, c[0x0][0x1e0], RZ ;  /* 0x0000780006064a24 */ /* 0x000fe800078e02ff */
[----:B------:R1:W-:Y:S01]  /*140c0*/  MUFU.EX2 R246, R0 ;  /* 0x0000000000f67308 */ /* 0x0003e20000000800 */
[----:B------:R-:W-:Y:S02]  /*140d0*/  @P4 IMAD R6, R217, c[0x0][0x1e4], R6 ;  /* 0x00007900d9064a24 */ /* 0x000fe400078e0206 */
[----:B---3--:R-:W-:Y:S07]  /*140e0*/  @P4 IMAD.MOV.U32 R7, RZ, RZ, R64 ;  /* 0x000000ffff074224 */ /* 0x008fee00078e0040 */
[----:B------:R3:W5:Y:S01]  /*140f0*/  MUFU.EX2 R248, R2 ;  /* 0x0000000200f87308 */ /* 0x0007620000000800 */
[--C-:B----4-:R-:W-:Y:S09]  /*14100*/  FFMA.FTZ R5, R17, c[0x0][0x2d0], -R152.reuse ;  /* 0x0000b40011057a23 */ /* 0x110ff20000010898 */
[----:B------:R4:W2:Y:S01]  /*14110*/  MUFU.EX2 R47, R5 ;  /* 0x00000005002f7308 */ /* 0x0008a20000000800 */
[----:B-1----:R-:W-:Y:S09]  /*14120*/  FMUL.FTZ R0, R70, c[0x0][0x2d0] ;  /* 0x0000b40046007a20 */ /* 0x002ff20000410000 */
[----:B------:R-:W1:Y:S01]  /*14130*/  MUFU.EX2 R247, R8 ;  /* 0x0000000800f77308 */ /* 0x000e620000000800 */
[----:B---3--:R-:W-:Y:S01]  /*14140*/  FFMA.FTZ R2, R32, c[0x0][0x2d0], -R152 ;  /* 0x0000b40020027a23 */ /* 0x008fe20000010898 */
[----:B-----5:R-:W-:Y:S08]  /*14150*/  F2FP.PACK_AB R66, R248, R246 ;  /* 0x000000f6f842723e */ /* 0x020ff000000000ff */
[----:B------:R3:W-:Y:S01]  /*14160*/  MUFU.EX2 R238, R2 ;  /* 0x0000000200ee7308 */ /* 0x0007e20000000800 */
[----:B----4-:R-:W-:Y:S01]  /*14170*/  @P4 IMAD.WIDE.U32 R4, R217, c[0x0][0x1e0], RZ ;  /* 0x00007800d9044a25 */ /* 0x010fe200078e00ff */
[----:B--2---:R-:W-:Y:S03]  /*14180*/  F2FP.PACK_AB R79, R47, R43 ;  /* 0x0000002b2f4f723e */ /* 0x004fe600000000ff */
[----:B------:R-:W-:Y:S01]  /*14190*/  @P4 IMAD.IADD R5, R5, 0x1, R6 ;  /* 0x0000000105054824 */ /* 0x000fe200078e0206 */
[----:B------:R-:W-:Y:S03]  /*141a0*/  @P4 MOV R6, R54 ;  /* 0x0000003600064202 */ /* 0x000fe60000000f00 */
[----:B------:R-:W-:Y:S02]  /*141b0*/  @P4 IMAD R5, R5, 0x50, RZ ;  /* 0x0000005005054824 */ /* 0x000fe400078e02ff */
[----:B------:R-:W-:Y:S01]  /*141c0*/  @P4 IMAD.WIDE.U32 R6, R4, 0x50, R6 ;  /* 0x0000005004064825 */ /* 0x000fe200078e0006 */
[----:B-1----:R-:W-:Y:S03]  /*141d0*/  F2FP.PACK_AB R64, R247, R249 ;  /* 0x000000f9f740723e */ /* 0x002fe600000000ff */
[----:B------:R-:W-:Y:S01]  /*141e0*/  FFMA.FTZ R8, R28, c[0x0][0x2d0], -R75 ;  /* 0x0000b4001c087a23 */ /* 0x000fe2000001084b */
[C---:B------:R-:W-:Y:S02]  /*141f0*/  @P4 LEA R4, P0, R6.reuse, c[0x0][0x1c8], 0x1 ;  /* 0x0000720006044a11 */ /* 0x040fe400078008ff */
[----:B------:R-:W-:Y:S01]  /*14200*/  @P4 IADD3 R5, R7, R5, RZ ;  /* 0x0000000507054210 */ /* 0x000fe20007ffe0ff */
[----:B------:R1:W-:Y:S01]  /*14210*/  MUFU.EX2 R241, R8 ;  /* 0x0000000800f17308 */ /* 0x0003e20000000800 */
[----:B---3--:R-:W-:Y:S02]  /*14220*/  FFMA.FTZ R2, R35, c[0x0][0x2d0], -R153 ;  /* 0x0000b40023027a23 */ /* 0x008fe40000010899 */
[----:B------:R-:W-:Y:S02]  /*14230*/  @P4 LEA.HI.X R5, R6, c[0x0][0x1cc], R5, 0x1, P0 ;  /* 0x0000730006054a11 */ /* 0x000fe400000f0c05 */
[-C--:B------:R-:W-:Y:S03]  /*14240*/  @P4 IADD3 R6, P0, R4, R11.reuse, RZ ;  /* 0x0000000b04064210 */ /* 0x080fe60007f1e0ff */
[----:B------:R2:W-:Y:S01]  /*14250*/  @P4 LDGSTS.E.BYPASS.LTC128B.128 [R218+0x2900], [R4.64], !P6 ;  /* 0x0290000004da4fae */ /* 0x0005e2000f101d48 */
[----:B------:R-:W-:Y:S01]  /*14260*/  @P4 IADD3.X R7, R5, R10, RZ, P0, !PT ;  /* 0x0000000a05074210 */ /* 0x000fe200007fe4ff */
[----:B------:R-:W-:Y:S01]  /*14270*/  MUFU.EX2 R230, R2 ;  /* 0x0000000200e67308 */ /* 0x000fe20000000800 */
[----:B------:R-:W-:Y:S04]  /*14280*/  FSETP.NEU.FTZ.AND P0, PT, R70, -INF , PT ;  /* 0xff8000004600780b */ /* 0x000fe80003f1d000 */
[----:B------:R-:W-:Y:S01]  /*14290*/  FSEL R154, R0, RZ, P0 ;  /* 0x000000ff009a7208 */ /* 0x000fe20000000000 */
[----:B------:R3:W-:Y:S04]  /*142a0*/  @P4 LDGSTS.E.BYPASS.LTC128B.128 [R218+0x3100], [R6.64], !P6 ;  /* 0x0310000006da4fae */ /* 0x0007e8000f101d48 */
[----:B------:R-:W-:Y:S04]  /*142b0*/  FFMA.FTZ R0, R22, c[0x0][0x2d0], -R154 ;  /* 0x0000b40016007a23 */ /* 0x000fe8000001089a */
[----:B------:R4:W-:Y:S01]  /*142c0*/  MUFU.EX2 R232, R0 ;  /* 0x0000000000e87308 */ /* 0x0009e20000000800 */
[----:B-1----:R-:W-:Y:S05]  /*142d0*/  @P4 IADD3 R8, P5, R6, R11, RZ ;  /* 0x0000000b06084210 */ /* 0x002fea0007fbe0ff */
[----:B------:R-:W-:Y:S05]  /*142e0*/  @P4 IMAD.X R9, R7, 0x1, R10, P5 ;  /* 0x0000000107094824 */ /* 0x000fea00028e060a */
[----:B------:R1:W-:Y:S01]  /*142f0*/  @P4 LDGSTS.E.BYPASS.LTC128B.128 [R218+0x3900], [R8.64], !P6 ;  /* 0x0390000008da4fae */ /* 0x0003e2000f101d48 */
[--C-:B----4-:R-:W-:Y:S04]  /*14300*/  FFMA.FTZ R0, R23, c[0x0][0x2d0], -R154.reuse ;  /* 0x0000b40017007a23 */ /* 0x110fe8000001089a */
[----:B------:R4:W5:Y:S02]  /*14310*/  MUFU.EX2 R233, R0 ;  /* 0x0000000000e97308 */ /* 0x0009640000000800 */
[--C-:B----4-:R-:W-:Y:S01]  /*14320*/  FFMA.FTZ R0, R24, c[0x0][0x2d0], -R154.reuse ;  /* 0x0000b40018007a23 */ /* 0x110fe2000001089a */
[----:B-----5:R-:W-:Y:S07]  /*14330*/  F2FP.PACK_AB R65, R233, R232 ;  /* 0x000000e8e941723e */ /* 0x020fee00000000ff */
[----:B------:R4:W-:Y:S02]  /*14340*/  MUFU.EX2 R235, R0 ;  /* 0x0000000000eb7308 */ /* 0x0009e40000000800 */
[----:B----4-:R-:W-:Y:S08]  /*14350*/  FFMA.FTZ R0, R25, c[0x0][0x2d0], -R154 ;  /* 0x0000b40019007a23 */ /* 0x010ff0000001089a */
[----:B------:R4:W5:Y:S02]  /*14360*/  MUFU.EX2 R243, R0 ;  /* 0x0000000000f37308 */ /* 0x0009640000000800 */
[--C-:B----4-:R-:W-:Y:S01]  /*14370*/  FFMA.FTZ R0, R33, c[0x0][0x2d0], -R152.reuse ;  /* 0x0000b40021007a23 */ /* 0x110fe20000010898 */
[----:B-----5:R-:W-:Y:S07]  /*14380*/  F2FP.PACK_AB R67, R243, R235 ;  /* 0x000000ebf343723e */ /* 0x020fee00000000ff */
[----:B------:R4:W-:Y:S02]  /*14390*/  MUFU.EX2 R240, R0 ;  /* 0x0000000000f07308 */ /* 0x0009e40000000800 */
[----:B----4-:R-:W-:Y:S08]  /*143a0*/  FFMA.FTZ R0, R27, c[0x0][0x2d0], -R75 ;  /* 0x0000b4001b007a23 */ /* 0x010ff0000001084b */
[----:B------:R4:W-:Y:S02]  /*143b0*/  MUFU.EX2 R244, R0 ;  /* 0x0000000000f47308 */ /* 0x0009e40000000800 */
[--C-:B----4-:R-:W-:Y:S08]  /*143c0*/  FFMA.FTZ R0, R31, c[0x0][0x2d0], -R152.reuse ;  /* 0x0000b4001f007a23 */ /* 0x110ff00000010898 */
[----:B------:R4:W-:Y:S02]  /*143d0*/  MUFU.EX2 R237, R0 ;  /* 0x0000000000ed7308 */ /* 0x0009e40000000800 */
[----:B----4-:R-:W-:Y:S08]  /*143e0*/  FFMA.FTZ R0, R26, c[0x0][0x2d0], -R152 ;  /* 0x0000b4001a007a23 */ /* 0x010ff00000010898 */
[----:B------:R4:W-:Y:S02]  /*143f0*/  MUFU.EX2 R239, R0 ;  /* 0x0000000000ef7308 */ /* 0x0009e40000000800 */
[----:B----4-:R-:W-:Y:S08]  /*14400*/  FFMA.FTZ R0, R34, c[0x0][0x2d0], -R153 ;  /* 0x0000b40022007a23 */ /* 0x010ff00000010899 */
[----:B------:R4:W-:Y:S02]  /*14410*/  MUFU.EX2 R228, R0 ;  /* 0x0000000000e47308 */ /* 0x0009e40000000800 */
[----:B----4-:R-:W-:Y:S02]  /*14420*/  FSEL R0, R73, RZ, P3 ;  /* 0x000000ff49007208 */ /* 0x010fe40001800000 */
[-C--:B--2---:R-:W-:Y:S03]  /*14430*/  @P4 IADD3 R4, P3, R8, R11.reuse, RZ ;  /* 0x0000000b08044210 */ /* 0x084fe60007f7e0ff */
[----:B------:R-:W-:Y:S01]  /*14440*/  FADD.FTZ R2, -R0, R3 ;  /* 0x0000000300027221 */ /* 0x000fe20000010100 */
[----:B------:R-:W-:Y:S02]  /*14450*/  FSEL R0, R72, RZ, P2 ;  /* 0x000000ff48007208 */ /* 0x000fe40001000000 */
[----:B------:R-:W-:Y:S01]  /*14460*/  @P4 IADD3.X R5, R9, R10, RZ, P3, !PT ;  /* 0x0000000a09054210 */ /* 0x000fe20001ffe4ff */
[----:B------:R-:W-:Y:S01]  /*14470*/  FMUL.FTZ R2, R2, c[0x0][0x2d0] ;  /* 0x0000b40002027a20 */ /* 0x000fe20000410000 */
[----:B---3--:R-:W-:Y:S01]  /*14480*/  @P4 IADD3 R6, P2, R4, R11, RZ ;  /* 0x0000000b04064210 */ /* 0x008fe20007f5e0ff */
[----:B------:R-:W-:Y:S02]  /*14490*/  FADD.FTZ R0, -R0, R84 ;  /* 0x0000005400007221 */ /* 0x000fe40000010100 */
[----:B------:R2:W3:Y:S01]  /*144a0*/  MUFU.EX2 R69, R2 ;  /* 0x0000000200457308 */ /* 0x0004e20000000800 */
[----:B------:R4:W-:Y:S01]  /*144b0*/  @P4 LDGSTS.E.BYPASS.LTC128B.128 [R218+0x4100], [R4.64], !P6 ;  /* 0x0410000004da4fae */ /* 0x0009e2000f101d48 */
[----:B------:R-:W-:Y:S02]  /*144c0*/  FMUL.FTZ R0, R0, c[0x0][0x2d0] ;  /* 0x0000b40000007a20 */ /* 0x000fe40000410000 */
[----:B------:R-:W-:Y:S05]  /*144d0*/  @P4 IMAD.X R7, R5, 0x1, R10, P2 ;  /* 0x0000000105074824 */ /* 0x000fea00010e060a */
[----:B------:R5:W-:Y:S01]  /*144e0*/  @P4 LDGSTS.E.BYPASS.LTC128B.128 [R218+0x4900], [R6.64], !P6 ;  /* 0x0490000006da4fae */ /* 0x000be2000f101d48 */
[----:B------:R1:W5:Y:S07]  /*144f0*/  MUFU.EX2 R68, R0 ;  /* 0x0000000000447308 */ /* 0x00036e0000000800 */
[----:B------:R-:W5:Y:S01]  /*14500*/  LDSM.16.MT88.4 R20, [R201] ;  /* 0x00000000c914783b */ /* 0x000f620000004200 */
[----:B--2---:R-:W-:Y:S01]  /*14510*/  FSEL R2, R71, RZ, P1 ;  /* 0x000000ff47027208 */ /* 0x004fe20000800000 */
[C---:B---3--:R-:W-:Y:S06]  /*14520*/  FMUL.FTZ R16, R69.reuse, R100 ;  /* 0x0000006445107220 */ /* 0x048fec0000410000 */
[----:B------:R-:W-:Y:S01]  /*14530*/  LDSM.16.MT88.4 R52, [R202] ;  /* 0x00000000ca34783b */ /* 0x000fe20000004200 */
[C---:B------:R-:W-:Y:S02]  /*14540*/  FMUL.FTZ R17, R69.reuse, R101 ;  /* 0x0000006545117220 */ /* 0x040fe40000410000 */
[C---:B----4-:R-:W-:Y:S02]  /*14550*/  FMUL.FTZ R4, R69.reuse, R88 ;  /* 0x0000005845047220 */ /* 0x050fe40000410000 */
[C---:B------:R-:W-:Y:S02]  /*14560*/  FMUL.FTZ R5, R69.reuse, R89 ;  /* 0x0000005945057220 */ /* 0x040fe40000410000 */
[C---:B------:R-:W-:Y:S01]  /*14570*/  FMUL.FTZ R32, R69.reuse, R116 ;  /* 0x0000007445207220 */ /* 0x040fe20000410000 */
[----:B------:R-:W-:Y:S01]  /*14580*/  LDSM.16.MT88.4 R80, [R204] ;  /* 0x00000000cc50783b */ /* 0x000fe20000004200 */
[----:B-1----:R-:W-:Y:S01]  /*14590*/  FADD.FTZ R0, -R2, R85 ;  /* 0x0000005502007221 */ /* 0x002fe20000010100 */
[----:B------:R-:W-:Y:S01]  /*145a0*/  FSEL R2, R70, RZ, P0 ;  /* 0x000000ff46027208 */ /* 0x000fe20000000000 */
[----:B-----5:R-:W-:Y:S02]  /*145b0*/  FMUL.FTZ R6, R68, R90 ;  /* 0x0000005a44067220 */ /* 0x020fe40000410000 */
[----:B------:R-:W-:Y:S02]  /*145c0*/  FMUL.FTZ R0, R0, c[0x0][0x2d0] ;  /* 0x0000b40000007a20 */ /* 0x000fe40000410000 */
[C---:B------:R-:W-:Y:S01]  /*145d0*/  FMUL.FTZ R7, R68.reuse, R91 ;  /* 0x0000005b44077220 */ /* 0x040fe20000410000 */
[----:B------:R-:W0:Y:S01]  /*145e0*/  LDGDEPBAR ;  /* 0x00000000000079af */ /* 0x000e220000000000 */
[----:B------:R1:W2:Y:S01]  /*145f0*/  MUFU.EX2 R3, R0 ;  /* 0x0000000000037308 */ /* 0x0002a20000000800 */
[C---:B------:R-:W-:Y:S02]  /*14600*/  FMUL.FTZ R18, R68.reuse, R102 ;  /* 0x0000006644127220 */ /* 0x040fe40000410000 */
[C---:B------:R-:W-:Y:S02]  /*14610*/  FMUL.FTZ R19, R68.reuse, R103 ;  /* 0x0000006744137220 */ /* 0x040fe40000410000 */
[----:B------:R-:W-:Y:S02]  /*14620*/  FMUL.FTZ R33, R69, R117 ;  /* 0x0000007545217220 */ /* 0x000fe40000410000 */
[----:B------:R-:W-:Y:S01]  /*14630*/  LDSM.16.MT88.4 R88, [R205+0x800] ;  /* 0x00080000cd58783b */ /* 0x000fe20000004200 */
[C---:B------:R-:W-:Y:S02]  /*14640*/  FMUL.FTZ R34, R68.reuse, R118 ;  /* 0x0000007644227220 */ /* 0x040fe40000410000 */
[----:B------:R-:W-:Y:S01]  /*14650*/  FMUL.FTZ R35, R68, R119 ;  /* 0x0000007744237220 */ /* 0x000fe20000410000 */
[-C--:B------:R-:W-:Y:S04]  /*14660*/  HMMA.16816.F32 R4, R76, R20.reuse, R4 ;  /* 0x000000144c04723c */ /* 0x080fe80000001804 */
[----:B------:R-:W-:Y:S08]  /*14670*/  LDSM.16.MT88.4 R100, [R201+0x2000] ;  /* 0x00200000c964783b */ /* 0x000ff00000004200 */
[----:B------:R-:W-:Y:S01]  /*14680*/  LDSM.16.MT88.4 R116, [R205+0x2000] ;  /* 0x00200000cd74783b */ /* 0x000fe20000004200 */
[----:B-1----:R-:W-:Y:S02]  /*14690*/  FADD.FTZ R0, -R2, R86 ;  /* 0x0000005602007221 */ /* 0x002fe40000010100 */
[----:B------:R-:W-:Y:S02]  /*146a0*/  FFMA.FTZ R2, R36, c[0x0][0x2d0], -R154 ;  /* 0x0000b40024027a23 */ /* 0x000fe4000001089a */
[----:B------:R-:W-:Y:S03]  /*146b0*/  FMUL.FTZ R0, R0, c[0x0][0x2d0] ;  /* 0x0000b40000007a20 */ /* 0x000fe60000410000 */
[----:B------:R-:W1:Y:S01]  /*146c0*/  LDSM.16.MT88.4 R36, [R205] ;  /* 0x00000000cd24783b */ /* 0x000e620000004200 */
[----:B------:R3:W-:Y:S01]  /*146d0*/  MUFU.EX2 R199, R2 ;  /* 0x0000000200c77308 */ /* 0x0007e20000000800 */
[C---:B--2---:R-:W-:Y:S02]  /*146e0*/  FMUL.FTZ R8, R3.reuse, R92 ;  /* 0x0000005c03087220 */ /* 0x044fe40000410000 */
[C---:B------:R-:W-:Y:S02]  /*146f0*/  FMUL.FTZ R9, R3.reuse, R93 ;  /* 0x0000005d03097220 */ /* 0x040fe40000410000 */
[C---:B------:R-:W-:Y:S02]  /*14700*/  FMUL.FTZ R12, R3.reuse, R96 ;  /* 0x00000060030c7220 */ /* 0x040fe40000410000 */
[C---:B------:R-:W-:Y:S01]  /*14710*/  FMUL.FTZ R13, R3.reuse, R97 ;  /* 0x00000061030d7220 */ /* 0x040fe20000410000 */
[----:B------:R-:W2:Y:S01]  /*14720*/  LDSM.16.MT88.4 R84, [R201+0x800] ;  /* 0x00080000c954783b */ /* 0x000ea20000004200 */
[C---:B------:R-:W-:Y:S01]  /*14730*/  FMUL.FTZ R24, R3.reuse, R108 ;  /* 0x0000006c03187220 */ /* 0x040fe20000410000 */
[----:B------:R-:W4:Y:S01]  /*14740*/  MUFU.EX2 R0, R0 ;  /* 0x0000000000007308 */ /* 0x000f220000000800 */
[C---:B------:R-:W-:Y:S02]  /*14750*/  FMUL.FTZ R25, R3.reuse, R109 ;  /* 0x0000006d03197220 */ /* 0x040fe40000410000 */
[C---:B------:R-:W-:Y:S01]  /*14760*/  FMUL.FTZ R28, R3.reuse, R112 ;  /* 0x00000070031c7220 */ /* 0x040fe20000410000 */
[----:B------:R-:W-:Y:S01]  /*14770*/  MOV R112, R41 ;  /* 0x0000002900707202 */ /* 0x000fe20000000f00 */
[C---:B------:R-:W-:Y:S02]  /*14780*/  FMUL.FTZ R29, R3.reuse, R113 ;  /* 0x00000071031d7220 */ /* 0x040fe40000410000 */
[----:B------:R-:W-:Y:S02]  /*14790*/  FMUL.FTZ R41, R3, R125 ;  /* 0x0000007d03297220 */ /* 0x000fe40000410000 */
[----:B------:R-:W-:Y:S02]  /*147a0*/  IMAD.MOV.U32 R113, RZ, RZ, R48 ;  /* 0x000000ffff717224 */ /* 0x000fe400078e0030 */
[----:B------:R-:W-:Y:S02]  /*147b0*/  FMUL.FTZ R48, R69, R132 ;  /* 0x0000008445307220 */ /* 0x000fe40000410000 */
[--C-:B---3--:R-:W-:Y:S02]  /*147c0*/  FFMA.FTZ R2, R40, c[0x0][0x2d0], -R154.reuse ;  /* 0x0000b40028027a23 */ /* 0x108fe4000001089a */
[----:B------:R-:W-:Y:S02]  /*147d0*/  FMUL.FTZ R40, R3, R124 ;  /* 0x0000007c03287220 */ /* 0x000fe40000410000 */
[----:B------:R3:W5:Y:S01]  /*147e0*/  MUFU.EX2 R198, R2 ;  /* 0x0000000200c67308 */ /* 0x0007620000000800 */
[C---:B----4-:R-:W-:Y:S02]  /*147f0*/  FMUL.FTZ R10, R0.reuse, R94 ;  /* 0x0000005e000a7220 */ /* 0x050fe40000410000 */
[C---:B------:R-:W-:Y:S02]  /*14800*/  FMUL.FTZ R11, R0.reuse, R95 ;  /* 0x0000005f000b7220 */ /* 0x040fe40000410000 */
[----:B------:R-:W4:Y:S01]  /*14810*/  LDSM.16.MT88.4 R92, [R202+0x800] ;  /* 0x00080000ca5c783b */ /* 0x000f220000004200 */
[C---:B------:R-:W-:Y:S02]  /*14820*/  FMUL.FTZ R30, R0.reuse, R114 ;  /* 0x00000072001e7220 */ /* 0x040fe40000410000 */
[C---:B------:R-:W-:Y:S02]  /*14830*/  FMUL.FTZ R31, R0.reuse, R115 ;  /* 0x00000073001f7220 */ /* 0x040fe40000410000 */
[C---:B------:R-:W-:Y:S03]  /*14840*/  HMMA.16816.F32 R8, R64.reuse, R20, R8 ;  /* 0x000000144008723c */ /* 0x040fe60000001808 */
[----:B------:R-:W2:Y:S01]  /*14850*/  LDL.LU R115, [R1+0x18] ;  /* 0x0000180001737983 */ /* 0x000ea20000300800 */
[C---:B------:R-:W-:Y:S02]  /*14860*/  FMUL.FTZ R14, R0.reuse, R98 ;  /* 0x00000062000e7220 */ /* 0x040fe40000410000 */
[----:B------:R-:W-:Y:S01]  /*14870*/  FMUL.FTZ R15, R0, R99 ;  /* 0x00000063000f7220 */ /* 0x000fe20000410000 */
[----:B------:R-:W2:Y:S01]  /*14880*/  LDL.LU R114, [R1+0x1c] ;  /* 0x00001c0001727983 */ /* 0x000ea20000300800 */
[C---:B------:R-:W-:Y:S03]  /*14890*/  FMUL.FTZ R20, R69.reuse, R104 ;  /* 0x0000006845147220 */ /* 0x040fe60000410000 */
[----:B------:R-:W2:Y:S01]  /*148a0*/  LDL.LU R124, [R1+0x14] ;  /* 0x00001400017c7983 */ /* 0x000ea20000300800 */
[--C-:B---3--:R-:W-:Y:S01]  /*148b0*/  FFMA.FTZ R2, R42, c[0x0][0x2d0], -R153.reuse ;  /* 0x0000b4002a027a23 */ /* 0x108fe20000010899 */
[-C--:B------:R-:W-:Y:S02]  /*148c0*/  HMMA.16816.F32 R12, R64, R22.reuse, R12 ;  /* 0x00000016400c723c */ /* 0x080fe4000000180c */
[----:B------:R-:W3:Y:S01]  /*148d0*/  LDL.LU R125, [R1+0x10] ;  /* 0x00001000017d7983 */ /* 0x000ee20000300800 */
[----:B------:R1:W-:Y:S01]  /*148e0*/  MUFU.EX2 R197, R2 ;  /* 0x0000000200c57308 */ /* 0x0003e20000000800 */
[----:B------:R-:W-:Y:S02]  /*148f0*/  FMUL.FTZ R21, R69, R105 ;  /* 0x0000006945157220 */ /* 0x000fe40000410000 */
[----:B------:R-:W2:Y:S01]  /*14900*/  LDL R108, [R1] ;  /* 0x00000000016c7983 */ /* 0x000ea20000100800 */
[C---:B------:R-:W-:Y:S01]  /*14910*/  FMUL.FTZ R26, R0.reuse, R110 ;  /* 0x0000006e001a7220 */ /* 0x040fe20000410000 */
[C---:B------:R-:W-:Y:S04]  /*14920*/  HMMA.16816.F32 R16, R76.reuse, R22, R16 ;  /* 0x000000164c10723c */ /* 0x040fe80000001810 */
[C---:B------:R-:W-:Y:S02]  /*14930*/  FMUL.FTZ R27, R0.reuse, R111 ;  /* 0x0000006f001b7220 */ /* 0x040fe40000410000 */
[----:B------:R-:W-:Y:S01]  /*14940*/  FMUL.FTZ R42, R0, R126 ;  /* 0x0000007e002a7220 */ /* 0x000fe20000410000 */
[----:B------:R-:W-:Y:S01]  /*14950*/  MOV R126, R45 ;  /* 0x0000002d007e7202 */ /* 0x000fe20000000f00 */
[C---:B------:R-:W-:Y:S04]  /*14960*/  FMUL.FTZ R22, R68.reuse, R106 ;  /* 0x0000006a44167220 */ /* 0x040fe80000410000 */
[----:B------:R-:W-:Y:S02]  /*14970*/  FMUL.FTZ R23, R68, R107 ;  /* 0x0000006b44177220 */ /* 0x000fe40000410000 */
[C---:B------:R-:W-:Y:S05]  /*14980*/  FMUL.FTZ R45, R3.reuse, R129 ;  /* 0x00000081032d7220 */ /* 0x040fea0000410000 */
[-C--:B-1----:R-:W-:Y:S03]  /*14990*/  HMMA.16816.F32 R20, R76, R36.reuse, R20 ;  /* 0x000000244c14723c */ /* 0x082fe60000001814 */
[----:B------:R-:W-:Y:S02]  /*149a0*/  FFMA.FTZ R2, R44, c[0x0][0x2d0], -R153 ;  /* 0x0000b4002c027a23 */ /* 0x000fe40000010899 */
[----:B------:R-:W-:Y:S02]  /*149b0*/  FMUL.FTZ R44, R3, R128 ;  /* 0x00000080032c7220 */ /* 0x000fe40000410000 */
[----:B------:R1:W1:Y:S01]  /*149c0*/  MUFU.EX2 R196, R2 ;  /* 0x0000000200c47308 */ /* 0x0002620000000800 */
[C---:B------:R-:W-:Y:S07]  /*149d0*/  HMMA.16816.F32 R24, R64.reuse, R36, R24 ;  /* 0x000000244018723c */ /* 0x040fee0000001818 */
[C---:B------:R-:W-:Y:S01]  /*149e0*/  FMUL.FTZ R36, R69.reuse, R120 ;  /* 0x0000007845247220 */ /* 0x040fe20000410000 */
[-C--:B------:R-:W-:Y:S04]  /*149f0*/  HMMA.16816.F32 R28, R64, R38.reuse, R28 ;  /* 0x00000026401c723c */ /* 0x080fe8000000181c */
[C---:B------:R-:W-:Y:S01]  /*14a00*/  FMUL.FTZ R37, R69.reuse, R121 ;  /* 0x0000007945257220 */ /* 0x040fe20000410000 */
[----:B------:R-:W-:Y:S01]  /*14a10*/  MOV R120, R47 ;  /* 0x0000002f00787202 */ /* 0x000fe20000000f00 */
[C---:B------:R-:W-:Y:S02]  /*14a20*/  FMUL.FTZ R47, R0.reuse, R131 ;  /* 0x00000083002f7220 */ /* 0x040fe40000410000 */
[C---:B------:R-:W-:Y:S04]  /*14a30*/  HMMA.16816.F32 R32, R76.reuse, R38, R32 ;  /* 0x000000264c20723c */ /* 0x040fe80000001820 */
[----:B------:R-:W-:Y:S02]  /*14a40*/  IMAD.MOV.U32 R121, RZ, RZ, R63 ;  /* 0x000000ffff797224 */ /* 0x000fe400078e003f */
[----:B------:R-:W-:Y:S02]  /*14a50*/  FMUL.FTZ R63, R0, R147 ;  /* 0x00000093003f7220 */ /* 0x000fe40000410000 */
[----:B-1----:R-:W-:Y:S04]  /*14a60*/  FFMA.FTZ R2, R46, c[0x0][0x2d0], -R154 ;  /* 0x0000b4002e027a23 */ /* 0x002fe8000001089a */
[----:B------:R1:W-:Y:S01]  /*14a70*/  MUFU.EX2 R195, R2 ;  /* 0x0000000200c37308 */ /* 0x0003e20000000800 */
[C---:B------:R-:W-:Y:S01]  /*14a80*/  FMUL.FTZ R38, R68.reuse, R122 ;  /* 0x0000007a44267220 */ /* 0x040fe20000410000 */
[----:B------:R-:W-:Y:S01]  /*14a90*/  MOV R122, R43 ;  /* 0x0000002b007a7202 */ /* 0x000fe20000000f00 */
[----:B------:R-:W-:Y:S02]  /*14aa0*/  FMUL.FTZ R39, R68, R123 ;  /* 0x0000007b44277220 */ /* 0x000fe40000410000 */
[----:B------:R-:W-:Y:S02]  /*14ab0*/  IMAD.MOV.U32 R123, RZ, RZ, R62 ;  /* 0x000000ffff7b7224 */ /* 0x000fe400078e003e */
[C---:B------:R-:W-:Y:S02]  /*14ac0*/  FMUL.FTZ R43, R0.reuse, R127 ;  /* 0x0000007f002b7220 */ /* 0x040fe40000410000 */
[C---:B------:R-:W-:Y:S01]  /*14ad0*/  FMUL.FTZ R46, R0.reuse, R130 ;  /* 0x00000082002e7220 */ /* 0x040fe20000410000 */
[-C--:B------:R-:W-:Y:S03]  /*14ae0*/  HMMA.16816.F32 R36, R76, R52.reuse, R36 ;  /* 0x000000344c24723c */ /* 0x080fe60000001824 */
[----:B------:R-:W-:Y:S05]  /*14af0*/  FMUL.FTZ R62, R0, R146 ;  /* 0x00000092003e7220 */ /* 0x000fea0000410000 */
[C---:B------:R-:W-:Y:S04]  /*14b00*/  HMMA.16816.F32 R40, R64.reuse, R52, R40 ;  /* 0x000000344028723c */ /* 0x040fe80000001828 */
[----:B-1----:R-:W-:Y:S04]  /*14b10*/  FFMA.FTZ R2, R50, c[0x0][0x2d0], -R154 ;  /* 0x0000b40032027a23 */ /* 0x002fe8000001089a */
[-C--:B------:R-:W-:Y:S01]  /*14b20*/  HMMA.16816.F32 R44, R64, R54.reuse, R44 ;  /* 0x00000036402c723c */ /* 0x080fe2000000182c */
[----:B------:R1:W1:Y:S03]  /*14b30*/  MUFU.EX2 R194, R2 ;  /* 0x0000000200c27308 */ /* 0x0002660000000800 */
[C---:B------:R-:W-:Y:S02]  /*14b40*/  FMUL.FTZ R50, R68.reuse, R134 ;  /* 0x0000008644327220 */ /* 0x040fe40000410000 */
[C---:B------:R-:W-:Y:S02]  /*14b50*/  FMUL.FTZ R53, R69.reuse, R137 ;  /* 0x0000008945357220 */ /* 0x040fe40000410000 */
[----:B------:R-:W-:Y:S04]  /*14b60*/  FMUL.FTZ R52, R69, R136 ;  /* 0x0000008845347220 */ /* 0x000fe80000410000 */
[--C-:B-1----:R-:W-:Y:S02]  /*14b70*/  FFMA.FTZ R2, R49, c[0x0][0x2d0], -R75.reuse ;  /* 0x0000b40031027a23 */ /* 0x102fe4000001084b */
[----:B------:R-:W-:Y:S02]  /*14b80*/  FMUL.FTZ R49, R69, R133 ;  /* 0x0000008545317220 */ /* 0x000fe40000410000 */
[----:B------:R1:W-:Y:S02]  /*14b90*/  MUFU.EX2 R193, R2 ;  /* 0x0000000200c17308 */ /* 0x0003e40000000800 */
[--C-:B-1----:R-:W-:Y:S02]  /*14ba0*/  FFMA.FTZ R2, R51, c[0x0][0x2d0], -R75.reuse ;  /* 0x0000b40033027a23 */ /* 0x102fe4000001084b */
[C---:B------:R-:W-:Y:S06]  /*14bb0*/  FMUL.FTZ R51, R68.reuse, R135 ;  /* 0x0000008744337220 */ /* 0x040fec0000410000 */
[----:B------:R1:W-:Y:S01]  /*14bc0*/  MUFU.EX2 R192, R2 ;  /* 0x0000000200c07308 */ /* 0x0003e20000000800 */
[----:B------:R-:W-:Y:S01]  /*14bd0*/  LDSM.16.MT88.4 R132, [R202+0x2000] ;  /* 0x00200000ca84783b */ /* 0x000fe20000004200 */
[C---:B------:R-:W-:Y:S07]  /*14be0*/  HMMA.16816.F32 R48, R76.reuse, R54, R48 ;  /* 0x000000364c30723c */ /* 0x040fee0000001830 */
[C---:B------:R-:W-:Y:S02]  /*14bf0*/  FMUL.FTZ R55, R68.reuse, R139 ;  /* 0x0000008b44377220 */ /* 0x040fe40000410000 */
[----:B------:R-:W-:Y:S07]  /*14c00*/  FMUL.FTZ R54, R68, R138 ;  /* 0x0000008a44367220 */ /* 0x000fee0000410000 */
[-C--:B------:R-:W-:Y:S03]  /*14c10*/  HMMA.16816.F32 R52, R76, R80.reuse, R52 ;  /* 0x000000504c34723c */ /* 0x080fe60000001834 */
[--C-:B-1----:R-:W-:Y:S02]  /*14c20*/  FFMA.FTZ R2, R57, c[0x0][0x2d0], -R152.reuse ;  /* 0x0000b40039027a23 */ /* 0x102fe40000010898 */
[----:B------:R-:W-:Y:S02]  /*14c30*/  FMUL.FTZ R57, R3, R141 ;  /* 0x0000008d03397220 */ /* 0x000fe40000410000 */
[----:B------:R1:W-:Y:S02]  /*14c40*/  MUFU.EX2 R191, R2 ;  /* 0x0000000200bf7308 */ /* 0x0003e40000000800 */
[--C-:B-1----:R-:W-:Y:S03]  /*14c50*/  FFMA.FTZ R2, R58, c[0x0][0x2d0], -R152.reuse ;  /* 0x0000b4003a027a23 */ /* 0x102fe60000010898 */
[C---:B------:R-:W-:Y:S05]  /*14c60*/  FMUL.FTZ R58, R0.reuse, R142 ;  /* 0x0000008e003a7220 */ /* 0x040fea0000410000 */
[----:B------:R1:W-:Y:S02]  /*14c70*/  MUFU.EX2 R190, R2 ;  /* 0x0000000200be7308 */ /* 0x0003e40000000800 */
[--C-:B-1----:R-:W-:Y:S02]  /*14c80*/  FFMA.FTZ R2, R59, c[0x0][0x2d0], -R75.reuse ;  /* 0x0000b4003b027a23 */ /* 0x102fe4000001084b */
[----:B------:R-:W-:Y:S06]  /*14c90*/  FMUL.FTZ R59, R0, R143 ;  /* 0x0000008f003b7220 */ /* 0x000fec0000410000 */
[----:B------:R1:W-:Y:S02]  /*14ca0*/  MUFU.EX2 R189, R2 ;  /* 0x0000000200bd7308 */ /* 0x0003e40000000800 */
[----:B-1----:R-:W-:Y:S02]  /*14cb0*/  FFMA.FTZ R2, R61, c[0x0][0x2d0], -R75 ;  /* 0x0000b4003d027a23 */ /* 0x002fe4000001084b */
[C---:B------:R-:W-:Y:S06]  /*14cc0*/  FMUL.FTZ R61, R3.reuse, R145 ;  /* 0x00000091033d7220 */ /* 0x040fec0000410000 */
[----:B------:R1:W-:Y:S02]  /*14cd0*/  MUFU.EX2 R188, R2 ;  /* 0x0000000200bc7308 */ /* 0x0003e40000000800 */
[--C-:B-1----:R-:W-:Y:S02]  /*14ce0*/  FFMA.FTZ R2, R56, c[0x0][0x2d0], -R152.reuse ;  /* 0x0000b40038027a23 */ /* 0x102fe40000010898 */
[C---:B------:R-:W-:Y:S06]  /*14cf0*/  FMUL.FTZ R56, R3.reuse, R140 ;  /* 0x0000008c03387220 */ /* 0x040fec0000410000 */
[----:B------:R1:W-:Y:S01]  /*14d00*/  MUFU.EX2 R185, R2 ;  /* 0x0000000200b97308 */ /* 0x0003e20000000800 */
[C---:B------:R-:W-:Y:S07]  /*14d10*/  HMMA.16816.F32 R56, R64.reuse, R80, R56 ;  /* 0x000000504038723c */ /* 0x040fee0000001838 */
[----:B------:R-:W-:Y:S02]  /*14d20*/  F2FP.PACK_AB R80, R230, R228 ;  /* 0x000000e4e650723e */ /* 0x000fe400000000ff */
[----:B-----5:R-:W-:Y:S02]  /*14d30*/  F2FP.PACK_AB R81, R198, R199 ;  /* 0x000000c7c651723e */ /* 0x020fe400000000ff */
[----:B--2---:R-:W-:Y:S01]  /*14d40*/  ISETP.GT.AND P0, PT, R216, R108, PT ;  /* 0x0000006cd800720c */ /* 0x004fe20003f04270 */
[----:B------:R-:W-:Y:S02]  /*14d50*/  IMAD.MOV.U32 R216, RZ, RZ, R217 ;  /* 0x000000ffffd87224 */ /* 0x000fe400078e00d9 */
[----:B-1----:R-:W-:Y:S02]  /*14d60*/  FFMA.FTZ R2, R60, c[0x0][0x2d0], -R152 ;  /* 0x0000b4003c027a23 */ /* 0x002fe40000010898 */
[C---:B------:R-:W-:Y:S02]  /*14d70*/  FMUL.FTZ R60, R3.reuse, R144 ;  /* 0x00000090033c7220 */ /* 0x040fe40000410000 */
[----:B------:R1:W-:Y:S01]  /*14d80*/  MUFU.EX2 R183, R2 ;  /* 0x0000000200b77308 */ /* 0x0003e20000000800 */
[----:B------:R-:W-:Y:S04]  /*14d90*/  FFMA.FTZ R3, R3, R115, R249 ;  /* 0x0000007303037223 */ /* 0x000fe800000100f9 */
[-C--:B------:R-:W-:Y:S07]  /*14da0*/  HMMA.16816.F32 R60, R64, R82.reuse, R60 ;  /* 0x00000052403c723c */ /* 0x080fee000000183c */
[C---:B------:R-:W-:Y:S02]  /*14db0*/  FMUL.FTZ R64, R69.reuse, R148 ;  /* 0x0000009445407220 */ /* 0x040fe40000410000 */
[----:B------:R-:W-:Y:S03]  /*14dc0*/  FMUL.FTZ R65, R69, R149 ;  /* 0x0000009545417220 */ /* 0x000fe60000410000 */
[C---:B------:R-:W-:Y:S02]  /*14dd0*/  FMUL.FTZ R66, R68.reuse, R150 ;  /* 0x0000009644427220 */ /* 0x040fe40000410000 */
[----:B------:R-:W-:Y:S02]  /*14de0*/  FMUL.FTZ R67, R68, R151 ;  /* 0x0000009744437220 */ /* 0x000fe40000410000 */
[--C-:B-1----:R-:W-:Y:S05]  /*14df0*/  FFMA.FTZ R2, R160, c[0x0][0x2d0], -R153.reuse ;  /* 0x0000b400a0027a23 */ /* 0x102fea0000010899 */
        /* <DEDUP_REMOVED lines=8> */
[-C--:B------:R-:W-:Y:S03]  /*14e80*/  HMMA.16816.F32 R4, R76, R84.reuse, R4 ;  /* 0x000000544c04723c */ /* 0x080fe60000001804 */
[----:B-1----:R-:W-:Y:S05]  /*14e90*/  FFMA.FTZ R2, R162, c[0x0][0x2d0], -R153 ;  /* 0x0000b400a2027a23 */ /* 0x002fea0000010899 */
[C---:B------:R-:W-:Y:S01]  /*14ea0*/  HMMA.16816.F32 R8, R80.reuse, R84, R8 ;  /* 0x000000545008723c */ /* 0x040fe20000001808 */
[----:B------:R1:W2:Y:S07]  /*14eb0*/  MUFU.EX2 R181, R2 ;  /* 0x0000000200b57308 */ /* 0x0002ae0000000800 */
[-C--:B------:R-:W-:Y:S08]  /*14ec0*/  HMMA.16816.F32 R12, R80, R86.reuse, R12 ;  /* 0x00000056500c723c */ /* 0x080ff0000000180c */
[C---:B------:R-:W-:Y:S01]  /*14ed0*/  HMMA.16816.F32 R16, R76.reuse, R86, R16 ;  /* 0x000000564c10723c */ /* 0x040fe20000001810 */
[----:B------:R-:W5:Y:S07]  /*14ee0*/  LDSM.16.MT88.4 R84, [R204+0x800] ;  /* 0x00080000cc54783b */ /* 0x000f6e0000004200 */
[-C--:B------:R-:W-:Y:S04]  /*14ef0*/  HMMA.16816.F32 R20, R76, R88.reuse, R20 ;  /* 0x000000584c14723c */ /* 0x080fe80000001814 */
[--C-:B-1----:R-:W-:Y:S04]  /*14f00*/  FFMA.FTZ R2, R157, c[0x0][0x2d0], -R154.reuse ;  /* 0x0000b4009d027a23 */ /* 0x102fe8000001089a */
[C---:B------:R-:W-:Y:S01]  /*14f10*/  HMMA.16816.F32 R24, R80.reuse, R88, R24 ;  /* 0x000000585018723c */ /* 0x040fe20000001818 */
[----:B------:R1:W-:Y:S06]  /*14f20*/  MUFU.EX2 R180, R2 ;  /* 0x0000000200b47308 */ /* 0x0003ec0000000800 */
[----:B------:R-:W-:Y:S01]  /*14f30*/  FFMA.FTZ R88, R172, c[0x0][0x2d0], -R75 ;  /* 0x0000b400ac587a23 */ /* 0x000fe2000001084b */
[-C--:B------:R-:W-:Y:S03]  /*14f40*/  HMMA.16816.F32 R28, R80, R90.reuse, R28 ;  /* 0x0000005a501c723c */ /* 0x080fe6000000181c */
[----:B------:R2:W-:Y:S05]  /*14f50*/  MUFU.EX2 R136, R88 ;  /* 0x0000005800887308 */ /* 0x0005ea0000000800 */
[C---:B------:R-:W-:Y:S08]  /*14f60*/  HMMA.16816.F32 R32, R76.reuse, R90, R32 ;  /* 0x0000005a4c20723c */ /* 0x040ff00000001820 */
[-C--:B----4-:R-:W-:Y:S04]  /*14f70*/  HMMA.16816.F32 R36, R76, R92.reuse, R36 ;  /* 0x0000005c4c24723c */ /* 0x090fe80000001824 */
[--C-:B-1----:R-:W-:Y:S04]  /*14f80*/  FFMA.FTZ R2, R158, c[0x0][0x2d0], -R154.reuse ;  /* 0x0000b4009e027a23 */ /* 0x102fe8000001089a */
[C---:B------:R-:W-:Y:S01]  /*14f90*/  HMMA.16816.F32 R40, R80.reuse, R92, R40 ;  /* 0x0000005c5028723c */ /* 0x040fe20000001828 */
[----:B------:R1:W4:Y:S01]  /*14fa0*/  MUFU.EX2 R179, R2 ;  /* 0x0000000200b37308 */ /* 0x0003220000000800 */
[----:B--2---:R-:W2:Y:S06]  /*14fb0*/  LDSM.16.MT88.4 R88, [R201+0x1000] ;  /* 0x00100000c958783b */ /* 0x004eac0000004200 */
[-C--:B------:R-:W-:Y:S08]  /*14fc0*/  HMMA.16816.F32 R44, R80, R94.reuse, R44 ;  /* 0x0000005e502c723c */ /* 0x080ff0000000182c */
[C---:B------:R-:W-:Y:S01]  /*14fd0*/  HMMA.16816.F32 R48, R76.reuse, R94, R48 ;  /* 0x0000005e4c30723c */ /* 0x040fe20000001830 */
[----:B------:R-:W-:Y:S07]  /*14fe0*/  LDSM.16.MT88.4 R92, [R202+0x1000] ;  /* 0x00100000ca5c783b */ /* 0x000fee0000004200 */
[-C--:B-----5:R-:W-:Y:S04]  /*14ff0*/  HMMA.16816.F32 R52, R76, R84.reuse, R52 ;  /* 0x000000544c34723c */ /* 0x0a0fe80000001834 */
[--C-:B-1----:R-:W-:Y:S04]  /*15000*/  FFMA.FTZ R2, R159, c[0x0][0x2d0], -R153.reuse ;  /* 0x0000b4009f027a23 */ /* 0x102fe80000010899 */
[C---:B------:R-:W-:Y:S01]  /*15010*/  HMMA.16816.F32 R56, R80.reuse, R84, R56 ;  /* 0x000000545038723c */ /* 0x040fe20000001838 */
[----:B------:R1:W-:Y:S07]  /*15020*/  MUFU.EX2 R178, R2 ;  /* 0x0000000200b27308 */ /* 0x0003ee0000000800 */
[-C--:B------:R-:W-:Y:S07]  /*15030*/  HMMA.16816.F32 R60, R80, R86.reuse, R60 ;  /* 0x00000056503c723c */ /* 0x080fee000000183c */
[----:B------:R-:W-:Y:S01]  /*15040*/  F2FP.PACK_AB R80, R181, R128 ;  /* 0x00000080b550723e */ /* 0x000fe200000000ff */
[----:B------:R-:W-:Y:S01]  /*15050*/  HMMA.16816.F32 R64, R76, R86, R64 ;  /* 0x000000564c40723c */ /* 0x000fe20000001840 */
[----:B------:R-:W5:Y:S03]  /*15060*/  LDSM.16.MT88.4 R84, [R205+0x1000] ;  /* 0x00100000cd54783b */ /* 0x000f660000004200 */
[----:B----4-:R-:W-:Y:S03]  /*15070*/  F2FP.PACK_AB R81, R179, R180 ;  /* 0x000000b4b351723e */ /* 0x010fe600000000ff */
[----:B------:R-:W-:Y:S01]  /*15080*/  F2FP.PACK_AB R76, R192, R193 ;  /* 0x000000c1c04c723e */ /* 0x000fe200000000ff */
[----:B-1----:R-:W-:Y:S01]  /*15090*/  FFMA.FTZ R2, R161, c[0x0][0x2d0], -R153 ;  /* 0x0000b400a1027a23 */ /* 0x002fe20000010899 */
[----:B------:R-:W-:Y:S03]  /*150a0*/  F2FP.PACK_AB R77, R190, R191 ;  /* 0x000000bfbe4d723e */ /* 0x000fe600000000ff */
[----:B------:R1:W4:Y:S01]  /*150b0*/  MUFU.EX2 R139, R2 ;  /* 0x00000002008b7308 */ /* 0x0003220000000800 */
[----:B------:R-:W-:Y:S02]  /*150c0*/  F2FP.PACK_AB R78, R188, R189 ;  /* 0x000000bdbc4e723e */ /* 0x000fe400000000ff */
[----:B------:R-:W-:Y:S07]  /*150d0*/  F2FP.PACK_AB R79, R183, R185 ;  /* 0x000000b9b74f723e */ /* 0x000fee00000000ff */
[-C--:B--2---:R-:W-:Y:S03]  /*150e0*/  HMMA.16816.F32 R4, R76, R88.reuse, R4 ;  /* 0x000000584c04723c */ /* 0x084fe60000001804 */
[--C-:B-1----:R-:W-:Y:S01]  /*150f0*/  FFMA.FTZ R2, R156, c[0x0][0x2d0], -R154.reuse ;  /* 0x0000b4009c027a23 */ /* 0x102fe2000001089a */
[----:B----4-:R-:W-:Y:S03]  /*15100*/  F2FP.PACK_AB R82, R139, R178 ;  /* 0x000000b28b52723e */ /* 0x010fe600000000ff */
        /* <DEDUP_REMOVED lines=9> */
[----:B------:R-:W4:Y:S03]  /*151a0*/  LDSM.16.MT88.4 R88, [R204+0x1000] ;  /* 0x00100000cc58783b */ /* 0x000f260000004200 */
[--C-:B-1----:R-:W-:Y:S04]  /*151b0*/  FFMA.FTZ R2, R165, c[0x0][0x2d0], -R152.reuse ;  /* 0x0000b400a5027a23 */ /* 0x102fe80000010898 */
[-C--:B-----5:R-:W-:Y:S01]  /*151c0*/  HMMA.16816.F32 R20, R76, R84.reuse, R20 ;  /* 0x000000544c14723c */ /* 0x0a0fe20000001814 */
[----:B------:R1:W-:Y:S07]  /*151d0*/  MUFU.EX2 R176, R2 ;  /* 0x0000000200b07308 */ /* 0x0003ee0000000800 */
[C---:B------:R-:W-:Y:S07]  /*151e0*/  HMMA.16816.F32 R24, R80.reuse, R84, R24 ;  /* 0x000000545018723c */ /* 0x040fee0000001818 */
[--C-:B------:R-:W-:Y:S01]  /*151f0*/  FFMA.FTZ R84, R226, c[0x0][0x2d0], -R75.reuse ;  /* 0x0000b400e2547a23 */ /* 0x100fe2000001084b */
[-C--:B------:R-:W-:Y:S08]  /*15200*/  HMMA.16816.F32 R28, R80, R86.reuse, R28 ;  /* 0x00000056501c723c */ /* 0x080ff0000000181c */
[C---:B------:R-:W-:Y:S04]  /*15210*/  HMMA.16816.F32 R32, R76.reuse, R86, R32 ;  /* 0x000000564c20723c */ /* 0x040fe80000001820 */
[--C-:B-1----:R-:W-:Y:S02]  /*15220*/  FFMA.FTZ R2, R166, c[0x0][0x2d0], -R152.reuse ;  /* 0x0000b400a6027a23 */ /* 0x102fe40000010898 */
[----:B------:R1:W-:Y:S02]  /*15230*/  MUFU.EX2 R166, R84 ;  /* 0x0000005400a67308 */ /* 0x0003e40000000800 */
[-C--:B------:R-:W-:Y:S08]  /*15240*/  HMMA.16816.F32 R36, R76, R92.reuse, R36 ;  /* 0x0000005c4c24723c */ /* 0x080ff00000001824 */
[C---:B------:R-:W-:Y:S01]  /*15250*/  HMMA.16816.F32 R40, R80.reuse, R92, R40 ;  /* 0x0000005c5028723c */ /* 0x040fe20000001828 */
[----:B------:R5:W2:Y:S07]  /*15260*/  MUFU.EX2 R175, R2 ;  /* 0x0000000200af7308 */ /* 0x000aae0000000800 */
[-C--:B------:R-:W-:Y:S01]  /*15270*/  HMMA.16816.F32 R44, R80, R94.reuse, R44 ;  /* 0x0000005e502c723c */ /* 0x080fe2000000182c */
[----:B-1----:R-:W1:Y:S07]  /*15280*/  LDSM.16.MT88.4 R84, [R201+0x1800] ;  /* 0x00180000c954783b */ /* 0x002e6e0000004200 */
[C---:B------:R-:W-:Y:S01]  /*15290*/  HMMA.16816.F32 R48, R76.reuse, R94, R48 ;  /* 0x0000005e4c30723c */ /* 0x040fe20000001830 */
[----:B------:R-:W-:Y:S07]  /*152a0*/  LDSM.16.MT88.4 R92, [R202+0x1800] ;  /* 0x00180000ca5c783b */ /* 0x000fee0000004200 */
[-C--:B----4-:R-:W-:Y:S04]  /*152b0*/  HMMA.16816.F32 R52, R76, R88.reuse, R52 ;  /* 0x000000584c34723c */ /* 0x090fe80000001834 */
[--C-:B-----5:R-:W-:Y:S04]  /*152c0*/  FFMA.FTZ R2, R174, c[0x0][0x2d0], -R75.reuse ;  /* 0x0000b400ae027a23 */ /* 0x120fe8000001084b */
[C---:B------:R-:W-:Y:S01]  /*152d0*/  HMMA.16816.F32 R56, R80.reuse, R88, R56 ;  /* 0x000000585038723c */ /* 0x040fe20000001838 */
[----:B------:R4:W-:Y:S07]  /*152e0*/  MUFU.EX2 R174, R2 ;  /* 0x0000000200ae7308 */ /* 0x0009ee0000000800 */
[-C--:B------:R-:W-:Y:S08]  /*152f0*/  HMMA.16816.F32 R60, R80, R90.reuse, R60 ;  /* 0x0000005a503c723c */ /* 0x080ff0000000183c */
[----:B------:R-:W-:Y:S01]  /*15300*/  HMMA.16816.F32 R64, R76, R90, R64 ;  /* 0x0000005a4c40723c */ /* 0x000fe20000001840 */
[----:B------:R-:W5:Y:S06]  /*15310*/  LDSM.16.MT88.4 R88, [R205+0x1800] ;  /* 0x00180000cd58783b */ /* 0x000f6c0000004200 */
[----:B--2---:R-:W-:Y:S01]  /*15320*/  F2FP.PACK_AB R76, R177, R136 ;  /* 0x00000088b14c723e */ /* 0x004fe200000000ff */
[----:B----4-:R-:W-:Y:S01]  /*15330*/  FFMA.FTZ R2, R187, c[0x0][0x2d0], -R75 ;  /* 0x0000b400bb027a23 */ /* 0x010fe2000001084b */
[----:B------:R-:W-:Y:S03]  /*15340*/  F2FP.PACK_AB R77, R175, R176 ;  /* 0x000000b0af4d723e */ /* 0x000fe600000000ff */
[----:B------:R2:W4:Y:S02]  /*15350*/  MUFU.EX2 R173, R2 ;  /* 0x0000000200ad7308 */ /* 0x0005240000000800 */
[--C-:B--2---:R-:W-:Y:S01]  /*15360*/  FFMA.FTZ R2, R171, c[0x0][0x2d0], -R152.reuse ;  /* 0x0000b400ab027a23 */ /* 0x104fe20000010898 */
[----:B----4-:R-:W-:Y:S07]  /*15370*/  F2FP.PACK_AB R78, R173, R174 ;  /* 0x000000aead4e723e */ /* 0x010fee00000000ff */
[----:B------:R2:W-:Y:S02]  /*15380*/  MUFU.EX2 R172, R2 ;  /* 0x0000000200ac7308 */ /* 0x0005e40000000800 */
[----:B--2---:R-:W-:Y:S08]  /*15390*/  FFMA.FTZ R2, R170, c[0x0][0x2d0], -R152 ;  /* 0x0000b400aa027a23 */ /* 0x004ff00000010898 */
[----:B------:R2:W4:Y:S02]  /*153a0*/  MUFU.EX2 R171, R2 ;  /* 0x0000000200ab7308 */ /* 0x0005240000000800 */
[--C-:B--2---:R-:W-:Y:S01]  /*153b0*/  FFMA.FTZ R2, R167, c[0x0][0x2d0], -R153.reuse ;  /* 0x0000b400a7027a23 */ /* 0x104fe20000010899 */
[----:B----4-:R-:W-:Y:S07]  /*153c0*/  F2FP.PACK_AB R79, R171, R172 ;  /* 0x000000acab4f723e */ /* 0x010fee00000000ff */
[----:B------:R2:W-:Y:S01]  /*153d0*/  MUFU.EX2 R143, R2 ;  /* 0x00000002008f7308 */ /* 0x0005e20000000800 */
[-C--:B-1----:R-:W-:Y:S03]  /*153e0*/  HMMA.16816.F32 R4, R76, R84.reuse, R4 ;  /* 0x000000544c04723c */ /* 0x082fe60000001804 */
[--C-:B--2---:R-:W-:Y:S06]  /*153f0*/  FFMA.FTZ R2, R169, c[0x0][0x2d0], -R153.reuse ;  /* 0x0000b400a9027a23 */ /* 0x104fec0000010899 */
[----:B------:R1:W2:Y:S03]  /*15400*/  MUFU.EX2 R142, R2 ;  /* 0x00000002008e7308 */ /* 0x0002a60000000800 */
[--C-:B-1----:R-:W-:Y:S01]  /*15410*/  FFMA.FTZ R2, R163, c[0x0][0x2d0], -R154.reuse ;  /* 0x0000b400a3027a23 */ /* 0x102fe2000001089a */
[----:B--2---:R-:W-:Y:S06]  /*15420*/  F2FP.PACK_AB R80, R142, R143 ;  /* 0x0000008f8e50723e */ /* 0x004fec00000000ff */
        /* <DEDUP_REMOVED lines=20> */
[--C-:B-1----:R-:W-:Y:S01]  /*15570*/  FFMA.FTZ R2, R221, c[0x0][0x2d0], -R152.reuse ;  /* 0x0000b400dd027a23 */ /* 0x102fe20000010898 */
[----:B--2---:R-:W-:Y:S03]  /*15580*/  F2FP.PACK_AB R148, R165, R166 ;  /* 0x000000a6a594723e */ /* 0x004fe600000000ff */
[-C--:B-----5:R-:W-:Y:S01]  /*15590*/  HMMA.16816.F32 R20, R76, R88.reuse, R20 ;  /* 0x000000584c14723c */ /* 0x0a0fe20000001814 */
[----:B------:R1:W-:Y:S07]  /*155a0*/  MUFU.EX2 R164, R2 ;  /* 0x0000000200a47308 */ /* 0x0003ee0000000800 */
[C---:B------:R-:W-:Y:S08]  /*155b0*/  HMMA.16816.F32 R24, R80.reuse, R88, R24 ;  /* 0x000000585018723c */ /* 0x040ff00000001818 */
[-C--:B------:R-:W-:Y:S08]  /*155c0*/  HMMA.16816.F32 R28, R80, R90.reuse, R28 ;  /* 0x0000005a501c723c */ /* 0x080ff0000000181c */
[C---:B------:R-:W-:Y:S04]  /*155d0*/  HMMA.16816.F32 R32, R76.reuse, R90, R32 ;  /* 0x0000005a4c20723c */ /* 0x040fe80000001820 */
[----:B-1----:R-:W-:Y:S04]  /*155e0*/  FFMA.FTZ R2, R222, c[0x0][0x2d0], -R152 ;  /* 0x0000b400de027a23 */ /* 0x002fe80000010898 */
[-C--:B------:R-:W-:Y:S01]  /*155f0*/  HMMA.16816.F32 R36, R76, R92.reuse, R36 ;  /* 0x0000005c4c24723c */ /* 0x080fe20000001824 */
[----:B------:R1:W2:Y:S07]  /*15600*/  MUFU.EX2 R162, R2 ;  /* 0x0000000200a27308 */ /* 0x0002ae0000000800 */
[C---:B------:R-:W-:Y:S08]  /*15610*/  HMMA.16816.F32 R40, R80.reuse, R92, R40 ;  /* 0x0000005c5028723c */ /* 0x040ff00000001828 */
[-C--:B------:R-:W-:Y:S08]  /*15620*/  HMMA.16816.F32 R44, R80, R94.reuse, R44 ;  /* 0x0000005e502c723c */ /* 0x080ff0000000182c */
[C---:B------:R-:W-:Y:S04]  /*15630*/  HMMA.16816.F32 R48, R76.reuse, R94, R48 ;  /* 0x0000005e4c30723c */ /* 0x040fe80000001830 */
[--C-:B-1----:R-:W-:Y:S01]  /*15640*/  FFMA.FTZ R2, R250, c[0x0][0x2d0], -R75.reuse ;  /* 0x0000b400fa027a23 */ /* 0x102fe2000001084b */
[----:B--2---:R-:W-:Y:S01]  /*15650*/  F2FP.PACK_AB R149, R162, R164 ;  /* 0x000000a4a295723e */ /* 0x004fe200000000ff */
[----:B------:R-:W-:Y:S02]  /*15660*/  FFMA.FTZ R75, R251, c[0x0][0x2d0], -R75 ;  /* 0x0000b400fb4b7a23 */ /* 0x000fe4000001084b */
[----:B------:R1:W-:Y:S01]  /*15670*/  MUFU.EX2 R163, R2 ;  /* 0x0000000200a37308 */ /* 0x0003e20000000800 */
[-C--:B----4-:R-:W-:Y:S08]  /*15680*/  HMMA.16816.F32 R52, R76, R84.reuse, R52 ;  /* 0x000000544c34723c */ /* 0x090ff00000001834 */
[C---:B------:R-:W-:Y:S01]  /*15690*/  HMMA.16816.F32 R56, R80.reuse, R84, R56 ;  /* 0x000000545038723c */ /* 0x040fe20000001838 */
[----:B------:R-:W2:Y:S06]  /*156a0*/  MUFU.EX2 R161, R75 ;  /* 0x0000004b00a17308 */ /* 0x000eac0000000800 */
[----:B------:R-:W-:Y:S01]  /*156b0*/  IMAD.MOV.U32 R84, RZ, RZ, R72 ;  /* 0x000000ffff547224 */ /* 0x000fe200078e0048 */
[-C--:B------:R-:W-:Y:S04]  /*156c0*/  HMMA.16816.F32 R60, R80, R86.reuse, R60 ;  /* 0x00000056503c723c */ /* 0x080fe8000000183c */
[----:B------:R-:W-:Y:S01]  /*156d0*/  MOV R85, R71 ;  /* 0x0000004700557202 */ /* 0x000fe20000000f00 */
[--C-:B-1----:R-:W-:Y:S03]  /*156e0*/  FFMA.FTZ R2, R225, c[0x0][0x2d0], -R152.reuse ;  /* 0x0000b400e1027a23 */ /* 0x102fe60000010898 */
[----:B------:R-:W-:Y:S01]  /*156f0*/  HMMA.16816.F32 R64, R76, R86, R64 ;  /* 0x000000564c40723c */ /* 0x000fe20000001840 */
[----:B------:R1:W-:Y:S03]  /*15700*/  MUFU.EX2 R160, R2 ;  /* 0x0000000200a07308 */ /* 0x0003e60000000800 */
[----:B------:R-:W-:Y:S03]  /*15710*/  FFMA.FTZ R152, R227, c[0x0][0x2d0], -R152 ;  /* 0x0000b400e3987a23 */ /* 0x000fe60000010898 */
[----:B------:R-:W-:Y:S02]  /*15720*/  MOV R86, R70 ;  /* 0x0000004600567202 */ /* 0x000fe40000000f00 */
[----:B--2---:R-:W-:Y:S02]  /*15730*/  F2FP.PACK_AB R150, R161, R163 ;  /* 0x000000a3a196723e */ /* 0x004fe400000000ff */
[----:B------:R-:W2:Y:S01]  /*15740*/  MUFU.EX2 R159, R152 ;  /* 0x00000098009f7308 */ /* 0x000ea20000000800 */
[--C-:B-1----:R-:W-:Y:S09]  /*15750*/  FFMA.FTZ R2, R219, c[0x0][0x2d0], -R153.reuse ;  /* 0x0000b400db027a23 */ /* 0x102ff20000010899 */
[----:B------:R1:W-:Y:S01]  /*15760*/  MUFU.EX2 R158, R2 ;  /* 0x00000002009e7308 */ /* 0x0003e20000000800 */
[----:B--2---:R-:W-:Y:S07]  /*15770*/  F2FP.PACK_AB R151, R159, R160 ;  /* 0x000000a09f97723e */ /* 0x004fee00000000ff */
[-C--:B------:R-:W-:Y:S07]  /*15780*/  HMMA.16816.F32 R88, R148, R100.reuse, R4 ;  /* 0x000000649458723c */ /* 0x080fee0000001804 */
[----:B---3--:R-:W-:Y:S02]  /*15790*/  FFMA.FTZ R4, R69, R125, R126 ;  /* 0x0000007d45047223 */ /* 0x008fe4000001007e */
[----:B------:R-:W-:Y:S03]  /*157a0*/  FFMA.FTZ R6, R0, R114, R232 ;  /* 0x0000007200067223 */ /* 0x000fe600000100e8 */
[----:B-1----:R-:W-:Y:S02]  /*157b0*/  FFMA.FTZ R2, R224, c[0x0][0x2d0], -R153 ;  /* 0x0000b400e0027a23 */ /* 0x002fe40000010899 */
[----:B------:R-:W-:Y:S02]  /*157c0*/  FADD.FTZ R5, R113, R4 ;  /* 0x0000000471057221 */ /* 0x000fe40000010000 */
[----:B------:R-:W-:Y:S01]  /*157d0*/  FADD.FTZ R4, R247, R3 ;  /* 0x00000003f7047221 */ /* 0x000fe20000010000 */
[----:B------:R1:W2:Y:S01]  /*157e0*/  MUFU.EX2 R157, R2 ;  /* 0x00000002009d7308 */ /* 0x0002a20000000800 */
[----:B------:R-:W-:Y:S02]  /*157f0*/  FADD.FTZ R3, R233, R6 ;  /* 0x00000006e9037221 */ /* 0x000fe40000010000 */
[--C-:B-1----:R-:W-:Y:S01]  /*15800*/  FFMA.FTZ R2, R220, c[0x0][0x2d0], -R154.reuse ;  /* 0x0000b400dc027a23 */ /* 0x102fe2000001089a */
[----:B--2---:R-:W-:Y:S06]  /*15810*/  F2FP.PACK_AB R144, R157, R158 ;  /* 0x0000009e9d90723e */ /* 0x004fec00000000ff */
[----:B------:R1:W-:Y:S02]  /*15820*/  MUFU.EX2 R155, R2 ;  /* 0x00000002009b7308 */ /* 0x0003e40000000800 */
[--C-:B-1----:R-:W-:Y:S08]  /*15830*/  FFMA.FTZ R2, R223, c[0x0][0x2d0], -R154.reuse ;  /* 0x0000b400df027a23 */ /* 0x102ff0000001089a */
[----:B------:R1:W2:Y:S02]  /*15840*/  MUFU.EX2 R156, R2 ;  /* 0x00000002009c7308 */ /* 0x0002a40000000800 */
[--C-:B-1----:R-:W-:Y:S01]  /*15850*/  FFMA.FTZ R2, R234, c[0x0][0x2d0], -R153.reuse ;  /* 0x0000b400ea027a23 */ /* 0x102fe20000010899 */
[----:B--2---:R-:W-:Y:S01]  /*15860*/  F2FP.PACK_AB R145, R156, R155 ;  /* 0x0000009b9c91723e */ /* 0x004fe200000000ff */
[----:B------:R-:W-:Y:S06]  /*15870*/  FFMA.FTZ R153, R236, c[0x0][0x2d0], -R153 ;  /* 0x0000b400ec997a23 */ /* 0x000fec0000010899 */
[----:B------:R1:W-:Y:S10]  /*15880*/  MUFU.EX2 R152, R2 ;  /* 0x0000000200987308 */ /* 0x0003f40000000800 */
[----:B------:R-:W2:Y:S01]  /*15890*/  MUFU.EX2 R153, R153 ;  /* 0x0000009900997308 */ /* 0x000ea20000000800 */
[--C-:B-1----:R-:W-:Y:S02]  /*158a0*/  FFMA.FTZ R2, R231, c[0x0][0x2d0], -R154.reuse ;  /* 0x0000b400e7027a23 */ /* 0x102fe4000001089a */
[----:B------:R-:W-:Y:S07]  /*158b0*/  FFMA.FTZ R154, R74, c[0x0][0x2d0], -R154 ;  /* 0x0000b4004a9a7a23 */ /* 0x000fee000001089a */
[----:B------:R1:W-:Y:S01]  /*158c0*/  MUFU.EX2 R75, R2 ;  /* 0x00000002004b7308 */ /* 0x0003e20000000800 */
[----:B--2---:R-:W-:Y:S09]  /*158d0*/  F2FP.PACK_AB R146, R153, R152 ;  /* 0x000000989992723e */ /* 0x004ff200000000ff */
[----:B------:R-:W2:Y:S01]  /*158e0*/  MUFU.EX2 R74, R154 ;  /* 0x0000009a004a7308 */ /* 0x000ea20000000800 */
[----:B-1----:R-:W-:Y:S04]  /*158f0*/  FFMA.FTZ R2, R68, R124, R252 ;  /* 0x0000007c44027223 */ /* 0x002fe800000100fc */
[----:B------:R-:W-:Y:S02]  /*15900*/  FADD.FTZ R0, R112, R2 ;  /* 0x0000000270007221 */ /* 0x000fe40000010000 */
[----:B------:R-:W-:Y:S02]  /*15910*/  FADD.FTZ R2, R123, R5 ;  /* 0x000000057b027221 */ /* 0x000fe40000010000 */
[----:B------:R-:W-:Y:S01]  /*15920*/  FADD.FTZ R0, R122, R0 ;  /* 0x000000007a007221 */ /* 0x000fe20000010000 */
[----:B--2---:R-:W-:Y:S07]  /*15930*/  F2FP.PACK_AB R147, R74, R75 ;  /* 0x0000004b4a93723e */ /* 0x004fee00000000ff */
        /* <DEDUP_REMOVED lines=92> */
.L_x_1483:
[----:B-12---:R-:W2:Y:S02]  /*15f00*/  LDL R0, [R1+0x20] ;  /* 0x0000200001007983 */ /* 0x006ea40000100800 */
[----:B--2---:R-:W-:-:S13]  /*15f10*/  ISETP.GE.AND P0, PT, R217, R0, PT ;  /* 0x00000000d900720c */ /* 0x004fda0003f06270 */
[----:B------:R-:W-:Y:S05]  /*15f20*/  @!P0 BRA `(.L_x_1485) ;  /* 0x00003a9000008947 */ /* 0x000fea0003800000 */
[----:B------:R-:W-:Y:S01]  /*15f30*/  IMAD.MOV.U32 R3, RZ, RZ, R72 ;  /* 0x000000ffff037224 */ /* 0x000fe200078e0048 */
[----:B------:R-:W-:Y:S01]  /*15f40*/  MOV R85, R70 ;  /* 0x0000004600557202 */ /* 0x000fe20000000f00 */
[----:B------:R-:W-:Y:S01]  /*15f50*/  IMAD.MOV.U32 R2, RZ, RZ, R73 ;  /* 0x000000ffff027224 */ /* 0x000fe200078e0049 */
[----:B------:R-:W-:Y:S02]  /*15f60*/  MOV R84, R71 ;  /* 0x0000004700547202 */ /* 0x000fe40000000f00 */
.L_x_1486:
[----:B---3--:R-:W2:Y:S01]  /*15f70*/  LDL R0, [R1+0x24] ;  /* 0x0000240001007983 */ /* 0x008ea20000100800 */
[----:B------:R-:W-:Y:S04]  /*15f80*/  DEPBAR.LE SB0, 0x0 ;  /* 0x000080000000791a */ /* 0x000fe80000000000 */
[----:B------:R-:W2:Y:S01]  /*15f90*/  LDL R172, [R1+0x38] ;  /* 0x0000380001ac7983 */ /* 0x000ea20000100800 */
[----:B------:R-:W-:Y:S01]  /*15fa0*/  WARPSYNC 0xffffffff ;  /* 0xffffffff00007948 */ /* 0x000fe20003800000 */
[----:B------:R-:W-:Y:S02]  /*15fb0*/  MOV R180, c[0x0][0x208] ;  /* 0x0000820000b47a02 */ /* 0x000fe40000000f00 */
[----:B------:R-:W2:Y:S02]  /*15fc0*/  LDL.64 R86, [R1+0x28] ;  /* 0x0000280001567983 */ /* 0x000ea40000100a00 */
[----:B------:R-:W-:Y:S04]  /*15fd0*/  SHF.L.U32 R181, R180, 0x5, RZ ;  /* 0x00000005b4b57819 */ /* 0x000fe800000006ff */
[----:B------:R-:W-:Y:S08]  /*15fe0*/  BAR.SYNC.DEFER_BLOCKING 0x0 ;  /* 0x0000000000007b1d */ /* 0x000ff00000010000 */
[----:B------:R-:W-:Y:S08]  /*15ff0*/  LDSM.16.M88.4 R80, [R207] ;  /* 0x00000000cf50783b */ /* 0x000ff00000000200 */
[----:B------:R-:W1:Y:S08]  /*16000*/  LDSM.16.M88.4 R16, [R200] ;  /* 0x00000000c810783b */ /* 0x000e700000000200 */
[----:B------:R-:W4:Y:S08]  /*16010*/  LDSM.16.M88.4 R76, [R207+0x2000] ;  /* 0x00200000cf4c783b */ /* 0x000f300000000200 */
[----:B------:R-:W5:Y:S08]  /*16020*/  LDSM.16.M88.4 R32, [R200+0x800] ;  /* 0x00080000c820783b */ /* 0x000f700000000200 */
[----:B------:R-:W1:Y:S08]  /*16030*/  LDSM.16.M88.4 R48, [R200+0x1000] ;  /* 0x00100000c830783b */ /* 0x000e700000000200 */
[----:B------:R-:W1:Y:S08]  /*16040*/  LDSM.16.M88.4 R64, [R200+0x1800] ;  /* 0x00180000c840783b */ /* 0x000e700000000200 */
[----:B------:R-:W1:Y:S08]  /*16050*/  LDSM.16.M88.4 R152, [R200+0x2000] ;  /* 0x00200000c898783b */ /* 0x000e700000000200 */
[----:B------:R-:W-:Y:S08]  /*16060*/  LDSM.16.M88.4 R156, [R210] ;  /* 0x00000000d29c783b */ /* 0x000ff00000000200 */
[----:B------:R-:W4:Y:S08]  /*16070*/  LDSM.16.M88.4 R160, [R211] ;  /* 0x00000000d3a0783b */ /* 0x000f300000000200 */
[----:B------:R-:W2:Y:S08]  /*16080*/  LDSM.16.M88.4 R164, [R210+0x2000] ;  /* 0x00200000d2a4783b */ /* 0x000eb00000000200 */
[----:B------:R-:W2:Y:S08]  /*16090*/  LDSM.16.M88.4 R168, [R215] ;  /* 0x00000000d7a8783b */ /* 0x000eb00000000200 */
[----:B------:R-:W3:Y:S04]  /*160a0*/  LDL R222, [R1+0x20] ;  /* 0x0000200001de7983 */ /* 0x000ee80000100800 */
[----:B------:R-:W3:Y:S04]  /*160b0*/  LDL R219, [R1+0x3c] ;  /* 0x00003c0001db7983 */ /* 0x000ee80000100800 */
[----:B------:R-:W3:Y:S01]  /*160c0*/  LDL.64 R220, [R1+0x30] ;  /* 0x0000300001dc7983 */ /* 0x000ee20000100a00 */
[-C--:B-1----:R-:W-:Y:S08]  /*160d0*/  HMMA.16816.F32 R4, R80, R16.reuse, RZ ;  /* 0x000000105004723c */ /* 0x082ff000000018ff */
        /* <DEDUP_REMOVED lines=21> */
[----:B--2---:R-:W-:Y:S02]  /*16230*/  LOP3.LUT P4, RZ, R0, 0x1, RZ, 0xc0, !PT ;  /* 0x0000000100ff7812 */ /* 0x004fe4000788c0ff */
[----:B------:R-:W-:Y:S01]  /*16240*/  SHF.R.S32.HI R0, RZ, 0x1f, R217 ;  /* 0x0000001fff007819 */ /* 0x000fe200000114d9 */
[C---:B------:R-:W-:Y:S04]  /*16250*/  HMMA.16816.F32 R8, R164.reuse, R160, R8 ;  /* 0x000000a0a408723c */ /* 0x040fe80000001808 */
[----:B------:R-:W-:Y:S01]  /*16260*/  IMAD R0, R0, c[0x0][0x208], RZ ;  /* 0x0000820000007a24 */ /* 0x000fe200078e02ff */
[----:B------:R-:W-:Y:S02]  /*16270*/  MOV R87, R172 ;  /* 0x000000ac00577202 */ /* 0x000fe40000000f00 */
[C---:B------:R-:W-:Y:S01]  /*16280*/  IMAD.WIDE.U32 R160, R217.reuse, c[0x0][0x208], RZ ;  /* 0x00008200d9a07a25 */ /* 0x040fe200078e00ff */
[-C--:B------:R-:W-:Y:S01]  /*16290*/  HMMA.16816.F32 R12, R164, R162.reuse, R12 ;  /* 0x000000a2a40c723c */ /* 0x080fe2000000180c */
[----:B------:R-:W-:Y:S03]  /*162a0*/  LDSM.16.M88.4 R172, [R212] ;  /* 0x00000000d4ac783b */ /* 0x000fe60000000200 */
[----:B------:R-:W-:Y:S02]  /*162b0*/  IMAD R0, R217, c[0x0][0x20c], R0 ;  /* 0x00008300d9007a24 */ /* 0x000fe400078e0200 */
[----:B------:R-:W-:Y:S02]  /*162c0*/  IMAD.WIDE.U32 R86, R160, 0x50, R86 ;  /* 0x00000050a0567825 */ /* 0x000fe400078e0056 */
[C---:B------:R-:W-:Y:S04]  /*162d0*/  HMMA.16816.F32 R16, R156.reuse, R162, R16 ;  /* 0x000000a29c10723c */ /* 0x040fe80000001810 */
[----:B------:R-:W-:Y:S02]  /*162e0*/  IADD3 R0, R161, R0, RZ ;  /* 0x00000000a1007210 */ /* 0x000fe40007ffe0ff */
[----:B------:R-:W-:Y:S01]  /*162f0*/  LEA R178, P0, R86, c[0x0][0x1f8], 0x1 ;  /* 0x00007e0056b27a11 */ /* 0x000fe200078008ff */
[----:B------:R-:W2:Y:S01]  /*16300*/  LDSM.16.M88.4 R160, [R213] ;  /* 0x00000000d5a0783b */ /* 0x000ea20000000200 */
[-C--:B------:R-:W-:Y:S04]  /*16310*/  HMMA.16816.F32 R20, R156, R168.reuse, R20 ;  /* 0x000000a89c14723c */ /* 0x080fe80000001814 */
[----:B------:R-:W-:Y:S01]  /*16320*/  IMAD R0, R0, 0x50, RZ ;  /* 0x0000005000007824 */ /* 0x000fe200078e02ff */
[-C--:B------:R-:W-:Y:S03]  /*16330*/  IADD3 R176, P1, R178, R181.reuse, RZ ;  /* 0x000000b5b2b07210 */ /* 0x080fe60007f3e0ff */
[C---:B------:R-:W-:Y:S04]  /*16340*/  HMMA.16816.F32 R24, R164.reuse, R168, R24 ;  /* 0x000000a8a418723c */ /* 0x040fe80000001818 */
[----:B------:R-:W-:Y:S03]  /*16350*/  IADD3 R0, R87, R0, RZ ;  /* 0x0000000057007210 */ /* 0x000fe60007ffe0ff */
[----:B------:R-:W-:Y:S01]  /*16360*/  MOV R168, 0x5 ;  /* 0x0000000500a87802 */ /* 0x000fe20000000f00 */
[-C--:B------:R-:W-:Y:S04]  /*16370*/  HMMA.16816.F32 R28, R164, R170.reuse, R28 ;  /* 0x000000aaa41c723c */ /* 0x080fe8000000181c */
[----:B------:R-:W-:Y:S02]  /*16380*/  LEA.HI.X R179, R86, c[0x0][0x1fc], R0, 0x1, P0 ;  /* 0x00007f0056b37a11 */ /* 0x000fe400000f0c00 */
[----:B------:R-:W-:Y:S02]  /*16390*/  SHF.L.U64.HI R180, R180, R168, c[0x0][0x20c] ;  /* 0x00008300b4b47619 */ /* 0x000fe400000102a8 */
[C---:B------:R-:W-:Y:S01]  /*163a0*/  HMMA.16816.F32 R32, R156.reuse, R170, R32 ;  /* 0x000000aa9c20723c */ /* 0x040fe20000001820 */
[----:B------:R-:W-:Y:S01]  /*163b0*/  @!PT LDS RZ, [RZ] ;  /* 0x00000000fffff984 */ /* 0x000fe20000000800 */
[----:B------:R-:W-:Y:S01]  /*163c0*/  @!PT LDS RZ, [RZ] ;  /* 0x00000000fffff984 */ /* 0x000fe20000000800 */
[----:B------:R-:W-:Y:S01]  /*163d0*/  @!PT LDS RZ, [RZ] ;  /* 0x00000000fffff984 */ /* 0x000fe20000000800 */
[----:B------:R4:W-:Y:S03]  /*163e0*/  LDGSTS.E.BYPASS.LTC128B.128 [R218+0x100], [R178.64], !P4 ;  /* 0x00100000b2da7fae */ /* 0x0009e6000e101d48 */
[-C--:B------:R-:W-:Y:S02]  /*163f0*/  IADD3.X R177, R179, R180.reuse, RZ, P1, !PT ;  /* 0x000000b4b3b17210 */ /* 0x080fe40000ffe4ff */
[-C--:B------:R-:W-:Y:S02]  /*16400*/  IADD3 R168, P0, R176, R181.reuse, RZ ;  /* 0x000000b5b0a87210 */ /* 0x080fe40007f1e0ff */
[-C--:B-1----:R-:W-:Y:S01]  /*16410*/  HMMA.16816.F32 R36, R156, R152.reuse, R36 ;  /* 0x000000989c24723c */ /* 0x082fe20000001824 */
[----:B------:R4:W-:Y:S03]  /*16420*/  LDGSTS.E.BYPASS.LTC128B.128 [R218+0x900], [R176.64], !P4 ;  /* 0x00900000b0da7fae */ /* 0x0009e6000e101d48 */
[-C--:B------:R-:W-:Y:S02]  /*16430*/  IADD3.X R169, R177, R180.reuse, RZ, P0, !PT ;  /* 0x000000b4b1a97210 */ /* 0x080fe400007fe4ff */
[-C--:B------:R-:W-:Y:S02]  /*16440*/  IADD3 R86, P1, R168, R181.reuse, RZ ;  /* 0x000000b5a8567210 */ /* 0x080fe40007f3e0ff */
[C---:B------:R-:W-:Y:S01]  /*16450*/  HMMA.16816.F32 R40, R164.reuse, R152, R40 ;  /* 0x00000098a428723c */ /* 0x040fe20000001828 */
[----:B------:R1:W-:Y:S03]  /*16460*/  LDGSTS.E.BYPASS.LTC128B.128 [R218+0x1100], [R168.64], !P4 ;  /* 0x01100000a8da7fae */ /* 0x0003e6000e101d48 */
[-C--:B------:R-:W-:Y:S02]  /*16470*/  IADD3.X R87, R169, R180.reuse, RZ, P1, !PT ;  /* 0x000000b4a9577210 */ /* 0x080fe40000ffe4ff */
[----:B------:R-:W-:Y:S02]  /*16480*/  IADD3 R170, P0, R86, R181, RZ ;  /* 0x000000b556aa7210 */ /* 0x000fe40007f1e0ff */
[-C--:B------:R-:W-:Y:S01]  /*16490*/  HMMA.16816.F32 R44, R164, R154.reuse, R44 ;  /* 0x0000009aa42c723c */ /* 0x080fe2000000182c */
[----:B------:R5:W-:Y:S03]  /*164a0*/  LDGSTS.E.BYPASS.LTC128B.128 [R218+0x1900], [R86.64], !P4 ;  /* 0x0190000056da7fae */ /* 0x000be6000e101d48 */
[----:B------:R-:W-:Y:S04]  /*164b0*/  IADD3.X R171, R87, R180, RZ, P0, !PT ;  /* 0x000000b457ab7210 */ /* 0x000fe800007fe4ff */
        /* <DEDUP_REMOVED lines=9> */
[----:B-1----:R-:W1:Y:S07]  /*16550*/  LDSM.16.M88.4 R168, [R208] ;  /* 0x00000000d0a8783b */ /* 0x002e6e0000000200 */
[-C--:B------:R-:W-:Y:S01]  /*16560*/  HMMA.16816.F32 R68, R156, R172.reuse, R68 ;  /* 0x000000ac9c44723c */ /* 0x080fe20000001844 */
[----:B------:R-:W2:Y:S02]  /*16570*/  LDSM.16.M88.4 R152, [R206+0x1000] ;  /* 0x00100000ce98783b */ /* 0x000ea40000000200 */
[C---:B---3--:R-:W-:Y:S02]  /*16580*/  ISETP.GT.AND P0, PT, R217.reuse, R222, PT ;  /* 0x000000ded900720c */ /* 0x048fe40003f04270 */
[----:B------:R-:W-:Y:S03]  /*16590*/  IADD3 R217, R217, -0x1, RZ ;  /* 0xffffffffd9d97810 */ /* 0x000fe60007ffe0ff */
        /* <DEDUP_REMOVED lines=65> */
[----:B-----5:R1:W-:Y:S01]  /*169b0*/  MUFU.TANH R87, R0 ;  /* 0x0000000000577308 */ /* 0x0203e20000002400 */
[----:B--2---:R-:W2:Y:S06]  /*169c0*/  LDSM.16.M88.4 R4, [R203+0x1800] ;  /* 0x00180000cb04783b */ /* 0x004eac0000000200 */
[C---:B------:R-:W-:Y:S08]  /*169d0*/  HMMA.16816.F32 R48, R160.reuse, R10, R48 ;  /* 0x0000000aa030723c */ /* 0x040ff00000001830 */
[----:B------:R-:W-:Y:S04]  /*169e0*/  FMUL.FTZ R9, R41, c[0x0][0x320] ;  /* 0x0000c80029097a20 */ /* 0x000fe80000410000 */
[----:B------:R-:W-:Y:S01]  /*169f0*/  MUFU.TANH R183, R9 ;  /* 0x0000000900b77308 */ /* 0x000fe20000002400 */
[----:B------:R-:W-:Y:S02]  /*16a00*/  FMUL.FTZ R8, R42, c[0x0][0x320] ;  /* 0x0000c8002a087a20 */ /* 0x000fe40000410000 */
[----:B-1----:R-:W-:Y:S07]  /*16a10*/  FMUL.FTZ R0, R14, c[0x0][0x320] ;  /* 0x0000c8000e007a20 */ /* 0x002fee0000410000 */
[----:B------:R1:W-:Y:S10]  /*16a20*/  MUFU.TANH R154, R0 ;  /* 0x00000000009a7308 */ /* 0x0003f40000002400 */
[----:B------:R3:W-:Y:S01]  /*16a30*/  MUFU.TANH R184, R8 ;  /* 0x0000000800b87308 */ /* 0x0007e20000002400 */
[-C--:B--2---:R-:W-:Y:S03]  /*16a40*/  HMMA.16816.F32 R52, R160, R4.reuse, R52 ;  /* 0x00000004a034723c */ /* 0x084fe60000001834 */
[----:B-1----:R-:W-:Y:S05]  /*16a50*/  FMUL.FTZ R0, R15, c[0x0][0x320] ;  /* 0x0000c8000f007a20 */ /* 0x002fea0000410000 */
[C---:B------:R-:W-:Y:S01]  /*16a60*/  HMMA.16816.F32 R56, R156.reuse, R4, R56 ;  /* 0x000000049c38723c */ /* 0x040fe20000001838 */
[----:B------:R1:W-:Y:S07]  /*16a70*/  MUFU.TANH R153, R0 ;  /* 0x0000000000997308 */ /* 0x0003ee0000002400 */
[-C--:B------:R-:W-:Y:S01]  /*16a80*/  HMMA.16816.F32 R60, R156, R6.reuse, R60 ;  /* 0x000000069c3c723c */ /* 0x080fe2000000183c */
[----:B---3--:R-:W2:Y:S01]  /*16a90*/  LDSM.16.M88.4 R8, [R203+0x2000] ;  /* 0x00200000cb08783b */ /* 0x008ea20000000200 */
        /* <DEDUP_REMOVED lines=9> */
[-C--:B--2---:R-:W-:Y:S08]  /*16b30*/  HMMA.16816.F32 R68, R160, R8.reuse, R68 ;  /* 0x00000008a044723c */ /* 0x084ff00000001844 */
[C---:B------:R-:W-:Y:S04]  /*16b40*/  HMMA.16816.F32 R72, R156.reuse, R8, R72 ;  /* 0x000000089c48723c */ /* 0x040fe80000001848 */
[----:B-1----:R-:W-:Y:S03]  /*16b50*/  FMUL.FTZ R0, R17, c[0x0][0x320] ;  /* 0x0000c80011007a20 */ /* 0x002fe60000410000 */
[----:B------:R-:W-:Y:S01]  /*16b60*/  FMUL.FTZ R8, R62, c[0x0][0x320] ;  /* 0x0000c8003e087a20 */ /* 0x000fe20000410000 */
[-C--:B------:R-:W-:Y:S01]  /*16b70*/  HMMA.16816.F32 R76, R156, R10.reuse, R76 ;  /* 0x0000000a9c4c723c */ /* 0x080fe2000000184c */
[----:B------:R1:W-:Y:S03]  /*16b80*/  MUFU.TANH R14, R0 ;  /* 0x00000000000e7308 */ /* 0x0003e60000002400 */
[----:B------:R-:W-:Y:S01]  /*16b90*/  FMUL.FTZ R9, R63, c[0x0][0x320] ;  /* 0x0000c8003f097a20 */ /* 0x000fe20000410000 */
[----:B---3--:R-:W-:Y:S03]  /*16ba0*/  FMNMX.FTZ R5, R167, R3, !PT ;  /* 0x00000003a7057209 */ /* 0x008fe60007810000 */
[----:B------:R-:W-:Y:S03]  /*16bb0*/  HMMA.16816.F32 R80, R160, R10, R80 ;  /* 0x0000000aa050723c */ /* 0x000fe60000001850 */
[----:B------:R-:W-:Y:S01]  /*16bc0*/  MUFU.TANH R158, R9 ;  /* 0x00000009009e7308 */ /* 0x000fe20000002400 */
[----:B----4-:R-:W-:Y:S04]  /*16bd0*/  FMNMX.FTZ R5, R165, R5, !PT ;  /* 0x00000005a5057209 */ /* 0x010fe80007810000 */
[----:B------:R-:W-:Y:S04]  /*16be0*/  FMUL.FTZ R6, R73, c[0x0][0x320] ;  /* 0x0000c80049067a20 */ /* 0x000fe80000410000 */
[----:B------:R-:W-:Y:S01]  /*16bf0*/  FMUL.FTZ R4, R72, c[0x0][0x320] ;  /* 0x0000c80048047a20 */ /* 0x000fe20000410000 */
[----:B------:R2:W-:Y:S01]  /*16c00*/  MUFU.TANH R190, R6 ;  /* 0x0000000600be7308 */ /* 0x0005e20000002400 */
[----:B------:R-:W-:Y:S02]  /*16c10*/  FMUL.FTZ R11, R75, c[0x0][0x320] ;  /* 0x0000c8004b0b7a20 */ /* 0x000fe40000410000 */
[----:B------:R-:W-:Y:S02]  /*16c20*/  FMUL.FTZ R7, R76, c[0x0][0x320] ;  /* 0x0000c8004c077a20 */ /* 0x000fe40000410000 */
[----:B-1----:R-:W-:Y:S05]  /*16c30*/  FMUL.FTZ R0, R18, c[0x0][0x320] ;  /* 0x0000c80012007a20 */ /* 0x002fea0000410000 */
[----:B------:R1:W3:Y:S10]  /*16c40*/  MUFU.TANH R17, R0 ;  /* 0x0000000000117308 */ /* 0x0002f40000002400 */
[----:B------:R4:W-:Y:S01]  /*16c50*/  MUFU.TANH R216, R4 ;  /* 0x0000000400d87308 */ /* 0x0009e20000002400 */
[----:B--2---:R-:W-:Y:S09]  /*16c60*/  FMUL.FTZ R6, R80, c[0x0][0x320] ;  /* 0x0000c80050067a20 */ /* 0x004ff20000410000 */
[----:B------:R2:W-:Y:S01]  /*16c70*/  MUFU.TANH R194, R6 ;  /* 0x0000000600c27308 */ /* 0x0005e20000002400 */
[----:B-1----:R-:W-:Y:S01]  /*16c80*/  FMUL.FTZ R0, R19, c[0x0][0x320] ;  /* 0x0000c80013007a20 */ /* 0x002fe20000410000 */
[----:B---3--:R-:W-:Y:S08]  /*16c90*/  FMNMX.FTZ R5, R17, R5, !PT ;  /* 0x0000000511057209 */ /* 0x008ff00007810000 */
[----:B------:R1:W3:Y:S01]  /*16ca0*/  MUFU.TANH R16, R0 ;  /* 0x0000000000107308 */ /* 0x0002e20000002400 */
[----:B----4-:R-:W-:Y:S04]  /*16cb0*/  FMNMX.FTZ R4, R170, R84, !PT ;  /* 0x00000054aa047209 */ /* 0x010fe80007810000 */
[----:B------:R-:W-:Y:S05]  /*16cc0*/  FMNMX.FTZ R4, R166, R4, !PT ;  /* 0x00000004a6047209 */ /* 0x000fea0007810000 */
[----:B------:R4:W-:Y:S01]  /*16cd0*/  MUFU.TANH R195, R7 ;  /* 0x0000000700c37308 */ /* 0x0009e20000002400 */
[----:B------:R-:W-:Y:S01]  /*16ce0*/  FMNMX.FTZ R4, R152, R4, !PT ;  /* 0x0000000498047209 */ /* 0x000fe20007810000 */
[----:B--2---:R-:W-:Y:S03]  /*16cf0*/  FMUL.FTZ R6, R81, c[0x0][0x320] ;  /* 0x0000c80051067a20 */ /* 0x004fe60000410000 */
[----:B------:R-:W-:Y:S05]  /*16d00*/  FMNMX.FTZ R4, R87, R4, !PT ;  /* 0x0000000457047209 */ /* 0x000fea0007810000 */
[----:B------:R2:W-:Y:S01]  /*16d10*/  MUFU.TANH R161, R6 ;  /* 0x0000000600a17308 */ /* 0x0005e20000002400 */
[----:B-1----:R-:W-:Y:S01]  /*16d20*/  FMUL.FTZ R0, R20, c[0x0][0x320] ;  /* 0x0000c80014007a20 */ /* 0x002fe20000410000 */
[----:B---3--:R-:W-:Y:S08]  /*16d30*/  FMNMX.FTZ R5, R16, R5, !PT ;  /* 0x0000000510057209 */ /* 0x008ff00007810000 */
[----:B------:R1:W-:Y:S01]  /*16d40*/  MUFU.TANH R19, R0 ;  /* 0x0000000000137308 */ /* 0x0003e20000002400 */
[----:B----4-:R-:W-:Y:S09]  /*16d50*/  FMUL.FTZ R7, R77, c[0x0][0x320] ;  /* 0x0000c8004d077a20 */ /* 0x010ff20000410000 */
[----:B------:R-:W-:Y:S01]  /*16d60*/  MUFU.TANH R157, R8 ;  /* 0x00000008009d7308 */ /* 0x000fe20000002400 */
[----:B--2---:R-:W-:Y:S09]  /*16d70*/  FMUL.FTZ R6, R82, c[0x0][0x320] ;  /* 0x0000c80052067a20 */ /* 0x004ff20000410000 */
[----:B------:R2:W-:Y:S01]  /*16d80*/  MUFU.TANH R160, R6 ;  /* 0x0000000600a07308 */ /* 0x0005e20000002400 */
[----:B-1----:R-:W-:Y:S09]  /*16d90*/  FMUL.FTZ R0, R21, c[0x0][0x320] ;  /* 0x0000c80015007a20 */ /* 0x002ff20000410000 */
[----:B------:R1:W-:Y:S10]  /*16da0*/  MUFU.TANH R20, R0 ;  /* 0x0000000000147308 */ /* 0x0003f40000002400 */
[----:B------:R-:W-:Y:S01]  /*16db0*/  MUFU.TANH R252, R11 ;  /* 0x0000000b00fc7308 */ /* 0x000fe20000002400 */
[----:B--2---:R-:W-:Y:S09]  /*16dc0*/  FMUL.FTZ R6, R83, c[0x0][0x320] ;  /* 0x0000c80053067a20 */ /* 0x004ff20000410000 */
[----:B------:R2:W-:Y:S01]  /*16dd0*/  MUFU.TANH R159, R6 ;  /* 0x00000006009f7308 */ /* 0x0005e20000002400 */
[----:B-1----:R-:W-:Y:S09]  /*16de0*/  FMUL.FTZ R0, R22, c[0x0][0x320] ;  /* 0x0000c80016007a20 */ /* 0x002ff20000410000 */
[----:B------:R1:W3:Y:S01]  /*16df0*/  MUFU.TANH R21, R0 ;  /* 0x0000000000157308 */ /* 0x0002e20000002400 */
[----:B--2---:R-:W-:Y:S04]  /*16e00*/  FMNMX.FTZ R6, R169, R85, !PT ;  /* 0x00000055a9067209 */ /* 0x004fe80007810000 */
[----:B------:R-:W-:Y:S01]  /*16e10*/  FMNMX.FTZ R6, R168, R6, !PT ;  /* 0x00000006a8067209 */ /* 0x000fe20007810000 */
[----:B-1----:R-:W-:Y:S01]  /*16e20*/  FMUL.FTZ R0, R23, c[0x0][0x320] ;  /* 0x0000c80017007a20 */ /* 0x002fe20000410000 */
[----:B---3--:R-:W-:Y:S03]  /*16e30*/  FMNMX.FTZ R5, R21, R5, !PT ;  /* 0x0000000515057209 */ /* 0x008fe60007810000 */
        /* <DEDUP_REMOVED lines=15> */
[----:B------:R1:W-:Y:S10]  /*16f30*/  MUFU.TANH R30, R7 ;  /* 0x00000007001e7308 */ /* 0x0003f40000002400 */
[----:B------:R2:W-:Y:S01]  /*16f40*/  MUFU.TANH R27, R0 ;  /* 0x00000000001b7308 */ /* 0x0005e20000002400 */
[----:B-1----:R-:W-:Y:S01]  /*16f50*/  FMNMX.FTZ R7, R154, R6, !PT ;  /* 0x000000069a077209 */ /* 0x002fe20007810000 */
[----:B--2---:R-:W-:Y:S08]  /*16f60*/  FMUL.FTZ R0, R31, c[0x0][0x320] ;  /* 0x0000c8001f007a20 */ /* 0x004ff00000410000 */
        /* <DEDUP_REMOVED lines=97> */
[----:B-1----:R-:W-:Y:S08]  /*17580*/  FMUL.FTZ R0, R70, c[0x0][0x320] ;  /* 0x0000c80046007a20 */ /* 0x002ff00000410000 */
[----:B------:R1:W3:Y:S02]  /*17590*/  MUFU.TANH R188, R0 ;  /* 0x0000000000bc7308 */ /* 0x0002e40000002400 */
[----:B-1----:R-:W-:Y:S01]  /*175a0*/  FMUL.FTZ R0, R71, c[0x0][0x320] ;  /* 0x0000c80047007a20 */ /* 0x002fe20000410000 */
[----:B--2---:R-:W-:Y:S02]  /*175b0*/  FMNMX.FTZ R71, R6, R9, !PT ;  /* 0x0000000906477209 */ /* 0x004fe40007810000 */
[----:B---3--:R-:W-:Y:S05]  /*175c0*/  FMNMX.FTZ R5, R188, R5, !PT ;  /* 0x00000005bc057209 */ /* 0x008fea0007810000 */
[----:B------:R1:W2:Y:S01]  /*175d0*/  MUFU.TANH R193, R0 ;  /* 0x0000000000c17308 */ /* 0x0002a20000002400 */
[----:B------:R-:W-:Y:S01]  /*175e0*/  FMUL.FTZ R156, R71, c[0x0][0x2d0] ;  /* 0x0000b400479c7a20 */ /* 0x000fe20000410000 */
        /* <DEDUP_REMOVED lines=43> */
[--C-:B------:R-:W-:Y:S07]  /*178a0*/  FFMA.FTZ R5, R20, c[0x0][0x2d0], -R78.reuse ;  /* 0x0000b40014057a23 */ /* 0x100fee000001084e */
[----:B------:R4:W-:Y:S01]  /*178b0*/  MUFU.EX2 R227, R5 ;  /* 0x0000000500e37308 */ /* 0x0009e20000000800 */
[----:B-1----:R-:W-:Y:S01]  /*178c0*/  FMNMX.FTZ R0, R157, R7, !PT ;  /* 0x000000079d007209 */ /* 0x002fe20007810000 */
[----:B------:R-:W-:Y:S03]  /*178d0*/  FFMA.FTZ R7, R12, c[0x0][0x2d0], -R78 ;  /* 0x0000b4000c077a23 */ /* 0x000fe6000001084e */
[----:B------:R-:W-:Y:S05]  /*178e0*/  FMNMX.FTZ R4, R158, R0, !PT ;  /* 0x000000009e047209 */ /* 0x000fea0007810000 */
[----:B------:R1:W-:Y:S01]  /*178f0*/  MUFU.EX2 R223, R7 ;  /* 0x0000000700df7308 */ /* 0x0003e20000000800 */
[----:B------:R-:W-:Y:S01]  /*17900*/  FADD.FTZ R0, -R73, R2 ;  /* 0x0000000249007221 */ /* 0x000fe20000010100 */
[----:B------:R-:W-:Y:S03]  /*17910*/  FMNMX.FTZ R4, R196, R4, !PT ;  /* 0x00000004c4047209 */ /* 0x000fe60007810000 */
[----:B------:R-:W-:Y:S01]  /*17920*/  FMUL.FTZ R2, R0, c[0x0][0x2d0] ;  /* 0x0000b40000027a20 */ /* 0x000fe20000410000 */
[----:B----4-:R-:W-:Y:S02]  /*17930*/  @P0 MOV R5, R219 ;  /* 0x000000db00050202 */ /* 0x010fe40000000f00 */
[----:B------:R-:W-:Y:S01]  /*17940*/  FMNMX.FTZ R0, R252, R4, !PT ;  /* 0x00000004fc007209 */ /* 0x000fe20007810000 */
[--C-:B------:R-:W-:Y:S01]  /*17950*/  FFMA.FTZ R4, R164, c[0x0][0x2d0], -R78.reuse ;  /* 0x0000b400a4047a23 */ /* 0x100fe2000001084e */
[----:B------:R4:W5:Y:S02]  /*17960*/  MUFU.EX2 R74, R2 ;  /* 0x00000002004a7308 */ /* 0x0009640000000800 */
[----:B---3--:R-:W-:Y:S04]  /*17970*/  FMNMX.FTZ R0, R75, R0, !PT ;  /* 0x000000004b007209 */ /* 0x008fe80007810000 */
[----:B--2---:R-:W-:Y:S04]  /*17980*/  FMNMX.FTZ R0, R76, R0, !PT ;  /* 0x000000004c007209 */ /* 0x004fe80007810000 */
[----:B------:R-:W-:Y:S01]  /*17990*/  MUFU.EX2 R235, R4 ;  /* 0x0000000400eb7308 */ /* 0x000fe20000000800 */
[----:B-1----:R-:W-:Y:S01]  /*179a0*/  @P0 MOV R7, c[0x0][0x1e4] ;  /* 0x0000790000070a02 */ /* 0x002fe20000000f00 */
[----:B----4-:R-:W-:Y:S02]  /*179b0*/  FADD.FTZ R2, -R72, R3 ;  /* 0x0000000348027221 */ /* 0x010fe40000010100 */
[----:B------:R-:W1:Y:S01]  /*179c0*/  SHFL.BFLY PT, R3, R0, 0x2, 0x1f ;  /* 0x0c401f0000037f89 */ /* 0x000e6200000e0000 */
[----:B-----5:R-:W-:Y:S02]  /*179d0*/  FMUL.FTZ R33, R74, R117 ;  /* 0x000000754a217220 */ /* 0x020fe40000410000 */
[----:B------:R-:W-:Y:S02]  /*179e0*/  FMUL.FTZ R2, R2, c[0x0][0x2d0] ;  /* 0x0000b40002027a20 */ /* 0x000fe40000410000 */
[C---:B------:R-:W-:Y:S02]  /*179f0*/  FMUL.FTZ R48, R74.reuse, R132 ;  /* 0x000000844a307220 */ /* 0x040fe40000410000 */
[----:B------:R2:W3:Y:S01]  /*17a00*/  MUFU.EX2 R69, R2 ;  /* 0x0000000200457308 */ /* 0x0004e20000000800 */
[----:B------:R-:W-:Y:S01]  /*17a10*/  FMUL.FTZ R49, R74, R133 ;  /* 0x000000854a317220 */ /* 0x000fe20000410000 */
[----:B-1----:R-:W-:Y:S01]  /*17a20*/  FMNMX.FTZ R0, R0, R3, !PT ;  /* 0x0000000300007209 */ /* 0x002fe20007810000 */
[----:B------:R-:W-:Y:S07]  /*17a30*/  FFMA.FTZ R3, R14, c[0x0][0x2d0], -R78 ;  /* 0x0000b4000e037a23 */ /* 0x000fee000001084e */
[----:B------:R1:W-:Y:S01]  /*17a40*/  MUFU.EX2 R238, R3 ;  /* 0x0000000300ee7308 */ /* 0x0003e20000000800 */
[----:B--2---:R-:W-:Y:S02]  /*17a50*/  FADD.FTZ R2, -R71, R84 ;  /* 0x0000005447027221 */ /* 0x004fe40000010100 */
[C---:B---3--:R-:W-:Y:S02]  /*17a60*/  FMUL.FTZ R34, R69.reuse, R118 ;  /* 0x0000007645227220 */ /* 0x048fe40000410000 */
[----:B------:R-:W-:Y:S02]  /*17a70*/  FMUL.FTZ R2, R2, c[0x0][0x2d0] ;  /* 0x0000b40002027a20 */ /* 0x000fe40000410000 */
[C---:B------:R-:W-:Y:S03]  /*17a80*/  FMUL.FTZ R35, R69.reuse, R119 ;  /* 0x0000007745237220 */ /* 0x040fe60000410000 */
[----:B------:R2:W3:Y:S01]  /*17a90*/  MUFU.EX2 R68, R2 ;  /* 0x0000000200447308 */ /* 0x0004e20000000800 */
[C---:B------:R-:W-:Y:S02]  /*17aa0*/  FMUL.FTZ R50, R69.reuse, R134 ;  /* 0x0000008645327220 */ /* 0x040fe40000410000 */
[----:B------:R-:W-:Y:S02]  /*17ab0*/  FMUL.FTZ R51, R69, R135 ;  /* 0x0000008745337220 */ /* 0x000fe40000410000 */
[--C-:B-1----:R-:W-:Y:S01]  /*17ac0*/  FFMA.FTZ R3, R167, c[0x0][0x2d0], -R79.reuse ;  /* 0x0000b400a7037a23 */ /* 0x102fe2000001084f */
[----:B------:R-:W-:Y:S04]  /*17ad0*/  MOV R167, R195 ;  /* 0x000000c300a77202 */ /* 0x000fe80000000f00 */
[----:B------:R1:W-:Y:S01]  /*17ae0*/  MUFU.EX2 R231, R3 ;  /* 0x0000000300e77308 */ /* 0x0003e20000000800 */
[--C-:B--2---:R-:W-:Y:S01]  /*17af0*/  FFMA.FTZ R2, R155, c[0x0][0x2d0], -R78.reuse ;  /* 0x0000b4009b027a23 */ /* 0x104fe2000001084e */
[----:B------:R-:W-:Y:S01]  /*17b00*/  MOV R155, R193 ;  /* 0x000000c1009b7202 */ /* 0x000fe20000000f00 */
        /* <DEDUP_REMOVED lines=8> */
[--C-:B-1----:R-:W-:Y:S04]  /*17b90*/  FFMA.FTZ R3, R165, c[0x0][0x2d0], -R79.reuse ;  /* 0x0000b400a5037a23 */ /* 0x102fe8000001084f */
[----:B------:R1:W4:Y:S01]  /*17ba0*/  MUFU.EX2 R232, R3 ;  /* 0x0000000300e87308 */ /* 0x0003220000000800 */
[--C-:B--2---:R-:W-:Y:S01]  /*17bb0*/  FFMA.FTZ R2, R86, c[0x0][0x2d0], -R78.reuse ;  /* 0x0000b40056027a23 */ /* 0x104fe2000001084e */
[----:B---3--:R-:W-:Y:S08]  /*17bc0*/  F2FP.PACK_AB R80, R237, R235 ;  /* 0x000000ebed50723e */ /* 0x008ff000000000ff */
[----:B------:R2:W3:Y:S01]  /*17bd0*/  MUFU.EX2 R236, R2 ;  /* 0x0000000200ec7308 */ /* 0x0004e20000000800 */
[--C-:B-1----:R-:W-:Y:S01]  /*17be0*/  FFMA.FTZ R3, R17, c[0x0][0x2d0], -R79.reuse ;  /* 0x0000b40011037a23 */ /* 0x102fe2000001084f */
[----:B----4-:R-:W-:Y:S01]  /*17bf0*/  F2FP.PACK_AB R81, R232, R231 ;  /* 0x000000e7e851723e */ /* 0x010fe200000000ff */
[----:B------:R-:W-:Y:S01]  /*17c00*/  FMUL.FTZ R17, R74, R101 ;  /* 0x000000654a117220 */ /* 0x000fe20000410000 */
[----:B------:R-:W-:Y:S06]  /*17c10*/  MOV R101, R191 ;  /* 0x000000bf00657202 */ /* 0x000fec0000000f00 */
[----:B------:R1:W-:Y:S01]  /*17c20*/  MUFU.EX2 R233, R3 ;  /* 0x0000000300e97308 */ /* 0x0003e20000000800 */
[----:B--2---:R-:W2:Y:S01]  /*17c30*/  SHFL.BFLY PT, R2, R0, 0x1, 0x1f ;  /* 0x0c201f0000027f89 */ /* 0x004ea200000e0000 */
[----:B---3--:R-:W-:Y:S01]  /*17c40*/  F2FP.PACK_AB R82, R238, R236 ;  /* 0x000000ecee52723e */ /* 0x008fe200000000ff */
[----:B-1----:R-:W-:Y:S02]  /*17c50*/  FFMA.FTZ R3, R19, c[0x0][0x2d0], -R78 ;  /* 0x0000b40013037a23 */ /* 0x002fe4000001084e */
[----:B------:R-:W-:Y:S01]  /*17c60*/  FMUL.FTZ R19, R69, R103 ;  /* 0x0000006745137220 */ /* 0x000fe20000410000 */
[----:B------:R-:W-:Y:S04]  /*17c70*/  MOV R103, R187 ;  /* 0x000000bb00677202 */ /* 0x000fe80000000f00 */
[----:B------:R-:W-:Y:S01]  /*17c80*/  MUFU.EX2 R228, R3 ;  /* 0x0000000300e47308 */ /* 0x000fe20000000800 */
[----:B--2---:R-:W-:Y:S01]  /*17c90*/  FMNMX.FTZ R70, R0, R2, !PT ;  /* 0x0000000200467209 */ /* 0x004fe20007810000 */
[--C-:B------:R-:W-:Y:S02]  /*17ca0*/  FFMA.FTZ R2, R170, c[0x0][0x2d0], -R156.reuse ;  /* 0x0000b400aa027a23 */ /* 0x100fe4000001089c */
[----:B------:R-:W-:Y:S02]  /*17cb0*/  FFMA.FTZ R0, R16, c[0x0][0x2d0], -R79 ;  /* 0x0000b40010007a23 */ /* 0x000fe4000001084f */
[----:B------:R-:W-:Y:S02]  /*17cc0*/  FMUL.FTZ R77, R70, c[0x0][0x2d0] ;  /* 0x0000b400464d7a20 */ /* 0x000fe40000410000 */
[----:B------:R-:W-:Y:S02]  /*17cd0*/  FMUL.FTZ R16, R74, R100 ;  /* 0x000000644a107220 */ /* 0x000fe40000410000 */
[----:B------:R1:W-:Y:S01]  /*17ce0*/  MUFU.EX2 R225, R2 ;  /* 0x0000000200e17308 */ /* 0x0003e20000000800 */
[----:B------:R-:W-:Y:S09]  /*17cf0*/  MOV R100, R192 ;  /* 0x000000c000647202 */ /* 0x000ff20000000f00 */
[----:B------:R2:W3:Y:S01]  /*17d00*/  MUFU.EX2 R234, R0 ;  /* 0x0000000000ea7308 */ /* 0x0004e20000000800 */
[--C-:B-1----:R-:W-:Y:S01]  /*17d10*/  FFMA.FTZ R2, R166, c[0x0][0x2d0], -R156.reuse ;  /* 0x0000b400a6027a23 */ /* 0x102fe2000001089c */
[----:B------:R-:W-:Y:S08]  /*17d20*/  MOV R166, R30 ;  /* 0x0000001e00a67202 */ /* 0x000ff00000000f00 */
[----:B------:R1:W4:Y:S01]  /*17d30*/  MUFU.EX2 R226, R2 ;  /* 0x0000000200e27308 */ /* 0x0003220000000800 */
[----:B--2---:R-:W-:Y:S01]  /*17d40*/  FADD.FTZ R0, -R70, R85 ;  /* 0x0000005546007221 */ /* 0x004fe20000010100 */
[----:B---3--:R-:W-:Y:S03]  /*17d50*/  F2FP.PACK_AB R83, R234, R233 ;  /* 0x000000e9ea53723e */ /* 0x008fe600000000ff */
[----:B------:R-:W-:Y:S06]  /*17d60*/  FMUL.FTZ R0, R0, c[0x0][0x2d0] ;  /* 0x0000b40000007a20 */ /* 0x000fec0000410000 */
[----:B------:R-:W2:Y:S01]  /*17d70*/  MUFU.EX2 R0, R0 ;  /* 0x0000000000007308 */ /* 0x000ea20000000800 */
[--C-:B-1----:R-:W-:Y:S01]  /*17d80*/  FFMA.FTZ R2, R152, c[0x0][0x2d0], -R156.reuse ;  /* 0x0000b40098027a23 */ /* 0x102fe2000001089c */
[----:B------:R-:W-:Y:S02]  /*17d90*/  MOV R152, R196 ;  /* 0x000000c400987202 */ /* 0x000fe40000000f00 */
[----:B----4-:R-:W-:Y:S06]  /*17da0*/  F2FP.PACK_AB R64, R226, R225 ;  /* 0x000000e1e240723e */ /* 0x010fec00000000ff */
[----:B------:R1:W-:Y:S01]  /*17db0*/  MUFU.EX2 R229, R2 ;  /* 0x0000000200e57308 */ /* 0x0003e20000000800 */
[C---:B--2---:R-:W-:Y:S02]  /*17dc0*/  FMUL.FTZ R11, R0.reuse, R95 ;  /* 0x0000005f000b7220 */ /* 0x044fe40000410000 */
[C---:B------:R-:W-:Y:S02]  /*17dd0*/  FMUL.FTZ R14, R0.reuse, R98 ;  /* 0x00000062000e7220 */ /* 0x040fe40000410000 */
[C---:B------:R-:W-:Y:S02]  /*17de0*/  FMUL.FTZ R30, R0.reuse, R114 ;  /* 0x00000072001e7220 */ /* 0x040fe40000410000 */
[C---:B------:R-:W-:Y:S01]  /*17df0*/  FMUL.FTZ R42, R0.reuse, R126 ;  /* 0x0000007e002a7220 */ /* 0x040fe20000410000 */
[----:B------:R-:W2:Y:S01]  /*17e00*/  LDL.LU R114, [R1+0x10] ;  /* 0x0000100001727983 */ /* 0x000ea20000300800 */
[C---:B------:R-:W-:Y:S02]  /*17e10*/  FMUL.FTZ R43, R0.reuse, R127 ;  /* 0x0000007f002b7220 */ /* 0x040fe40000410000 */
[C---:B------:R-:W-:Y:S02]  /*17e20*/  FMUL.FTZ R46, R0.reuse, R130 ;  /* 0x00000082002e7220 */ /* 0x040fe40000410000 */
[----:B-1----:R-:W-:Y:S02]  /*17e30*/  FFMA.FTZ R2, R87, c[0x0][0x2d0], -R156 ;  /* 0x0000b40057027a23 */ /* 0x002fe4000001089c */
[C---:B------:R-:W-:Y:S02]  /*17e40*/  FMUL.FTZ R47, R0.reuse, R131 ;  /* 0x00000083002f7220 */ /* 0x040fe40000410000 */
[----:B------:R1:W3:Y:S01]  /*17e50*/  MUFU.EX2 R230, R2 ;  /* 0x0000000200e67308 */ /* 0x0002e20000000800 */
[C---:B------:R-:W-:Y:S02]  /*17e60*/  FMUL.FTZ R59, R0.reuse, R143 ;  /* 0x0000008f003b7220 */ /* 0x040fe40000410000 */
[C---:B------:R-:W-:Y:S02]  /*17e70*/  FMUL.FTZ R58, R0.reuse, R142 ;  /* 0x0000008e003a7220 */ /* 0x040fe40000410000 */
[C---:B------:R-:W-:Y:S02]  /*17e80*/  FMUL.FTZ R62, R0.reuse, R146 ;  /* 0x00000092003e7220 */ /* 0x040fe40000410000 */
[----:B------:R-:W-:Y:S02]  /*17e90*/  FMUL.FTZ R63, R0, R147 ;  /* 0x00000093003f7220 */ /* 0x000fe40000410000 */
[--C-:B-1----:R-:W-:Y:S01]  /*17ea0*/  FFMA.FTZ R2, R169, c[0x0][0x2d0], -R77.reuse ;  /* 0x0000b400a9027a23 */ /* 0x102fe2000001084d */
[----:B---3--:R-:W-:Y:S02]  /*17eb0*/  F2FP.PACK_AB R66, R230, R229 ;  /* 0x000000e5e642723e */ /* 0x008fe400000000ff */
[----:B------:R-:W-:Y:S01]  /*17ec0*/  MOV R169, R188 ;  /* 0x000000bc00a97202 */ /* 0x000fe20000000f00 */
[----:B------:R1:W-:Y:S02]  /*17ed0*/  MUFU.EX2 R170, R2 ;  /* 0x0000000200aa7308 */ /* 0x0003e40000000800 */
[--C-:B-1----:R-:W-:Y:S01]  /*17ee0*/  FFMA.FTZ R2, R168, c[0x0][0x2d0], -R77.reuse ;  /* 0x0000b400a8027a23 */ /* 0x102fe2000001084d */
[----:B------:R-:W-:Y:S07]  /*17ef0*/  MOV R168, R190 ;  /* 0x000000be00a87202 */ /* 0x000fee0000000f00 */
[----:B------:R1:W3:Y:S02]  /*17f00*/  MUFU.EX2 R171, R2 ;  /* 0x0000000200ab7308 */ /* 0x0002e40000000800 */
[--C-:B-1----:R-:W-:Y:S01]  /*17f10*/  FFMA.FTZ R2, R154, c[0x0][0x2d0], -R77.reuse ;  /* 0x0000b4009a027a23 */ /* 0x102fe2000001084d */
[----:B---3--:R-:W-:Y:S02]  /*17f20*/  F2FP.PACK_AB R65, R171, R170 ;  /* 0x000000aaab41723e */ /* 0x008fe400000000ff */
[----:B------:R-:W-:Y:S05]  /*17f30*/  MOV R154, R31 ;  /* 0x0000001f009a7202 */ /* 0x000fea0000000f00 */
[----:B------:R1:W-:Y:S01]  /*17f40*/  MUFU.EX2 R172, R2 ;  /* 0x0000000200ac7308 */ /* 0x0003e20000000800 */
[----:B------:R-:W-:Y:S02]  /*17f50*/  FMUL.FTZ R31, R0, R115 ;  /* 0x00000073001f7220 */ /* 0x000fe40000410000 */
[----:B-1----:R-:W-:Y:S01]  /*17f60*/  FFMA.FTZ R2, R153, c[0x0][0x2d0], -R77 ;  /* 0x0000b40099027a23 */ /* 0x002fe2000001084d */
[----:B------:R-:W-:Y:S06]  /*17f70*/  MOV R153, R194 ;  /* 0x000000c200997202 */ /* 0x000fec0000000f00 */
[----:B------:R1:W3:Y:S02]  /*17f80*/  MUFU.EX2 R174, R2 ;  /* 0x0000000200ae7308 */ /* 0x0002e40000000800 */
[----:B-1----:R-:W-:Y:S02]  /*17f90*/  @P0 SHF.R.S32.HI R2, RZ, 0x1f, R217 ;  /* 0x0000001fff020819 */ /* 0x002fe400000114d9 */
[----:B---3--:R-:W-:Y:S03]  /*17fa0*/  F2FP.PACK_AB R67, R174, R172 ;  /* 0x000000acae43723e */ /* 0x008fe600000000ff */
        /* <DEDUP_REMOVED lines=11> */
[C---:B------:R-:W-:Y:S01]  /*18060*/  @P0 SHF.L.U64.HI R10, R2.reuse, 0x5, R7 ;  /* 0x00000005020a0819 */ /* 0x040fe20000010207 */
[----:B-1----:R-:W-:Y:S01]  /*18070*/  @P0 IMAD R6, R3, 0x50, RZ ;  /* 0x0000005003060824 */ /* 0x002fe200078e02ff */
[----:B------:R-:W-:Y:S04]  /*18080*/  @P0 SHF.L.U32 R3, R2, 0x5, RZ ;  /* 0x0000000502030819 */ /* 0x000fe800000006ff */
[----:B------:R-:W-:Y:S02]  /*18090*/  @P0 IADD3 R5, R5, R6, RZ ;  /* 0x0000000605050210 */ /* 0x000fe40007ffe0ff */
[-C--:B------:R-:W-:Y:S02]  /*180a0*/  @P0 IADD3 R6, P3, R8, R3.reuse, RZ ;  /* 0x0000000308060210 */ /* 0x080fe40007f7e0ff */
[----:B------:R-:W-:Y:S01]  /*180b0*/  @P0 LEA.HI.X R9, R4, c[0x0][0x1cc], R5, 0x1, P1 ;  /* 0x0000730004090a11 */ /* 0x000fe200008f0c05 */
[--C-:B------:R-:W-:Y:S01]  /*180c0*/  FFMA.FTZ R5, R21, c[0x0][0x2d0], -R79.reuse ;  /* 0x0000b40015057a23 */ /* 0x100fe2000001084f */
[-C--:B------:R-:W-:Y:S02]  /*180d0*/  @P0 IADD3 R4, P1, R6, R3.reuse, RZ ;  /* 0x0000000306040210 */ /* 0x080fe40007f3e0ff */
[-C--:B------:R-:W-:Y:S01]  /*180e0*/  @P0 IADD3.X R7, R9, R10.reuse, RZ, P3, !PT ;  /* 0x0000000a09070210 */ /* 0x080fe20001ffe4ff */
[----:B------:R1:W-:Y:S01]  /*180f0*/  MUFU.EX2 R222, R5 ;  /* 0x0000000500de7308 */ /* 0x0003e20000000800 */
[----:B------:R3:W-:Y:S01]  /*18100*/  @P0 LDGSTS.E.BYPASS.LTC128B.128 [R218+0x2900], [R8.64], !P4 ;  /* 0x0290000008da0fae */ /* 0x0007e2000e101d48 */
[-C--:B------:R-:W-:Y:S07]  /*18110*/  @P0 IADD3 R2, P2, R4, R3.reuse, RZ ;  /* 0x0000000304020210 */ /* 0x080fee0007f5e0ff */
[----:B------:R4:W-:Y:S01]  /*18120*/  @P0 LDGSTS.E.BYPASS.LTC128B.128 [R218+0x3100], [R6.64], !P4 ;  /* 0x0310000006da0fae */ /* 0x0009e2000e101d48 */
[-C--:B-1----:R-:W-:Y:S02]  /*18130*/  @P0 IADD3.X R5, R7, R10.reuse, RZ, P1, !PT ;  /* 0x0000000a07050210 */ /* 0x082fe40000ffe4ff */
[----:B---3--:R-:W-:Y:S05]  /*18140*/  @P0 IADD3 R8, P1, R2, R3, RZ ;  /* 0x0000000302080210 */ /* 0x008fea0007f3e0ff */
[----:B------:R1:W-:Y:S01]  /*18150*/  @P0 LDGSTS.E.BYPASS.LTC128B.128 [R218+0x3900], [R4.64], !P4 ;  /* 0x0390000004da0fae */ /* 0x0003e2000e101d48 */
[----:B------:R-:W-:Y:S01]  /*18160*/  @P0 IADD3.X R3, R5, R10, RZ, P2, !PT ;  /* 0x0000000a05030210 */ /* 0x000fe200017fe4ff */
[--C-:B------:R-:W-:Y:S04]  /*18170*/  FFMA.FTZ R9, R22, c[0x0][0x2d0], -R79.reuse ;  /* 0x0000b40016097a23 */ /* 0x100fe8000001084f */
[----:B------:R3:W-:Y:S01]  /*18180*/  MUFU.EX2 R221, R9 ;  /* 0x0000000900dd7308 */ /* 0x0007e20000000800 */
[C---:B----4-:R-:W-:Y:S01]  /*18190*/  FMUL.FTZ R6, R69.reuse, R90 ;  /* 0x0000005a45067220 */ /* 0x050fe20000410000 */
[----:B------:R4:W-:Y:S01]  /*181a0*/  @P0 LDGSTS.E.BYPASS.LTC128B.128 [R218+0x4100], [R2.64], !P4 ;  /* 0x0410000002da0fae */ /* 0x0009e2000e101d48 */
[----:B------:R-:W-:Y:S02]  /*181b0*/  FMUL.FTZ R7, R69, R91 ;  /* 0x0000005b45077220 */ /* 0x000fe40000410000 */
[--C-:B-1----:R-:W-:Y:S02]  /*181c0*/  FFMA.FTZ R4, R15, c[0x0][0x2d0], -R79.reuse ;  /* 0x0000b4000f047a23 */ /* 0x102fe4000001084f */
[----:B------:R-:W-:Y:S01]  /*181d0*/  FMUL.FTZ R5, R74, R89 ;  /* 0x000000594a057220 */ /* 0x000fe20000410000 */
[----:B---3--:R-:W-:Y:S02]  /*181e0*/  @P0 IADD3.X R9, R3, R10, RZ, P1, !PT ;  /* 0x0000000a03090210 */ /* 0x008fe40000ffe4ff */
[----:B------:R1:W-:Y:S01]  /*181f0*/  MUFU.EX2 R219, R4 ;  /* 0x0000000400db7308 */ /* 0x0003e20000000800 */
[C---:B------:R-:W-:Y:S02]  /*18200*/  FMUL.FTZ R10, R0.reuse, R94 ;  /* 0x0000005e000a7220 */ /* 0x040fe40000410000 */
[----:B------:R-:W-:Y:S01]  /*18210*/  FMUL.FTZ R15, R0, R99 ;  /* 0x00000063000f7220 */ /* 0x000fe20000410000 */
[----:B------:R3:W-:Y:S01]  /*18220*/  @P0 LDGSTS.E.BYPASS.LTC128B.128 [R218+0x4900], [R8.64], !P4 ;  /* 0x0490000008da0fae */ /* 0x0007e2000e101d48 */
[----:B----4-:R-:W-:Y:S02]  /*18230*/  FFMA.FTZ R2, R18, c[0x0][0x2d0], -R79 ;  /* 0x0000b40012027a23 */ /* 0x010fe4000001084f */
[----:B------:R-:W-:Y:S01]  /*18240*/  FMUL.FTZ R18, R69, R102 ;  /* 0x0000006645127220 */ /* 0x000fe20000410000 */
[----:B------:R-:W-:Y:S01]  /*18250*/  MOV R102, R32 ;  /* 0x0000002000667202 */ /* 0x000fe20000000f00 */
[----:B------:R-:W-:Y:S01]  /*18260*/  FMUL.FTZ R32, R74, R116 ;  /* 0x000000744a207220 */ /* 0x000fe20000410000 */
[----:B------:R4:W-:Y:S01]  /*18270*/  MUFU.EX2 R220, R2 ;  /* 0x0000000200dc7308 */ /* 0x0009e20000000800 */
[----:B------:R-:W-:Y:S01]  /*18280*/  FFMA.FTZ R3, R240, c[0x0][0x2d0], -R78 ;  /* 0x0000b400f0037a23 */ /* 0x000fe2000001084e */
[----:B------:R-:W5:Y:S08]  /*18290*/  LDSM.16.MT88.4 R20, [R201] ;  /* 0x00000000c914783b */ /* 0x000f700000004200 */
[----:B------:R-:W2:Y:S01]  /*182a0*/  LDSM.16.MT88.4 R36, [R205] ;  /* 0x00000000cd24783b */ /* 0x000ea20000004200 */
[----:B-1----:R-:W-:Y:S07]  /*182b0*/  FMUL.FTZ R4, R74, R88 ;  /* 0x000000584a047220 */ /* 0x002fee0000410000 */
[----:B------:R-:W1:Y:S01]  /*182c0*/  LDSM.16.MT88.4 R52, [R202] ;  /* 0x00000000ca34783b */ /* 0x000e620000004200 */
[C---:B---3--:R-:W-:Y:S02]  /*182d0*/  FMUL.FTZ R8, R68.reuse, R92 ;  /* 0x0000005c44087220 */ /* 0x048fe40000410000 */
[C---:B------:R-:W-:Y:S02]  /*182e0*/  FMUL.FTZ R9, R68.reuse, R93 ;  /* 0x0000005d44097220 */ /* 0x040fe40000410000 */
[--C-:B----4-:R-:W-:Y:S01]  /*182f0*/  FFMA.FTZ R2, R173, c[0x0][0x2d0], -R156.reuse ;  /* 0x0000b400ad027a23 */ /* 0x110fe2000001089c */
[----:B------:R-:W-:Y:S02]  /*18300*/  MOV R173, R216 ;  /* 0x000000d800ad7202 */ /* 0x000fe40000000f00 */
[----:B------:R-:W3:Y:S01]  /*18310*/  LDSM.16.MT88.4 R84, [R204] ;  /* 0x00000000cc54783b */ /* 0x000ee20000004200 */
[----:B------:R4:W-:Y:S07]  /*18320*/  MUFU.EX2 R197, R2 ;  /* 0x0000000200c57308 */ /* 0x0009ee0000000800 */
[----:B------:R-:W1:Y:S01]  /*18330*/  LDSM.16.MT88.4 R88, [R201+0x800] ;  /* 0x00080000c958783b */ /* 0x000e620000004200 */
[-C--:B-----5:R-:W-:Y:S07]  /*18340*/  HMMA.16816.F32 R4, R80, R20.reuse, R4 ;  /* 0x000000145004723c */ /* 0x0a0fee0000001804 */
[----:B------:R-:W5:Y:S01]  /*18350*/  LDSM.16.MT88.4 R92, [R205+0x800] ;  /* 0x00080000cd5c783b */ /* 0x000f620000004200 */
[C---:B------:R-:W-:Y:S07]  /*18360*/  HMMA.16816.F32 R8, R64.reuse, R20, R8 ;  /* 0x000000144008723c */ /* 0x040fee0000001808 */
[----:B------:R-:W1:Y:S01]  /*18370*/  LDSM.16.MT88.4 R96, [R202+0x800] ;  /* 0x00080000ca60783b */ /* 0x000e620000004200 */
[--C-:B----4-:R-:W-:Y:S04]  /*18380*/  FFMA.FTZ R2, R25, c[0x0][0x2d0], -R156.reuse ;  /* 0x0000b40019027a23 */ /* 0x110fe8000001089c */
[----:B------:R-:W-:Y:S01]  /*18390*/  FMUL.FTZ R25, R68, R109 ;  /* 0x0000006d44197220 */ /* 0x000fe20000410000 */
[-C--:B------:R-:W-:Y:S01]  /*183a0*/  HMMA.16816.F32 R12, R64, R22.reuse, R12 ;  /* 0x00000016400c723c */ /* 0x080fe2000000180c */
[----:B------:R4:W1:Y:S01]  /*183b0*/  MUFU.EX2 R198, R2 ;  /* 0x0000000200c67308 */ /* 0x0008620000000800 */
[----:B------:R-:W-:Y:S01]  /*183c0*/  LDSM.16.MT88.4 R116, [R205+0x2000] ;  /* 0x00200000cd74783b */ /* 0x000fe20000004200 */
[C---:B------:R-:W-:Y:S02]  /*183d0*/  FMUL.FTZ R20, R74.reuse, R104 ;  /* 0x000000684a147220 */ /* 0x040fe40000410000 */
[----:B------:R-:W-:Y:S03]  /*183e0*/  FMUL.FTZ R21, R74, R105 ;  /* 0x000000694a157220 */ /* 0x000fe60000410000 */
[C---:B------:R-:W-:Y:S02]  /*183f0*/  HMMA.16816.F32 R16, R80.reuse, R22, R16 ;  /* 0x000000165010723c */ /* 0x040fe40000001810 */
[----:B------:R-:W-:Y:S05]  /*18400*/  LDSM.16.MT88.4 R132, [R202+0x2000] ;  /* 0x00200000ca84783b */ /* 0x000fea0000004200 */
[C---:B------:R-:W-:Y:S02]  /*18410*/  FMUL.FTZ R22, R69.reuse, R106 ;  /* 0x0000006a45167220 */ /* 0x040fe40000410000 */
[----:B------:R-:W-:Y:S01]  /*18420*/  FMUL.FTZ R23, R69, R107 ;  /* 0x0000006b45177220 */ /* 0x000fe20000410000 */
[----:B------:R-:W0:Y:S06]  /*18430*/  LDGDEPBAR ;  /* 0x00000000000079af */ /* 0x000e2c0000000000 */
[-C--:B--2---:R-:W-:Y:S03]  /*18440*/  HMMA.16816.F32 R20, R80, R36.reuse, R20 ;  /* 0x000000245014723c */ /* 0x084fe60000001814 */
[--C-:B----4-:R-:W-:Y:S02]  /*18450*/  FFMA.FTZ R2, R24, c[0x0][0x2d0], -R156.reuse ;  /* 0x0000b40018027a23 */ /* 0x110fe4000001089c */
[----:B------:R-:W-:Y:S02]  /*18460*/  FMUL.FTZ R24, R68, R108 ;  /* 0x0000006c44187220 */ /* 0x000fe40000410000 */
[----:B------:R2:W-:Y:S02]  /*18470*/  MUFU.EX2 R216, R2 ;  /* 0x0000000200d87308 */ /* 0x0005e40000000800 */
[----:B--2---:R-:W-:Y:S03]  /*18480*/  FFMA.FTZ R2, R26, c[0x0][0x2d0], -R156 ;  /* 0x0000b4001a027a23 */ /* 0x004fe6000001089c */
[----:B------:R-:W-:Y:S05]  /*18490*/  FMUL.FTZ R26, R0, R110 ;  /* 0x0000006e001a7220 */ /* 0x000fea0000410000 */
[----:B------:R2:W-:Y:S02]  /*184a0*/  MUFU.EX2 R199, R2 ;  /* 0x0000000200c77308 */ /* 0x0005e40000000800 */
[--C-:B--2---:R-:W-:Y:S01]  /*184b0*/  FFMA.FTZ R2, R175, c[0x0][0x2d0], -R77.reuse ;  /* 0x0000b400af027a23 */ /* 0x104fe2000001084d */
[----:B------:R-:W-:Y:S07]  /*184c0*/  MOV R175, R189 ;  /* 0x000000bd00af7202 */ /* 0x000fee0000000f00 */
[----:B------:R2:W-:Y:S02]  /*184d0*/  MUFU.EX2 R165, R2 ;  /* 0x0000000200a57308 */ /* 0x0005e40000000800 */
[--C-:B--2---:R-:W-:Y:S08]  /*184e0*/  FFMA.FTZ R2, R176, c[0x0][0x2d0], -R77.reuse ;  /* 0x0000b400b0027a23 */ /* 0x104ff0000001084d */
[----:B------:R2:W4:Y:S02]  /*184f0*/  MUFU.EX2 R164, R2 ;  /* 0x0000000200a47308 */ /* 0x0005240000000800 */
[--C-:B--2---:R-:W-:Y:S02]  /*18500*/  FFMA.FTZ R2, R27, c[0x0][0x2d0], -R77.reuse ;  /* 0x0000b4001b027a23 */ /* 0x104fe4000001084d */
[----:B------:R-:W-:Y:S06]  /*18510*/  FMUL.FTZ R27, R0, R111 ;  /* 0x0000006f001b7220 */ /* 0x000fec0000410000 */
[----:B------:R2:W-:Y:S01]  /*18520*/  MUFU.EX2 R163, R2 ;  /* 0x0000000200a37308 */ /* 0x0005e20000000800 */
[C---:B------:R-:W-:Y:S07]  /*18530*/  HMMA.16816.F32 R24, R64.reuse, R36, R24 ;  /* 0x000000244018723c */ /* 0x040fee0000001818 */
[C---:B------:R-:W-:Y:S02]  /*18540*/  FMUL.FTZ R36, R74.reuse, R120 ;  /* 0x000000784a247220 */ /* 0x040fe40000410000 */
[----:B------:R-:W-:Y:S03]  /*18550*/  FMUL.FTZ R37, R74, R121 ;  /* 0x000000794a257220 */ /* 0x000fe60000410000 */
[----:B--2---:R-:W-:Y:S02]  /*18560*/  FFMA.FTZ R2, R29, c[0x0][0x2d0], -R77 ;  /* 0x0000b4001d027a23 */ /* 0x004fe4000001084d */
[----:B------:R-:W-:Y:S02]  /*18570*/  FMUL.FTZ R29, R68, R113 ;  /* 0x00000071441d7220 */ /* 0x000fe40000410000 */
[----:B------:R2:W1:Y:S01]  /*18580*/  MUFU.EX2 R162, R2 ;  /* 0x0000000200a27308 */ /* 0x0004620000000800 */
[----:B------:R-:W5:Y:S01]  /*18590*/  LDL.LU R113, [R1+0x14] ;  /* 0x0000140001717983 */ /* 0x000f620000300800 */
[--C-:B--2---:R-:W-:Y:S02]  /*185a0*/  FFMA.FTZ R2, R28, c[0x0][0x2d0], -R78.reuse ;  /* 0x0000b4001c027a23 */ /* 0x104fe4000001084e */
[----:B------:R-:W-:Y:S06]  /*185b0*/  FMUL.FTZ R28, R68, R112 ;  /* 0x00000070441c7220 */ /* 0x000fec0000410000 */
[----:B------:R2:W-:Y:S01]  /*185c0*/  MUFU.EX2 R196, R2 ;  /* 0x0000000200c47308 */ /* 0x0005e20000000800 */
[-C--:B------:R-:W-:Y:S08]  /*185d0*/  HMMA.16816.F32 R28, R64, R38.reuse, R28 ;  /* 0x00000026401c723c */ /* 0x080ff0000000181c */
[C---:B------:R-:W-:Y:S07]  /*185e0*/  HMMA.16816.F32 R32, R80.reuse, R38, R32 ;  /* 0x000000265020723c */ /* 0x040fee0000001820 */
[C---:B------:R-:W-:Y:S02]  /*185f0*/  FMUL.FTZ R38, R69.reuse, R122 ;  /* 0x0000007a45267220 */ /* 0x040fe40000410000 */
[----:B------:R-:W-:Y:S03]  /*18600*/  FMUL.FTZ R39, R69, R123 ;  /* 0x0000007b45277220 */ /* 0x000fe60000410000 */
[--C-:B--2---:R-:W-:Y:S04]  /*18610*/  FFMA.FTZ R2, R177, c[0x0][0x2d0], -R78.reuse ;  /* 0x0000b400b1027a23 */ /* 0x104fe8000001084e */
[-C--:B-1----:R-:W-:Y:S01]  /*18620*/  HMMA.16816.F32 R36, R80, R52.reuse, R36 ;  /* 0x000000345024723c */ /* 0x082fe20000001824 */
[----:B------:R1:W-:Y:S02]  /*18630*/  MUFU.EX2 R195, R2 ;  /* 0x0000000200c37308 */ /* 0x0003e40000000800 */
[--C-:B-1----:R-:W-:Y:S02]  /*18640*/  FFMA.FTZ R2, R40, c[0x0][0x2d0], -R78.reuse ;  /* 0x0000b40028027a23 */ /* 0x102fe4000001084e */
[----:B------:R-:W-:Y:S06]  /*18650*/  FMUL.FTZ R40, R68, R124 ;  /* 0x0000007c44287220 */ /* 0x000fec0000410000 */
[----:B------:R1:W-:Y:S01]  /*18660*/  MUFU.EX2 R194, R2 ;  /* 0x0000000200c27308 */ /* 0x0003e20000000800 */
[C---:B------:R-:W-:Y:S07]  /*18670*/  HMMA.16816.F32 R40, R64.reuse, R52, R40 ;  /* 0x000000344028723c */ /* 0x040fee0000001828 */
[C---:B------:R-:W-:Y:S02]  /*18680*/  FMUL.FTZ R53, R74.reuse, R137 ;  /* 0x000000894a357220 */ /* 0x040fe40000410000 */
[----:B------:R-:W-:Y:S03]  /*18690*/  FMUL.FTZ R52, R74, R136 ;  /* 0x000000884a347220 */ /* 0x000fe60000410000 */
[----:B-1----:R-:W-:Y:S02]  /*186a0*/  FFMA.FTZ R2, R44, c[0x0][0x2d0], -R78 ;  /* 0x0000b4002c027a23 */ /* 0x002fe4000001084e */
[----:B------:R-:W-:Y:S02]  /*186b0*/  FMUL.FTZ R44, R68, R128 ;  /* 0x00000080442c7220 */ /* 0x000fe40000410000 */
[----:B------:R1:W-:Y:S05]  /*186c0*/  MUFU.EX2 R193, R2 ;  /* 0x0000000200c17308 */ /* 0x0003ea0000000800 */
[-C--:B------:R-:W-:Y:S08]  /*186d0*/  HMMA.16816.F32 R44, R64, R54.reuse, R44 ;  /* 0x00000036402c723c */ /* 0x080ff0000000182c */
[C---:B------:R-:W-:Y:S07]  /*186e0*/  HMMA.16816.F32 R48, R80.reuse, R54, R48 ;  /* 0x000000365030723c */ /* 0x040fee0000001830 */
[C---:B------:R-:W-:Y:S02]  /*186f0*/  FMUL.FTZ R54, R69.reuse, R138 ;  /* 0x0000008a45367220 */ /* 0x040fe40000410000 */
[----:B------:R-:W-:Y:S03]  /*18700*/  FMUL.FTZ R55, R69, R139 ;  /* 0x0000008b45377220 */ /* 0x000fe60000410000 */
[--C-:B-1----:R-:W-:Y:S04]  /*18710*/  FFMA.FTZ R2, R180, c[0x0][0x2d0], -R79.reuse ;  /* 0x0000b400b4027a23 */ /* 0x102fe8000001084f */
[-C--:B---3--:R-:W-:Y:S01]  /*18720*/  HMMA.16816.F32 R52, R80, R84.reuse, R52 ;  /* 0x000000545034723c */ /* 0x088fe20000001834 */
[----:B------:R1:W-:Y:S07]  /*18730*/  MUFU.EX2 R192, R2 ;  /* 0x0000000200c07308 */ /* 0x0003ee0000000800 */
[C---:B------:R-:W-:Y:S07]  /*18740*/  HMMA.16816.F32 R56, R64.reuse, R84, R56 ;  /* 0x000000544038723c */ /* 0x040fee0000001838 */
[----:B------:R-:W-:Y:S01]  /*18750*/  F2FP.PACK_AB R84, R198, R197 ;  /* 0x000000c5c654723e */ /* 0x000fe200000000ff */
[-C--:B------:R-:W-:Y:S04]  /*18760*/  HMMA.16816.F32 R60, R64, R86.reuse, R60 ;  /* 0x00000056403c723c */ /* 0x080fe8000000183c */
[----:B----4-:R-:W-:Y:S03]  /*18770*/  F2FP.PACK_AB R85, R164, R165 ;  /* 0x000000a5a455723e */ /* 0x010fe600000000ff */
        /* <DEDUP_REMOVED lines=22> */
[-C--:B-----5:R-:W-:Y:S08]  /*188e0*/  HMMA.16816.F32 R20, R80, R92.reuse, R20 ;  /* 0x0000005c5014723c */ /* 0x0a0ff00000001814 */
[C---:B------:R-:W-:Y:S08]  /*188f0*/  HMMA.16816.F32 R24, R84.reuse, R92, R24 ;  /* 0x0000005c5418723c */ /* 0x040ff00000001818 */
[-C--:B------:R-:W-:Y:S04]  /*18900*/  HMMA.16816.F32 R28, R84, R94.reuse, R28 ;  /* 0x0000005e541c723c */ /* 0x080fe8000000181c */
[--C-:B-1----:R-:W-:Y:S04]  /*18910*/  FFMA.FTZ R2, R182, c[0x0][0x2d0], -R156.reuse ;  /* 0x0000b400b6027a23 */ /* 0x102fe8000001089c */
[C---:B------:R-:W-:Y:S01]  /*18920*/  HMMA.16816.F32 R32, R80.reuse, R94, R32 ;  /* 0x0000005e5020723c */ /* 0x040fe20000001820 */
[----:B------:R1:W-:Y:S01]  /*18930*/  MUFU.EX2 R188, R2 ;  /* 0x0000000200bc7308 */ /* 0x0003e20000000800 */
[----:B------:R-:W3:Y:S06]  /*18940*/  LDSM.16.MT88.4 R92, [R201+0x1000] ;  /* 0x00100000c95c783b */ /* 0x000eec0000004200 */
[-C--:B------:R-:W-:Y:S08]  /*18950*/  HMMA.16816.F32 R36, R80, R96.reuse, R36 ;  /* 0x000000605024723c */ /* 0x080ff00000001824 */
[C---:B------:R-:W-:Y:S08]  /*18960*/  HMMA.16816.F32 R40, R84.reuse, R96, R40 ;  /* 0x000000605428723c */ /* 0x040ff00000001828 */
[-C--:B------:R-:W-:Y:S04]  /*18970*/  HMMA.16816.F32 R44, R84, R98.reuse, R44 ;  /* 0x00000062542c723c */ /* 0x080fe8000000182c */
[--C-:B-1----:R-:W-:Y:S04]  /*18980*/  FFMA.FTZ R2, R183, c[0x0][0x2d0], -R156.reuse ;  /* 0x0000b400b7027a23 */ /* 0x102fe8000001089c */
[C---:B------:R-:W-:Y:S01]  /*18990*/  HMMA.16816.F32 R48, R80.reuse, R98, R48 ;  /* 0x000000625030723c */ /* 0x040fe20000001830 */
[----:B------:R1:W4:Y:S01]  /*189a0*/  MUFU.EX2 R187, R2 ;  /* 0x0000000200bb7308 */ /* 0x0003220000000800 */
[----:B------:R-:W-:Y:S06]  /*189b0*/  LDSM.16.MT88.4 R96, [R202+0x1000] ;  /* 0x00100000ca60783b */ /* 0x000fec0000004200 */
[-C--:B--2---:R-:W-:Y:S08]  /*189c0*/  HMMA.16816.F32 R52, R80, R88.reuse, R52 ;  /* 0x000000585034723c */ /* 0x084ff00000001834 */
[C---:B------:R-:W-:Y:S08]  /*189d0*/  HMMA.16816.F32 R56, R84.reuse, R88, R56 ;  /* 0x000000585438723c */ /* 0x040ff00000001838 */
[-C--:B------:R-:W-:Y:S04]  /*189e0*/  HMMA.16816.F32 R60, R84, R90.reuse, R60 ;  /* 0x0000005a543c723c */ /* 0x080fe8000000183c */
[--C-:B-1----:R-:W-:Y:S03]  /*189f0*/  FFMA.FTZ R2, R184, c[0x0][0x2d0], -R77.reuse ;  /* 0x0000b400b8027a23 */ /* 0x102fe6000001084d */
[----:B----4-:R-:W-:Y:S01]  /*18a00*/  F2FP.PACK_AB R84, R187, R188 ;  /* 0x000000bcbb54723e */ /* 0x010fe200000000ff */
[----:B------:R-:W-:Y:S01]  /*18a10*/  HMMA.16816.F32 R64, R80, R90, R64 ;  /* 0x0000005a5040723c */ /* 0x000fe20000001840 */
[----:B------:R1:W-:Y:S01]  /*18a20*/  MUFU.EX2 R138, R2 ;  /* 0x00000002008a7308 */ /* 0x0003e20000000800 */
[----:B------:R-:W2:Y:S05]  /*18a30*/  LDSM.16.MT88.4 R88, [R205+0x1000] ;  /* 0x00100000cd58783b */ /* 0x000eaa0000004200 */
[----:B------:R-:W-:Y:S02]  /*18a40*/  F2FP.PACK_AB R80, R195, R196 ;  /* 0x000000c4c350723e */ /* 0x000fe400000000ff */
[----:B------:R-:W-:Y:S03]  /*18a50*/  F2FP.PACK_AB R82, R193, R194 ;  /* 0x000000c2c152723e */ /* 0x000fe600000000ff */
[----:B------:R-:W-:Y:S02]  /*18a60*/  F2FP.PACK_AB R81, R191, R192 ;  /* 0x000000c0bf51723e */ /* 0x000fe400000000ff */
[----:B------:R-:W-:Y:S07]  /*18a70*/  F2FP.PACK_AB R83, R189, R190 ;  /* 0x000000bebd53723e */ /* 0x000fee00000000ff */
[-C--:B---3--:R-:W-:Y:S03]  /*18a80*/  HMMA.16816.F32 R4, R80, R92.reuse, R4 ;  /* 0x0000005c5004723c */ /* 0x088fe60000001804 */
[--C-:B-1----:R-:W-:Y:S04]  /*18a90*/  FFMA.FTZ R2, R186, c[0x0][0x2d0], -R77.reuse ;  /* 0x0000b400ba027a23 */ /* 0x102fe8000001084d */
[----:B------:R1:W3:Y:S02]  /*18aa0*/  MUFU.EX2 R137, R2 ;  /* 0x0000000200897308 */ /* 0x0002e40000000800 */
[----:B-1----:R-:W-:Y:S03]  /*18ab0*/  FFMA.FTZ R2, R185, c[0x0][0x2d0], -R156 ;  /* 0x0000b400b9027a23 */ /* 0x002fe6000001089c */
[----:B---3--:R-:W-:Y:S05]  /*18ac0*/  F2FP.PACK_AB R85, R137, R138 ;  /* 0x0000008a8955723e */ /* 0x008fea00000000ff */
[----:B------:R1:W-:Y:S10]  /*18ad0*/  MUFU.EX2 R185, R3 ;  /* 0x0000000300b97308 */ /* 0x0003f40000000800 */
[----:B------:R3:W-:Y:S01]  /*18ae0*/  MUFU.EX2 R186, R2 ;  /* 0x0000000200ba7308 */ /* 0x0007e20000000800 */
[----:B-1----:R-:W-:Y:S01]  /*18af0*/  FFMA.FTZ R3, R102, c[0x0][0x2d0], -R78 ;  /* 0x0000b40066037a23 */ /* 0x002fe2000001084e */
[----:B------:R-:W-:Y:S01]  /*18b00*/  MOV R102, R168 ;  /* 0x000000a800667202 */ /* 0x000fe20000000f00 */
[----:B---3--:R-:W-:Y:S07]  /*18b10*/  FFMA.FTZ R2, R242, c[0x0][0x2d0], -R156 ;  /* 0x0000b400f2027a23 */ /* 0x008fee000001089c */
[----:B------:R1:W3:Y:S02]  /*18b20*/  MUFU.EX2 R139, R2 ;  /* 0x00000002008b7308 */ /* 0x0002e40000000800 */
[--C-:B-1----:R-:W-:Y:S01]  /*18b30*/  FFMA.FTZ R2, R245, c[0x0][0x2d0], -R77.reuse ;  /* 0x0000b400f5027a23 */ /* 0x102fe2000001084d */
[----:B---3--:R-:W-:Y:S07]  /*18b40*/  F2FP.PACK_AB R86, R139, R186 ;  /* 0x000000ba8b56723e */ /* 0x008fee00000000ff */
[----:B------:R1:W-:Y:S02]  /*18b50*/  MUFU.EX2 R136, R2 ;  /* 0x0000000200887308 */ /* 0x0003e40000000800 */
[----:B-1----:R-:W-:Y:S08]  /*18b60*/  FFMA.FTZ R2, R248, c[0x0][0x2d0], -R77 ;  /* 0x0000b400f8027a23 */ /* 0x002ff0000001084d */
[----:B------:R1:W3:Y:S02]  /*18b70*/  MUFU.EX2 R141, R2 ;  /* 0x00000002008d7308 */ /* 0x0002e40000000800 */
[--C-:B-1----:R-:W-:Y:S01]  /*18b80*/  FFMA.FTZ R2, R243, c[0x0][0x2d0], -R78.reuse ;  /* 0x0000b400f3027a23 */ /* 0x102fe2000001084e */
[----:B---3--:R-:W-:Y:S07]  /*18b90*/  F2FP.PACK_AB R87, R141, R136 ;  /* 0x000000888d57723e */ /* 0x008fee00000000ff */
[----:B------:R1:W3:Y:S01]  /*18ba0*/  MUFU.EX2 R184, R2 ;  /* 0x0000000200b87308 */ /* 0x0002e20000000800 */
[C---:B------:R-:W-:Y:S08]  /*18bb0*/  HMMA.16816.F32 R8, R84.reuse, R92, R8 ;  /* 0x0000005c5408723c */ /* 0x040ff00000001808 */
[-C--:B------:R-:W-:Y:S08]  /*18bc0*/  HMMA.16816.F32 R12, R84, R94.reuse, R12 ;  /* 0x0000005e540c723c */ /* 0x080ff0000000180c */
[C---:B------:R-:W-:Y:S01]  /*18bd0*/  HMMA.16816.F32 R16, R80.reuse, R94, R16 ;  /* 0x0000005e5010723c */ /* 0x040fe20000001810 */
[----:B------:R-:W4:Y:S03]  /*18be0*/  LDSM.16.MT88.4 R92, [R204+0x1000] ;  /* 0x00100000cc5c783b */ /* 0x000f260000004200 */
[--C-:B-1----:R-:W-:Y:S04]  /*18bf0*/  FFMA.FTZ R2, R246, c[0x0][0x2d0], -R79.reuse ;  /* 0x0000b400f6027a23 */ /* 0x102fe8000001084f */
[-C--:B--2---:R-:W-:Y:S01]  /*18c00*/  HMMA.16816.F32 R20, R80, R88.reuse, R20 ;  /* 0x000000585014723c */ /* 0x084fe20000001814 */
[----:B------:R1:W-:Y:S07]  /*18c10*/  MUFU.EX2 R183, R2 ;  /* 0x0000000200b77308 */ /* 0x0003ee0000000800 */
[C---:B------:R-:W-:Y:S08]  /*18c20*/  HMMA.16816.F32 R24, R84.reuse, R88, R24 ;  /* 0x000000585418723c */ /* 0x040ff00000001818 */
[-C--:B------:R-:W-:Y:S08]  /*18c30*/  HMMA.16816.F32 R28, R84, R90.reuse, R28 ;  /* 0x0000005a541c723c */ /* 0x080ff0000000181c */
[C---:B------:R-:W-:Y:S01]  /*18c40*/  HMMA.16816.F32 R32, R80.reuse, R90, R32 ;  /* 0x0000005a5020723c */ /* 0x040fe20000001820 */
[----:B------:R-:W2:Y:S03]  /*18c50*/  LDSM.16.MT88.4 R88, [R201+0x1800] ;  /* 0x00180000c958783b */ /* 0x000ea60000004200 */
        /* <DEDUP_REMOVED lines=8> */
[-C--:B----4-:R-:W-:Y:S01]  /*18ce0*/  HMMA.16816.F32 R52, R80, R92.reuse, R52 ;  /* 0x0000005c5034723c */ /* 0x090fe20000001834 */
[----:B------:R1:W-:Y:S07]  /*18cf0*/  MUFU.EX2 R182, R2 ;  /* 0x0000000200b67308 */ /* 0x0003ee0000000800 */
[C---:B------:R-:W-:Y:S08]  /*18d00*/  HMMA.16816.F32 R56, R84.reuse, R92, R56 ;  /* 0x0000005c5438723c */ /* 0x040ff00000001838 */
[-C--:B------:R-:W-:Y:S08]  /*18d10*/  HMMA.16816.F32 R60, R84, R94.reuse, R60 ;  /* 0x0000005e543c723c */ /* 0x080ff0000000183c */
[----:B------:R-:W-:Y:S01]  /*18d20*/  HMMA.16816.F32 R64, R80, R94, R64 ;  /* 0x0000005e5040723c */ /* 0x000fe20000001840 */
[----:B------:R-:W4:Y:S03]  /*18d30*/  LDSM.16.MT88.4 R92, [R205+0x1800] ;  /* 0x00180000cd5c783b */ /* 0x000f260000004200 */
        /* <DEDUP_REMOVED lines=12> */
[-C--:B--2---:R-:W-:Y:S03]  /*18e00*/  HMMA.16816.F32 R4, R80, R88.reuse, R4 ;  /* 0x000000585004723c */ /* 0x084fe60000001804 */
[--C-:B-1----:R-:W-:Y:S06]  /*18e10*/  FFMA.FTZ R2, R251, c[0x0][0x2d0], -R156.reuse ;  /* 0x0000b400fb027a23 */ /* 0x102fec000001089c */
[----:B------:R1:W2:Y:S03]  /*18e20*/  MUFU.EX2 R178, R2 ;  /* 0x0000000200b27308 */ /* 0x0002a60000000800 */
[--C-:B-1----:R-:W-:Y:S01]  /*18e30*/  FFMA.FTZ R2, R103, c[0x0][0x2d0], -R77.reuse ;  /* 0x0000b40067027a23 */ /* 0x102fe2000001084d */
[----:B------:R-:W-:Y:S06]  /*18e40*/  MOV R103, R173 ;  /* 0x000000ad00677202 */ /* 0x000fec0000000f00 */
[----:B------:R1:W-:Y:S01]  /*18e50*/  MUFU.EX2 R173, R3 ;  /* 0x0000000300ad7308 */ /* 0x0003e20000000800 */
[----:B--2---:R-:W-:Y:S09]  /*18e60*/  F2FP.PACK_AB R84, R178, R142 ;  /* 0x0000008eb254723e */ /* 0x004ff200000000ff */
[----:B------:R2:W-:Y:S01]  /*18e70*/  MUFU.EX2 R140, R2 ;  /* 0x00000002008c7308 */ /* 0x0005e20000000800 */
[----:B-1----:R-:W3:Y:S04]  /*18e80*/  LDL.LU R3, [R1+0x18] ;  /* 0x0000180001037983 */ /* 0x002ee80000300800 */
[----:B------:R-:W5:Y:S01]  /*18e90*/  LDL.LU R112, [R1+0x1c] ;  /* 0x00001c0001707983 */ /* 0x000f620000300800 */
[--C-:B--2---:R-:W-:Y:S01]  /*18ea0*/  FFMA.FTZ R2, R101, c[0x0][0x2d0], -R77.reuse ;  /* 0x0000b40065027a23 */ /* 0x104fe2000001084d */
[----:B------:R-:W-:Y:S03]  /*18eb0*/  MOV R101, R155 ;  /* 0x0000009b00657202 */ /* 0x000fe60000000f00 */
[----:B------:R1:W2:Y:S02]  /*18ec0*/  MUFU.EX2 R155, R2 ;  /* 0x00000002009b7308 */ /* 0x0002a40000000800 */
[--C-:B-1----:R-:W-:Y:S01]  /*18ed0*/  FFMA.FTZ R2, R100, c[0x0][0x2d0], -R156.reuse ;  /* 0x0000b40064027a23 */ /* 0x102fe2000001089c */
[----:B------:R-:W-:Y:S02]  /*18ee0*/  MOV R100, R153 ;  /* 0x0000009900647202 */ /* 0x000fe40000000f00 */
[----:B--2---:R-:W-:Y:S05]  /*18ef0*/  F2FP.PACK_AB R85, R155, R140 ;  /* 0x0000008c9b55723e */ /* 0x004fea00000000ff */
        /* <DEDUP_REMOVED lines=17> */
[-C--:B----4-:R-:W-:Y:S01]  /*19010*/  HMMA.16816.F32 R20, R80, R92.reuse, R20 ;  /* 0x0000005c5014723c */ /* 0x090fe20000001814 */
        /* <DEDUP_REMOVED lines=15> */
[-C--:B------:R-:W-:Y:S08]  /*19110*/  HMMA.16816.F32 R52, R80, R88.reuse, R52 ;  /* 0x000000585034723c */ /* 0x080ff00000001834 */
[C---:B------:R-:W-:Y:S08]  /*19120*/  HMMA.16816.F32 R56, R84.reuse, R88, R56 ;  /* 0x000000585438723c */ /* 0x040ff00000001838 */
[-C--:B------:R-:W-:Y:S04]  /*19130*/  HMMA.16816.F32 R60, R84, R90.reuse, R60 ;  /* 0x0000005a543c723c */ /* 0x080fe8000000183c */
[----:B-1----:R-:W-:Y:S04]  /*19140*/  FFMA.FTZ R2, R161, c[0x0][0x2d0], -R78 ;  /* 0x0000b400a1027a23 */ /* 0x002fe8000001084e */
[----:B------:R-:W-:Y:S01]  /*19150*/  HMMA.16816.F32 R64, R80, R90, R64 ;  /* 0x0000005a5040723c */ /* 0x000fe20000001840 */
[----:B------:R1:W2:Y:S03]  /*19160*/  MUFU.EX2 R166, R2 ;  /* 0x0000000200a67308 */ /* 0x0002a60000000800 */
[----:B------:R-:W-:Y:S02]  /*19170*/  MOV R85, R70 ;  /* 0x0000004600557202 */ /* 0x000fe40000000f00 */
[----:B------:R-:W-:Y:S01]  /*19180*/  MOV R84, R71 ;  /* 0x0000004700547202 */ /* 0x000fe20000000f00 */
[----:B-1----:R-:W-:Y:S01]  /*19190*/  FFMA.FTZ R2, R160, c[0x0][0x2d0], -R79 ;  /* 0x0000b400a0027a23 */ /* 0x002fe2000001084f */
[----:B--2---:R-:W-:Y:S01]  /*191a0*/  F2FP.PACK_AB R150, R166, R167 ;  /* 0x000000a7a696723e */ /* 0x004fe200000000ff */
[----:B---3--:R-:W-:Y:S02]  /*191b0*/  FFMA.FTZ R3, R68, R3, R225 ;  /* 0x0000000344037223 */ /* 0x008fe400000100e1 */
[----:B------:R1:W-:Y:S01]  /*191c0*/  MUFU.EX2 R161, R2 ;  /* 0x0000000200a17308 */ /* 0x0003e20000000800 */
[----:B-----5:R-:W-:Y:S04]  /*191d0*/  FFMA.FTZ R0, R0, R112, R170 ;  /* 0x0000007000007223 */ /* 0x020fe800000100aa */
[----:B------:R-:W-:Y:S02]  /*191e0*/  FADD.FTZ R0, R171, R0 ;  /* 0x00000000ab007221 */ /* 0x000fe40000010000 */
[----:B-1----:R-:W-:Y:S04]  /*191f0*/  FFMA.FTZ R2, R159, c[0x0][0x2d0], -R79 ;  /* 0x0000b4009f027a23 */ /* 0x002fe8000001084f */
        /* <DEDUP_REMOVED lines=23> */
[----:B------:R-:W-:Y:S02]  /*19370*/  FFMA.FTZ R4, R69, R113, R231 ;  /* 0x0000007145047223 */ /* 0x000fe400000100e7 */
[----:B--2---:R-:W-:Y:S04]  /*19380*/  FFMA.FTZ R2, R74, R114, R235 ;  /* 0x000000724a027223 */ /* 0x004fe800000100eb */
[----:B------:R-:W-:Y:S02]  /*19390*/  FADD.FTZ R5, R237, R2 ;  /* 0x00000002ed057221 */ /* 0x000fe40000010000 */
[----:B------:R-:W-:Y:S02]  /*193a0*/  FADD.FTZ R2, R232, R4 ;  /* 0x00000004e8027221 */ /* 0x000fe40000010000 */
[----:B------:R-:W-:Y:S02]  /*193b0*/  FADD.FTZ R4, R226, R3 ;  /* 0x00000003e2047221 */ /* 0x000fe40000010000 */
[----:B------:R-:W-:Y:S01]  /*193c0*/  FADD.FTZ R3, R236, R5 ;  /* 0x00000005ec037221 */ /* 0x000fe20000010000 */
[----:B---3--:R-:W-:Y:S01]  /*193d0*/  F2FP.PACK_AB R147, R75, R78 ;  /* 0x0000004e4b93723e */ /* 0x008fe200000000ff */
[----:B------:R-:W-:Y:S02]  /*193e0*/  FADD.FTZ R2, R233, R2 ;  /* 0x00000002e9027221 */ /* 0x000fe40000010000 */
[----:B------:R-:W-:Y:S02]  /*193f0*/  FADD.FTZ R3, R238, R3 ;  /* 0x00000003ee037221 */ /* 0x000fe40000010000 */
[----:B------:R-:W-:Y:S02]  /*19400*/  FADD.FTZ R2, R234, R2 ;  /* 0x00000002ea027221 */ /* 0x000fe40000010000 */
        /* <DEDUP_REMOVED lines=91> */
.L_x_1485:
[----:B------:R-:W-:Y:S02]  /*199c0*/  MOV R11, 0x1f ;  /* 0x0000001f000b7802 */ /* 0x000fe40000000f00 */
[----:B------:R-:W-:Y:S01]  /*199d0*/  MOV R10, 0xffffffff ;  /* 0xffffffff000a7802 */ /* 0x000fe20000000f00 */
[----:B------:R-:W-:Y:S05]  /*199e0*/  BRA.DIV ~URZ, `(.L_x_1487) ;  /* 0x000052727f007947 */ /* 0x000fea000b800000 */
[----:B---3--:R-:W2:Y:S04]  /*199f0*/  LDL R0, [R1+0x10] ;  /* 0x0000100001007983 */ /* 0x008ea80000100800 */
[----:B--2---:R1:W2:Y:S02]  /*19a00*/  SHFL.BFLY PT, R2, R0, 0x2, 0x1f ;  /* 0x0c401f0000027f89 */ /* 0x0042a400000e0000 */
.L_x_1573:
[----:B-1----:R-:W3:Y:S02]  /*19a10*/  LDL.LU R0, [R1+0x10] ;  /* 0x0000100001007983 */ /* 0x002ee40000300800 */
[----:B--23--:R-:W-:Y:S01]  /*19a20*/  FADD.FTZ R2, R2, R0 ;  /* 0x0000000002027221 */ /* 0x00cfe20000010000 */
        /* <DEDUP_REMOVED lines=16> */
[----:B--2---:R-:W-:Y:S02]  /*19b30*/  FADD.FTZ R5, R3, R7 ;  /* 0x0000000703057221 */ /* 0x004fe40000010000 */
.L_x_1574:
[----:B------:R-:W-:Y:S01]  /*19b40*/  FSETP.NE.FTZ.AND P3, PT, R2, RZ, PT ;  /* 0x000000ff0200720b */ /* 0x000fe20003f75000 */
[----:B---34-:R-:W-:Y:S01]  /*19b50*/  FADD.FTZ R6, R8, R6 ;  /* 0x0000000608067221 */ /* 0x018fe20000010000 */
[----:B------:R-:W-:Y:S02]  /*19b60*/  MOV R0, RZ ;  /* 0x000000ff00007202 */ /* 0x000fe40000000f00 */
[----:B------:R-:W-:-:S02]  /*19b70*/  FSETP.NE.FTZ.AND P2, PT, R4, RZ, PT ;  /* 0x000000ff0400720b */ /* 0x000fc40003f55000 */
[----:B------:R-:W-:Y:S02]  /*19b80*/  FSETP.NE.FTZ.AND P1, PT, R5, RZ, PT ;  /* 0x000000ff0500720b */ /* 0x000fe40003f35000 */
[----:B------:R-:W-:Y:S02]  /*19b90*/  FSETP.NE.FTZ.AND P0, PT, R6, RZ, PT ;  /* 0x000000ff0600720b */ /* 0x000fe40003f15000 */
[----:B------:R-:W-:Y:S02]  /*19ba0*/  MOV R24, 0xff800000 ;  /* 0xff80000000187802 */ /* 0x000fe40000000f00 */
[----:B------:R-:W-:Y:S01]  /*19bb0*/  MOV R23, 0xff800000 ;  /* 0xff80000000177802 */ /* 0x000fe20000000f00 */
[----:B------:R-:W1:Y:S01]  /*19bc0*/  @P3 MUFU.RCP R0, R2 ;  /* 0x0000000200003308 */ /* 0x000e620000001000 */
[----:B------:R-:W-:Y:S02]  /*19bd0*/  MOV R19, 0xff800000 ;  /* 0xff80000000137802 */ /* 0x000fe40000000f00 */
[----:B------:R-:W-:-:S03]  /*19be0*/  MOV R22, 0xff800000 ;  /* 0xff80000000167802 */ /* 0x000fc60000000f00 */
[----:B------:R-:W-:Y:S02]  /*19bf0*/  @P1 MOV R10, 0x3f317218 ;  /* 0x3f317218000a1802 */ /* 0x000fe40000000f00 */
[----:B------:R2:W-:Y:S01]  /*19c00*/  @P3 MUFU.LG2 R9, R2 ;  /* 0x0000000200093308 */ /* 0x0005e20000000c00 */
[----:B-1----:R-:W-:-:S07]  /*19c10*/  FMUL.FTZ R78, R0, R88 ;  /* 0x00000058004e7220 */ /* 0x002fce0000410000 */
[----:B------:R-:W1:Y:S01]  /*19c20*/  @P2 MUFU.LG2 R7, R4 ;  /* 0x0000000400072308 */ /* 0x000e620000000c00 */
[C---:B------:R-:W-:Y:S02]  /*19c30*/  FMUL.FTZ R79, R0.reuse, R89 ;  /* 0x00000059004f7220 */ /* 0x040fe40000410000 */
[C---:B------:R-:W-:Y:S02]  /*19c40*/  FMUL.FTZ R84, R0.reuse, R100 ;  /* 0x0000006400547220 */ /* 0x040fe40000410000 */
[C---:B------:R-:W-:Y:S01]  /*19c50*/  FMUL.FTZ R85, R0.reuse, R101 ;  /* 0x0000006500557220 */ /* 0x040fe20000410000 */
[----:B--2---:R-:W-:Y:S01]  /*19c60*/  CS2R R2, SRZ ;  /* 0x0000000000027805 */ /* 0x004fe2000001ff00 */
[C---:B------:R-:W-:Y:S02]  /*19c70*/  FMUL.FTZ R88, R0.reuse, R116 ;  /* 0x0000007400587220 */ /* 0x040fe40000410000 */
[C---:B------:R-:W-:Y:S02]  /*19c80*/  FMUL.FTZ R89, R0.reuse, R117 ;  /* 0x0000007500597220 */ /* 0x040fe40000410000 */
[C---:B------:R-:W-:Y:S01]  /*19c90*/  FMUL.FTZ R86, R0.reuse, R104 ;  /* 0x0000006800567220 */ /* 0x040fe20000410000 */
[----:B------:R2:W3:Y:S01]  /*19ca0*/  @P2 MUFU.RCP R3, R4 ;  /* 0x0000000400032308 */ /* 0x0004e20000001000 */
[----:B------:R-:W-:-:S02]  /*19cb0*/  FMUL.FTZ R87, R0, R105 ;  /* 0x0000006900577220 */ /* 0x000fc40000410000 */
[C---:B------:R-:W-:Y:S02]  /*19cc0*/  FMUL.FTZ R76, R0.reuse, R120 ;  /* 0x00000078004c7220 */ /* 0x040fe40000410000 */
[C---:B------:R-:W-:Y:S02]  /*19cd0*/  FMUL.FTZ R77, R0.reuse, R121 ;  /* 0x00000079004d7220 */ /* 0x040fe40000410000 */
[C---:B------:R-:W-:Y:S01]  /*19ce0*/  FMUL.FTZ R116, R0.reuse, R132 ;  /* 0x0000008400747220 */ /* 0x040fe20000410000 */
[----:B------:R-:W-:Y:S01]  /*19cf0*/  @P1 MUFU.RCP R2, R5 ;  /* 0x0000000500021308 */ /* 0x000fe20000001000 */
[C---:B------:R-:W-:Y:S02]  /*19d00*/  FMUL.FTZ R117, R0.reuse, R133 ;  /* 0x0000008500757220 */ /* 0x040fe40000410000 */
[C---:B------:R-:W-:Y:S02]  /*19d10*/  FMUL.FTZ R100, R0.reuse, R136 ;  /* 0x0000008800647220 */ /* 0x040fe40000410000 */
[----:B------:R-:W-:-:S02]  /*19d20*/  FMUL.FTZ R101, R0, R137 ;  /* 0x0000008900657220 */ /* 0x000fc40000410000 */
[C---:B------:R-:W-:Y:S01]  /*19d30*/  FMUL.FTZ R68, R0.reuse, R148 ;  /* 0x0000009400447220 */ /* 0x040fe20000410000 */
[----:B--2---:R-:W-:Y:S01]  /*19d40*/  @P2 MOV R4, 0x3f317218 ;  /* 0x3f31721800042802 */ /* 0x004fe20000000f00 */
[----:B------:R-:W-:Y:S02]  /*19d50*/  FMUL.FTZ R69, R0, R149 ;  /* 0x0000009500457220 */ /* 0x000fe40000410000 */
[----:B------:R-:W2:Y:S01]  /*19d60*/  @P1 MUFU.LG2 R0, R5 ;  /* 0x0000000500001308 */ /* 0x000ea20000000c00 */
[----:B-1----:R-:W-:Y:S02]  /*19d70*/  @P2 FMUL.FTZ R8, R7, 0.69314718246459960938 ;  /* 0x3f31721807082820 */ /* 0x002fe40000410000 */
[C---:B---3--:R-:W-:Y:S02]  /*19d80*/  FMUL.FTZ R104, R3.reuse, R90 ;  /* 0x0000005a03687220 */ /* 0x048fe40000410000 */
[C---:B------:R-:W-:Y:S02]  /*19d90*/  FMUL.FTZ R105, R3.reuse, R91 ;  /* 0x0000005b03697220 */ /* 0x040fe40000410000 */
[----:B------:R-:W-:-:S02]  /*19da0*/  FMUL.FTZ R102, R3, R102 ;  /* 0x0000006603667220 */ /* 0x000fc40000410000 */
[C---:B------:R-:W-:Y:S02]  /*19db0*/  FMUL.FTZ R103, R3.reuse, R103 ;  /* 0x0000006703677220 */ /* 0x040fe40000410000 */
[C---:B------:R-:W-:Y:S02]  /*19dc0*/  FMUL.FTZ R106, R3.reuse, R106 ;  /* 0x0000006a036a7220 */ /* 0x040fe40000410000 */
[C---:B------:R-:W-:Y:S02]  /*19dd0*/  FMUL.FTZ R107, R3.reuse, R107 ;  /* 0x0000006b036b7220 */ /* 0x040fe40000410000 */
[C---:B------:R-:W-:Y:S02]  /*19de0*/  FMUL.FTZ R118, R3.reuse, R118 ;  /* 0x0000007603767220 */ /* 0x040fe40000410000 */
[----:B--2---:R-:W-:Y:S01]  /*19df0*/  @P1 FMUL.FTZ R7, R0, 0.69314718246459960938 ;  /* 0x3f31721800071820 */ /* 0x004fe20000410000 */
        /* <DEDUP_REMOVED lines=28> */
[----:B------:R-:W1:Y:S01]  /*19fc0*/  @P0 MUFU.LG2 R2, R6 ;  /* 0x0000000600020308 */ /* 0x000e620000000c00 */
[----:B------:R-:W-:Y:S02]  /*19fd0*/  @P3 FMUL.FTZ R5, R3, c[0x0][0x2d0] ;  /* 0x0000b40003053a20 */ /* 0x000fe40000410000 */
[----:B------:R-:W-:Y:S02]  /*19fe0*/  @P1 FMUL.FTZ R3, R10, c[0x0][0x2d0] ;  /* 0x0000b4000a031a20 */ /* 0x000fe40000410000 */
[----:B------:R-:W-:Y:S02]  /*19ff0*/  @P2 FMUL.FTZ R4, R4, c[0x0][0x2d0] ;  /* 0x0000b40004042a20 */ /* 0x000fe40000410000 */
[----:B------:R-:W-:Y:S01]  /*1a000*/  @P1 FFMA.FTZ R24, R3, R71, R7 ;  /* 0x0000004703181223 */ /* 0x000fe20000010007 */
[----:B------:R-:W-:Y:S01]  /*1a010*/  @P0 MOV R3, 0x3f317218 ;  /* 0x3f31721800030802 */ /* 0x000fe20000000f00 */
[----:B------:R-:W-:Y:S01]  /*1a020*/  @P2 FFMA.FTZ R23, R4, R72, R8 ;  /* 0x0000004804172223 */ /* 0x000fe20000010008 */
[----:B------:R-:W-:Y:S01]  /*1a030*/  MOV R4, 0x1 ;  /* 0x0000000100047802 */ /* 0x000fe20000000f00 */
[----:B------:R-:W-:-:S02]  /*1a040*/  @P3 FMUL.FTZ R9, R9, 0.69314718246459960938 ;  /* 0x3f31721809093820 */ /* 0x000fc40000410000 */
[----:B------:R-:W-:Y:S02]  /*1a050*/  @P0 FMUL.FTZ R3, R3, c[0x0][0x2d0] ;  /* 0x0000b40003030a20 */ /* 0x000fe40000410000 */
[----:B------:R-:W-:Y:S02]  /*1a060*/  @P3 FFMA.FTZ R22, R5, R73, R9 ;  /* 0x0000004905163223 */ /* 0x000fe40000010009 */
[----:B-1----:R-:W-:Y:S02]  /*1a070*/  @P0 FMUL.FTZ R2, R2, 0.69314718246459960938 ;  /* 0x3f31721802020820 */ /* 0x002fe40000410000 */
[----:B------:R-:W-:Y:S02]  /*1a080*/  FMUL.FTZ R38, R0, R94 ;  /* 0x0000005e00267220 */ /* 0x000fe40000410000 */
[--C-:B------:R-:W-:Y:S01]  /*1a090*/  @P0 FFMA.FTZ R19, R3, R70, R2.reuse ;  /* 0x0000004603130223 */ /* 0x100fe20000010002 */
[----:B------:R-:W-:Y:S01]  /*1a0a0*/  PRMT R2, R4, 0x7610, R2 ;  /* 0x0000761004027816 */ /* 0x000fe20000000002 */
        /* <DEDUP_REMOVED lines=15> */
.L_x_1416:
        /* <DEDUP_REMOVED lines=19> */
.L_x_1490:
[----:B--2---:R-:W-:Y:S05]  /*1a2d0*/  BSYNC B0 ;  /* 0x0000000000007941 */ /* 0x004fea0003800000 */
.L_x_1489:
        /* <DEDUP_REMOVED lines=15> */
[CC--:B------:R-:W-:Y:S01]  /*1a3d0*/  LEA.HI R5, R4.reuse, R29.reuse, RZ, 0x2 ;  /* 0x0000001d04057211 */ /* 0x0c0fe200078f10ff */
[----:B------:R-:W2:Y:S01]  /*1a3e0*/  LDL.LU R14, [R1+0x4c] ;  /* 0x00004c00010e7983 */ /* 0x000ea20000300800 */
[----:B------:R-:W-:Y:S01]  /*1a3f0*/  LEA.HI R27, R4, R29, RZ, 0x5 ;  /* 0x0000001d041b7211 */ /* 0x000fe200078f28ff */
[----:B------:R-:W-:Y:S01]  /*1a400*/  WARPSYNC 0xffffffff ;  /* 0xffffffff00007948 */ /* 0x000fe20003800000 */
[--C-:B------:R-:W-:Y:S01]  /*1a410*/  SHF.R.S32.HI R3, RZ, 0x2, R5.reuse ;  /* 0x00000002ff037819 */ /* 0x100fe20000011405 */
[----:B------:R-:W-:Y:S01]  /*1a420*/  IMAD.MOV.U32 R11, RZ, RZ, -0x10 ;  /* 0xfffffff0ff0b7424 */ /* 0x000fe200078e00ff */
[----:B------:R-:W-:Y:S01]  /*1a430*/  SHF.R.S32.HI R2, RZ, 0x1f, R5 ;  /* 0x0000001fff027819 */ /* 0x000fe20000011405 */
[----:B------:R-:W-:Y:S01]  /*1a440*/  IMAD.MOV.U32 R8, RZ, RZ, 0x20 ;  /* 0x00000020ff087424 */ /* 0x000fe200078e00ff */
[----:B------:R-:W-:Y:S01]  /*1a450*/  LOP3.LUT R5, R5, 0xfffffffc, RZ, 0xc0, !PT ;  /* 0xfffffffc05057812 */ /* 0x000fe200078ec0ff */
[----:B------:R-:W-:Y:S01]  /*1a460*/  IMAD.MOV.U32 R13, RZ, RZ, c[0x0][0x388] ;  /* 0x0000e200ff0d7624 */ /* 0x000fe200078e00ff */
[----:B------:R-:W-:-:S02]  /*1a470*/  LEA.HI R2, R2, R3, RZ, 0x3 ;  /* 0x0000000302027211 */ /* 0x000fc400078f18ff */
        /* <DEDUP_REMOVED lines=21> */
[----:B------:R-:W-:Y:S02]  /*1a5d0*/  F2FP.PACK_AB R6, R105, R104 ;  /* 0x000000686906723e */ /* 0x000fe400000000ff */
[----:B------:R-:W-:Y:S02]  /*1a5e0*/  ISETP.NE.U32.AND P0, PT, RZ, c[0x0][0x508], PT ;  /* 0x00014200ff007a0c */ /* 0x000fe40003f05070 */
        /* <DEDUP_REMOVED lines=8> */
[----:B---3--:R-:W-:Y:S01]  /*1a670*/  IMAD.MOV.U32 R6, RZ, RZ, 0x40 ;  /* 0x00000040ff067424 */ /* 0x008fe200078e00ff */
[----:B----4-:R-:W-:-:S02]  /*1a680*/  F2FP.PACK_AB R3, R39, R38 ;  /* 0x000000262703723e */ /* 0x010fc400000000ff */
[----:B------:R-:W-:-:S03]  /*1a690*/  F2FP.PACK_AB R5, R55, R54 ;  /* 0x000000363705723e */ /* 0x000fc600000000ff */
[----:B------:R1:W-:Y:S04]  /*1a6a0*/  STS [R2+0x2400], R3 ;  /* 0x0024000302007388 */ /* 0x0003e80000000800 */
[----:B------:R3:W-:Y:S04]  /*1a6b0*/  STS [R2+0x2000], R5 ;  /* 0x0020000502007388 */ /* 0x0007e80000000800 */
[----:B------:R4:W-:Y:S04]  /*1a6c0*/  STS [R4+0x2000], R7 ;  /* 0x0020000704007388 */ /* 0x0009e80000000800 */
[----:B------:R4:W-:Y:S01]  /*1a6d0*/  STS [R4+0x2400], R10 ;  /* 0x0024000a04007388 */ /* 0x0009e20000000800 */
[----:B-1----:R-:W-:-:S02]  /*1a6e0*/  SEL R3, R6, 0xffffffc0, !P2 ;  /* 0xffffffc006037807 */ /* 0x002fc40005000000 */
[----:B------:R-:W-:Y:S02]  /*1a6f0*/  SEL R6, R8, 0xffffffe0, !P1 ;  /* 0xffffffe008067807 */ /* 0x000fe40004800000 */
[----:B------:R-:W-:Y:S01]  /*1a700*/  F2FP.PACK_AB R8, R107, R106 ;  /* 0x0000006a6b08723e */ /* 0x000fe200000000ff */
[C---:B------:R-:W-:Y:S01]  /*1a710*/  IMAD.IADD R3, R2.reuse, 0x1, R3 ;  /* 0x0000000102037824 */ /* 0x040fe200078e0203 */
[----:B------:R-:W-:Y:S01]  /*1a720*/  ISETP.NE.U32.AND P2, PT, RZ, c[0x0][0x500], PT ;  /* 0x00014000ff007a0c */ /* 0x000fe20003f45070 */
[--C-:B---3--:R-:W-:Y:S01]  /*1a730*/  IMAD.IADD R5, R2, 0x1, R6.reuse ;  /* 0x0000000102057824 */ /* 0x108fe200078e0206 */
[----:B----4-:R-:W-:Y:S01]  /*1a740*/  F2FP.PACK_AB R7, R89, R88 ;  /* 0x000000585907723e */ /* 0x010fe200000000ff */
[----:B------:R-:W-:Y:S01]  /*1a750*/  IMAD.IADD R2, R4, 0x1, R6 ;  /* 0x0000000104027824 */ /* 0x000fe200078e0206 */
[----:B------:R-:W-:Y:S02]  /*1a760*/  ISETP.NE.AND.EX P2, PT, RZ, c[0x0][0x504], PT, P2 ;  /* 0x00014100ff007a0c */ /* 0x000fe40003f45320 */
[----:B------:R-:W-:Y:S01]  /*1a770*/  F2FP.PACK_AB R4, R119, R118 ;  /* 0x000000767704723e */ /* 0x000fe200000000ff */
[----:B------:R1:W-:Y:S01]  /*1a780*/  STS [R5], R9 ;  /* 0x0000000905007388 */ /* 0x0003e20000000800 */
[----:B------:R-:W-:-:S03]  /*1a790*/  ISETP.NE.AND.EX P1, PT, RZ, c[0x0][0x50c], PT, P0 ;  /* 0x00014300ff007a0c */ /* 0x000fc60003f25300 */
[----:B------:R3:W-:Y:S04]  /*1a7a0*/  STS [R5+0x400], R8 ;  /* 0x0004000805007388 */ /* 0x0007e80000000800 */
[----:B------:R4:W-:Y:S04]  /*1a7b0*/  STS [R2+0x400], R4 ;  /* 0x0004000402007388 */ /* 0x0009e80000000800 */
[----:B------:R4:W-:Y:S01]  /*1a7c0*/  STS [R2], R7 ;  /* 0x0000000702007388 */ /* 0x0009e20000000800 */
[----:B-1----:R-:W-:Y:S02]  /*1a7d0*/  F2FP.PACK_AB R9, R47, R46 ;  /* 0x0000002e2f09723e */ /* 0x002fe400000000ff */
[----:B---3--:R-:W-:-:S03]  /*1a7e0*/  F2FP.PACK_AB R8, R65, R64 ;  /* 0x000000404108723e */ /* 0x008fc600000000ff */
[----:B------:R-:W-:Y:S01]  /*1a7f0*/  STS [R5+0x2000], R9 ;  /* 0x0020000905007388 */ /* 0x000fe20000000800 */
[----:B----4-:R-:W-:-:S03]  /*1a800*/  F2FP.PACK_AB R4, R63, R62 ;  /* 0x0000003e3f04723e */ /* 0x010fc600000000ff */
[----:B------:R1:W-:Y:S01]  /*1a810*/  STS [R5+0x2400], R8 ;  /* 0x0024000805007388 */ /* 0x0003e20000000800 */
[----:B------:R-:W-:-:S03]  /*1a820*/  F2FP.PACK_AB R7, R49, R48 ;  /* 0x000000303107723e */ /* 0x000fc600000000ff */
[----:B------:R3:W-:Y:S04]  /*1a830*/  STS [R2+0x2400], R4 ;  /* 0x0024000402007388 */ /* 0x0007e80000000800 */
[----:B------:R4:W-:Y:S01]  /*1a840*/  STS [R2+0x2000], R7 ;  /* 0x0020000702007388 */ /* 0x0009e20000000800 */
[----:B-1----:R-:W-:Y:S02]  /*1a850*/  F2FP.PACK_AB R5, R77, R76 ;  /* 0x0000004c4d05723e */ /* 0x002fe400000000ff */
[----:B------:R-:W-:Y:S02]  /*1a860*/  F2FP.PACK_AB R8, R117, R116 ;  /* 0x000000747508723e */ /* 0x000fe400000000ff */
[----:B---3--:R-:W-:Y:S01]  /*1a870*/  F2FP.PACK_AB R4, R123, R122 ;  /* 0x0000007a7b04723e */ /* 0x008fe200000000ff */
[----:B------:R1:W-:Y:S01]  /*1a880*/  STS [R3], R5 ;  /* 0x0000000503007388 */ /* 0x0003e20000000800 */
[----:B----4-:R-:W-:Y:S01]  /*1a890*/  IMAD.IADD R2, R11, 0x1, R3 ;  /* 0x000000010b027824 */ /* 0x010fe200078e0203 */
[----:B------:R-:W-:-:S02]  /*1a8a0*/  F2FP.PACK_AB R7, R121, R120 ;  /* 0x000000787907723e */ /* 0x000fc400000000ff */
[----:B------:R3:W-:Y:S04]  /*1a8b0*/  STS [R3+0x400], R4 ;  /* 0x0004000403007388 */ /* 0x0007e80000000800 */
[----:B------:R-:W-:Y:S04]  /*1a8c0*/  STS [R2], R8 ;  /* 0x0000000802007388 */ /* 0x000fe80000000800 */
[----:B------:R4:W-:Y:S01]  /*1a8d0*/  STS [R2+0x400], R7 ;  /* 0x0004000702007388 */ /* 0x0009e20000000800 */
[----:B-1----:R-:W-:Y:S02]  /*1a8e0*/  F2FP.PACK_AB R5, R61, R60 ;  /* 0x0000003c3d05723e */ /* 0x002fe400000000ff */
[----:B---3--:R-:W-:-:S03]  /*1a8f0*/  F2FP.PACK_AB R4, R59, R58 ;  /* 0x0000003a3b04723e */ /* 0x008fc600000000ff */
[----:B------:R1:W-:Y:S04]  /*1a900*/  STS [R3+0x2000], R5 ;  /* 0x0020000503007388 */ /* 0x0003e80000000800 */
[----:B------:R3:W-:Y:S01]  /*1a910*/  STS [R3+0x2400], R4 ;  /* 0x0024000403007388 */ /* 0x0007e20000000800 */
[----:B----4-:R-:W-:-:S05]  /*1a920*/  F2FP.PACK_AB R7, R57, R56 ;  /* 0x000000383907723e */ /* 0x010fca00000000ff */
[----:B------:R-:W-:Y:S01]  /*1a930*/  STS [R2+0x2000], R7 ;  /* 0x0020000702007388 */ /* 0x000fe20000000800 */
[----:B-1----:R-:W-:Y:S02]  /*1a940*/  F2FP.PACK_AB R5, R53, R52 ;  /* 0x000000343505723e */ /* 0x002fe400000000ff */
[----:B---3--:R-:W-:Y:S01]  /*1a950*/  F2FP.PACK_AB R4, R101, R100 ;  /* 0x000000646504723e */ /* 0x008fe200000000ff */
[C---:B------:R-:W-:Y:S02]  /*1a960*/  IMAD.IADD R3, R6.reuse, 0x1, R3 ;  /* 0x0000000106037824 */ /* 0x040fe400078e0203 */
[----:B------:R1:W-:Y:S01]  /*1a970*/  STS [R2+0x2400], R5 ;  /* 0x0024000502007388 */ /* 0x0003e20000000800 */
[----:B------:R-:W-:Y:S02]  /*1a980*/  IMAD.IADD R6, R6, 0x1, R2 ;  /* 0x0000000106067824 */ /* 0x000fe400078e0202 */
[----:B------:R-:W-:Y:S01]  /*1a990*/  IMAD.IADD R8, R11, 0x1, R3 ;  /* 0x000000010b087824 */ /* 0x000fe200078e0203 */
[----:B------:R3:W-:Y:S01]  /*1a9a0*/  STS [R3], R4 ;  /* 0x0000000403007388 */ /* 0x0007e20000000800 */
[----:B-1----:R-:W-:-:S02]  /*1a9b0*/  F2FP.PACK_AB R2, R69, R68 ;  /* 0x000000444502723e */ /* 0x002fc400000000ff */
[----:B------:R-:W-:Y:S02]  /*1a9c0*/  F2FP.PACK_AB R5, R75, R74 ;  /* 0x0000004a4b05723e */ /* 0x000fe400000000ff */
[----:B---3--:R-:W-:-:S05]  /*1a9d0*/  F2FP.PACK_AB R4, R91, R90 ;  /* 0x0000005a5b04723e */ /* 0x008fca00000000ff */
[----:B------:R1:W-:Y:S04]  /*1a9e0*/  STS [R3+0x400], R4 ;  /* 0x0004000403007388 */ /* 0x0003e80000000800 */
[----:B------:R3:W-:Y:S04]  /*1a9f0*/  STS [R6], R2 ;  /* 0x0000000206007388 */ /* 0x0007e80000000800 */
[----:B------:R4:W-:Y:S01]  /*1aa00*/  STS [R8+0x400], R5 ;  /* 0x0004000508007388 */ /* 0x0009e20000000800 */
[----:B-1----:R-:W-:Y:S02]  /*1aa10*/  F2FP.PACK_AB R4, R51, R50 ;  /* 0x000000323304723e */ /* 0x002fe400000000ff */
[----:B---3--:R-:W-:-:S03]  /*1aa20*/  F2FP.PACK_AB R2, R41, R40 ;  /* 0x000000282902723e */ /* 0x008fc600000000ff */
[----:B------:R1:W-:Y:S01]  /*1aa30*/  STS [R3+0x2000], R4 ;  /* 0x0020000403007388 */ /* 0x0003e20000000800 */
[----:B----4-:R-:W-:-:S03]  /*1aa40*/  F2FP.PACK_AB R5, R37, R36 ;  /* 0x000000242505723e */ /* 0x010fc600000000ff */
[----:B------:R3:W-:Y:S04]  /*1aa50*/  STS [R3+0x2400], R2 ;  /* 0x0024000203007388 */ /* 0x0007e80000000800 */
[----:B------:R4:W-:Y:S01]  /*1aa60*/  STS [R6+0x2000], R5 ;  /* 0x0020000506007388 */ /* 0x0009e20000000800 */
[----:B-1----:R-:W-:Y:S02]  /*1aa70*/  @P1 LEA R4, P0, R30, c[0x0][0x508], 0x2 ;  /* 0x000142001e041a11 */ /* 0x002fe400078010ff */
[----:B---3--:R-:W-:Y:S01]  /*1aa80*/  F2FP.PACK_AB R2, R35, R34 ;  /* 0x000000222302723e */ /* 0x008fe200000000ff */
[----:B------:R-:W-:Y:S02]  /*1aa90*/  IMAD.MOV.U32 R3, RZ, RZ, RZ ;  /* 0x000000ffff037224 */ /* 0x000fe400078e00ff */
[----:B----4-:R-:W-:-:S02]  /*1aaa0*/  IMAD.MOV.U32 R6, RZ, RZ, 0x4 ;  /* 0x00000004ff067424 */ /* 0x010fc400078e00ff */
[----:B------:R1:W-:Y:S01]  /*1aab0*/  STS [R8+0x2400], R2 ;  /* 0x0024000208007388 */ /* 0x0003e20000000800 */
[C---:B------:R-:W-:Y:S01]  /*1aac0*/  @P1 LEA.HI.X R5, R30.reuse, c[0x0][0x50c], R12, 0x2, P0 ;  /* 0x000143001e051a11 */ /* 0x040fe200000f140c */
[----:B------:R-:W-:Y:S02]  /*1aad0*/  IMAD.WIDE R6, R30, R6, c[0x0][0x500] ;  /* 0x000140001e067625 */ /* 0x000fe400078e0206 */
[----:B------:R-:W-:Y:S06]  /*1aae0*/  BAR.SYNC.DEFER_BLOCKING 0x1, 0x80 ;  /* 0x0042000000007b1d */ /* 0x000fec0000010000 */
[----:B------:R1:W5:Y:S01]  /*1aaf0*/  @P2 LDG.E R3, [R6.64] ;  /* 0x0000000806032981 */ /* 0x000362000c1e1900 */
[----:B--2---:R-:W-:-:S03]  /*1ab00*/  ISETP.NE.AND P0, PT, R14, RZ, PT ;  /* 0x000000ff0e00720c */ /* 0x004fc60003f05270 */
[----:B------:R2:W5:Y:S02]  /*1ab10*/  @P1 LDG.E R13, [R4.64] ;  /* 0x00000008040d1981 */ /* 0x000564000c1e1900 */
[----:B--2---:R-:W-:Y:S01]  /*1ab20*/  SEL R4, R14, c[0x0][0x3d4], P0 ;  /* 0x0000f5000e047a07 */ /* 0x004fe20000000000 */
[----:B------:R-:W-:Y:S05]  /*1ab30*/  @P1 BRA `(.L_x_1493) ;  /* 0x0000004000001947 */ /* 0x000fea0003800000 */
[----:B-1----:R-:W-:Y:S05]  /*1ab40*/  @!P2 BRA `(.L_x_1493) ;  /* 0x000000300000a947 */ /* 0x002fea0003800000 */
[----:B------:R1:W2:Y:S04]  /*1ab50*/  LDG.E R2, [R6.64] ;  /* 0x0000000806027981 */ /* 0x0002a8000c1e1900 */
[----:B-1----:R-:W2:Y:S02]  /*1ab60*/  LDG.E R6, [R6.64+0x4] ;  /* 0x0000040806067981 */ /* 0x002ea4000c1e1900 */
[----:B--2--5:R-:W-:Y:S02]  /*1ab70*/  IADD3 R13, -R2, R6, RZ ;  /* 0x00000006020d7210 */ /* 0x024fe40007ffe1ff */
.L_x_1493:
[----:B-1----:R-:W2:Y:S04]  /*1ab80*/  LDL R5, [R1+0x60] ;  /* 0x0000600001057983 */ /* 0x002ea80000100800 */
[----:B------:R-:W2:Y:S04]  /*1ab90*/  LDL R71, [R1+0x44] ;  /* 0x0000440001477983 */ /* 0x000ea80000100800 */
[----:B------:R-:W3:Y:S04]  /*1aba0*/  LDL R28, [R1+0x5c] ;  /* 0x00005c00011c7983 */ /* 0x000ee80000100800 */
[----:B------:R-:W4:Y:S01]  /*1abb0*/  LDL R18, [R1+0x50] ;  /* 0x0000500001127983 */ /* 0x000f220000100800 */
[----:B------:R-:W-:Y:S01]  /*1abc0*/  IMAD.MOV.U32 R6, RZ, RZ, 0x368 ;  /* 0x00000368ff067424 */ /* 0x000fe200078e00ff */
[----:B------:R-:W-:-:S04]  /*1abd0*/  ISETP.GT.AND P2, PT, R4, 0x1, PT ;  /* 0x000000010400780c */ /* 0x000fc80003f44270 */
[----:B------:R-:W-:-:S04]  /*1abe0*/  SEL R6, R6, 0x328, P2 ;  /* 0x0000032806067807 */ /* 0x000fc80001000000 */
[----:B------:R-:W1:Y:S08]  /*1abf0*/  LDC.64 R8, c[0x0][R6+0x170] ;  /* 0x00005c0006087b82 */ /* 0x000e700000000a00 */
[----:B------:R-:W3:Y:S08]  /*1ac00*/  LDC.64 R14, c[0x0][R6+0x168] ;  /* 0x00005a00060e7b82 */ /* 0x000ef00000000a00 */
[----:B------:R1:W2:Y:S08]  /*1ac10*/  LDC.64 R16, c[0x0][R6+0x178] ;  /* 0x00005e0006107b82 */ /* 0x0002b00000000a00 */
[----:B------:R1:W2:Y:S01]  /*1ac20*/  LDC.64 R20, c[0x0][R6+0x160] ;  /* 0x0000580006147b82 */ /* 0x0002a20000000a00 */
[----:B------:R-:W-:Y:S01]  /*1ac30*/  ISETP.NE.U32.AND P0, PT, RZ, c[0x0][0x500], PT ;  /* 0x00014000ff007a0c */ /* 0x000fe20003f05070 */
[----:B------:R-:W-:-:S03]  /*1ac40*/  IMAD.MOV.U32 R2, RZ, RZ, c[0x0][0x4e8] ;  /* 0x00013a00ff027624 */ /* 0x000fc600078e00ff */
[----:B------:R-:W-:Y:S02]  /*1ac50*/  ISETP.NE.AND.EX P0, PT, RZ, c[0x0][0x504], PT, P0 ;  /* 0x00014100ff007a0c */ /* 0x000fe40003f05300 */
[----:B------:R-:W-:Y:S02]  /*1ac60*/  ISETP.NE.AND P5, PT, R2, 0x1, PT ;  /* 0x000000010200780c */ /* 0x000fe40003fa5270 */
[----:B------:R-:W-:-:S05]  /*1ac70*/  SEL R2, R30, RZ, !P0 ;  /* 0x000000ff1e027207 */ /* 0x000fca0004000000 */
[----:B-1----:R-:W-:Y:S02]  /*1ac80*/  IMAD R4, R9, R2, RZ ;  /* 0x0000000209047224 */ /* 0x002fe400078e02ff */
[----:B--2---:R-:W-:Y:S01]  /*1ac90*/  IMAD.IADD R7, R5, 0x1, R71 ;  /* 0x0000000105077824 */ /* 0x004fe200078e0247 */
[----:B------:R-:W-:-:S05]  /*1aca0*/  SEL R5, R12, RZ, !P0 ;  /* 0x000000ff0c057207 */ /* 0x000fca0004000000 */
[----:B------:R-:W-:Y:S02]  /*1acb0*/  IMAD R12, R8, R5, R4 ;  /* 0x00000005080c7224 */ /* 0x000fe400078e0204 */
[----:B------:R-:W-:-:S04]  /*1acc0*/  @P5 IMAD.HI.U32 R5, R7, c[0x0][0x4ec], RZ ;  /* 0x00013b0007055a27 */ /* 0x000fc800078e00ff */
[----:B------:R-:W-:-:S04]  /*1acd0*/  IMAD.WIDE.U32 R8, R8, R2, RZ ;  /* 0x0000000208087225 */ /* 0x000fc800078e00ff */
[----:B---3--:R-:W-:-:S04]  /*1ace0*/  IMAD.WIDE.U32 R10, R14, R28, RZ ;  /* 0x0000001c0e0a7225 */ /* 0x008fc800078e00ff */
[----:B------:R-:W-:Y:S01]  /*1acf0*/  IMAD.MOV.U32 R4, RZ, RZ, R7 ;  /* 0x000000ffff047224 */ /* 0x000fe200078e0007 */
[----:B------:R-:W-:Y:S01]  /*1ad00*/  @P5 SHF.R.U32.HI R4, RZ, c[0x0][0x4f0], R5 ;  /* 0x00013c00ff045a19 */ /* 0x000fe20000011605 */
[----:B------:R-:W-:Y:S01]  /*1ad10*/  IMAD R6, R15, R28, RZ ;  /* 0x0000001c0f067224 */ /* 0x000fe200078e02ff */
[----:B----4-:R-:W-:Y:S02]  /*1ad20*/  SEL R5, R18, RZ, P2 ;  /* 0x000000ff12057207 */ /* 0x010fe40001000000 */
[--C-:B-----5:R-:W-:Y:S01]  /*1ad30*/  IADD3 R14, P1, P0, R8, R10, R3.reuse ;  /* 0x0000000a080e7210 */ /* 0x120fe2000783e003 */
[----:B------:R-:W-:Y:S01]  /*1ad40*/  IMAD.IADD R10, R11, 0x1, R6 ;  /* 0x000000010b0a7824 */ /* 0x000fe200078e0206 */
[----:B------:R-:W-:Y:S01]  /*1ad50*/  SHF.R.S32.HI R18, RZ, 0x1f, R3 ;  /* 0x0000001fff127819 */ /* 0x000fe20000011403 */
[----:B------:R-:W-:Y:S02]  /*1ad60*/  IMAD.IADD R12, R9, 0x1, R12 ;  /* 0x00000001090c7824 */ /* 0x000fe400078e020c */
[----:B------:R-:W-:-:S02]  /*1ad70*/  IMAD.MOV R6, RZ, RZ, -R4 ;  /* 0x000000ffff067224 */ /* 0x000fc400078e0a04 */
        /* <DEDUP_REMOVED lines=9> */
[----:B------:R-:W-:-:S03]  /*1ae10*/  IADD3.X R9, R6, R12, R11, P1, P0 ;  /* 0x0000000c06097210 */ /* 0x000fc60000fe040b */
[C---:B------:R-:W-:Y:S02]  /*1ae20*/  IMAD R11, R20.reuse, R10, R4 ;  /* 0x0000000a140b7224 */ /* 0x040fe400078e0204 */
[----:B------:R-:W-:Y:S02]  /*1ae30*/  IMAD.WIDE.U32 R4, R20, R5, R8 ;  /* 0x0000000514047225 */ /* 0x000fe400078e0008 */
[----:B------:R-:W2:Y:S01]  /*1ae40*/  LDL.LU R20, [R1+0x24] ;  /* 0x0000240001147983 */ /* 0x000ea20000300800 */
[----:B------:R-:W-:Y:S02]  /*1ae50*/  LOP3.LUT R12, R27, 0xffffffe0, RZ, 0xc0, !PT ;  /* 0xffffffe01b0c7812 */ /* 0x000fe400078ec0ff */
        /* <DEDUP_REMOVED lines=15> */
[----:B------:R-:W-:Y:S02]  /*1af50*/  SHFL.IDX PT, R16, R6, RZ, 0x1c1f ;  /* 0x001c1fff06107589 */ /* 0x000fe400000e0000 */
[----:B------:R-:W-:Y:S02]  /*1af60*/  IMAD R9, R10, 0x10, R9 ;  /* 0x000000100a097824 */ /* 0x000fe400078e0209 */
[----:B------:R-:W1:Y:S01]  /*1af70*/  SHFL.IDX PT, R17, R5, RZ, 0x1c1f ;  /* 0x001c1fff05117589 */ /* 0x000e6200000e0000 */
[----:B------:R-:W-:-:S03]  /*1af80*/  IMAD R4, R13, c[0x0][0x4e8], RZ ;  /* 0x00013a000d047a24 */ /* 0x000fc600078e02ff */
[----:B------:R-:W-:Y:S04]  /*1af90*/  SHFL.IDX PT, R14, R6, 0x1, 0x1c1f ;  /* 0x003c1f00060e7f89 */ /* 0x000fe800000e0000 */
[----:B------:R-:W3:Y:S04]  /*1afa0*/  SHFL.IDX PT, R15, R5, 0x1, 0x1c1f ;  /* 0x003c1f00050f7f89 */ /* 0x000ee800000e0000 */
[----:B------:R-:W-:Y:S04]  /*1afb0*/  SHFL.IDX PT, R13, R5, 0x2, 0x1c1f ;  /* 0x005c1f00050d7f89 */ /* 0x000fe800000e0000 */
[----:B------:R4:W-:Y:S01]  /*1afc0*/  SHFL.IDX PT, R11, R5, 0x3, 0x1c1f ;  /* 0x007c1f00050b7f89 */ /* 0x0009e200000e0000 */
[----:B------:R-:W-:-:S03]  /*1afd0*/  LOP3.LUT P0, RZ, R8, 0x3, RZ, 0xc0, !PT ;  /* 0x0000000308ff7812 */ /* 0x000fc6000780c0ff */
[----:B------:R-:W1:Y:S01]  /*1afe0*/  SHFL.IDX PT, R12, R6, 0x2, 0x1c1f ;  /* 0x005c1f00060c7f89 */ /* 0x000e6200000e0000 */
[----:B----4-:R-:W-:-:S05]  /*1aff0*/  IMAD.IADD R5, R9, 0x1, R71 ;  /* 0x0000000109057824 */ /* 0x010fca00078e0247 */
        /* <DEDUP_REMOVED lines=62> */
.L_x_1575:
[----:B------:R-:W-:Y:S05]  /*1b3e0*/  BRA.DIV ~URZ, `(.L_x_1496) ;  /* 0x00003bb27f007947 */ /* 0x000fea000b800000 */
[----:B------:R4:W2:Y:S02]  /*1b3f0*/  SHFL.IDX PT, R2, R7, RZ, 0x181f ;  /* 0x00181fff07027589 */ /* 0x0008a400000e0000 */
.L_x_1576:
        /* <DEDUP_REMOVED lines=8> */
.L_x_1577:
[----:B------:R-:W-:-:S04]  /*1b480*/  IADD3 R3, R5, 0x10, RZ ;  /* 0x0000001005037810 */ /* 0x000fc80007ffe0ff */
[----:B------:R-:W-:-:S13]  /*1b490*/  ISETP.GE.OR P0, PT, R3, R4, P2 ;  /* 0x000000040300720c */ /* 0x000fda0001706670 */
[----:B--2---:R-:W-:-:S04]  /*1b4a0*/  @!P0 LEA R2, P1, R0, R2, 0x1 ;  /* 0x0000000200028211 */ /* 0x004fc800078208ff */
[----:B------:R-:W-:-:S05]  /*1b4b0*/  @!P0 LEA.HI.X R3, R0, R8, R70, 0x1, P1 ;  /* 0x0000000800038211 */ /* 0x000fca00008f0c46 */
[----:B------:R2:W-:Y:S01]  /*1b4c0*/  @!P0 ST.E.128 [R2.64], R16 ;  /* 0x0000001002008985 */ /* 0x0005e2000c101d08 */
[----:B------:R-:W-:Y:S05]  /*1b4d0*/  BRA.DIV ~URZ, `(.L_x_1498) ;  /* 0x00003c027f007947 */ /* 0x000fea000b800000 */
[----:B------:R2:W3:Y:S02]  /*1b4e0*/  SHFL.IDX PT, R8, R6, 0x2, 0x181f ;  /* 0x00581f0006087f89 */ /* 0x0004e400000e0000 */
.L_x_1578:
[----:B------:R-:W-:Y:S05]  /*1b4f0*/  BRA.DIV ~URZ, `(.L_x_1499) ;  /* 0x00003c527f007947 */ /* 0x000fea000b800000 */
[----:B--2---:R2:W4:Y:S02]  /*1b500*/  SHFL.IDX PT, R2, R7, 0x2, 0x181f ;  /* 0x00581f0007027f89 */ /* 0x00452400000e0000 */
.L_x_1579:
        /* <DEDUP_REMOVED lines=8> */
.L_x_1580:
[----:B------:R-:W-:-:S04]  /*1b590*/  IADD3 R3, R5, 0x30, RZ ;  /* 0x0000003005037810 */ /* 0x000fc80007ffe0ff */
[----:B------:R-:W-:-:S13]  /*1b5a0*/  ISETP.GE.OR P0, PT, R3, R4, P2 ;  /* 0x000000040300720c */ /* 0x000fda0001706670 */
[----:B---3--:R-:W-:-:S04]  /*1b5b0*/  @!P0 LEA R2, P1, R0, R2, 0x1 ;  /* 0x0000000200028211 */ /* 0x008fc800078208ff */
[----:B--2---:R-:W-:-:S05]  /*1b5c0*/  @!P0 LEA.HI.X R3, R0, R8, R70, 0x1, P1 ;  /* 0x0000000800038211 */ /* 0x004fca00008f0c46 */
[----:B-1----:R1:W-:Y:S01]  /*1b5d0*/  @!P0 ST.E.128 [R2.64], R24 ;  /* 0x0000001802008985 */ /* 0x0023e2000c101d08 */
[----:B------:R-:W-:Y:S05]  /*1b5e0*/  BRA.DIV ~URZ, `(.L_x_1501) ;  /* 0x00003ca27f007947 */ /* 0x000fea000b800000 */
[----:B------:R2:W3:Y:S02]  /*1b5f0*/  SHFL.IDX PT, R8, R6, 0x4, 0x181f ;  /* 0x00981f0006087f89 */ /* 0x0004e400000e0000 */
.L_x_1581:
[----:B------:R-:W-:Y:S05]  /*1b600*/  BRA.DIV ~URZ, `(.L_x_1502) ;  /* 0x00003cf27f007947 */ /* 0x000fea000b800000 */
[----:B-1----:R1:W2:Y:S02]  /*1b610*/  SHFL.IDX PT, R2, R7, 0x4, 0x181f ;  /* 0x00981f0007027f89 */ /* 0x0022a400000e0000 */
.L_x_1582:
        /* <DEDUP_REMOVED lines=8> */
.L_x_1583:
[----:B------:R-:W-:-:S04]  /*1b6a0*/  IADD3 R3, R5, 0x50, RZ ;  /* 0x0000005005037810 */ /* 0x000fc80007ffe0ff */
[----:B------:R-:W-:-:S13]  /*1b6b0*/  ISETP.GE.OR P0, PT, R3, R4, P2 ;  /* 0x000000040300720c */ /* 0x000fda0001706670 */
[----:B--2---:R-:W-:-:S04]  /*1b6c0*/  @!P0 LEA R2, P1, R0, R2, 0x1 ;  /* 0x0000000200028211 */ /* 0x004fc800078208ff */
[----:B-1----:R-:W-:-:S05]  /*1b6d0*/  @!P0 LEA.HI.X R3, R0, R8, R70, 0x1, P1 ;  /* 0x0000000800038211 */ /* 0x002fca00008f0c46 */
[----:B------:R1:W-:Y:S01]  /*1b6e0*/  @!P0 ST.E.128 [R2.64], R32 ;  /* 0x0000002002008985 */ /* 0x0003e2000c101d08 */
[----:B------:R-:W-:Y:S05]  /*1b6f0*/  BRA.DIV ~URZ, `(.L_x_1504) ;  /* 0x00003d427f007947 */ /* 0x000fea000b800000 */
[----:B------:R2:W1:Y:S02]  /*1b700*/  SHFL.IDX PT, R8, R6, 0x6, 0x181f ;  /* 0x00d81f0006087f89 */ /* 0x00046400000e0000 */
.L_x_1584:
[----:B------:R-:W-:Y:S05]  /*1b710*/  BRA.DIV ~URZ, `(.L_x_1505) ;  /* 0x00003d927f007947 */ /* 0x000fea000b800000 */
[----:B-1----:R1:W2:Y:S02]  /*1b720*/  SHFL.IDX PT, R2, R7, 0x6, 0x181f ;  /* 0x00d81f0007027f89 */ /* 0x0022a400000e0000 */
.L_x_1585:
        /* <DEDUP_REMOVED lines=8> */
.L_x_1586:
[----:B------:R-:W-:-:S04]  /*1b7b0*/  IADD3 R2, R5, 0x70, RZ ;  /* 0x0000007005027810 */ /* 0x000fc80007ffe0ff */
[----:B------:R-:W-:-:S13]  /*1b7c0*/  ISETP.GE.OR P0, PT, R2, R4, P2 ;  /* 0x000000040200720c */ /* 0x000fda0001706670 */
[----:B------:R-:W-:Y:S05]  /*1b7d0*/  @P0 BRA `(.L_x_1507) ;  /* 0x000018e000000947 */ /* 0x000fea0003800000 */
[----:B----4-:R-:W-:-:S04]  /*1b7e0*/  LEA R2, P0, R0, R3, 0x1 ;  /* 0x0000000300027211 */ /* 0x010fc800078008ff */
[----:B---3--:R-:W-:-:S05]  /*1b7f0*/  LEA.HI.X R3, R0, R6, R70, 0x1, P0 ;  /* 0x0000000600037211 */ /* 0x008fca00000f0c46 */
[----:B------:R3:W-:Y:S01]  /*1b800*/  ST.E.128 [R2.64], R40 ;  /* 0x0000002802007985 */ /* 0x0007e2000c101d08 */
[----:B------:R-:W-:Y:S05]  /*1b810*/  BRA `(.L_x_1507) ;  /* 0x000018a000007947 */ /* 0x000fea0003800000 */
.L_x_1494:
        /* <DEDUP_REMOVED lines=34> */
.L_x_1587:
[----:B------:R-:W-:Y:S05]  /*1ba40*/  BRA.DIV ~URZ, `(.L_x_1509) ;  /* 0x00003c127f007947 */ /* 0x000fea000b800000 */
[----:B------:R3:W4:Y:S02]  /*1ba50*/  SHFL.IDX PT, R2, R19, RZ, 0x1c1f ;  /* 0x001c1fff13027589 */ /* 0x00072400000e0000 */
.L_x_1588:
        /* <DEDUP_REMOVED lines=50> */
.L_x_1511:
[----:B------:R-:W-:Y:S05]  /*1bd80*/  BSYNC B0 ;  /* 0x0000000000007941 */ /* 0x000fea0003800000 */
.L_x_1510:
[----:B------:R-:W-:Y:S05]  /*1bd90*/  BRA.DIV ~URZ, `(.L_x_1512) ;  /* 0x000039327f007947 */ /* 0x000fea000b800000 */
[----:B--2---:R2:W1:Y:S04]  /*1bda0*/  SHFL.IDX PT, R12, R13, 0x1, 0x1c1f ;  /* 0x003c1f000d0c7f89 */ /* 0x00446800000e0000 */
[----:B----4-:R2:W4:Y:S02]  /*1bdb0*/  SHFL.IDX PT, R2, R19, 0x1, 0x1c1f ;  /* 0x003c1f0013027f89 */ /* 0x01052400000e0000 */
.L_x_1589:
        /* <DEDUP_REMOVED lines=35> */
.L_x_1514:
[----:B------:R-:W-:Y:S05]  /*1bff0*/  BSYNC B0 ;  /* 0x0000000000007941 */ /* 0x000fea0003800000 */
.L_x_1513:
[----:B------:R-:W-:Y:S05]  /*1c000*/  BRA.DIV ~URZ, `(.L_x_1515) ;  /* 0x000037927f007947 */ /* 0x000fea000b800000 */
[----:B-1----:R1:W2:Y:S02]  /*1c010*/  SHFL.IDX PT, R12, R13, 0x2, 0x1c1f ;  /* 0x005c1f000d0c7f89 */ /* 0x0022a400000e0000 */
.L_x_1590:
[----:B------:R-:W-:Y:S05]  /*1c020*/  BRA.DIV ~URZ, `(.L_x_1516) ;  /* 0x000037e27f007947 */ /* 0x000fea000b800000 */
[----:B----4-:R4:W1:Y:S02]  /*1c030*/  SHFL.IDX PT, R2, R19, 0x2, 0x1c1f ;  /* 0x005c1f0013027f89 */ /* 0x01086400000e0000 */
.L_x_1591:
        /* <DEDUP_REMOVED lines=17> */
[C---:B------:R-:W-:Y:S01]  /*1c150*/  ISETP.GE.AND P2, PT, R5.reuse, c[0x0][0x3c8], PT ;  /* 0x0000f20005007a0c */ /* 0x040fe20003f46270 */
[----:B------:R2:W-:Y:S01]  /*1c160*/  @!P0 ST.E.64 [R10.64], R42 ;  /* 0x0000002a0a008985 */ /* 0x0005e2000c101b08 */
[----:B------:R-:W-:Y:S02]  /*1c170*/  ISETP.GE.AND P1, PT, R0, c[0x0][0x3c8], PT ;  /* 0x0000f20000007a0c */ /* 0x000fe40003f26270 */
[----:B------:R-:W-:Y:S01]  /*1c180*/  ISETP.GE.AND P0, PT, R6, c[0x0][0x3c8], PT ;  /* 0x0000f20006007a0c */ /* 0x000fe20003f06270 */
[----:B------:R5:W-:Y:S08]  /*1c190*/  @!P4 ST.E.64 [R16.64], R46 ;  /* 0x0000002e1000c985 */ /* 0x000bf0000c101b08 */
[----:B-1----:R-:W-:-:S02]  /*1c1a0*/  @!P2 LEA R14, P4, R5, R2, 0x2 ;  /* 0x00000002050ea211 */ /* 0x002fc400078810ff */
[C---:B--2---:R-:W-:Y:S02]  /*1c1b0*/  @!P5 LEA R10, P6, R4.reuse, R2, 0x2 ;  /* 0x00000002040ad211 */ /* 0x044fe400078c10ff */
        /* <DEDUP_REMOVED lines=13> */
.L_x_1518:
[----:B------:R-:W-:Y:S05]  /*1c290*/  BSYNC B0 ;  /* 0x0000000000007941 */ /* 0x000fea0003800000 */
.L_x_1517:
[----:B------:R-:W-:Y:S05]  /*1c2a0*/  BRA.DIV ~URZ, `(.L_x_1519) ;  /* 0x000035d27f007947 */ /* 0x000fea000b800000 */
[----:B--2---:R2:W3:Y:S04]  /*1c2b0*/  SHFL.IDX PT, R12, R13, 0x3, 0x1c1f ;  /* 0x007c1f000d0c7f89 */ /* 0x0044e800000e0000 */
[----:B-1----:R2:W1:Y:S02]  /*1c2c0*/  SHFL.IDX PT, R2, R19, 0x3, 0x1c1f ;  /* 0x007c1f0013027f89 */ /* 0x00246400000e0000 */
.L_x_1592:
[----:B------:R-:W5:Y:S02]  /*1c2d0*/  LDL R3, [R1+0x24] ;  /* 0x0000240001037983 */ /* 0x000f640000100800 */
[----:B-----5:R-:W-:-:S13]  /*1c2e0*/  LOP3.LUT P0, RZ, R3, 0x2, RZ, 0xc0, !PT ;  /* 0x0000000203ff7812 */ /* 0x020fda000780c0ff */
[----:B------:R-:W-:Y:S05]  /*1c2f0*/  @P0 BRA `(.L_x_1507) ;  /* 0x00000dc000000947 */ /* 0x000fea0003800000 */
[----:B------:R-:W5:Y:S01]  /*1c300*/  LDL R3, [R1+0x40] ;  /* 0x0000400001037983 */ /* 0x000f620000100800 */
        /* <DEDUP_REMOVED lines=11> */
[-C--:B------:R-:W-:Y:S02]  /*1c3c0*/  @!P5 LEA R18, P0, R8, R2.reuse, 0x2 ;  /* 0x000000020812d211 */ /* 0x080fe400078010ff */
[----:B------:R-:W-:Y:S02]  /*1c3d0*/  @!P3 LEA R14, P6, R4, R2, 0x2 ;  /* 0x00000002040eb211 */ /* 0x000fe400078c10ff */
[----:B--2-4-:R-:W-:-:S02]  /*1c3e0*/  @!P5 LEA.HI.X R19, R8, R12, R20, 0x2, P0 ;  /* 0x0000000c0813d211 */ /* 0x014fc400000f1414 */
[----:B------:R-:W-:Y:S02]  /*1c3f0*/  ISETP.NE.AND P0, PT, R3, RZ, PT ;  /* 0x000000ff0300720c */ /* 0x000fe40003f05270 */
[-C--:B------:R-:W-:Y:S01]  /*1c400*/  @!P3 LEA.HI.X R15, R4, R12.reuse, R22, 0x2, P6 ;  /* 0x0000000c040fb211 */ /* 0x080fe200030f1416 */
        /* <DEDUP_REMOVED lines=20> */
.L_x_1492:
        /* <DEDUP_REMOVED lines=21> */
.L_x_1520:
        /* <DEDUP_REMOVED lines=57> */
.L_x_1522:
[----:B------:R-:W-:Y:S05]  /*1ca30*/  BSYNC B0 ;  /* 0x0000000000007941 */ /* 0x000fea0003800000 */
.L_x_1521:
        /* <DEDUP_REMOVED lines=38> */
.L_x_1593:
[----:B------:R-:W-:Y:S05]  /*1cca0*/  BRA.DIV ~URZ, `(.L_x_1524) ;  /* 0x00002d127f007947 */ /* 0x000fea000b800000 */
[----:B------:R3:W4:Y:S02]  /*1ccb0*/  SHFL.IDX PT, R2, R7, RZ, 0x181f ;  /* 0x00181fff07027589 */ /* 0x00072400000e0000 */
.L_x_1594:
        /* <DEDUP_REMOVED lines=8> */
.L_x_1595:
[----:B------:R-:W-:-:S04]  /*1cd40*/  IADD3 R3, R4, 0x10, RZ ;  /* 0x0000001004037810 */ /* 0x000fc80007ffe0ff */
[----:B------:R-:W-:-:S13]  /*1cd50*/  ISETP.GE.OR P0, PT, R3, R5, P2 ;  /* 0x000000050300720c */ /* 0x000fda0001706670 */
[----:B--2---:R-:W-:-:S04]  /*1cd60*/  @!P0 LEA R2, P1, R0, R2, 0x1 ;  /* 0x0000000200028211 */ /* 0x004fc800078208ff */
[----:B-1----:R-:W-:-:S05]  /*1cd70*/  @!P0 LEA.HI.X R3, R0, R8, R70, 0x1, P1 ;  /* 0x0000000800038211 */ /* 0x002fca00008f0c46 */
[----:B------:R1:W-:Y:S01]  /*1cd80*/  @!P0 ST.E.128 [R2.64], RZ ;  /* 0x000000ff02008985 */ /* 0x0003e2000c101d08 */
[----:B------:R-:W-:Y:S05]  /*1cd90*/  BRA.DIV ~URZ, `(.L_x_1526) ;  /* 0x00002d627f007947 */ /* 0x000fea000b800000 */
[----:B------:R2:W1:Y:S02]  /*1cda0*/  SHFL.IDX PT, R8, R6, 0x2, 0x181f ;  /* 0x00581f0006087f89 */ /* 0x00046400000e0000 */
.L_x_1596:
[----:B------:R-:W-:Y:S05]  /*1cdb0*/  BRA.DIV ~URZ, `(.L_x_1527) ;  /* 0x00002db27f007947 */ /* 0x000fea000b800000 */
[----:B-1----:R1:W2:Y:S02]  /*1cdc0*/  SHFL.IDX PT, R2, R7, 0x2, 0x181f ;  /* 0x00581f0007027f89 */ /* 0x0022a400000e0000 */
.L_x_1597:
        /* <DEDUP_REMOVED lines=8> */
.L_x_1598:
[----:B------:R-:W-:-:S04]  /*1ce50*/  IADD3 R3, R4, 0x30, RZ ;  /* 0x0000003004037810 */ /* 0x000fc80007ffe0ff */
[----:B------:R-:W-:-:S13]  /*1ce60*/  ISETP.GE.OR P0, PT, R3, R5, P2 ;  /* 0x000000050300720c */ /* 0x000fda0001706670 */
[----:B--2---:R-:W-:-:S04]  /*1ce70*/  @!P0 LEA R2, P1, R0, R2, 0x1 ;  /* 0x0000000200028211 */ /* 0x004fc800078208ff */
[----:B------:R-:W-:-:S05]  /*1ce80*/  @!P0 LEA.HI.X R3, R0, R8, R70, 0x1, P1 ;  /* 0x0000000800038211 */ /* 0x000fca00008f0c46 */
[----:B------:R2:W-:Y:S01]  /*1ce90*/  @!P0 ST.E.128 [R2.64], RZ ;  /* 0x000000ff02008985 */ /* 0x0005e2000c101d08 */
[----:B------:R-:W-:Y:S05]  /*1cea0*/  BRA.DIV ~URZ, `(.L_x_1529) ;  /* 0x00002e027f007947 */ /* 0x000fea000b800000 */
[----:B------:R1:W2:Y:S02]  /*1ceb0*/  SHFL.IDX PT, R8, R6, 0x4, 0x181f ;  /* 0x00981f0006087f89 */ /* 0x0002a400000e0000 */
.L_x_1599:
[----:B------:R-:W-:Y:S05]  /*1cec0*/  BRA.DIV ~URZ, `(.L_x_1530) ;  /* 0x00002e527f007947 */ /* 0x000fea000b800000 */
[----:B--2---:R2:W1:Y:S02]  /*1ced0*/  SHFL.IDX PT, R2, R7, 0x4, 0x181f ;  /* 0x00981f0007027f89 */ /* 0x00446400000e0000 */
.L_x_1600:
        /* <DEDUP_REMOVED lines=8> */
.L_x_1601:
[----:B------:R-:W-:-:S04]  /*1cf60*/  IADD3 R3, R4, 0x50, RZ ;  /* 0x0000005004037810 */ /* 0x000fc80007ffe0ff */
[----:B------:R-:W-:-:S13]  /*1cf70*/  ISETP.GE.OR P0, PT, R3, R5, P2 ;  /* 0x000000050300720c */ /* 0x000fda0001706670 */
[----:B---3--:R-:W-:-:S04]  /*1cf80*/  @!P0 LEA R2, P1, R0, R2, 0x1 ;  /* 0x0000000200028211 */ /* 0x008fc800078208ff */
[----:B--2---:R-:W-:-:S05]  /*1cf90*/  @!P0 LEA.HI.X R3, R0, R8, R70, 0x1, P1 ;  /* 0x0000000800038211 */ /* 0x004fca00008f0c46 */
[----:B------:R2:W-:Y:S01]  /*1cfa0*/  @!P0 ST.E.128 [R2.64], RZ ;  /* 0x000000ff02008985 */ /* 0x0005e2000c101d08 */
[----:B------:R-:W-:Y:S05]  /*1cfb0*/  BRA.DIV ~URZ, `(.L_x_1532) ;  /* 0x00002ea27f007947 */ /* 0x000fea000b800000 */
[----:B------:R3:W1:Y:S02]  /*1cfc0*/  SHFL.IDX PT, R8, R6, 0x6, 0x181f ;  /* 0x00d81f0006087f89 */ /* 0x00066400000e0000 */
.L_x_1602:
[----:B------:R-:W-:Y:S05]  /*1cfd0*/  BRA.DIV ~URZ, `(.L_x_1533) ;  /* 0x00002ef27f007947 */ /* 0x000fea000b800000 */
[----:B--2---:R2:W3:Y:S02]  /*1cfe0*/  SHFL.IDX PT, R2, R7, 0x6, 0x181f ;  /* 0x00d81f0007027f89 */ /* 0x0044e400000e0000 */
.L_x_1603:
        /* <DEDUP_REMOVED lines=8> */
.L_x_1604:
[----:B------:R-:W-:-:S04]  /*1d070*/  IADD3 R4, R4, 0x70, RZ ;  /* 0x0000007004047810 */ /* 0x000fc80007ffe0ff */
[----:B------:R-:W-:-:S13]  /*1d080*/  ISETP.GE.OR P0, PT, R4, R5, P2 ;  /* 0x000000050400720c */ /* 0x000fda0001706670 */
[----:B----4-:R-:W-:-:S04]  /*1d090*/  @!P0 LEA R2, P1, R0, R2, 0x1 ;  /* 0x0000000200028211 */ /* 0x010fc800078208ff */
[----:B---3--:R-:W-:-:S05]  /*1d0a0*/  @!P0 LEA.HI.X R3, R0, R6, R70, 0x1, P1 ;  /* 0x0000000600038211 */ /* 0x008fca00008f0c46 */
[----:B------:R3:W-:Y:S04]  /*1d0b0*/  @!P0 ST.E.128 [R2.64], RZ ;  /* 0x000000ff02008985 */ /* 0x0007e8000c101d08 */
.L_x_1507:
[----:B------:R-:W-:Y:S05]  /*1d0c0*/  BSYNC B1 ;  /* 0x0000000000017941 */ /* 0x000fea0003800000 */
.L_x_1491:
        /* <DEDUP_REMOVED lines=15> */
.L_x_1605:
[----:B------:R-:W-:Y:S05]  /*1d1c0*/  BRA.DIV ~URZ, `(.L_x_1537) ;  /* 0x00002eb27f007947 */ /* 0x000fea000b800000 */
[----:B------:R3:W1:Y:S02]  /*1d1d0*/  SHFL.IDX PT, R8, R45, 0x1, 0x1f ;  /* 0x00201f002d087f89 */ /* 0x00066400000e0000 */
.L_x_1606:
        /* <DEDUP_REMOVED lines=19> */
.L_x_1607:
        /* <DEDUP_REMOVED lines=16> */
.L_x_1608:
[----:B----4-:R-:W-:Y:S01]  /*1d410*/  IMAD R0, R0, c[0x0][0x538], RZ ;  /* 0x00014e0000007a24 */ /* 0x010fe200078e02ff */
[----:B------:R-:W-:Y:S04]  /*1d420*/  BSSY B1, `(.L_x_1540) ;  /* 0x00000ce000017945 */ /* 0x000fe80003800000 */
[----:B-1----:R-:W-:-:S04]  /*1d430*/  IADD3 R8, R0, R8, RZ ;  /* 0x0000000800087210 */ /* 0x002fc80007ffe0ff */
[----:B--2---:R-:W-:-:S13]  /*1d440*/  ISETP.GT.AND P0, PT, R8, R9, PT ;  /* 0x000000090800720c */ /* 0x004fda0003f04270 */
[----:B------:R-:W-:Y:S05]  /*1d450*/  @P0 BRA `(.L_x_1541) ;  /* 0x0000025000000947 */ /* 0x000fea0003800000 */
.L_x_1545:
        /* <DEDUP_REMOVED lines=17> */
.L_x_1609:
        /* <DEDUP_REMOVED lines=16> */
.L_x_1610:
[----:B--2---:R-:W-:-:S05]  /*1d670*/  IMAD R0, R0, c[0x0][0x538], RZ ;  /* 0x00014e0000007a24 */ /* 0x004fca00078e02ff */
[----:B------:R-:W-:-:S04]  /*1d680*/  IADD3 R8, R0, R8, RZ ;  /* 0x0000000800087210 */ /* 0x000fc80007ffe0ff */
[----:B------:R-:W-:-:S13]  /*1d690*/  ISETP.GT.AND P0, PT, R8, R9, PT ;  /* 0x000000090800720c */ /* 0x000fda0003f04270 */
[----:B-1----:R-:W-:Y:S05]  /*1d6a0*/  @!P0 BRA `(.L_x_1545) ;  /* 0xfffffdb000008947 */ /* 0x002fea000383ffff */
.L_x_1541:
[----:B------:R-:W-:-:S05]  /*1d6b0*/  IADD3 R8, -R0, R8, RZ ;  /* 0x0000000800087210 */ /* 0x000fca0007ffe1ff */
[----:B------:R-:W-:-:S05]  /*1d6c0*/  IMAD R0, R4, c[0x0][0x538], R8 ;  /* 0x00014e0004007a24 */ /* 0x000fca00078e0208 */
[----:B------:R-:W-:Y:S01]  /*1d6d0*/  ISETP.GT.AND P0, PT, R0, R9, PT ;  /* 0x000000090000720c */ /* 0x000fe20003f04270 */
[----:B------:R-:W-:-:S12]  /*1d6e0*/  BRA.DIV ~URZ, `(.L_x_1546) ;  /* 0x00002df27f007947 */ /* 0x000fd8000b800000 */
[----:B------:R-:W-:-:S03]  /*1d6f0*/  VOTE.ANY R5, PT, !P0 ;  /* 0x0000000000057806 */ /* 0x000fc600040e0100 */
.L_x_1611:
[----:B------:R-:W2:Y:S01]  /*1d700*/  LDL.LU R2, [R1+0x54] ;  /* 0x0000540001027983 */ /* 0x000ea20000300800 */
[----:B------:R-:W2:Y:S02]  /*1d710*/  POPC R0, R5 ;  /* 0x0000000500007309 */ /* 0x000ea40000000000 */
[----:B--2---:R-:W-:-:S05]  /*1d720*/  IADD3 R2, R0, R2, RZ ;  /* 0x0000000200027210 */ /* 0x004fca0007ffe0ff */
[----:B------:R1:W-:Y:S01]  /*1d730*/  STL [R1+0x54], R2 ;  /* 0x0000540201007387 */ /* 0x0003e20000100800 */
[----:B------:R-:W-:Y:S05]  /*1d740*/  BRA.DIV ~URZ, `(.L_x_1547) ;  /* 0x00002de27f007947 */ /* 0x000fea000b800000 */
[----:B------:R2:W4:Y:S04]  /*1d750*/  SHFL.IDX PT, R12, R6, R0, 0x1f ;  /* 0x00001f00060c7589 */ /* 0x00052800000e0000 */
[----:B------:R2:W1:Y:S02]  /*1d760*/  SHFL.IDX PT, R7, R7, R0, 0x1f ;  /* 0x00001f0007077589 */ /* 0x00046400000e0000 */
.L_x_1612:
[----:B------:R-:W-:Y:S01]  /*1d770*/  ISETP.NE.AND P0, PT, R5, RZ, PT ;  /* 0x000000ff0500720c */ /* 0x000fe20003f05270 */
[----:B------:R-:W-:-:S12]  /*1d780*/  BSSY B0, `(.L_x_1548) ;  /* 0x0000005000007945 */ /* 0x000fd80003800000 */
[----:B------:R-:W-:Y:S05]  /*1d790*/  @!P0 BRA `(.L_x_1549) ;  /* 0x0000003000008947 */ /* 0x000fea0003800000 */
[----:B--2---:R-:W-:Y:S01]  /*1d7a0*/  IADD3 R0, R0, -0x1, RZ ;  /* 0xffffffff00007810 */ /* 0x004fe20007ffe0ff */
[----:B------:R-:W-:Y:S05]  /*1d7b0*/  BRA.DIV ~URZ, `(.L_x_1550) ;  /* 0x00002e427f007947 */ /* 0x000fea000b800000 */
[----:B------:R2:W3:Y:S02]  /*1d7c0*/  SHFL.IDX PT, R13, R4, R0, 0x1f ;  /* 0x00001f00040d7589 */ /* 0x0004e400000e0000 */
.L_x_1549:
[----:B------:R-:W-:Y:S05]  /*1d7d0*/  BSYNC B0 ;  /* 0x0000000000007941 */ /* 0x000fea0003800000 */
.L_x_1548:
        /* <DEDUP_REMOVED lines=68> */
.L_x_1552:
        /* <DEDUP_REMOVED lines=68> */
.L_x_1553:
[----:B------:R-:W-:Y:S05]  /*1e060*/  BSYNC B0 ;  /* 0x0000000000007941 */ /* 0x000fea0003800000 */
.L_x_1551:
[----:B------:R-:W-:-:S04]  /*1e070*/  LOP3.LUT R2, RZ, R2, RZ, 0x33, !PT ;  /* 0x00000002ff027212 */ /* 0x000fc800078e33ff */
[----:B-1----:R-:W-:-:S05]  /*1e080*/  IADD3 R0, R2, R12, RZ ;  /* 0x0000000c02007210 */ /* 0x002fca0007ffe0ff */
[----:B------:R1:W-:Y:S01]  /*1e090*/  STL [R1+0x4c], R0 ;  /* 0x00004c0001007387 */ /* 0x0003e20000100800 */
[----:B------:R-:W-:Y:S05]  /*1e0a0*/  BRA `(.L_x_1554) ;  /* 0x0000005000007947 */ /* 0x000fea0003800000 */
.L_x_1542:
[----:B------:R-:W-:Y:S01]  /*1e0b0*/  MOV R0, c[0x0][0x53c] ;  /* 0x00014f0000007a02 */ /* 0x000fe20000000f00 */
[----:B------:R1:W-:Y:S04]  /*1e0c0*/  STL [R1+0x48], R9 ;  /* 0x0000480901007387 */ /* 0x0003e80000100800 */
[----:B------:R1:W-:Y:S04]  /*1e0d0*/  STL [R1+0x4c], RZ ;  /* 0x00004cff01007387 */ /* 0x0003e80000100800 */
[----:B------:R1:W-:Y:S04]  /*1e0e0*/  STL [R1+0x50], RZ ;  /* 0x000050ff01007387 */ /* 0x0003e80000100800 */
[----:B------:R1:W-:Y:S02]  /*1e0f0*/  STL [R1+0x54], R0 ;  /* 0x0000540001007387 */ /* 0x0003e40000100800 */
.L_x_1554:
[----:B------:R-:W-:Y:S05]  /*1e100*/  BSYNC B1 ;  /* 0x0000000000017941 */ /* 0x000fea0003800000 */
.L_x_1540:
        /* <DEDUP_REMOVED lines=9> */
.L_x_1535:
[----:B-1----:R-:W3:Y:S02]  /*1e1a0*/  LDL R0, [R1+0x54] ;  /* 0x0000540001007983 */ /* 0x002ee40000100800 */
[----:B---3--:R-:W-:-:S13]  /*1e1b0*/  ISETP.GE.AND P0, PT, R0, c[0x0][0x53c], PT ;  /* 0x00014f0000007a0c */ /* 0x008fda0003f06270 */
[----:B--2-4-:R-:W-:Y:S01]  /*1e1c0*/  @P0 CALL.REL.NOINC `(.L_x_1555) ;  /* 0x0000001000000944 */ /* 0x014fe20003c00000 */
[----:B------:R-:W-:Y:S05]  /*1e1d0*/  BRA `(.L_x_1556) ;  /* 0xfffe351000007947 */ /* 0x000fea000383ffff */
.L_x_1555:
[----:B------:R-:W-:Y:S05]  /*1e1e0*/  EXIT ;  /* 0x000000000000794d */ /* 0x000fea0003800000 */
.L_x_1361:
[----:B------:R-:W-:Y:S01]  /*1e1f0*/  IMAD.MOV.U32 R0, RZ, RZ, R5 ;  /* 0x000000ffff007224 */ /* 0x000fe200078e0005 */
[----:B------:R-:W-:Y:S02]  /*1e200*/  MOV R2, 0x1 ;  /* 0x0000000100027802 */ /* 0x000fe40000000f00 */
[----:B------:R-:W-:Y:S02]  /*1e210*/  MOV R3, 0x1e230 ;  /* 0x0001e23000037802 */ /* 0x000fe40000000f00 */
[----:B------:R-:W-:Y:S05]  /*1e220*/  CALL.REL.NOINC `($__internal_24_$__cuda_sm70_shflsync_up_p) ;  /* 0x000024e000007944 */ /* 0x000fea0003c00000 */
[----:B------:R-:W-:Y:S01]  /*1e230*/  MOV R0, R4 ;  /* 0x0000000400007202 */ /* 0x000fe20000000f00 */
[----:B------:R-:W-:Y:S05]  /*1e240*/  BRA `(.L_x_1557) ;  /* 0xfffe221000007947 */ /* 0x000fea000383ffff */
.L_x_1362:
[----:B------:R-:W-:Y:S01]  /*1e250*/  IMAD.MOV.U32 R0, RZ, RZ, R5 ;  /* 0x000000ffff007224 */ /* 0x000fe200078e0005 */
[----:B------:R-:W-:Y:S02]  /*1e260*/  MOV R2, 0x2 ;  /* 0x0000000200027802 */ /* 0x000fe40000000f00 */
[----:B------:R-:W-:Y:S02]  /*1e270*/  MOV R3, 0x1e290 ;  /* 0x0001e29000037802 */ /* 0x000fe40000000f00 */
[----:B------:R-:W-:Y:S05]  /*1e280*/  CALL.REL.NOINC `($__internal_24_$__cuda_sm70_shflsync_up_p) ;  /* 0x0000248000007944 */ /* 0x000fea0003c00000 */
[----:B------:R-:W-:Y:S01]  /*1e290*/  SEL R0, R4, RZ, P4 ;  /* 0x000000ff04007207 */ /* 0x000fe20002000000 */
[----:B------:R-:W-:Y:S01]  /*1e2a0*/  IMAD.MOV.U32 R2, RZ, RZ, 0x4 ;  /* 0x00000004ff027424 */ /* 0x000fe200078e00ff */
[----:B------:R-:W-:-:S03]  /*1e2b0*/  MOV R3, 0x1e2e0 ;  /* 0x0001e2e000037802 */ /* 0x000fc60000000f00 */
[----:B------:R-:W-:Y:S02]  /*1e2c0*/  IMAD.IADD R0, R5, 0x1, R0 ;  /* 0x0000000105007824 */ /* 0x000fe400078e0200 */
        /* <DEDUP_REMOVED lines=13> */
[----:B------:R-:W-:Y:S02]  /*1e3a0*/  MOV R3, 0x1f ;  /* 0x0000001f00037802 */ /* 0x000fe40000000f00 */
[----:B------:R-:W-:Y:S01]  /*1e3b0*/  MOV R2, 0x1e3f0 ;  /* 0x0001e3f000027802 */ /* 0x000fe20000000f00 */
[----:B------:R-:W-:-:S04]  /*1e3c0*/  IMAD.IADD R4, R0, 0x1, R4 ;  /* 0x0000000100047824 */ /* 0x000fc800078e0204 */
[----:B------:R-:W-:Y:S02]  /*1e3d0*/  IMAD.MOV.U32 R11, RZ, RZ, R4 ;  /* 0x000000ffff0b7224 */ /* 0x000fe400078e0004 */
[----:B------:R-:W-:Y:S05]  /*1e3e0*/  CALL.REL.NOINC `($__internal_23_$__cuda_sm70_shflsync_idx_p) ;  /* 0x000022d000007944 */ /* 0x000fea0003c00000 */
[----:B------:R-:W-:Y:S01]  /*1e3f0*/  MOV R0, R10 ;  /* 0x0000000a00007202 */ /* 0x000fe20000000f00 */
[----:B------:R-:W-:Y:S05]  /*1e400*/  BRA `(.L_x_1558) ;  /* 0xfffe215000007947 */ /* 0x000fea000383ffff */
.L_x_1364:
[----:B------:R-:W-:Y:S02]  /*1e410*/  SEL R0, RZ, 0x1, P0 ;  /* 0x00000001ff007807 */ /* 0x000fe40000000000 */
[----:B------:R-:W-:Y:S02]  /*1e420*/  MOV R2, 0x1e440 ;  /* 0x0001e44000027802 */ /* 0x000fe40000000f00 */
[----:B------:R-:W-:Y:S05]  /*1e430*/  CALL.REL.NOINC `($__internal_25_$__cuda_sm70_votesync_ballot) ;  /* 0x0000234000007944 */ /* 0x000fea0003c00000 */
[----:B------:R-:W-:Y:S01]  /*1e440*/  MOV R6, R0 ;  /* 0x0000000000067202 */ /* 0x000fe20000000f00 */
[----:B------:R-:W-:Y:S05]  /*1e450*/  BRA `(.L_x_1559) ;  /* 0xfffe219000007947 */ /* 0x000fea000383ffff */
.L_x_1365:
[----:B------:R-:W-:Y:S01]  /*1e460*/  IMAD.MOV.U32 R11, RZ, RZ, R9 ;  /* 0x000000ffff0b7224 */ /* 0x000fe200078e0009 */
[----:B------:R-:W-:Y:S01]  /*1e470*/  MOV R10, R0 ;  /* 0x00000000000a7202 */ /* 0x000fe20000000f00 */
[----:B------:R-:W-:Y:S01]  /*1e480*/  IMAD.MOV.U32 R3, RZ, RZ, 0x1f ;  /* 0x0000001fff037424 */ /* 0x000fe200078e00ff */
[----:B-1----:R-:W-:Y:S02]  /*1e490*/  MOV R2, 0x1e4b0 ;  /* 0x0001e4b000027802 */ /* 0x002fe40000000f00 */
[----:B------:R-:W-:Y:S05]  /*1e4a0*/  CALL.REL.NOINC `($__internal_23_$__cuda_sm70_shflsync_idx_p) ;  /* 0x0000221000007944 */ /* 0x000fea0003c00000 */
[----:B------:R-:W-:Y:S01]  /*1e4b0*/  IMAD.MOV.U32 R13, RZ, RZ, R10 ;  /* 0x000000ffff0d7224 */ /* 0x000fe200078e000a */
[----:B------:R-:W-:Y:S01]  /*1e4c0*/  MOV R11, R8 ;  /* 0x00000008000b7202 */ /* 0x000fe20000000f00 */
[----:B------:R-:W-:Y:S01]  /*1e4d0*/  IMAD.MOV.U32 R5, RZ, RZ, RZ ;  /* 0x000000ffff057224 */ /* 0x000fe200078e00ff */
[----:B------:R-:W-:Y:S01]  /*1e4e0*/  MOV R10, R0 ;  /* 0x00000000000a7202 */ /* 0x000fe20000000f00 */
[----:B------:R-:W-:Y:S01]  /*1e4f0*/  IMAD.MOV.U32 R3, RZ, RZ, 0x1f ;  /* 0x0000001fff037424 */ /* 0x000fe200078e00ff */
[----:B------:R-:W-:-:S02]  /*1e500*/  MOV R2, 0x1e520 ;  /* 0x0001e52000027802 */ /* 0x000fc40000000f00 */
[----:B------:R-:W-:Y:S05]  /*1e510*/  CALL.REL.NOINC `($__internal_23_$__cuda_sm70_shflsync_idx_p) ;  /* 0x000021a000007944 */ /* 0x000fea0003c00000 */
[----:B------:R-:W-:Y:S01]  /*1e520*/  MOV R9, R10 ;  /* 0x0000000a00097202 */ /* 0x000fe20000000f00 */
[----:B------:R-:W-:Y:S05]  /*1e530*/  BRA `(.L_x_1560) ;  /* 0xfffe212000007947 */ /* 0x000fea000383ffff */
.L_x_1368:
[----:B------:R-:W-:Y:S01]  /*1e540*/  IMAD.MOV.U32 R11, RZ, RZ, R4 ;  /* 0x000000ffff0b7224 */ /* 0x000fe200078e0004 */
[----:B------:R-:W-:-:S02]  /*1e550*/  MOV R3, 0x1f ;  /* 0x0000001f00037802 */ /* 0x000fc40000000f00 */
[----:B-1----:R-:W-:Y:S02]  /*1e560*/  MOV R2, 0x1e580 ;  /* 0x0001e58000027802 */ /* 0x002fe40000000f00 */
[----:B--234-:R-:W-:Y:S05]  /*1e570*/  CALL.REL.NOINC `($__internal_23_$__cuda_sm70_shflsync_idx_p) ;  /* 0x0000214000007944 */ /* 0x01cfea0003c00000 */
[----:B------:R-:W-:Y:S01]  /*1e580*/  MOV R5, R10 ;  /* 0x0000000a00057202 */ /* 0x000fe20000000f00 */
[----:B------:R-:W-:Y:S05]  /*1e590*/  BRA `(.L_x_1367) ;  /* 0xfffe212000007947 */ /* 0x000fea000383ffff */
.L_x_1417:
[----:B------:R-:W-:Y:S01]  /*1e5a0*/  IMAD.MOV.U32 R11, RZ, RZ, R5 ;  /* 0x000000ffff0b7224 */ /* 0x000fe200078e0005 */
[----:B------:R-:W-:Y:S01]  /*1e5b0*/  MOV R10, RZ ;  /* 0x000000ff000a7202 */ /* 0x000fe20000000f00 */
[----:B------:R-:W-:Y:S01]  /*1e5c0*/  IMAD.MOV.U32 R3, RZ, RZ, 0x181f ;  /* 0x0000181fff037424 */ /* 0x000fe200078e00ff */
[----:B-1----:R-:W-:Y:S02]  /*1e5d0*/  MOV R2, 0x1e5f0 ;  /* 0x0001e5f000027802 */ /* 0x002fe40000000f00 */
[----:B-----5:R-:W-:Y:S05]  /*1e5e0*/  CALL.REL.NOINC `($__internal_23_$__cuda_sm70_shflsync_idx_p) ;  /* 0x000020d000007944 */ /* 0x020fea0003c00000 */
[----:B------:R-:W-:Y:S01]  /*1e5f0*/  MOV R7, R10 ;  /* 0x0000000a00077202 */ /* 0x000fe20000000f00 */
[----:B------:R-:W-:Y:S05]  /*1e600*/  BRA `(.L_x_1561) ;  /* 0xfffe9d5000007947 */ /* 0x000fea000383ffff */
.L_x_1418:
[----:B------:R-:W-:Y:S01]  /*1e610*/  IMAD.MOV.U32 R11, RZ, RZ, R6 ;  /* 0x000000ffff0b7224 */ /* 0x000fe200078e0006 */
[----:B------:R-:W-:Y:S01]  /*1e620*/  MOV R10, RZ ;  /* 0x000000ff000a7202 */ /* 0x000fe20000000f00 */
[----:B------:R-:W-:Y:S01]  /*1e630*/  IMAD.MOV.U32 R3, RZ, RZ, 0x181f ;  /* 0x0000181fff037424 */ /* 0x000fe200078e00ff */
[----:B-1----:R-:W-:Y:S02]  /*1e640*/  MOV R2, 0x1e660 ;  /* 0x0001e66000027802 */ /* 0x002fe40000000f00 */
[----:B--23-5:R-:W-:Y:S05]  /*1e650*/  CALL.REL.NOINC `($__internal_23_$__cuda_sm70_shflsync_idx_p) ;  /* 0x0000206000007944 */ /* 0x02cfea0003c00000 */
[----:B------:R-:W-:Y:S01]  /*1e660*/  MOV R2, R10 ;  /* 0x0000000a00027202 */ /* 0x000fe20000000f00 */
[----:B------:R-:W-:Y:S05]  /*1e670*/  BRA `(.L_x_1562) ;  /* 0xfffe9d0000007947 */ /* 0x000fea000383ffff */
.L_x_1421:
[----:B------:R-:W-:Y:S01]  /*1e680*/  IMAD.MOV.U32 R11, RZ, RZ, R5 ;  /* 0x000000ffff0b7224 */ /* 0x000fe200078e0005 */
[----:B------:R-:W-:Y:S01]  /*1e690*/  MOV R10, 0x1 ;  /* 0x00000001000a7802 */ /* 0x000fe20000000f00 */
[----:B--2---:R-:W-:Y:S01]  /*1e6a0*/  IMAD.MOV.U32 R3, RZ, RZ, 0x181f ;  /* 0x0000181fff037424 */ /* 0x004fe200078e00ff */
[----:B----4-:R-:W-:-:S02]  /*1e6b0*/  MOV R2, 0x1e6d0 ;  /* 0x0001e6d000027802 */ /* 0x010fc40000000f00 */
[----:B-1-3-5:R-:W-:Y:S05]  /*1e6c0*/  CALL.REL.NOINC `($__internal_23_$__cuda_sm70_shflsync_idx_p) ;  /* 0x00001ff000007944 */ /* 0x02afea0003c00000 */
[----:B------:R-:W-:Y:S01]  /*1e6d0*/  IMAD.MOV.U32 R7, RZ, RZ, R10 ;  /* 0x000000ffff077224 */ /* 0x000fe200078e000a */
[----:B------:R-:W-:Y:S01]  /*1e6e0*/  MOV R10, 0x1 ;  /* 0x00000001000a7802 */ /* 0x000fe20000000f00 */
[----:B------:R-:W-:Y:S01]  /*1e6f0*/  IMAD.MOV.U32 R11, RZ, RZ, R6 ;  /* 0x000000ffff0b7224 */ /* 0x000fe200078e0006 */
[----:B------:R-:W-:-:S02]  /*1e700*/  MOV R3, 0x181f ;  /* 0x0000181f00037802 */ /* 0x000fc40000000f00 */
[----:B------:R-:W-:Y:S02]  /*1e710*/  MOV R2, 0x1e730 ;  /* 0x0001e73000027802 */ /* 0x000fe40000000f00 */
[----:B------:R-:W-:Y:S05]  /*1e720*/  CALL.REL.NOINC `($__internal_23_$__cuda_sm70_shflsync_idx_p) ;  /* 0x00001f9000007944 */ /* 0x000fea0003c00000 */
[----:B------:R-:W-:Y:S01]  /*1e730*/  MOV R2, R10 ;  /* 0x0000000a00027202 */ /* 0x000fe20000000f00 */
[----:B------:R-:W-:Y:S05]  /*1e740*/  BRA `(.L_x_1563) ;  /* 0xfffe9d2000007947 */ /* 0x000fea000383ffff */
.L_x_1424:
[----:B------:R-:W-:Y:S01]  /*1e750*/  IMAD.MOV.U32 R11, RZ, RZ, R5 ;  /* 0x000000ffff0b7224 */ /* 0x000fe200078e0005 */
[----:B------:R-:W-:Y:S01]  /*1e760*/  MOV R10, 0x2 ;  /* 0x00000002000a7802 */ /* 0x000fe20000000f00 */
[----:B-1----:R-:W-:Y:S01]  /*1e770*/  IMAD.MOV.U32 R3, RZ, RZ, 0x181f ;  /* 0x0000181fff037424 */ /* 0x002fe200078e00ff */
[----:B--2---:R-:W-:Y:S02]  /*1e780*/  MOV R2, 0x1e7a0 ;  /* 0x0001e7a000027802 */ /* 0x004fe40000000f00 */
[----:B---3-5:R-:W-:Y:S05]  /*1e790*/  CALL.REL.NOINC `($__internal_23_$__cuda_sm70_shflsync_idx_p) ;  /* 0x00001f2000007944 */ /* 0x028fea0003c00000 */
[----:B------:R-:W-:Y:S01]  /*1e7a0*/  MOV R7, R10 ;  /* 0x0000000a00077202 */ /* 0x000fe20000000f00 */
[----:B------:R-:W-:Y:S05]  /*1e7b0*/  BRA `(.L_x_1564) ;  /* 0xfffe9d8000007947 */ /* 0x000fea000383ffff */
.L_x_1425:
[----:B------:R-:W-:Y:S01]  /*1e7c0*/  IMAD.MOV.U32 R11, RZ, RZ, R6 ;  /* 0x000000ffff0b7224 */ /* 0x000fe200078e0006 */
[----:B------:R-:W-:Y:S01]  /*1e7d0*/  MOV R10, 0x2 ;  /* 0x00000002000a7802 */ /* 0x000fe20000000f00 */
[----:B------:R-:W-:Y:S01]  /*1e7e0*/  IMAD.MOV.U32 R3, RZ, RZ, 0x181f ;  /* 0x0000181fff037424 */ /* 0x000fe200078e00ff */
[----:B--2---:R-:W-:Y:S02]  /*1e7f0*/  MOV R2, 0x1e810 ;  /* 0x0001e81000027802 */ /* 0x004fe40000000f00 */
[----:B-1-345:R-:W-:Y:S05]  /*1e800*/  CALL.REL.NOINC `($__internal_23_$__cuda_sm70_shflsync_idx_p) ;  /* 0x00001eb000007944 */ /* 0x03afea0003c00000 */
[----:B------:R-:W-:Y:S01]  /*1e810*/  MOV R2, R10 ;  /* 0x0000000a00027202 */ /* 0x000fe20000000f00 */
[----:B------:R-:W-:Y:S05]  /*1e820*/  BRA `(.L_x_1565) ;  /* 0xfffe9d3000007947 */ /* 0x000fea000383ffff */
.L_x_1428:
[----:B------:R-:W-:Y:S01]  /*1e830*/  IMAD.MOV.U32 R11, RZ, RZ, R5 ;  /* 0x000000ffff0b7224 */ /* 0x000fe200078e0005 */
[----:B------:R-:W-:Y:S01]  /*1e840*/  MOV R10, 0x3 ;  /* 0x00000003000a7802 */ /* 0x000fe20000000f00 */
[----:B-1----:R-:W-:Y:S01]  /*1e850*/  IMAD.MOV.U32 R3, RZ, RZ, 0x181f ;  /* 0x0000181fff037424 */ /* 0x002fe200078e00ff */
[----:B------:R-:W-:-:S02]  /*1e860*/  MOV R2, 0x1e880 ;  /* 0x0001e88000027802 */ /* 0x000fc40000000f00 */
[----:B--2345:R-:W-:Y:S05]  /*1e870*/  CALL.REL.NOINC `($__internal_23_$__cuda_sm70_shflsync_idx_p) ;  /* 0x00001e4000007944 */ /* 0x03cfea0003c00000 */
        /* <DEDUP_REMOVED lines=8> */
.L_x_1431:
[----:B------:R-:W-:Y:S01]  /*1e900*/  IMAD.MOV.U32 R11, RZ, RZ, R5 ;  /* 0x000000ffff0b7224 */ /* 0x000fe200078e0005 */
[----:B------:R-:W-:Y:S01]  /*1e910*/  MOV R10, 0x4 ;  /* 0x00000004000a7802 */ /* 0x000fe20000000f00 */
[----:B-1----:R-:W-:Y:S01]  /*1e920*/  IMAD.MOV.U32 R3, RZ, RZ, 0x181f ;  /* 0x0000181fff037424 */ /* 0x002fe200078e00ff */
[----:B------:R-:W-:Y:S02]  /*1e930*/  MOV R2, 0x1e950 ;  /* 0x0001e95000027802 */ /* 0x000fe40000000f00 */
[----:B--2345:R-:W-:Y:S05]  /*1e940*/  CALL.REL.NOINC `($__internal_23_$__cuda_sm70_shflsync_idx_p) ;  /* 0x00001d7000007944 */ /* 0x03cfea0003c00000 */
[----:B------:R-:W-:Y:S01]  /*1e950*/  MOV R7, R10 ;  /* 0x0000000a00077202 */ /* 0x000fe20000000f00 */
[----:B------:R-:W-:Y:S05]  /*1e960*/  BRA `(.L_x_1567) ;  /* 0xfffe9da000007947 */ /* 0x000fea000383ffff */
.L_x_1432:
[----:B------:R-:W-:Y:S01]  /*1e970*/  IMAD.MOV.U32 R11, RZ, RZ, R6 ;  /* 0x000000ffff0b7224 */ /* 0x000fe200078e0006 */
[----:B------:R-:W-:Y:S01]  /*1e980*/  MOV R10, 0x4 ;  /* 0x00000004000a7802 */ /* 0x000fe20000000f00 */
[----:B-1----:R-:W-:Y:S01]  /*1e990*/  IMAD.MOV.U32 R3, RZ, RZ, 0x181f ;  /* 0x0000181fff037424 */ /* 0x002fe200078e00ff */
[----:B------:R-:W-:Y:S02]  /*1e9a0*/  MOV R2, 0x1e9c0 ;  /* 0x0001e9c000027802 */ /* 0x000fe40000000f00 */
[----:B--2345:R-:W-:Y:S05]  /*1e9b0*/  CALL.REL.NOINC `($__internal_23_$__cuda_sm70_shflsync_idx_p) ;  /* 0x00001d0000007944 */ /* 0x03cfea0003c00000 */
[----:B------:R-:W-:Y:S01]  /*1e9c0*/  MOV R2, R10 ;  /* 0x0000000a00027202 */ /* 0x000fe20000000f00 */
[----:B------:R-:W-:Y:S05]  /*1e9d0*/  BRA `(.L_x_1568) ;  /* 0xfffe9d5000007947 */ /* 0x000fea000383ffff */
.L_x_1435:
[----:B------:R-:W-:Y:S01]  /*1e9e0*/  IMAD.MOV.U32 R11, RZ, RZ, R5 ;  /* 0x000000ffff0b7224 */ /* 0x000fe200078e0005 */
[----:B------:R-:W-:Y:S01]  /*1e9f0*/  MOV R10, 0x5 ;  /* 0x00000005000a7802 */ /* 0x000fe20000000f00 */
[----:B--2---:R-:W-:Y:S01]  /*1ea00*/  IMAD.MOV.U32 R3, RZ, RZ, 0x181f ;  /* 0x0000181fff037424 */ /* 0x004fe200078e00ff */
[----:B------:R-:W-:-:S02]  /*1ea10*/  MOV R2, 0x1ea30 ;  /* 0x0001ea3000027802 */ /* 0x000fc40000000f00 */
[----:B-1-345:R-:W-:Y:S05]  /*1ea20*/  CALL.REL.NOINC `($__internal_23_$__cuda_sm70_shflsync_idx_p) ;  /* 0x00001c9000007944 */ /* 0x03afea0003c00000 */
        /* <DEDUP_REMOVED lines=8> */
.L_x_1438:
[----:B------:R-:W-:Y:S01]  /*1eab0*/  IMAD.MOV.U32 R11, RZ, RZ, R5 ;  /* 0x000000ffff0b7224 */ /* 0x000fe200078e0005 */
[----:B------:R-:W-:Y:S01]  /*1eac0*/  MOV R10, 0x6 ;  /* 0x00000006000a7802 */ /* 0x000fe20000000f00 */
[----:B-1----:R-:W-:Y:S01]  /*1ead0*/  IMAD.MOV.U32 R3, RZ, RZ, 0x181f ;  /* 0x0000181fff037424 */ /* 0x002fe200078e00ff */
[----:B--2---:R-:W-:Y:S02]  /*1eae0*/  MOV R2, 0x1eb00 ;  /* 0x0001eb0000027802 */ /* 0x004fe40000000f00 */
[----:B---345:R-:W-:Y:S05]  /*1eaf0*/  CALL.REL.NOINC `($__internal_23_$__cuda_sm70_shflsync_idx_p) ;  /* 0x00001bc000007944 */ /* 0x038fea0003c00000 */
[----:B------:R-:W-:Y:S01]  /*1eb00*/  MOV R7, R10 ;  /* 0x0000000a00077202 */ /* 0x000fe20000000f00 */
[----:B------:R-:W-:Y:S05]  /*1eb10*/  BRA `(.L_x_1570) ;  /* 0xfffe9dc000007947 */ /* 0x000fea000383ffff */
.L_x_1439:
[----:B------:R-:W-:Y:S01]  /*1eb20*/  IMAD.MOV.U32 R11, RZ, RZ, R6 ;  /* 0x000000ffff0b7224 */ /* 0x000fe200078e0006 */
[----:B------:R-:W-:Y:S01]  /*1eb30*/  MOV R10, 0x6 ;  /* 0x00000006000a7802 */ /* 0x000fe20000000f00 */
[----:B------:R-:W-:Y:S01]  /*1eb40*/  IMAD.MOV.U32 R3, RZ, RZ, 0x181f ;  /* 0x0000181fff037424 */ /* 0x000fe200078e00ff */
[----:B--2---:R-:W-:Y:S02]  /*1eb50*/  MOV R2, 0x1eb70 ;  /* 0x0001eb7000027802 */ /* 0x004fe40000000f00 */
[----:B-1-345:R-:W-:Y:S05]  /*1eb60*/  CALL.REL.NOINC `($__internal_23_$__cuda_sm70_shflsync_idx_p) ;  /* 0x00001b5000007944 */ /* 0x03afea0003c00000 */
[----:B------:R-:W-:Y:S01]  /*1eb70*/  MOV R2, R10 ;  /* 0x0000000a00027202 */ /* 0x000fe20000000f00 */
[----:B------:R-:W-:Y:S05]  /*1eb80*/  BRA `(.L_x_1571) ;  /* 0xfffe9d7000007947 */ /* 0x000fea000383ffff */
.L_x_1442:
        /* <DEDUP_REMOVED lines=13> */
.L_x_1487:
[----:B---3--:R1:W5:Y:S01]  /*1ec60*/  LDL R0, [R1+0x10] ;  /* 0x0000100001007983 */ /* 0x0083620000100800 */
[----:B------:R-:W-:Y:S02]  /*1ec70*/  MOV R7, 0x2 ;  /* 0x0000000200077802 */ /* 0x000fe40000000f00 */
[----:B------:R-:W-:Y:S02]  /*1ec80*/  MOV R3, 0x1eca0 ;  /* 0x0001eca000037802 */ /* 0x000fe40000000f00 */
[----:B-1---5:R-:W-:Y:S05]  /*1ec90*/  CALL.REL.NOINC `($__internal_22_$__cuda_sm70_shflsync_bfly_p) ;  /* 0x000019d000007944 */ /* 0x022fea0003c00000 */
[----:B--2---:R-:W-:Y:S01]  /*1eca0*/  MOV R2, R0 ;  /* 0x0000000000027202 */ /* 0x004fe20000000f00 */
[----:B-1----:R-:W-:Y:S05]  /*1ecb0*/  BRA `(.L_x_1573) ;  /* 0xffffad5000007947 */ /* 0x002fea000383ffff */
.L_x_1488:
[----:B------:R-:W-:Y:S01]  /*1ecc0*/  IMAD.MOV.U32 R0, RZ, RZ, R2 ;  /* 0x000000ffff007224 */ /* 0x000fe200078e0002 */
[----:B------:R-:W-:Y:S02]  /*1ecd0*/  MOV R7, 0x1 ;  /* 0x0000000100077802 */ /* 0x000fe40000000f00 */
[----:B------:R-:W-:Y:S02]  /*1ece0*/  MOV R3, 0x1ed00 ;  /* 0x0001ed0000037802 */ /* 0x000fe40000000f00 */
[----:B------:R-:W-:Y:S05]  /*1ecf0*/  CALL.REL.NOINC `($__internal_22_$__cuda_sm70_shflsync_bfly_p) ;  /* 0x0000197000007944 */ /* 0x000fea0003c00000 */
[----:B--2---:R-:W-:Y:S02]  /*1ed00*/  FADD.FTZ R2, R2, R0 ;  /* 0x0000000002027221 */ /* 0x004fe40000010000 */
[----:B------:R2:W5:Y:S01]  /*1ed10*/  LDL R0, [R1+0x14] ;  /* 0x0000140001007983 */ /* 0x0005620000100800 */
[----:B-1----:R-:W-:-:S02]  /*1ed20*/  MOV R7, 0x2 ;  /* 0x0000000200077802 */ /* 0x002fc40000000f00 */
[----:B------:R-:W-:Y:S02]  /*1ed30*/  MOV R3, 0x1ed50 ;  /* 0x0001ed5000037802 */ /* 0x000fe40000000f00 */
[----:B--2--5:R-:W-:Y:S05]  /*1ed40*/  CALL.REL.NOINC `($__internal_22_$__cuda_sm70_shflsync_bfly_p) ;  /* 0x0000192000007944 */ /* 0x024fea0003c00000 */
[----:B------:R-:W3:Y:S01]  /*1ed50*/  LDL.LU R3, [R1+0x14] ;  /* 0x0000140001037983 */ /* 0x000ee20000300800 */
[----:B-1----:R-:W-:Y:S01]  /*1ed60*/  MOV R7, 0x1 ;  /* 0x0000000100077802 */ /* 0x002fe20000000f00 */
[----:B--23--:R-:W-:Y:S01]  /*1ed70*/  FADD.FTZ R5, R3, R0 ;  /* 0x0000000003057221 */ /* 0x00cfe20000010000 */
[----:B------:R-:W-:-:S04]  /*1ed80*/  MOV R3, 0x1edb0 ;  /* 0x0001edb000037802 */ /* 0x000fc80000000f00 */
[----:B------:R-:W-:Y:S02]  /*1ed90*/  MOV R0, R5 ;  /* 0x0000000500007202 */ /* 0x000fe40000000f00 */
[----:B------:R-:W-:Y:S05]  /*1eda0*/  CALL.REL.NOINC `($__internal_22_$__cuda_sm70_shflsync_bfly_p) ;  /* 0x000018c000007944 */ /* 0x000fea0003c00000 */
[----:B--2---:R-:W-:Y:S02]  /*1edb0*/  FADD.FTZ R4, R5, R0 ;  /* 0x0000000005047221 */ /* 0x004fe40000010000 */
[----:B------:R2:W5:Y:S01]  /*1edc0*/  LDL R0, [R1+0x18] ;  /* 0x0000180001007983 */ /* 0x0005620000100800 */
[----:B-1----:R-:W-:Y:S02]  /*1edd0*/  MOV R7, 0x2 ;  /* 0x0000000200077802 */ /* 0x002fe40000000f00 */
        /* <DEDUP_REMOVED lines=19> */
[----:B--2---:R-:W-:Y:S01]  /*1ef10*/  MOV R8, R0 ;  /* 0x0000000000087202 */ /* 0x004fe20000000f00 */
[----:B-1----:R-:W-:Y:S05]  /*1ef20*/  BRA `(.L_x_1574) ;  /* 0xffffac1000007947 */ /* 0x002fea000383ffff */
.L_x_1495:
[----:B--234-:R-:W-:Y:S01]  /*1ef30*/  IMAD.MOV.U32 R11, RZ, RZ, R6 ;  /* 0x000000ffff0b7224 */ /* 0x01cfe200078e0006 */
[----:B------:R-:W-:Y:S01]  /*1ef40*/  MOV R10, RZ ;  /* 0x000000ff000a7202 */ /* 0x000fe20000000f00 */
[----:B------:R-:W-:Y:S01]  /*1ef50*/  IMAD.MOV.U32 R3, RZ, RZ, 0x181f ;  /* 0x0000181fff037424 */ /* 0x000fe200078e00ff */
[----:B------:R-:W-:Y:S02]  /*1ef60*/  MOV R2, 0x1ef80 ;  /* 0x0001ef8000027802 */ /* 0x000fe40000000f00 */
[----:B-1----:R-:W-:Y:S05]  /*1ef70*/  CALL.REL.NOINC `($__internal_23_$__cuda_sm70_shflsync_idx_p) ;  /* 0x0000174000007944 */ /* 0x002fea0003c00000 */
[----:B------:R-:W-:Y:S01]  /*1ef80*/  MOV R8, R10 ;  /* 0x0000000a00087202 */ /* 0x000fe20000000f00 */
[----:B------:R-:W-:Y:S05]  /*1ef90*/  BRA `(.L_x_1575) ;  /* 0xffffc44000007947 */ /* 0x000fea000383ffff */
.L_x_1496:
[----:B------:R-:W-:Y:S01]  /*1efa0*/  IMAD.MOV.U32 R11, RZ, RZ, R7 ;  /* 0x000000ffff0b7224 */ /* 0x000fe200078e0007 */
[----:B------:R-:W-:Y:S01]  /*1efb0*/  MOV R10, RZ ;  /* 0x000000ff000a7202 */ /* 0x000fe20000000f00 */
[----:B------:R-:W-:Y:S01]  /*1efc0*/  IMAD.MOV.U32 R3, RZ, RZ, 0x181f ;  /* 0x0000181fff037424 */ /* 0x000fe200078e00ff */
[----:B------:R-:W-:Y:S02]  /*1efd0*/  MOV R2, 0x1eff0 ;  /* 0x0001eff000027802 */ /* 0x000fe40000000f00 */
[----:B-123--:R-:W-:Y:S05]  /*1efe0*/  CALL.REL.NOINC `($__internal_23_$__cuda_sm70_shflsync_idx_p) ;  /* 0x000016d000007944 */ /* 0x00efea0003c00000 */
[----:B------:R-:W-:Y:S01]  /*1eff0*/  MOV R2, R10 ;  /* 0x0000000a00027202 */ /* 0x000fe20000000f00 */
[----:B------:R-:W-:Y:S05]  /*1f000*/  BRA `(.L_x_1576) ;  /* 0xffffc3f000007947 */ /* 0x000fea000383ffff */
.L_x_1497:
[----:B------:R-:W-:Y:S01]  /*1f010*/  IMAD.MOV.U32 R11, RZ, RZ, R6 ;  /* 0x000000ffff0b7224 */ /* 0x000fe200078e0006 */
[----:B------:R-:W-:Y:S01]  /*1f020*/  MOV R10, 0x1 ;  /* 0x00000001000a7802 */ /* 0x000fe20000000f00 */
[----:B--2---:R-:W-:Y:S01]  /*1f030*/  IMAD.MOV.U32 R3, RZ, RZ, 0x181f ;  /* 0x0000181fff037424 */ /* 0x004fe200078e00ff */
[----:B------:R-:W-:-:S02]  /*1f040*/  MOV R2, 0x1f060 ;  /* 0x0001f06000027802 */ /* 0x000fc40000000f00 */
[----:B-1--4-:R-:W-:Y:S05]  /*1f050*/  CALL.REL.NOINC `($__internal_23_$__cuda_sm70_shflsync_idx_p) ;  /* 0x0000166000007944 */ /* 0x012fea0003c00000 */
        /* <DEDUP_REMOVED lines=8> */
.L_x_1498:
[----:B------:R-:W-:Y:S01]  /*1f0e0*/  IMAD.MOV.U32 R11, RZ, RZ, R6 ;  /* 0x000000ffff0b7224 */ /* 0x000fe200078e0006 */
[----:B------:R-:W-:Y:S01]  /*1f0f0*/  MOV R10, 0x2 ;  /* 0x00000002000a7802 */ /* 0x000fe20000000f00 */
[----:B--2---:R-:W-:Y:S01]  /*1f100*/  IMAD.MOV.U32 R3, RZ, RZ, 0x181f ;  /* 0x0000181fff037424 */ /* 0x004fe200078e00ff */
[----:B------:R-:W-:Y:S02]  /*1f110*/  MOV R2, 0x1f130 ;  /* 0x0001f13000027802 */ /* 0x000fe40000000f00 */
[----:B-1-34-:R-:W-:Y:S05]  /*1f120*/  CALL.REL.NOINC `($__internal_23_$__cuda_sm70_shflsync_idx_p) ;  /* 0x0000159000007944 */ /* 0x01afea0003c00000 */
[----:B------:R-:W-:Y:S01]  /*1f130*/  MOV R8, R10 ;  /* 0x0000000a00087202 */ /* 0x000fe20000000f00 */
[----:B------:R-:W-:Y:S05]  /*1f140*/  BRA `(.L_x_1578) ;  /* 0xffffc3a000007947 */ /* 0x000fea000383ffff */
.L_x_1499:
[----:B------:R-:W-:Y:S01]  /*1f150*/  IMAD.MOV.U32 R11, RZ, RZ, R7 ;  /* 0x000000ffff0b7224 */ /* 0x000fe200078e0007 */
[----:B------:R-:W-:Y:S01]  /*1f160*/  MOV R10, 0x2 ;  /* 0x00000002000a7802 */ /* 0x000fe20000000f00 */
[----:B--2---:R-:W-:Y:S01]  /*1f170*/  IMAD.MOV.U32 R3, RZ, RZ, 0x181f ;  /* 0x0000181fff037424 */ /* 0x004fe200078e00ff */
[----:B------:R-:W-:Y:S02]  /*1f180*/  MOV R2, 0x1f1a0 ;  /* 0x0001f1a000027802 */ /* 0x000fe40000000f00 */
[----:B-1-34-:R-:W-:Y:S05]  /*1f190*/  CALL.REL.NOINC `($__internal_23_$__cuda_sm70_shflsync_idx_p) ;  /* 0x0000152000007944 */ /* 0x01afea0003c00000 */
[----:B------:R-:W-:Y:S01]  /*1f1a0*/  MOV R2, R10 ;  /* 0x0000000a00027202 */ /* 0x000fe20000000f00 */
[----:B------:R-:W-:Y:S05]  /*1f1b0*/  BRA `(.L_x_1579) ;  /* 0xffffc35000007947 */ /* 0x000fea000383ffff */
.L_x_1500:
[----:B------:R-:W-:Y:S01]  /*1f1c0*/  IMAD.MOV.U32 R11, RZ, RZ, R6 ;  /* 0x000000ffff0b7224 */ /* 0x000fe200078e0006 */
[----:B------:R-:W-:Y:S01]  /*1f1d0*/  MOV R10, 0x3 ;  /* 0x00000003000a7802 */ /* 0x000fe20000000f00 */
[----:B---3--:R-:W-:Y:S01]  /*1f1e0*/  IMAD.MOV.U32 R3, RZ, RZ, 0x181f ;  /* 0x0000181fff037424 */ /* 0x008fe200078e00ff */
[----:B------:R-:W-:-:S02]  /*1f1f0*/  MOV R2, 0x1f210 ;  /* 0x0001f21000027802 */ /* 0x000fc40000000f00 */
[----:B-12---:R-:W-:Y:S05]  /*1f200*/  CALL.REL.NOINC `($__internal_23_$__cuda_sm70_shflsync_idx_p) ;  /* 0x000014b000007944 */ /* 0x006fea0003c00000 */
        /* <DEDUP_REMOVED lines=8> */
.L_x_1501:
[----:B------:R-:W-:Y:S01]  /*1f290*/  IMAD.MOV.U32 R11, RZ, RZ, R6 ;  /* 0x000000ffff0b7224 */ /* 0x000fe200078e0006 */
[----:B------:R-:W-:Y:S01]  /*1f2a0*/  MOV R10, 0x4 ;  /* 0x00000004000a7802 */ /* 0x000fe20000000f00 */
[----:B-1----:R-:W-:Y:S01]  /*1f2b0*/  IMAD.MOV.U32 R3, RZ, RZ, 0x181f ;  /* 0x0000181fff037424 */ /* 0x002fe200078e00ff */
[----:B------:R-:W-:Y:S02]  /*1f2c0*/  MOV R2, 0x1f2e0 ;  /* 0x0001f2e000027802 */ /* 0x000fe40000000f00 */
[----:B----4-:R-:W-:Y:S05]  /*1f2d0*/  CALL.REL.NOINC `($__internal_23_$__cuda_sm70_shflsync_idx_p) ;  /* 0x000013e000007944 */ /* 0x010fea0003c00000 */
[----:B------:R-:W-:Y:S01]  /*1f2e0*/  MOV R8, R10 ;  /* 0x0000000a00087202 */ /* 0x000fe20000000f00 */
[----:B------:R-:W-:Y:S05]  /*1f2f0*/  BRA `(.L_x_1581) ;  /* 0xffffc30000007947 */ /* 0x000fea000383ffff */
.L_x_1502:
[----:B------:R-:W-:Y:S01]  /*1f300*/  IMAD.MOV.U32 R11, RZ, RZ, R7 ;  /* 0x000000ffff0b7224 */ /* 0x000fe200078e0007 */
[----:B------:R-:W-:Y:S01]  /*1f310*/  MOV R10, 0x4 ;  /* 0x00000004000a7802 */ /* 0x000fe20000000f00 */
[----:B-1----:R-:W-:Y:S01]  /*1f320*/  IMAD.MOV.U32 R3, RZ, RZ, 0x181f ;  /* 0x0000181fff037424 */ /* 0x002fe200078e00ff */
[----:B------:R-:W-:Y:S02]  /*1f330*/  MOV R2, 0x1f350 ;  /* 0x0001f35000027802 */ /* 0x000fe40000000f00 */
[----:B--234-:R-:W-:Y:S05]  /*1f340*/  CALL.REL.NOINC `($__internal_23_$__cuda_sm70_shflsync_idx_p) ;  /* 0x0000137000007944 */ /* 0x01cfea0003c00000 */
[----:B------:R-:W-:Y:S01]  /*1f350*/  MOV R2, R10 ;  /* 0x0000000a00027202 */ /* 0x000fe20000000f00 */
[----:B------:R-:W-:Y:S05]  /*1f360*/  BRA `(.L_x_1582) ;  /* 0xffffc2b000007947 */ /* 0x000fea000383ffff */
.L_x_1503:
        /* <DEDUP_REMOVED lines=13> */
.L_x_1504:
[----:B------:R-:W-:Y:S01]  /*1f440*/  IMAD.MOV.U32 R11, RZ, RZ, R6 ;  /* 0x000000ffff0b7224 */ /* 0x000fe200078e0006 */
[----:B------:R-:W-:Y:S01]  /*1f450*/  MOV R10, 0x6 ;  /* 0x00000006000a7802 */ /* 0x000fe20000000f00 */
[----:B-1----:R-:W-:Y:S01]  /*1f460*/  IMAD.MOV.U32 R3, RZ, RZ, 0x181f ;  /* 0x0000181fff037424 */ /* 0x002fe200078e00ff */
[----:B------:R-:W-:Y:S02]  /*1f470*/  MOV R2, 0x1f490 ;  /* 0x0001f49000027802 */ /* 0x000fe40000000f00 */
[----:B---34-:R-:W-:Y:S05]  /*1f480*/  CALL.REL.NOINC `($__internal_23_$__cuda_sm70_shflsync_idx_p) ;  /* 0x0000123000007944 */ /* 0x018fea0003c00000 */
[----:B------:R-:W-:Y:S01]  /*1f490*/  MOV R8, R10 ;  /* 0x0000000a00087202 */ /* 0x000fe20000000f00 */
[----:B------:R-:W-:Y:S05]  /*1f4a0*/  BRA `(.L_x_1584) ;  /* 0xffffc26000007947 */ /* 0x000fea000383ffff */
.L_x_1505:
[----:B------:R-:W-:Y:S01]  /*1f4b0*/  IMAD.MOV.U32 R11, RZ, RZ, R7 ;  /* 0x000000ffff0b7224 */ /* 0x000fe200078e0007 */
[----:B------:R-:W-:Y:S01]  /*1f4c0*/  MOV R10, 0x6 ;  /* 0x00000006000a7802 */ /* 0x000fe20000000f00 */
[----:B-1----:R-:W-:Y:S01]  /*1f4d0*/  IMAD.MOV.U32 R3, RZ, RZ, 0x181f ;  /* 0x0000181fff037424 */ /* 0x002fe200078e00ff */
[----:B------:R-:W-:Y:S02]  /*1f4e0*/  MOV R2, 0x1f500 ;  /* 0x0001f50000027802 */ /* 0x000fe40000000f00 */
[----:B--234-:R-:W-:Y:S05]  /*1f4f0*/  CALL.REL.NOINC `($__internal_23_$__cuda_sm70_shflsync_idx_p) ;  /* 0x000011c000007944 */ /* 0x01cfea0003c00000 */
[----:B------:R-:W-:Y:S01]  /*1f500*/  MOV R2, R10 ;  /* 0x0000000a00027202 */ /* 0x000fe20000000f00 */
[----:B------:R-:W-:Y:S05]  /*1f510*/  BRA `(.L_x_1585) ;  /* 0xffffc21000007947 */ /* 0x000fea000383ffff */
.L_x_1506:
[----:B------:R-:W-:Y:S01]  /*1f520*/  IMAD.MOV.U32 R11, RZ, RZ, R6 ;  /* 0x000000ffff0b7224 */ /* 0x000fe200078e0006 */
[----:B------:R-:W-:Y:S01]  /*1f530*/  MOV R10, 0x7 ;  /* 0x00000007000a7802 */ /* 0x000fe20000000f00 */
[----:B--2---:R-:W-:Y:S01]  /*1f540*/  IMAD.MOV.U32 R3, RZ, RZ, 0x181f ;  /* 0x0000181fff037424 */ /* 0x004fe200078e00ff */
[----:B------:R-:W-:-:S02]  /*1f550*/  MOV R2, 0x1f570 ;  /* 0x0001f57000027802 */ /* 0x000fc40000000f00 */
[----:B-1-34-:R-:W-:Y:S05]  /*1f560*/  CALL.REL.NOINC `($__internal_23_$__cuda_sm70_shflsync_idx_p) ;  /* 0x0000115000007944 */ /* 0x01afea0003c00000 */
        /* <DEDUP_REMOVED lines=8> */
.L_x_1508:
[----:B------:R-:W-:Y:S01]  /*1f5f0*/  IMAD.MOV.U32 R11, RZ, RZ, R13 ;  /* 0x000000ffff0b7224 */ /* 0x000fe200078e000d */
[----:B------:R-:W-:Y:S01]  /*1f600*/  MOV R10, RZ ;  /* 0x000000ff000a7202 */ /* 0x000fe20000000f00 */
[----:B------:R-:W-:Y:S01]  /*1f610*/  IMAD.MOV.U32 R3, RZ, RZ, 0x1c1f ;  /* 0x00001c1fff037424 */ /* 0x000fe200078e00ff */
[----:B------:R-:W-:Y:S02]  /*1f620*/  MOV R2, 0x1f640 ;  /* 0x0001f64000027802 */ /* 0x000fe40000000f00 */
[----:B------:R-:W-:Y:S05]  /*1f630*/  CALL.REL.NOINC `($__internal_23_$__cuda_sm70_shflsync_idx_p) ;  /* 0x0000108000007944 */ /* 0x000fea0003c00000 */
[----:B------:R-:W-:Y:S01]  /*1f640*/  MOV R12, R10 ;  /* 0x0000000a000c7202 */ /* 0x000fe20000000f00 */
[----:B------:R-:W-:Y:S05]  /*1f650*/  BRA `(.L_x_1587) ;  /* 0xffffc3e000007947 */ /* 0x000fea000383ffff */
.L_x_1509:
[----:B------:R-:W-:Y:S01]  /*1f660*/  IMAD.MOV.U32 R11, RZ, RZ, R19 ;  /* 0x000000ffff0b7224 */ /* 0x000fe200078e0013 */
[----:B------:R-:W-:Y:S01]  /*1f670*/  MOV R10, RZ ;  /* 0x000000ff000a7202 */ /* 0x000fe20000000f00 */
[----:B------:R-:W-:Y:S01]  /*1f680*/  IMAD.MOV.U32 R3, RZ, RZ, 0x1c1f ;  /* 0x00001c1fff037424 */ /* 0x000fe200078e00ff */
[----:B------:R-:W-:Y:S02]  /*1f690*/  MOV R2, 0x1f6b0 ;  /* 0x0001f6b000027802 */ /* 0x000fe40000000f00 */
[----:B-12---:R-:W-:Y:S05]  /*1f6a0*/  CALL.REL.NOINC `($__internal_23_$__cuda_sm70_shflsync_idx_p) ;  /* 0x0000101000007944 */ /* 0x006fea0003c00000 */
[----:B------:R-:W-:Y:S01]  /*1f6b0*/  MOV R2, R10 ;  /* 0x0000000a00027202 */ /* 0x000fe20000000f00 */
[----:B------:R-:W-:Y:S05]  /*1f6c0*/  BRA `(.L_x_1588) ;  /* 0xffffc39000007947 */ /* 0x000fea000383ffff */
.L_x_1512:
[----:B----4-:R-:W-:Y:S01]  /*1f6d0*/  IMAD.MOV.U32 R11, RZ, RZ, R13 ;  /* 0x000000ffff0b7224 */ /* 0x010fe200078e000d */
[----:B------:R-:W-:Y:S01]  /*1f6e0*/  MOV R10, 0x1 ;  /* 0x00000001000a7802 */ /* 0x000fe20000000f00 */
[----:B------:R-:W-:Y:S01]  /*1f6f0*/  IMAD.MOV.U32 R3, RZ, RZ, 0x1c1f ;  /* 0x00001c1fff037424 */ /* 0x000fe200078e00ff */
[----:B------:R-:W-:-:S02]  /*1f700*/  MOV R2, 0x1f720 ;  /* 0x0001f72000027802 */ /* 0x000fc40000000f00 */
[----:B-123--:R-:W-:Y:S05]  /*1f710*/  CALL.REL.NOINC `($__internal_23_$__cuda_sm70_shflsync_idx_p) ;  /* 0x00000fa000007944 */ /* 0x00efea0003c00000 */
        /* <DEDUP_REMOVED lines=8> */
.L_x_1515:
[----:B----4-:R-:W-:Y:S01]  /*1f7a0*/  IMAD.MOV.U32 R11, RZ, RZ, R13 ;  /* 0x000000ffff0b7224 */ /* 0x010fe200078e000d */
[----:B------:R-:W-:Y:S01]  /*1f7b0*/  MOV R10, 0x2 ;  /* 0x00000002000a7802 */ /* 0x000fe20000000f00 */
[----:B------:R-:W-:Y:S01]  /*1f7c0*/  IMAD.MOV.U32 R3, RZ, RZ, 0x1c1f ;  /* 0x00001c1fff037424 */ /* 0x000fe200078e00ff */
[----:B------:R-:W-:Y:S02]  /*1f7d0*/  MOV R2, 0x1f7f0 ;  /* 0x0001f7f000027802 */ /* 0x000fe40000000f00 */
[----:B-123--:R-:W-:Y:S05]  /*1f7e0*/  CALL.REL.NOINC `($__internal_23_$__cuda_sm70_shflsync_idx_p) ;  /* 0x00000ed000007944 */ /* 0x00efea0003c00000 */
[----:B------:R-:W-:Y:S01]  /*1f7f0*/  MOV R12, R10 ;  /* 0x0000000a000c7202 */ /* 0x000fe20000000f00 */
[----:B------:R-:W-:Y:S05]  /*1f800*/  BRA `(.L_x_1590) ;  /* 0xffffc81000007947 */ /* 0x000fea000383ffff */
.L_x_1516:
[----:B----4-:R-:W-:Y:S01]  /*1f810*/  IMAD.MOV.U32 R11, RZ, RZ, R19 ;  /* 0x000000ffff0b7224 */ /* 0x010fe200078e0013 */
[----:B------:R-:W-:Y:S01]  /*1f820*/  MOV R10, 0x2 ;  /* 0x00000002000a7802 */ /* 0x000fe20000000f00 */
[----:B------:R-:W-:Y:S01]  /*1f830*/  IMAD.MOV.U32 R3, RZ, RZ, 0x1c1f ;  /* 0x00001c1fff037424 */ /* 0x000fe200078e00ff */
[----:B------:R-:W-:Y:S02]  /*1f840*/  MOV R2, 0x1f860 ;  /* 0x0001f86000027802 */ /* 0x000fe40000000f00 */
[----:B-123--:R-:W-:Y:S05]  /*1f850*/  CALL.REL.NOINC `($__internal_23_$__cuda_sm70_shflsync_idx_p) ;  /* 0x00000e6000007944 */ /* 0x00efea0003c00000 */
[----:B------:R-:W-:Y:S01]  /*1f860*/  MOV R2, R10 ;  /* 0x0000000a00027202 */ /* 0x000fe20000000f00 */
[----:B------:R-:W-:Y:S05]  /*1f870*/  BRA `(.L_x_1591) ;  /* 0xffffc7c000007947 */ /* 0x000fea000383ffff */
.L_x_1519:
[----:B--2---:R-:W-:Y:S01]  /*1f880*/  IMAD.MOV.U32 R11, RZ, RZ, R13 ;  /* 0x000000ffff0b7224 */ /* 0x004fe200078e000d */
[----:B------:R-:W-:Y:S01]  /*1f890*/  MOV R10, 0x3 ;  /* 0x00000003000a7802 */ /* 0x000fe20000000f00 */
[----:B------:R-:W-:Y:S01]  /*1f8a0*/  IMAD.MOV.U32 R3, RZ, RZ, 0x1c1f ;  /* 0x00001c1fff037424 */ /* 0x000fe200078e00ff */
[----:B-1----:R-:W-:-:S02]  /*1f8b0*/  MOV R2, 0x1f8d0 ;  /* 0x0001f8d000027802 */ /* 0x002fc40000000f00 */
[----:B---34-:R-:W-:Y:S05]  /*1f8c0*/  CALL.REL.NOINC `($__internal_23_$__cuda_sm70_shflsync_idx_p) ;  /* 0x00000df000007944 */ /* 0x018fea0003c00000 */
        /* <DEDUP_REMOVED lines=8> */
.L_x_1523:
[----:B------:R-:W-:Y:S01]  /*1f950*/  IMAD.MOV.U32 R11, RZ, RZ, R6 ;  /* 0x000000ffff0b7224 */ /* 0x000fe200078e0006 */
[----:B------:R-:W-:Y:S01]  /*1f960*/  MOV R10, RZ ;  /* 0x000000ff000a7202 */ /* 0x000fe20000000f00 */
[----:B------:R-:W-:Y:S01]  /*1f970*/  IMAD.MOV.U32 R3, RZ, RZ, 0x181f ;  /* 0x0000181fff037424 */ /* 0x000fe200078e00ff */
[----:B------:R-:W-:Y:S02]  /*1f980*/  MOV R2, 0x1f9a0 ;  /* 0x0001f9a000027802 */ /* 0x000fe40000000f00 */
[----:B------:R-:W-:Y:S05]  /*1f990*/  CALL.REL.NOINC `($__internal_23_$__cuda_sm70_shflsync_idx_p) ;  /* 0x00000d2000007944 */ /* 0x000fea0003c00000 */
[----:B------:R-:W-:Y:S01]  /*1f9a0*/  MOV R8, R10 ;  /* 0x0000000a00087202 */ /* 0x000fe20000000f00 */
[----:B------:R-:W-:Y:S05]  /*1f9b0*/  BRA `(.L_x_1593) ;  /* 0xffffd2e000007947 */ /* 0x000fea000383ffff */
.L_x_1524:
[----:B------:R-:W-:Y:S01]  /*1f9c0*/  IMAD.MOV.U32 R11, RZ, RZ, R7 ;  /* 0x000000ffff0b7224 */ /* 0x000fe200078e0007 */
[----:B------:R-:W-:Y:S01]  /*1f9d0*/  MOV R10, RZ ;  /* 0x000000ff000a7202 */ /* 0x000fe20000000f00 */
[----:B------:R-:W-:Y:S01]  /*1f9e0*/  IMAD.MOV.U32 R3, RZ, RZ, 0x181f ;  /* 0x0000181fff037424 */ /* 0x000fe200078e00ff */
[----:B------:R-:W-:Y:S02]  /*1f9f0*/  MOV R2, 0x1fa10 ;  /* 0x0001fa1000027802 */ /* 0x000fe40000000f00 */
[----:B-12---:R-:W-:Y:S05]  /*1fa00*/  CALL.REL.NOINC `($__internal_23_$__cuda_sm70_shflsync_idx_p) ;  /* 0x00000cb000007944 */ /* 0x006fea0003c00000 */
[----:B------:R-:W-:Y:S01]  /*1fa10*/  MOV R2, R10 ;  /* 0x0000000a00027202 */ /* 0x000fe20000000f00 */
[----:B------:R-:W-:Y:S05]  /*1fa20*/  BRA `(.L_x_1594) ;  /* 0xffffd29000007947 */ /* 0x000fea000383ffff */
.L_x_1525:
[----:B------:R-:W-:Y:S01]  /*1fa30*/  IMAD.MOV.U32 R11, RZ, RZ, R6 ;  /* 0x000000ffff0b7224 */ /* 0x000fe200078e0006 */
[----:B------:R-:W-:Y:S01]  /*1fa40*/  MOV R10, 0x1 ;  /* 0x00000001000a7802 */ /* 0x000fe20000000f00 */
[----:B--2---:R-:W-:Y:S01]  /*1fa50*/  IMAD.MOV.U32 R3, RZ, RZ, 0x181f ;  /* 0x0000181fff037424 */ /* 0x004fe200078e00ff */
[----:B------:R-:W-:-:S02]  /*1fa60*/  MOV R2, 0x1fa80 ;  /* 0x0001fa8000027802 */ /* 0x000fc40000000f00 */
[----:B-1-3--:R-:W-:Y:S05]  /*1fa70*/  CALL.REL.NOINC `($__internal_23_$__cuda_sm70_shflsync_idx_p) ;  /* 0x00000c4000007944 */ /* 0x00afea0003c00000 */
        /* <DEDUP_REMOVED lines=8> */
.L_x_1526:
[----:B------:R-:W-:Y:S01]  /*1fb00*/  IMAD.MOV.U32 R11, RZ, RZ, R6 ;  /* 0x000000ffff0b7224 */ /* 0x000fe200078e0006 */
[----:B------:R-:W-:Y:S01]  /*1fb10*/  MOV R10, 0x2 ;  /* 0x00000002000a7802 */ /* 0x000fe20000000f00 */
[----:B-1----:R-:W-:Y:S01]  /*1fb20*/  IMAD.MOV.U32 R3, RZ, RZ, 0x181f ;  /* 0x0000181fff037424 */ /* 0x002fe200078e00ff */
[----:B------:R-:W-:Y:S02]  /*1fb30*/  MOV R2, 0x1fb50 ;  /* 0x0001fb5000027802 */ /* 0x000fe40000000f00 */
[----:B---34-:R-:W-:Y:S05]  /*1fb40*/  CALL.REL.NOINC `($__internal_23_$__cuda_sm70_shflsync_idx_p) ;  /* 0x00000b7000007944 */ /* 0x018fea0003c00000 */
[----:B------:R-:W-:Y:S01]  /*1fb50*/  MOV R8, R10 ;  /* 0x0000000a00087202 */ /* 0x000fe20000000f00 */
[----:B------:R-:W-:Y:S05]  /*1fb60*/  BRA `(.L_x_1596) ;  /* 0xffffd24000007947 */ /* 0x000fea000383ffff */
.L_x_1527:
[----:B------:R-:W-:Y:S01]  /*1fb70*/  IMAD.MOV.U32 R11, RZ, RZ, R7 ;  /* 0x000000ffff0b7224 */ /* 0x000fe200078e0007 */
[----:B------:R-:W-:Y:S01]  /*1fb80*/  MOV R10, 0x2 ;  /* 0x00000002000a7802 */ /* 0x000fe20000000f00 */
[----:B-1----:R-:W-:Y:S01]  /*1fb90*/  IMAD.MOV.U32 R3, RZ, RZ, 0x181f ;  /* 0x0000181fff037424 */ /* 0x002fe200078e00ff */
[----:B------:R-:W-:Y:S02]  /*1fba0*/  MOV R2, 0x1fbc0 ;  /* 0x0001fbc000027802 */ /* 0x000fe40000000f00 */
[----:B--234-:R-:W-:Y:S05]  /*1fbb0*/  CALL.REL.NOINC `($__internal_23_$__cuda_sm70_shflsync_idx_p) ;  /* 0x00000b0000007944 */ /* 0x01cfea0003c00000 */
[----:B------:R-:W-:Y:S01]  /*1fbc0*/  MOV R2, R10 ;  /* 0x0000000a00027202 */ /* 0x000fe20000000f00 */
[----:B------:R-:W-:Y:S05]  /*1fbd0*/  BRA `(.L_x_1597) ;  /* 0xffffd1f000007947 */ /* 0x000fea000383ffff */
.L_x_1528:
        /* <DEDUP_REMOVED lines=13> */
.L_x_1529:
[----:B------:R-:W-:Y:S01]  /*1fcb0*/  IMAD.MOV.U32 R11, RZ, RZ, R6 ;  /* 0x000000ffff0b7224 */ /* 0x000fe200078e0006 */
[----:B------:R-:W-:Y:S01]  /*1fcc0*/  MOV R10, 0x4 ;  /* 0x00000004000a7802 */ /* 0x000fe20000000f00 */
[----:B--2---:R-:W-:Y:S01]  /*1fcd0*/  IMAD.MOV.U32 R3, RZ, RZ, 0x181f ;  /* 0x0000181fff037424 */ /* 0x004fe200078e00ff */
[----:B------:R-:W-:Y:S02]  /*1fce0*/  MOV R2, 0x1fd00 ;  /* 0x0001fd0000027802 */ /* 0x000fe40000000f00 */
[----:B-1-34-:R-:W-:Y:S05]  /*1fcf0*/  CALL.REL.NOINC `($__internal_23_$__cuda_sm70_shflsync_idx_p) ;  /* 0x000009c000007944 */ /* 0x01afea0003c00000 */
[----:B------:R-:W-:Y:S01]  /*1fd00*/  MOV R8, R10 ;  /* 0x0000000a00087202 */ /* 0x000fe20000000f00 */
[----:B------:R-:W-:Y:S05]  /*1fd10*/  BRA `(.L_x_1599) ;  /* 0xffffd1a000007947 */ /* 0x000fea000383ffff */
.L_x_1530:
[----:B------:R-:W-:Y:S01]  /*1fd20*/  IMAD.MOV.U32 R11, RZ, RZ, R7 ;  /* 0x000000ffff0b7224 */ /* 0x000fe200078e0007 */
[----:B------:R-:W-:Y:S01]  /*1fd30*/  MOV R10, 0x4 ;  /* 0x00000004000a7802 */ /* 0x000fe20000000f00 */
[----:B--2---:R-:W-:Y:S01]  /*1fd40*/  IMAD.MOV.U32 R3, RZ, RZ, 0x181f ;  /* 0x0000181fff037424 */ /* 0x004fe200078e00ff */
[----:B------:R-:W-:Y:S02]  /*1fd50*/  MOV R2, 0x1fd70 ;  /* 0x0001fd7000027802 */ /* 0x000fe40000000f00 */
[----:B-1-34-:R-:W-:Y:S05]  /*1fd60*/  CALL.REL.NOINC `($__internal_23_$__cuda_sm70_shflsync_idx_p) ;  /* 0x0000095000007944 */ /* 0x01afea0003c00000 */
[----:B------:R-:W-:Y:S01]  /*1fd70*/  MOV R2, R10 ;  /* 0x0000000a00027202 */ /* 0x000fe20000000f00 */
[----:B------:R-:W-:Y:S05]  /*1fd80*/  BRA `(.L_x_1600) ;  /* 0xffffd15000007947 */ /* 0x000fea000383ffff */
.L_x_1531:
[----:B------:R-:W-:Y:S01]  /*1fd90*/  IMAD.MOV.U32 R11, RZ, RZ, R6 ;  /* 0x000000ffff0b7224 */ /* 0x000fe200078e0006 */
[----:B------:R-:W-:Y:S01]  /*1fda0*/  MOV R10, 0x5 ;  /* 0x00000005000a7802 */ /* 0x000fe20000000f00 */
[----:B-1----:R-:W-:Y:S01]  /*1fdb0*/  IMAD.MOV.U32 R3, RZ, RZ, 0x181f ;  /* 0x0000181fff037424 */ /* 0x002fe200078e00ff */
[----:B------:R-:W-:-:S02]  /*1fdc0*/  MOV R2, 0x1fde0 ;  /* 0x0001fde000027802 */ /* 0x000fc40000000f00 */
[----:B--234-:R-:W-:Y:S05]  /*1fdd0*/  CALL.REL.NOINC `($__internal_23_$__cuda_sm70_shflsync_idx_p) ;  /* 0x000008e000007944 */ /* 0x01cfea0003c00000 */
        /* <DEDUP_REMOVED lines=8> */
.L_x_1532:
[----:B------:R-:W-:Y:S01]  /*1fe60*/  IMAD.MOV.U32 R11, RZ, RZ, R6 ;  /* 0x000000ffff0b7224 */ /* 0x000fe200078e0006 */
[----:B------:R-:W-:Y:S01]  /*1fe70*/  MOV R10, 0x6 ;  /* 0x00000006000a7802 */ /* 0x000fe20000000f00 */
[----:B--2---:R-:W-:Y:S01]  /*1fe80*/  IMAD.MOV.U32 R3, RZ, RZ, 0x181f ;  /* 0x0000181fff037424 */ /* 0x004fe200078e00ff */
[----:B------:R-:W-:Y:S02]  /*1fe90*/  MOV R2, 0x1feb0 ;  /* 0x0001feb000027802 */ /* 0x000fe40000000f00 */
[----:B-1--4-:R-:W-:Y:S05]  /*1fea0*/  CALL.REL.NOINC `($__internal_23_$__cuda_sm70_shflsync_idx_p) ;  /* 0x0000081000007944 */ /* 0x012fea0003c00000 */
[----:B------:R-:W-:Y:S01]  /*1feb0*/  MOV R8, R10 ;  /* 0x0000000a00087202 */ /* 0x000fe20000000f00 */
[----:B------:R-:W-:Y:S05]  /*1fec0*/  BRA `(.L_x_1602) ;  /* 0xffffd10000007947 */ /* 0x000fea000383ffff */
.L_x_1533:
[----:B------:R-:W-:Y:S01]  /*1fed0*/  IMAD.MOV.U32 R11, RZ, RZ, R7 ;  /* 0x000000ffff0b7224 */ /* 0x000fe200078e0007 */
[----:B------:R-:W-:Y:S01]  /*1fee0*/  MOV R10, 0x6 ;  /* 0x00000006000a7802 */ /* 0x000fe20000000f00 */
[----:B--2---:R-:W-:Y:S01]  /*1fef0*/  IMAD.MOV.U32 R3, RZ, RZ, 0x181f ;  /* 0x0000181fff037424 */ /* 0x004fe200078e00ff */
[----:B------:R-:W-:Y:S02]  /*1ff00*/  MOV R2, 0x1ff20 ;  /* 0x0001ff2000027802 */ /* 0x000fe40000000f00 */
[----:B-1-34-:R-:W-:Y:S05]  /*1ff10*/  CALL.REL.NOINC `($__internal_23_$__cuda_sm70_shflsync_idx_p) ;  /* 0x000007a000007944 */ /* 0x01afea0003c00000 */
[----:B------:R-:W-:Y:S01]  /*1ff20*/  MOV R2, R10 ;  /* 0x0000000a00027202 */ /* 0x000fe20000000f00 */
[----:B------:R-:W-:Y:S05]  /*1ff30*/  BRA `(.L_x_1603) ;  /* 0xffffd0b000007947 */ /* 0x000fea000383ffff */
.L_x_1534:
[----:B------:R-:W-:Y:S01]  /*1ff40*/  IMAD.MOV.U32 R11, RZ, RZ, R6 ;  /* 0x000000ffff0b7224 */ /* 0x000fe200078e0006 */
[----:B------:R-:W-:Y:S01]  /*1ff50*/  MOV R10, 0x7 ;  /* 0x00000007000a7802 */ /* 0x000fe20000000f00 */
[----:B-1----:R-:W-:Y:S01]  /*1ff60*/  IMAD.MOV.U32 R3, RZ, RZ, 0x181f ;  /* 0x0000181fff037424 */ /* 0x002fe200078e00ff */
[----:B------:R-:W-:-:S02]  /*1ff70*/  MOV R2, 0x1ff90 ;  /* 0x0001ff9000027802 */ /* 0x000fc40000000f00 */
[----:B--2-4-:R-:W-:Y:S05]  /*1ff80*/  CALL.REL.NOINC `($__internal_23_$__cuda_sm70_shflsync_idx_p) ;  /* 0x0000073000007944 */ /* 0x014fea0003c00000 */
        /* <DEDUP_REMOVED lines=8> */
.L_x_1536:
[----:B------:R-:W-:Y:S01]  /*20010*/  IMAD.MOV.U32 R11, RZ, RZ, R45 ;  /* 0x000000ffff0b7224 */ /* 0x000fe200078e002d */
[----:B------:R-:W-:Y:S01]  /*20020*/  MOV R10, RZ ;  /* 0x000000ff000a7202 */ /* 0x000fe20000000f00 */
[----:B----4-:R-:W-:Y:S01]  /*20030*/  IMAD.MOV.U32 R3, RZ, RZ, 0x1f ;  /* 0x0000001fff037424 */ /* 0x010fe200078e00ff */
[----:B------:R-:W-:Y:S02]  /*20040*/  MOV R2, 0x20060 ;  /* 0x0002006000027802 */ /* 0x000fe40000000f00 */
[----:B------:R-:W-:Y:S05]  /*20050*/  CALL.REL.NOINC `($__internal_23_$__cuda_sm70_shflsync_idx_p) ;  /* 0x0000066000007944 */ /* 0x000fea0003c00000 */
[----:B------:R-:W-:Y:S01]  /*20060*/  MOV R9, R10 ;  /* 0x0000000a00097202 */ /* 0x000fe20000000f00 */
[----:B------:R-:W-:Y:S05]  /*20070*/  BRA `(.L_x_1605) ;  /* 0xffffd14000007947 */ /* 0x000fea000383ffff */
.L_x_1537:
[----:B------:R-:W-:Y:S01]  /*20080*/  IMAD.MOV.U32 R11, RZ, RZ, R45 ;  /* 0x000000ffff0b7224 */ /* 0x000fe200078e002d */
[----:B------:R-:W-:Y:S01]  /*20090*/  MOV R10, 0x1 ;  /* 0x00000001000a7802 */ /* 0x000fe20000000f00 */
[----:B----4-:R-:W-:Y:S01]  /*200a0*/  IMAD.MOV.U32 R3, RZ, RZ, 0x1f ;  /* 0x0000001fff037424 */ /* 0x010fe200078e00ff */
[----:B------:R-:W-:Y:S02]  /*200b0*/  MOV R2, 0x200d0 ;  /* 0x000200d000027802 */ /* 0x000fe40000000f00 */
[----:B-12---:R-:W-:Y:S05]  /*200c0*/  CALL.REL.NOINC `($__internal_23_$__cuda_sm70_shflsync_idx_p) ;  /* 0x000005f000007944 */ /* 0x006fea0003c00000 */
[----:B------:R-:W-:Y:S01]  /*200d0*/  MOV R8, R10 ;  /* 0x0000000a00087202 */ /* 0x000fe20000000f00 */
[----:B------:R-:W-:Y:S05]  /*200e0*/  BRA `(.L_x_1606) ;  /* 0xffffd0f000007947 */ /* 0x000fea000383ffff */
.L_x_1538:
[----:B------:R-:W-:Y:S02]  /*200f0*/  MOV R2, 0x1 ;  /* 0x0000000100027802 */ /* 0x000fe40000000f00 */
[----:B------:R-:W-:-:S02]  /*20100*/  MOV R3, 0x20120 ;  /* 0x0002012000037802 */ /* 0x000fc40000000f00 */
[----:B-123--:R-:W-:Y:S05]  /*20110*/  CALL.REL.NOINC `($__internal_24_$__cuda_sm70_shflsync_up_p) ;  /* 0x000005f000007944 */ /* 0x00efea0003c00000 */
[----:B------:R-:W-:Y:S05]  /*20120*/  BRA `(.L_x_1607) ;  /* 0xffffd1e000007947 */ /* 0x000fea000383ffff */
.L_x_1539:
[----:B------:R-:W-:Y:S02]  /*20130*/  MOV R2, 0x2 ;  /* 0x0000000200027802 */ /* 0x000fe40000000f00 */
[----:B------:R-:W-:-:S02]  /*20140*/  MOV R3, 0x20160 ;  /* 0x0002016000037802 */ /* 0x000fc40000000f00 */
[----:B-12---:R-:W-:Y:S05]  /*20150*/  CALL.REL.NOINC `($__internal_24_$__cuda_sm70_shflsync_up_p) ;  /* 0x000005b000007944 */ /* 0x006fea0003c00000 */
        /* <DEDUP_REMOVED lines=24> */
.L_x_1543:
[----:B------:R-:W-:Y:S02]  /*202e0*/  MOV R2, 0x1 ;  /* 0x0000000100027802 */ /* 0x000fe40000000f00 */
[----:B------:R-:W-:Y:S02]  /*202f0*/  MOV R3, 0x20310 ;  /* 0x0002031000037802 */ /* 0x000fe40000000f00 */
[----:B------:R-:W-:Y:S05]  /*20300*/  CALL.REL.NOINC `($__internal_24_$__cuda_sm70_shflsync_up_p) ;  /* 0x0000040000007944 */ /* 0x000fea0003c00000 */
[----:B------:R-:W-:Y:S01]  /*20310*/  MOV R2, R4 ;  /* 0x0000000400027202 */ /* 0x000fe20000000f00 */
[----:B------:R-:W-:Y:S05]  /*20320*/  BRA `(.L_x_1609) ;  /* 0xffffd24000007947 */ /* 0x000fea000383ffff */
.L_x_1544:
        /* <DEDUP_REMOVED lines=27> */
.L_x_1546:
[----:B------:R-:W-:Y:S02]  /*204e0*/  SEL R0, RZ, 0x1, P0 ;  /* 0x00000001ff007807 */ /* 0x000fe40000000000 */
[----:B------:R-:W-:Y:S02]  /*204f0*/  MOV R2, 0x20510 ;  /* 0x0002051000027802 */ /* 0x000fe40000000f00 */
[----:B---3--:R-:W-:Y:S05]  /*20500*/  CALL.REL.NOINC `($__internal_25_$__cuda_sm70_votesync_ballot) ;  /* 0x0000027000007944 */ /* 0x008fea0003c00000 */
[----:B------:R-:W-:Y:S01]  /*20510*/  MOV R5, R0 ;  /* 0x0000000000057202 */ /* 0x000fe20000000f00 */
[----:B------:R-:W-:Y:S05]  /*20520*/  BRA `(.L_x_1611) ;  /* 0xffffd1d000007947 */ /* 0x000fea000383ffff */
.L_x_1547:
[----:B------:R-:W-:Y:S01]  /*20530*/  IMAD.MOV.U32 R11, RZ, RZ, R6 ;  /* 0x000000ffff0b7224 */ /* 0x000fe200078e0006 */
[----:B------:R-:W-:Y:S01]  /*20540*/  MOV R10, R0 ;  /* 0x00000000000a7202 */ /* 0x000fe20000000f00 */
[----:B------:R-:W-:Y:S01]  /*20550*/  IMAD.MOV.U32 R3, RZ, RZ, 0x1f ;  /* 0x0000001fff037424 */ /* 0x000fe200078e00ff */
[----:B-1----:R-:W-:Y:S02]  /*20560*/  MOV R2, 0x20580 ;  /* 0x0002058000027802 */ /* 0x002fe40000000f00 */
[----:B---3--:R-:W-:Y:S05]  /*20570*/  CALL.REL.NOINC `($__internal_23_$__cuda_sm70_shflsync_idx_p) ;  /* 0x0000014000007944 */ /* 0x008fea0003c00000 */
[----:B------:R-:W-:Y:S01]  /*20580*/  IMAD.MOV.U32 R12, RZ, RZ, R10 ;  /* 0x000000ffff0c7224 */ /* 0x000fe200078e000a */
[----:B------:R-:W-:Y:S01]  /*20590*/  MOV R10, R0 ;  /* 0x00000000000a7202 */ /* 0x000fe20000000f00 */
[----:B------:R-:W-:Y:S01]  /*205a0*/  IMAD.MOV.U32 R11, RZ, RZ, R7 ;  /* 0x000000ffff0b7224 */ /* 0x000fe200078e0007 */
[----:B------:R-:W-:-:S02]  /*205b0*/  MOV R3, 0x1f ;  /* 0x0000001f00037802 */ /* 0x000fc40000000f00 */
[----:B------:R-:W-:Y:S02]  /*205c0*/  MOV R2, 0x205e0 ;  /* 0x000205e000027802 */ /* 0x000fe40000000f00 */
[----:B------:R-:W-:Y:S05]  /*205d0*/  CALL.REL.NOINC `($__internal_23_$__cuda_sm70_shflsync_idx_p) ;  /* 0x000000e000007944 */ /* 0x000fea0003c00000 */
[----:B------:R-:W-:Y:S01]  /*205e0*/  MOV R7, R10 ;  /* 0x0000000a00077202 */ /* 0x000fe20000000f00 */
[----:B------:R-:W-:Y:S05]  /*205f0*/  BRA `(.L_x_1612) ;  /* 0xffffd17000007947 */ /* 0x000fea000383ffff */
.L_x_1550:
[----:B------:R-:W-:Y:S01]  /*20600*/  IMAD.MOV.U32 R11, RZ, RZ, R4 ;  /* 0x000000ffff0b7224 */ /* 0x000fe200078e0004 */
[----:B------:R-:W-:Y:S01]  /*20610*/  MOV R10, R0 ;  /* 0x00000000000a7202 */ /* 0x000fe20000000f00 */
[----:B------:R-:W-:Y:S01]  /*20620*/  IMAD.MOV.U32 R3, RZ, RZ, 0x1f ;  /* 0x0000001fff037424 */ /* 0x000fe200078e00ff */
[----:B-1----:R-:W-:Y:S02]  /*20630*/  MOV R2, 0x20650 ;  /* 0x0002065000027802 */ /* 0x002fe40000000f00 */
[----:B---34-:R-:W-:Y:S05]  /*20640*/  CALL.REL.NOINC `($__internal_23_$__cuda_sm70_shflsync_idx_p) ;  /* 0x0000007000007944 */ /* 0x018fea0003c00000 */
[----:B------:R-:W-:Y:S01]  /*20650*/  MOV R13, R10 ;  /* 0x0000000a000d7202 */ /* 0x000fe20000000f00 */
[----:B------:R-:W-:Y:S05]  /*20660*/  BRA `(.L_x_1549) ;  /* 0xffffd16000007947 */ /* 0x000fea000383ffff */
        .weak           $__internal_22_$__cuda_sm70_shflsync_bfly_p
        .type           $__internal_22_$__cuda_sm70_shflsync_bfly_p,@function
        .size           $__internal_22_$__cuda_sm70_shflsync_bfly_p,($__internal_23_$__cuda_sm70_shflsync_idx_p - $__internal_22_$__cuda_sm70_shflsync_bfly_p)
$__internal_22_$__cuda_sm70_shflsync_bfly_p:
[----:B------:R-:W-:Y:S01]  /*20670*/  MOV R8, R3 ;  /* 0x0000000300087202 */ /* 0x000fe20000000f00 */
[----:B------:R-:W-:Y:S04]  /*20680*/  WARPSYNC R10 ;  /* 0x0000000a00007348 */ /* 0x000fe80003800000 */
[----:B------:R-:W-:Y:S01]  /*20690*/  MOV R9, 0x0 ;  /* 0x0000000000097802 */ /* 0x000fe20000000f00 */
[----:B------:R1:W2:Y:S03]  /*206a0*/  SHFL.BFLY PT, R0, R0, R7, R11 ;  /* 0x0c00000700007389 */ /* 0x0002a600000e000b */
[----:B------:R-:W-:Y:S05]  /*206b0*/  RET.REL.NODEC R8 `(_ZN7cutlass13device_kernelIN5flash19enable_sm80_to_sm89INS1_16FlashAttnFwdSm80INS1_25CollectiveMainloopFwdSm80ILi4ELi1ELb0EN4cute5tupleIJNS5_1CILi128EEENS7_ILi80EEENS7_ILi64EEEEEELi64ENS_6half_tEfNS_4arch4Sm80ELb1ELb0ELb1ELb1ELb0ELb1ELb1ELb1EEENS1_21CollectiveEpilogueFwdINS6_IJS8_SA_S9_EEENS6_IJNS7_ILi1EEESI_SI_EEESC_SE_Li128ELb1ELb1ELb1ELb0EEENS1_36VarlenDynamicPersistentTileSchedulerILi128ELi80ELi128ELi128ELb1ELb1ELb0ELb1ELb1ELb1EEEEEEEEEvNT_6ParamsE) ;  /* 0xfffdf94008007950 */ /* 0x000fea0003c3ffff */
        .weak           $__internal_23_$__cuda_sm70_shflsync_idx_p
        .type           $__internal_23_$__cuda_sm70_shflsync_idx_p,@function
        .size           $__internal_23_$__cuda_sm70_shflsync_idx_p,($__internal_24_$__cuda_sm70_shflsync_up_p - $__internal_23_$__cuda_sm70_shflsync_idx_p)
$__internal_23_$__cuda_sm70_shflsync_idx_p:
[----:B------:R-:W-:-:S04]  /*206c0*/  MOV R44, 0xffffffff ;  /* 0xffffffff002c7802 */ /* 0x000fc80000000f00 */
[----:B------:R-:W-:Y:S04]  /*206d0*/  WARPSYNC R44 ;  /* 0x0000002c00007348 */ /* 0x000fe80003800000 */
[----:B------:R1:W2:Y:S02]  /*206e0*/  SHFL.IDX PT, R10, R11, R10, R3 ;  /* 0x0000000a0b0a7389 */ /* 0x0002a400000e0003 */
[----:B-1----:R-:W-:-:S04]  /*206f0*/  MOV R3, 0x0 ;  /* 0x0000000000037802 */ /* 0x002fc80000000f00 */
[----:B--2---:R-:W-:Y:S05]  /*20700*/  RET.REL.NODEC R2 `(_ZN7cutlass13device_kernelIN5flash19enable_sm80_to_sm89INS1_16FlashAttnFwdSm80INS1_25CollectiveMainloopFwdSm80ILi4ELi1ELb0EN4cute5tupleIJNS5_1CILi128EEENS7_ILi80EEENS7_ILi64EEEEEELi64ENS_6half_tEfNS_4arch4Sm80ELb1ELb0ELb1ELb1ELb0ELb1ELb1ELb1EEENS1_21CollectiveEpilogueFwdINS6_IJS8_SA_S9_EEENS6_IJNS7_ILi1EEESI_SI_EEESC_SE_Li128ELb1ELb1ELb1ELb0EEENS1_36VarlenDynamicPersistentTileSchedulerILi128ELi80ELi128ELi128ELb1ELb1ELb0ELb1ELb1ELb1EEEEEEEEEvNT_6ParamsE) ;  /* 0xfffdf8f002007950 */ /* 0x004fea0003c3ffff */
        .weak           $__internal_24_$__cuda_sm70_shflsync_up_p
        .type           $__internal_24_$__cuda_sm70_shflsync_up_p,@function
        .size           $__internal_24_$__cuda_sm70_shflsync_up_p,($__internal_25_$__cuda_sm70_votesync_ballot - $__internal_24_$__cuda_sm70_shflsync_up_p)
$__internal_24_$__cuda_sm70_shflsync_up_p:
[----:B------:R-:W-:Y:S02]  /*20710*/  IMAD.MOV.U32 R4, RZ, RZ, RZ ;  /* 0x000000ffff047224 */ /* 0x000fe400078e00ff */
[----:B------:R-:W-:-:S04]  /*20720*/  IMAD.MOV.U32 R10, RZ, RZ, -0x1 ;  /* 0xffffffffff0a7424 */ /* 0x000fc800078e00ff */
[----:B------:R-:W-:Y:S04]  /*20730*/  WARPSYNC R10 ;  /* 0x0000000a00007348 */ /* 0x000fe80003800000 */
[----:B------:R1:W2:Y:S02]  /*20740*/  SHFL.UP PT, R4, R0, R2, R4 ;  /* 0x0400000200047389 */ /* 0x0002a400000e0004 */
[----:B-1----:R-:W-:Y:S02]  /*20750*/  MOV R2, R3 ;  /* 0x0000000300027202 */ /* 0x002fe40000000f00 */
[----:B------:R-:W-:-:S04]  /*20760*/  MOV R3, 0x0 ;  /* 0x0000000000037802 */ /* 0x000fc80000000f00 */
[----:B--2---:R-:W-:Y:S05]  /*20770*/  RET.REL.NODEC R2 `(_ZN7cutlass13device_kernelIN5flash19enable_sm80_to_sm89INS1_16FlashAttnFwdSm80INS1_25CollectiveMainloopFwdSm80ILi4ELi1ELb0EN4cute5tupleIJNS5_1CILi128EEENS7_ILi80EEENS7_ILi64EEEEEELi64ENS_6half_tEfNS_4arch4Sm80ELb1ELb0ELb1ELb1ELb0ELb1ELb1ELb1EEENS1_21CollectiveEpilogueFwdINS6_IJS8_SA_S9_EEENS6_IJNS7_ILi1EEESI_SI_EEESC_SE_Li128ELb1ELb1ELb1ELb0EEENS1_36VarlenDynamicPersistentTileSchedulerILi128ELi80ELi128ELi128ELb1ELb1ELb0ELb1ELb1ELb1EEEEEEEEEvNT_6ParamsE) ;  /* 0xfffdf88002007950 */ /* 0x004fea0003c3ffff */
        .weak           $__internal_25_$__cuda_sm70_votesync_ballot
        .type           $__internal_25_$__cuda_sm70_votesync_ballot,@function
        .size           $__internal_25_$__cuda_sm70_votesync_ballot,(.L_x_1644 - $__internal_25_$__cuda_sm70_votesync_ballot)
$__internal_25_$__cuda_sm70_votesync_ballot:
[----:B------:R-:W-:Y:S01]  /*20780*/  ISETP.NE.U32.AND P0, PT, R0, 0x1, PT ;  /* 0x000000010000780c */ /* 0x000fe20003f05070 */
[----:B------:R-:W-:-:S04]  /*20790*/  IMAD.MOV.U32 R3, RZ, RZ, -0x1 ;  /* 0xffffffffff037424 */ /* 0x000fc800078e00ff */
[----:B------:R-:W-:Y:S08]  /*207a0*/  WARPSYNC R3 ;  /* 0x0000000300007348 */ /* 0x000ff00003800000 */
[----:B------:R-:W-:-:S04]  /*207b0*/  VOTE.ANY R0, PT, !P0 ;  /* 0x0000000000007806 */ /* 0x000fc800040e0100 */
[----:B------:R-:W-:Y:S01]  /*207c0*/  LOP3.LUT R0, R0, R3, RZ, 0xc0, !PT ;  /* 0x0000000300007212 */ /* 0x000fe200078ec0ff */
[----:B------:R-:W-:-:S04]  /*207d0*/  IMAD.MOV.U32 R3, RZ, RZ, 0x0 ;  /* 0x00000000ff037424 */ /* 0x000fc800078e00ff */
[----:B------:R-:W-:Y:S05]  /*207e0*/  RET.REL.NODEC R2 `(_ZN7cutlass13device_kernelIN5flash19enable_sm80_to_sm89INS1_16FlashAttnFwdSm80INS1_25CollectiveMainloopFwdSm80ILi4ELi1ELb0EN4cute5tupleIJNS5_1CILi128EEENS7_ILi80EEENS7_ILi64EEEEEELi64ENS_6half_tEfNS_4arch4Sm80ELb1ELb0ELb1ELb1ELb0ELb1ELb1ELb1EEENS1_21CollectiveEpilogueFwdINS6_IJS8_SA_S9_EEENS6_IJNS7_ILi1EEESI_SI_EEESC_SE_Li128ELb1ELb1ELb1ELb0EEENS1_36VarlenDynamicPersistentTileSchedulerILi128ELi80ELi128ELi128ELb1ELb1ELb0ELb1ELb1ELb1EEEEEEEEEvNT_6ParamsE) ;  /* 0xfffdf81002007950 */ /* 0x000fea0003c3ffff */
.L_x_1613:
        /* <DEDUP_REMOVED lines=9> */
.L_x_1644:


//--------------------- .nv.shared._ZN7cutlass13device_kernelIN5flash19enable_sm80_to_sm89INS1_16FlashAttnFwdSm80INS1_25CollectiveMainloopFwdSm80ILi4ELi1ELb0EN4cute5tupleIJNS5_1CILi128EEENS7_ILi112EEENS7_ILi64EEEEEELi64ENS_6half_tEfNS_4arch4Sm80ELb0ELb0ELb1ELb0ELb0ELb0ELb1ELb1EEENS1_21CollectiveEpilogueFwdINS6_IJS8_SA_S9_EEENS6_IJNS7_ILi1EEESI_SI_EEESC_SE_Li128ELb0ELb1ELb1ELb0EEENS1_19SingleTileSchedulerILb0ELb1ELb1ELi128EEEEEEEEEvNT_6ParamsE --------------------------
	.section	.nv.shared._ZN7cutlass13device_kernelIN5flash19enable_sm80_to_sm89INS1_16FlashAttnFwdSm80INS1_25CollectiveMainloopFwdSm80ILi4ELi1ELb0EN4cute5tupleIJNS5_1CILi128EEENS7_ILi112EEENS7_ILi64EEEEEELi64ENS_6half_tEfNS_4arch4Sm80ELb0ELb0ELb1ELb0ELb0ELb0ELb1ELb1EEENS1_21CollectiveEpilogueFwdINS6_IJS8_SA_S9_EEENS6_IJNS7_ILi1EEESI_SI_EEESC_SE_Li128ELb0ELb1ELb1ELb0EEENS1_19SingleTileSchedulerILb0ELb1ELb1ELi128EEEEEEEEEvNT_6ParamsE,"aw",@nobits
	.sectionflags	@""
	.align	16


//--------------------- .nv.global                --------------------------
	.section	.nv.global,"aw",@nobits
.nv.global:
	.type		_ZN79_INTERNAL_a8661eb0_43_flash_fwd_hdim64_fp16_split_softcap_sm80_cu_93b96ec2_36104cute1_E,@object
	.size		_ZN79_INTERNAL_a8661eb0_43_flash_fwd_hdim64_fp16_split_softcap_sm80_cu_93b96ec2_36104cute1_E,(_ZN79_INTERNAL_a8661eb0_43_flash_fwd_hdim64_fp16_split_softcap_sm80_cu_93b96ec2_36104cuda3std3__45__cpo6cbeginE - _ZN79_INTERNAL_a8661eb0_43_flash_fwd_hdim64_fp16_split_softcap_sm80_cu_93b96ec2_36104cute1_E)
_ZN79_INTERNAL_a8661eb0_43_flash_fwd_hdim64_fp16_split_softcap_sm80_cu_93b96ec2_36104cute1_E:
	.zero		1
	.type		_ZN79_INTERNAL_a8661eb0_43_flash_fwd_hdim64_fp16_split_softcap_sm80_cu_93b96ec2_36104cuda3std3__45__cpo6cbeginE,@object
	.size		_ZN79_INTERNAL_a8661eb0_43_flash_fwd_hdim64_fp16_split_softcap_sm80_cu_93b96ec2_36104cuda3std3__45__cpo6cbeginE,(_ZN79_INTERNAL_a8661eb0_43_flash_fwd_hdim64_fp16_split_softcap_sm80_cu_93b96ec2_36104cuda3std3__48in_placeE - _ZN79_INTERNAL_a8661eb0_43_flash_fwd_hdim64_fp16_split_softcap_sm80_cu_93b96ec2_36104cuda3std3__45__cpo6cbeginE)
_ZN79_INTERNAL_a8661eb0_43_flash_fwd_hdim64_fp16_split_softcap_sm80_cu_93b96ec2_36104cuda3std3__45__cpo6cbeginE:
	.zero		1
	.type		_ZN79_INTERNAL_a8661eb0_43_flash_fwd_hdim64_fp16_split_softcap_sm80_cu_93b96ec2_36104cuda3std3__48in_placeE,@object
	.size		_ZN79_INTERNAL_a8661eb0_43_flash_fwd_hdim64_fp16_split_softcap_sm80_cu_93b96ec2_36104cuda3std3__48in_placeE,(_ZN79_INTERNAL_a8661eb0_43_flash_fwd_hdim64_fp16_split_softcap_sm80_cu_93b96ec2_36104cuda3std6ranges3__45__cpo9iter_moveE - _ZN79_INTERNAL_a8661eb0_43_flash_fwd_hdim64_fp16_split_softcap_sm80_cu_93b96ec2_36104cuda3std3__48in_placeE)
_ZN79_INTERNAL_a8661eb0_43_flash_fwd_hdim64_fp16_split_softcap_sm80_cu_93b96ec2_36104cuda3std3__48in_placeE:
	.zero		1
	.type		_ZN79_INTERNAL_a8661eb0_43_flash_fwd_hdim64_fp16_split_softcap_sm80_cu_93b96ec2_36104cuda3std6ranges3__45__cpo9iter_moveE,@object
	.size		_ZN79_INTERNAL_a8661eb0_43_flash_fwd_hdim64_fp16_split_softcap_sm80_cu_93b96ec2_36104cuda3std6ranges3__45__cpo9iter_moveE,(_ZN79_INTERNAL_a8661eb0_43_flash_fwd_hdim64_fp16_split_softcap_sm80_cu_93b96ec2_36104cuda3std3__45__cpo5beginE - _ZN79_INTERNAL_a8661eb0_43_flash_fwd_hdim64_fp16_split_softcap_sm80_cu_93b96ec2_36104cuda3std6ranges3__45__cpo9iter_moveE)
_ZN79_INTERNAL_a8661eb0_43_flash_fwd_hdim64_fp16_split_softcap_sm80_cu_93b96ec2_36104cuda3std6ranges3__45__cpo9iter_moveE:
	.zero		1
	.type		_ZN79_INTERNAL_a8661eb0_43_flash_fwd_hdim64_fp16_split_softcap_sm80_cu_93b96ec2_36104cuda3std3__45__cpo5beginE,@object
	.size		_ZN79_INTERNAL_a8661eb0_43_flash_fwd_hdim64_fp16_split_softcap_sm80_cu_93b96ec2_36104cuda3std3__45__cpo5beginE,(_ZN79_INTERNAL_a8661eb0_43_flash_fwd_hdim64_fp16_split_softcap_sm80_cu_93b96ec2_36104cuda3std3__481_GLOBAL__N__a8661eb0_43_flash_fwd_hdim64_fp16_split_softcap_sm80_cu_93b96ec2_36106ignoreE - _ZN79_INTERNAL_a8661eb0_43_flash_fwd_hdim64_fp16_split_softcap_sm80_cu_93b96ec2_36104cuda3std3__45__cpo5beginE)
_ZN79_INTERNAL_a8661eb0_43_flash_fwd_hdim64_fp16_split_softcap_sm80_cu_93b96ec2_36104cuda3std3__45__cpo5beginE:
	.zero		1
	.type		_ZN79_INTERNAL_a8661eb0_43_flash_fwd_hdim64_fp16_split_softcap_sm80_cu_93b96ec2_36104cuda3std3__481_GLOBAL__N__a8661eb0_43_flash_fwd_hdim64_fp16_split_softcap_sm80_cu_93b96ec2_36106ignoreE,@object
	.size		_ZN79_INTERNAL_a8661eb0_43_flash_fwd_hdim64_fp16_split_softcap_sm80_cu_93b96ec2_36104cuda3std3__481_GLOBAL__N__a8661eb0_43_flash_fwd_hdim64_fp16_split_softcap_sm80_cu_93b96ec2_36106ignoreE,(_ZN79_INTERNAL_a8661eb0_43_flash_fwd_hdim64_fp16_split_softcap_sm80_cu_93b96ec2_36104cute7productE - _ZN79_INTERNAL_a8661eb0_43_flash_fwd_hdim64_fp16_split_softcap_sm80_cu_93b96ec2_36104cuda3std3__481_GLOBAL__N__a8661eb0_43_flash_fwd_hdim64_fp16_split_softcap_sm80_cu_93b96ec2_36106ignoreE)
_ZN79_INTERNAL_a8661eb0_43_flash_fwd_hdim64_fp16_split_softcap_sm80_cu_93b96ec2_36104cuda3std3__481_GLOBAL__N__a8661eb0_43_flash_fwd_hdim64_fp16_split_softcap_sm80_cu_93b96ec2_36106ignoreE:
	.zero		1
	.type		_ZN79_INTERNAL_a8661eb0_43_flash_fwd_hdim64_fp16_split_softcap_sm80_cu_93b96ec2_36104cute7productE,@object
	.size		_ZN79_INTERNAL_a8661eb0_43_flash_fwd_hdim64_fp16_split_softcap_sm80_cu_93b96ec2_36104cute7productE,(_ZN79_INTERNAL_a8661eb0_43_flash_fwd_hdim64_fp16_split_softcap_sm80_cu_93b96ec2_36104cuda3std3__45__cpo3endE - _ZN79_INTERNAL_a8661eb0_43_flash_fwd_hdim64_fp16_split_softcap_sm80_cu_93b96ec2_36104cute7productE)
_ZN79_INTERNAL_a8661eb0_43_flash_fwd_hdim64_fp16_split_softcap_sm80_cu_93b96ec2_36104cute7productE:
	.zero		1
	.type		_ZN79_INTERNAL_a8661eb0_43_flash_fwd_hdim64_fp16_split_softcap_sm80_cu_93b96ec2_36104cuda3std3__45__cpo3endE,@object
	.size		_ZN79_INTERNAL_a8661eb0_43_flash_fwd_hdim64_fp16_split_softcap_sm80_cu_93b96ec2_36104cuda3std3__45__cpo3endE,(_ZN79_INTERNAL_a8661eb0_43_flash_fwd_hdim64_fp16_split_softcap_sm80_cu_93b96ec2_36104cuda3std3__419piecewise_constructE - _ZN79_INTERNAL_a8661eb0_43_flash_fwd_hdim64_fp16_split_softcap_sm80_cu_93b96ec2_36104cuda3std3__45__cpo3endE)
_ZN79_INTERNAL_a8661eb0_43_flash_fwd_hdim64_fp16_split_softcap_sm80_cu_93b96ec2_36104cuda3std3__45__cpo3endE:
	.zero		1
	.type		_ZN79_INTERNAL_a8661eb0_43_flash_fwd_hdim64_fp16_split_softcap_sm80_cu_93b96ec2_36104cuda3std3__419piecewise_constructE,@object
	.size		_ZN79_INTERNAL_a8661eb0_43_flash_fwd_hdim64_fp16_split_softcap_sm80_cu_93b96ec2_36104cuda3std3__419piecewise_constructE,(_ZN79_INTERNAL_a8661eb0_43_flash_fwd_hdim64_fp16_split_softcap_sm80_cu_93b96ec2_36104cuda3std3__45__cpo4cendE - _ZN79_INTERNAL_a8661eb0_43_flash_fwd_hdim64_fp16_split_softcap_sm80_cu_93b96ec2_36104cuda3std3__419piecewise_constructE)
_ZN79_INTERNAL_a8661eb0_43_flash_fwd_hdim64_fp16_split_softcap_sm80_cu_93b96ec2_36104cuda3std3__419piecewise_constructE:
	.zero		1
	.type		_ZN79_INTERNAL_a8661eb0_43_flash_fwd_hdim64_fp16_split_softcap_sm80_cu_93b96ec2_36104cuda3std3__45__cpo4cendE,@object
	.size		_ZN79_INTERNAL_a8661eb0_43_flash_fwd_hdim64_fp16_split_softcap_sm80_cu_93b96ec2_36104cuda3std3__45__cpo4cendE,(_ZN79_INTERNAL_a8661eb0_43_flash_fwd_hdim64_fp16_split_softcap_sm80_cu_93b96ec2_36104cuda3std6ranges3__45__cpo4swapE - _ZN79_INTERNAL_a8661eb0_43_flash_fwd_hdim64_fp16_split_softcap_sm80_cu_93b96ec2_36104cuda3std3__45__cpo4cendE)
_ZN79_INTERNAL_a8661eb0_43_flash_fwd_hdim64_fp16_split_softcap_sm80_cu_93b96ec2_36104cuda3std3__45__cpo4cendE:
	.zero		1
	.type		_ZN79_INTERNAL_a8661eb0_43_flash_fwd_hdim64_fp16_split_softcap_sm80_cu_93b96ec2_36104cuda3std6ranges3__45__cpo4swapE,@object
	.size		_ZN79_INTERNAL_a8661eb0_43_flash_fwd_hdim64_fp16_split_softcap_sm80_cu_93b96ec2_36104cuda3std6ranges3__45__cpo4swapE,(.L_7 - _ZN79_INTERNAL_a8661eb0_43_flash_fwd_hdim64_fp16_split_softcap_sm80_cu_93b96ec2_36104cuda3std6ranges3__45__cpo4swapE)
_ZN79_INTERNAL_a8661eb0_43_flash_fwd_hdim64_fp16_split_softcap_sm80_cu_93b96ec2_36104cuda3std6ranges3__45__cpo4swapE:
	.zero		1
.L_7:


//--------------------- .nv.shared._ZN7cutlass13device_kernelIN5flash19enable_sm80_to_sm89INS1_16FlashAttnFwdSm80INS1_25CollectiveMainloopFwdSm80ILi4ELi1ELb0EN4cute5tupleIJNS5_1CILi128EEENS7_ILi80EEENS7_ILi64EEEEEELi64ENS_6half_tEfNS_4arch4Sm80ELb0ELb0ELb1ELb1ELb0ELb0ELb1ELb1EEENS1_21CollectiveEpilogueFwdINS6_IJS8_SA_S9_EEENS6_IJNS7_ILi1EEESI_SI_EEESC_SE_Li128ELb1ELb1ELb1ELb0EEENS1_36VarlenDynamicPersistentTileSchedulerILi128ELi80ELi128ELi128ELb1ELb1ELb0ELb0ELb1ELb1EEEEEEEEEvNT_6ParamsE --------------------------
	.section	.nv.shared._ZN7cutlass13device_kernelIN5flash19enable_sm80_to_sm89INS1_16FlashAttnFwdSm80INS1_25CollectiveMainloopFwdSm80ILi4ELi1ELb0EN4cute5tupleIJNS5_1CILi128EEENS7_ILi80EEENS7_ILi64EEEEEELi64ENS_6half_tEfNS_4arch4Sm80ELb0ELb0ELb1ELb1ELb0ELb0ELb1ELb1EEENS1_21CollectiveEpilogueFwdINS6_IJS8_SA_S9_EEENS6_IJNS7_ILi1EEESI_SI_EEESC_SE_Li128ELb1ELb1ELb1ELb0EEENS1_36VarlenDynamicPersistentTileSchedulerILi128ELi80ELi128ELi128ELb1ELb1ELb0ELb0ELb1ELb1EEEEEEEEEvNT_6ParamsE,"aw",@nobits
	.sectionflags	@""
	.align	16


//--------------------- .nv.shared._ZN7cutlass13device_kernelIN5flash19enable_sm80_to_sm89INS1_16FlashAttnFwdSm80INS1_25CollectiveMainloopFwdSm80ILi4ELi1ELb0EN4cute5tupleIJNS5_1CILi128EEENS7_ILi80EEENS7_ILi64EEEEEELi64ENS_6half_tEfNS_4arch4Sm80ELb0ELb0ELb1ELb1ELb0ELb1ELb1ELb1EEENS1_21CollectiveEpilogueFwdINS6_IJS8_SA_S9_EEENS6_IJNS7_ILi1EEESI_SI_EEESC_SE_Li128ELb1ELb1ELb1ELb0EEENS1_36VarlenDynamicPersistentTileSchedulerILi128ELi80ELi128ELi128ELb1ELb1ELb0ELb0ELb1ELb1EEEEEEEEEvNT_6ParamsE --------------------------
	.section	.nv.shared._ZN7cutlass13device_kernelIN5flash19enable_sm80_to_sm89INS1_16FlashAttnFwdSm80INS1_25CollectiveMainloopFwdSm80ILi4ELi1ELb0EN4cute5tupleIJNS5_1CILi128EEENS7_ILi80EEENS7_ILi64EEEEEELi64ENS_6half_tEfNS_4arch4Sm80ELb0ELb0ELb1ELb1ELb0ELb1ELb1ELb1EEENS1_21CollectiveEpilogueFwdINS6_IJS8_SA_S9_EEENS6_IJNS7_ILi1EEESI_SI_EEESC_SE_Li128ELb1ELb1ELb1ELb0EEENS1_36VarlenDynamicPersistentTileSchedulerILi128ELi80ELi128ELi128ELb1ELb1ELb0ELb0ELb1ELb1EEEEEEEEEvNT_6ParamsE,"aw",@nobits
	.sectionflags	@""
	.align	16


//--------------------- .nv.shared._ZN7cutlass13device_kernelIN5flash19enable_sm80_to_sm89INS1_16FlashAttnFwdSm80INS1_25CollectiveMainloopFwdSm80ILi4ELi1ELb0EN4cute5tupleIJNS5_1CILi128EEENS7_ILi96EEENS7_ILi64EEEEEELi64ENS_6half_tEfNS_4arch4Sm80ELb0ELb1ELb1ELb0ELb0ELb0ELb1ELb1EEENS1_21CollectiveEpilogueFwdINS6_IJS8_SA_S9_EEENS6_IJNS7_ILi1EEESI_SI_EEESC_SE_Li128ELb0ELb1ELb1ELb0EEENS1_19SingleTileSchedulerILb0ELb1ELb1ELi128EEEEEEEEEvNT_6ParamsE --------------------------
	.section	.nv.shared._ZN7cutlass13device_kernelIN5flash19enable_sm80_to_sm89INS1_16FlashAttnFwdSm80INS1_25CollectiveMainloopFwdSm80ILi4ELi1ELb0EN4cute5tupleIJNS5_1CILi128EEENS7_ILi96EEENS7_ILi64EEEEEELi64ENS_6half_tEfNS_4arch4Sm80ELb0ELb1ELb1ELb0ELb0ELb0ELb1ELb1EEENS1_21CollectiveEpilogueFwdINS6_IJS8_SA_S9_EEENS6_IJNS7_ILi1EEESI_SI_EEESC_SE_Li128ELb0ELb1ELb1ELb0EEENS1_19SingleTileSchedulerILb0ELb1ELb1ELi128EEEEEEEEEvNT_6ParamsE,"aw",@nobits
	.sectionflags	@""
	.align	16


//--------------------- .nv.shared._ZN7cutlass13device_kernelIN5flash19enable_sm80_to_sm89INS1_16FlashAttnFwdSm80INS1_25CollectiveMainloopFwdSm80ILi4ELi1ELb0EN4cute5tupleIJNS5_1CILi128EEENS7_ILi80EEENS7_ILi64EEEEEELi64ENS_6half_tEfNS_4arch4Sm80ELb0ELb1ELb1ELb1ELb0ELb0ELb1ELb1EEENS1_21CollectiveEpilogueFwdINS6_IJS8_SA_S9_EEENS6_IJNS7_ILi1EEESI_SI_EEESC_SE_Li128ELb1ELb1ELb1ELb0EEENS1_36VarlenDynamicPersistentTileSchedulerILi128ELi80ELi128ELi128ELb1ELb1ELb0ELb1ELb0ELb1EEEEEEEEEvNT_6ParamsE --------------------------
	.section	.nv.shared._ZN7cutlass13device_kernelIN5flash19enable_sm80_to_sm89INS1_16FlashAttnFwdSm80INS1_25CollectiveMainloopFwdSm80ILi4ELi1ELb0EN4cute5tupleIJNS5_1CILi128EEENS7_ILi80EEENS7_ILi64EEEEEELi64ENS_6half_tEfNS_4arch4Sm80ELb0ELb1ELb1ELb1ELb0ELb0ELb1ELb1EEENS1_21CollectiveEpilogueFwdINS6_IJS8_SA_S9_EEENS6_IJNS7_ILi1EEESI_SI_EEESC_SE_Li128ELb1ELb1ELb1ELb0EEENS1_36VarlenDynamicPersistentTileSchedulerILi128ELi80ELi128ELi128ELb1ELb1ELb0ELb1ELb0ELb1EEEEEEEEEvNT_6ParamsE,"aw",@nobits
	.sectionflags	@""
	.align	16


//--------------------- .nv.shared._ZN7cutlass13device_kernelIN5flash19enable_sm80_to_sm89INS1_16FlashAttnFwdSm80INS1_25CollectiveMainloopFwdSm80ILi4ELi1ELb0EN4cute5tupleIJNS5_1CILi128EEENS7_ILi80EEENS7_ILi64EEEEEELi64ENS_6half_tEfNS_4arch4Sm80ELb0ELb1ELb1ELb1ELb0ELb1ELb1ELb1EEENS1_21CollectiveEpilogueFwdINS6_IJS8_SA_S9_EEENS6_IJNS7_ILi1EEESI_SI_EEESC_SE_Li128ELb1ELb1ELb1ELb0EEENS1_36VarlenDynamicPersistentTileSchedulerILi128ELi80ELi128ELi128ELb1ELb1ELb0ELb1ELb0ELb1EEEEEEEEEvNT_6ParamsE --------------------------
	.section	.nv.shared._ZN7cutlass13device_kernelIN5flash19enable_sm80_to_sm89INS1_16FlashAttnFwdSm80INS1_25CollectiveMainloopFwdSm80ILi4ELi1ELb0EN4cute5tupleIJNS5_1CILi128EEENS7_ILi80EEENS7_ILi64EEEEEELi64ENS_6half_tEfNS_4arch4Sm80ELb0ELb1ELb1ELb1ELb0ELb1ELb1ELb1EEENS1_21CollectiveEpilogueFwdINS6_IJS8_SA_S9_EEENS6_IJNS7_ILi1EEESI_SI_EEESC_SE_Li128ELb1ELb1ELb1ELb0EEENS1_36VarlenDynamicPersistentTileSchedulerILi128ELi80ELi128ELi128ELb1ELb1ELb0ELb1ELb0ELb1EEEEEEEEEvNT_6ParamsE,"aw",@nobits
	.sectionflags	@""
	.align	16


//--------------------- .nv.shared._ZN7cutlass13device_kernelIN5flash19enable_sm80_to_sm89INS1_16FlashAttnFwdSm80INS1_25CollectiveMainloopFwdSm80ILi4ELi1ELb0EN4cute5tupleIJNS5_1CILi128EEENS7_ILi112EEENS7_ILi64EEEEEELi64ENS_6half_tEfNS_4arch4Sm80ELb1ELb0ELb1ELb0ELb0ELb0ELb1ELb1EEENS1_21CollectiveEpilogueFwdINS6_IJS8_SA_S9_EEENS6_IJNS7_ILi1EEESI_SI_EEESC_SE_Li128ELb0ELb1ELb1ELb0EEENS1_30DynamicPersistentTileSchedulerILi128ELi128ELb1ELb1ELb0EEEEEEEEEvNT_6ParamsE --------------------------
	.section	.nv.shared._ZN7cutlass13device_kernelIN5flash19enable_sm80_to_sm89INS1_16FlashAttnFwdSm80INS1_25CollectiveMainloopFwdSm80ILi4ELi1ELb0EN4cute5tupleIJNS5_1CILi128EEENS7_ILi112EEENS7_ILi64EEEEEELi64ENS_6half_tEfNS_4arch4Sm80ELb1ELb0ELb1ELb0ELb0ELb0ELb1ELb1EEENS1_21CollectiveEpilogueFwdINS6_IJS8_SA_S9_EEENS6_IJNS7_ILi1EEESI_SI_EEESC_SE_Li128ELb0ELb1ELb1ELb0EEENS1_30DynamicPersistentTileSchedulerILi128ELi128ELb1ELb1ELb0EEEEEEEEEvNT_6ParamsE,"aw",@nobits
	.sectionflags	@""
	.align	16


//--------------------- .nv.shared._ZN7cutlass13device_kernelIN5flash19enable_sm80_to_sm89INS1_16FlashAttnFwdSm80INS1_25CollectiveMainloopFwdSm80ILi4ELi1ELb0EN4cute5tupleIJNS5_1CILi128EEENS7_ILi80EEENS7_ILi64EEEEEELi64ENS_6half_tEfNS_4arch4Sm80ELb1ELb0ELb1ELb1ELb0ELb0ELb1ELb1EEENS1_21CollectiveEpilogueFwdINS6_IJS8_SA_S9_EEENS6_IJNS7_ILi1EEESI_SI_EEESC_SE_Li128ELb1ELb1ELb1ELb0EEENS1_36VarlenDynamicPersistentTileSchedulerILi128ELi80ELi128ELi128ELb1ELb1ELb0ELb1ELb1ELb1EEEEEEEEEvNT_6ParamsE --------------------------
	.section	.nv.shared._ZN7cutlass13device_kernelIN5flash19enable_sm80_to_sm89INS1_16FlashAttnFwdSm80INS1_25CollectiveMainloopFwdSm80ILi4ELi1ELb0EN4cute5tupleIJNS5_1CILi128EEENS7_ILi80EEENS7_ILi64EEEEEELi64ENS_6half_tEfNS_4arch4Sm80ELb1ELb0ELb1ELb1ELb0ELb0ELb1ELb1EEENS1_21CollectiveEpilogueFwdINS6_IJS8_SA_S9_EEENS6_IJNS7_ILi1EEESI_SI_EEESC_SE_Li128ELb1ELb1ELb1ELb0EEENS1_36VarlenDynamicPersistentTileSchedulerILi128ELi80ELi128ELi128ELb1ELb1ELb0ELb1ELb1ELb1EEEEEEEEEvNT_6ParamsE,"aw",@nobits
	.sectionflags	@""
	.align	16


//--------------------- .nv.shared._ZN7cutlass13device_kernelIN5flash19enable_sm80_to_sm89INS1_16FlashAttnFwdSm80INS1_25CollectiveMainloopFwdSm80ILi4ELi1ELb0EN4cute5tupleIJNS5_1CILi128EEENS7_ILi80EEENS7_ILi64EEEEEELi64ENS_6half_tEfNS_4arch4Sm80ELb1ELb0ELb1ELb1ELb0ELb1ELb1ELb1EEENS1_21CollectiveEpilogueFwdINS6_IJS8_SA_S9_EEENS6_IJNS7_ILi1EEESI_SI_EEESC_SE_Li128ELb1ELb1ELb1ELb0EEENS1_36VarlenDynamicPersistentTileSchedulerILi128ELi80ELi128ELi128ELb1ELb1ELb0ELb1ELb1ELb1EEEEEEEEEvNT_6ParamsE --------------------------
	.section	.nv.shared._ZN7cutlass13device_kernelIN5flash19enable_sm80_to_sm89INS1_16FlashAttnFwdSm80INS1_25CollectiveMainloopFwdSm80ILi4ELi1ELb0EN4cute5tupleIJNS5_1CILi128EEENS7_ILi80EEENS7_ILi64EEEEEELi64ENS_6half_tEfNS_4arch4Sm80ELb1ELb0ELb1ELb1ELb0ELb1ELb1ELb1EEENS1_21CollectiveEpilogueFwdINS6_IJS8_SA_S9_EEENS6_IJNS7_ILi1EEESI_SI_EEESC_SE_Li128ELb1ELb1ELb1ELb0EEENS1_36VarlenDynamicPersistentTileSchedulerILi128ELi80ELi128ELi128ELb1ELb1ELb0ELb1ELb1ELb1EEEEEEEEEvNT_6ParamsE,"aw",@nobits
	.sectionflags	@""
	.align	16
